//
// Generated by NVIDIA NVVM Compiler
//
// Compiler Build ID: CL-36424714
// Cuda compilation tools, release 13.0, V13.0.88
// Based on NVVM 20.0.0
//

.version 9.0
.target sm_100
.address_size 64

	// .globl	_Z24norm_dist_forward_kernelILi1ELi1EEvPKfS1_iiiiPff
// _ZZ24norm_dist_forward_kernelILi1ELi1EEvPKfS1_iiiiPffE6blockW has been demoted
// _ZZ24norm_dist_forward_kernelILi1ELi2EEvPKfS1_iiiiPffE6blockW has been demoted
// _ZZ24norm_dist_forward_kernelILi2ELi1EEvPKfS1_iiiiPffE6blockW has been demoted
// _ZZ24norm_dist_forward_kernelILi2ELi2EEvPKfS1_iiiiPffE6blockW has been demoted
// _ZZ24norm_dist_forward_kernelILi2ELi4EEvPKfS1_iiiiPffE6blockW has been demoted
// _ZZ24norm_dist_forward_kernelILi4ELi2EEvPKfS1_iiiiPffE6blockW has been demoted
// _ZZ24norm_dist_forward_kernelILi4ELi4EEvPKfS1_iiiiPffE6blockW has been demoted
// _ZZ24norm_dist_forward_kernelILi4ELi8EEvPKfS1_iiiiPffE6blockW has been demoted
// _ZZ24norm_dist_forward_kernelILi8ELi4EEvPKfS1_iiiiPffE6blockW has been demoted
// _ZZ24norm_dist_forward_kernelILi8ELi8EEvPKfS1_iiiiPffE6blockW has been demoted
// _ZZ24norm_dist_forward_kernelILi8ELi16EEvPKfS1_iiiiPffE6blockW has been demoted
// _ZZ24norm_dist_forward_kernelILi16ELi8EEvPKfS1_iiiiPffE6blockW has been demoted
// _ZZ24norm_dist_forward_kernelILi16ELi16EEvPKfS1_iiiiPffE6blockW has been demoted
// _ZZ24norm_dist_forward_kernelILi16ELi32EEvPKfS1_iiiiPffE6blockW has been demoted
// _ZZ24norm_dist_forward_kernelILi32ELi16EEvPKfS1_iiiiPffE6blockW has been demoted
// _ZZ24norm_dist_forward_kernelILi32ELi32EEvPKfS1_iiiiPffE6blockW has been demoted
// _ZZ24norm_dist_forward_kernelILi32ELi64EEvPKfS1_iiiiPffE6blockW has been demoted
// _ZZ24norm_dist_forward_kernelILi64ELi32EEvPKfS1_iiiiPffE6blockW has been demoted
// _ZZ24norm_dist_forward_kernelILi64ELi64EEvPKfS1_iiiiPffE6blockW has been demoted
// _ZZ24norm_dist_forward_kernelILi9ELi1EEvPKfS1_iiiiPffE6blockW has been demoted
// _ZZ24norm_dist_forward_kernelILi9ELi2EEvPKfS1_iiiiPffE6blockW has been demoted
// _ZZ24norm_dist_forward_kernelILi18ELi1EEvPKfS1_iiiiPffE6blockW has been demoted
// _ZZ24norm_dist_forward_kernelILi18ELi2EEvPKfS1_iiiiPffE6blockW has been demoted
// _ZZ24norm_dist_forward_kernelILi18ELi4EEvPKfS1_iiiiPffE6blockW has been demoted
// _ZZ24norm_dist_forward_kernelILi36ELi2EEvPKfS1_iiiiPffE6blockW has been demoted
// _ZZ24norm_dist_forward_kernelILi36ELi4EEvPKfS1_iiiiPffE6blockW has been demoted
// _ZZ24norm_dist_forward_kernelILi36ELi8EEvPKfS1_iiiiPffE6blockW has been demoted
// _ZZ24norm_dist_forward_kernelILi72ELi4EEvPKfS1_iiiiPffE6blockW has been demoted
// _ZZ24norm_dist_forward_kernelILi72ELi8EEvPKfS1_iiiiPffE6blockW has been demoted
// _ZZ24norm_dist_forward_kernelILi72ELi16EEvPKfS1_iiiiPffE6blockW has been demoted
// _ZZ24norm_dist_forward_kernelILi144ELi8EEvPKfS1_iiiiPffE6blockW has been demoted
// _ZZ24norm_dist_forward_kernelILi144ELi16EEvPKfS1_iiiiPffE6blockW has been demoted
// _ZZ24norm_dist_forward_kernelILi144ELi32EEvPKfS1_iiiiPffE6blockW has been demoted
// _ZZ24norm_dist_forward_kernelILb0EEvPKfS1_iiiiiPffE6blockI has been demoted
// _ZZ24norm_dist_forward_kernelILb0EEvPKfS1_iiiiiPffE6blockW has been demoted
// _ZZ24norm_dist_forward_kernelILb1EEvPKfS1_iiiiiPffE6blockI has been demoted
// _ZZ24norm_dist_forward_kernelILb1EEvPKfS1_iiiiiPffE6blockW has been demoted
// _ZZ31norm_dist_backward_input_kernelILi1ELi1EEvPKfS1_S1_S1_iiiiPffE6blockW has been demoted
// _ZZ31norm_dist_backward_input_kernelILi1ELi2EEvPKfS1_S1_S1_iiiiPffE6blockW has been demoted
// _ZZ31norm_dist_backward_input_kernelILi2ELi1EEvPKfS1_S1_S1_iiiiPffE6blockW has been demoted
// _ZZ31norm_dist_backward_input_kernelILi2ELi2EEvPKfS1_S1_S1_iiiiPffE6blockW has been demoted
// _ZZ31norm_dist_backward_input_kernelILi2ELi4EEvPKfS1_S1_S1_iiiiPffE6blockW has been demoted
// _ZZ31norm_dist_backward_input_kernelILi4ELi2EEvPKfS1_S1_S1_iiiiPffE6blockW has been demoted
// _ZZ31norm_dist_backward_input_kernelILi4ELi4EEvPKfS1_S1_S1_iiiiPffE6blockW has been demoted
// _ZZ31norm_dist_backward_input_kernelILi4ELi8EEvPKfS1_S1_S1_iiiiPffE6blockW has been demoted
// _ZZ31norm_dist_backward_input_kernelILi8ELi4EEvPKfS1_S1_S1_iiiiPffE6blockW has been demoted
// _ZZ31norm_dist_backward_input_kernelILi8ELi8EEvPKfS1_S1_S1_iiiiPffE6blockW has been demoted
// _ZZ31norm_dist_backward_input_kernelILi8ELi16EEvPKfS1_S1_S1_iiiiPffE6blockW has been demoted
// _ZZ31norm_dist_backward_input_kernelILi16ELi8EEvPKfS1_S1_S1_iiiiPffE6blockW has been demoted
// _ZZ31norm_dist_backward_input_kernelILi16ELi16EEvPKfS1_S1_S1_iiiiPffE6blockW has been demoted
// _ZZ31norm_dist_backward_input_kernelILi16ELi32EEvPKfS1_S1_S1_iiiiPffE6blockW has been demoted
// _ZZ31norm_dist_backward_input_kernelILi32ELi16EEvPKfS1_S1_S1_iiiiPffE6blockW has been demoted
// _ZZ31norm_dist_backward_input_kernelILi32ELi32EEvPKfS1_S1_S1_iiiiPffE6blockW has been demoted
// _ZZ31norm_dist_backward_input_kernelILi32ELi64EEvPKfS1_S1_S1_iiiiPffE6blockW has been demoted
// _ZZ31norm_dist_backward_input_kernelILi64ELi32EEvPKfS1_S1_S1_iiiiPffE6blockW has been demoted
// _ZZ31norm_dist_backward_input_kernelILi64ELi64EEvPKfS1_S1_S1_iiiiPffE6blockW has been demoted
// _ZZ31norm_dist_backward_input_kernelILi9ELi1EEvPKfS1_S1_S1_iiiiPffE6blockW has been demoted
// _ZZ31norm_dist_backward_input_kernelILi9ELi2EEvPKfS1_S1_S1_iiiiPffE6blockW has been demoted
// _ZZ31norm_dist_backward_input_kernelILi18ELi1EEvPKfS1_S1_S1_iiiiPffE6blockW has been demoted
// _ZZ31norm_dist_backward_input_kernelILi18ELi2EEvPKfS1_S1_S1_iiiiPffE6blockW has been demoted
// _ZZ31norm_dist_backward_input_kernelILi18ELi4EEvPKfS1_S1_S1_iiiiPffE6blockW has been demoted
// _ZZ31norm_dist_backward_input_kernelILi36ELi2EEvPKfS1_S1_S1_iiiiPffE6blockW has been demoted
// _ZZ31norm_dist_backward_input_kernelILi36ELi4EEvPKfS1_S1_S1_iiiiPffE6blockW has been demoted
// _ZZ31norm_dist_backward_input_kernelILi36ELi8EEvPKfS1_S1_S1_iiiiPffE6blockW has been demoted
// _ZZ31norm_dist_backward_input_kernelILi72ELi4EEvPKfS1_S1_S1_iiiiPffE6blockW has been demoted
// _ZZ31norm_dist_backward_input_kernelILi72ELi8EEvPKfS1_S1_S1_iiiiPffE6blockW has been demoted
// _ZZ31norm_dist_backward_input_kernelILi72ELi16EEvPKfS1_S1_S1_iiiiPffE6blockW has been demoted
// _ZZ31norm_dist_backward_input_kernelILi144ELi8EEvPKfS1_S1_S1_iiiiPffE6blockW has been demoted
// _ZZ31norm_dist_backward_input_kernelILi144ELi16EEvPKfS1_S1_S1_iiiiPffE6blockW has been demoted
// _ZZ31norm_dist_backward_input_kernelILi144ELi32EEvPKfS1_S1_S1_iiiiPffE6blockW has been demoted
// _ZZ31norm_dist_backward_input_kernelILb0EEvPKfS1_S1_S1_iiiiiPffE6blockO has been demoted
// _ZZ31norm_dist_backward_input_kernelILb0EEvPKfS1_S1_S1_iiiiiPffE6blockG has been demoted
// _ZZ31norm_dist_backward_input_kernelILb0EEvPKfS1_S1_S1_iiiiiPffE6blockW has been demoted
// _ZZ31norm_dist_backward_input_kernelILb1EEvPKfS1_S1_S1_iiiiiPffE6blockO has been demoted
// _ZZ31norm_dist_backward_input_kernelILb1EEvPKfS1_S1_S1_iiiiiPffE6blockG has been demoted
// _ZZ31norm_dist_backward_input_kernelILb1EEvPKfS1_S1_S1_iiiiiPffE6blockW has been demoted
// _ZZ32norm_dist_backward_weight_kernelILi1ELi1EEvPKfS1_S1_S1_iiiiPffE6blockW has been demoted
// _ZZ32norm_dist_backward_weight_kernelILi1ELi1EEvPKfS1_S1_S1_iiiiPffE3ans has been demoted
// _ZZ32norm_dist_backward_weight_kernelILi1ELi1EEvPKfS1_S1_S1_iiiiPffE6blockI has been demoted
// _ZZ32norm_dist_backward_weight_kernelILi1ELi2EEvPKfS1_S1_S1_iiiiPffE6blockW has been demoted
// _ZZ32norm_dist_backward_weight_kernelILi1ELi2EEvPKfS1_S1_S1_iiiiPffE3ans has been demoted
// _ZZ32norm_dist_backward_weight_kernelILi1ELi2EEvPKfS1_S1_S1_iiiiPffE6blockI has been demoted
// _ZZ32norm_dist_backward_weight_kernelILi2ELi1EEvPKfS1_S1_S1_iiiiPffE6blockW has been demoted
// _ZZ32norm_dist_backward_weight_kernelILi2ELi1EEvPKfS1_S1_S1_iiiiPffE3ans has been demoted
// _ZZ32norm_dist_backward_weight_kernelILi2ELi1EEvPKfS1_S1_S1_iiiiPffE6blockI has been demoted
// _ZZ32norm_dist_backward_weight_kernelILi2ELi2EEvPKfS1_S1_S1_iiiiPffE6blockW has been demoted
// _ZZ32norm_dist_backward_weight_kernelILi2ELi2EEvPKfS1_S1_S1_iiiiPffE3ans has been demoted
// _ZZ32norm_dist_backward_weight_kernelILi2ELi2EEvPKfS1_S1_S1_iiiiPffE6blockI has been demoted
// _ZZ32norm_dist_backward_weight_kernelILi2ELi4EEvPKfS1_S1_S1_iiiiPffE6blockW has been demoted
// _ZZ32norm_dist_backward_weight_kernelILi2ELi4EEvPKfS1_S1_S1_iiiiPffE3ans has been demoted
// _ZZ32norm_dist_backward_weight_kernelILi2ELi4EEvPKfS1_S1_S1_iiiiPffE6blockI has been demoted
// _ZZ32norm_dist_backward_weight_kernelILi4ELi2EEvPKfS1_S1_S1_iiiiPffE6blockW has been demoted
// _ZZ32norm_dist_backward_weight_kernelILi4ELi2EEvPKfS1_S1_S1_iiiiPffE3ans has been demoted
// _ZZ32norm_dist_backward_weight_kernelILi4ELi2EEvPKfS1_S1_S1_iiiiPffE6blockI has been demoted
// _ZZ32norm_dist_backward_weight_kernelILi4ELi4EEvPKfS1_S1_S1_iiiiPffE6blockW has been demoted
// _ZZ32norm_dist_backward_weight_kernelILi4ELi4EEvPKfS1_S1_S1_iiiiPffE3ans has been demoted
// _ZZ32norm_dist_backward_weight_kernelILi4ELi4EEvPKfS1_S1_S1_iiiiPffE6blockI has been demoted
// _ZZ32norm_dist_backward_weight_kernelILi4ELi8EEvPKfS1_S1_S1_iiiiPffE6blockW has been demoted
// _ZZ32norm_dist_backward_weight_kernelILi4ELi8EEvPKfS1_S1_S1_iiiiPffE3ans has been demoted
// _ZZ32norm_dist_backward_weight_kernelILi4ELi8EEvPKfS1_S1_S1_iiiiPffE6blockI has been demoted
// _ZZ32norm_dist_backward_weight_kernelILi8ELi4EEvPKfS1_S1_S1_iiiiPffE6blockW has been demoted
// _ZZ32norm_dist_backward_weight_kernelILi8ELi4EEvPKfS1_S1_S1_iiiiPffE3ans has been demoted
// _ZZ32norm_dist_backward_weight_kernelILi8ELi4EEvPKfS1_S1_S1_iiiiPffE6blockI has been demoted
// _ZZ32norm_dist_backward_weight_kernelILi8ELi8EEvPKfS1_S1_S1_iiiiPffE6blockW has been demoted
// _ZZ32norm_dist_backward_weight_kernelILi8ELi8EEvPKfS1_S1_S1_iiiiPffE3ans has been demoted
// _ZZ32norm_dist_backward_weight_kernelILi8ELi8EEvPKfS1_S1_S1_iiiiPffE6blockI has been demoted
// _ZZ32norm_dist_backward_weight_kernelILi8ELi16EEvPKfS1_S1_S1_iiiiPffE6blockW has been demoted
// _ZZ32norm_dist_backward_weight_kernelILi8ELi16EEvPKfS1_S1_S1_iiiiPffE3ans has been demoted
// _ZZ32norm_dist_backward_weight_kernelILi8ELi16EEvPKfS1_S1_S1_iiiiPffE6blockI has been demoted
// _ZZ32norm_dist_backward_weight_kernelILi16ELi8EEvPKfS1_S1_S1_iiiiPffE6blockW has been demoted
// _ZZ32norm_dist_backward_weight_kernelILi16ELi8EEvPKfS1_S1_S1_iiiiPffE3ans has been demoted
// _ZZ32norm_dist_backward_weight_kernelILi16ELi8EEvPKfS1_S1_S1_iiiiPffE6blockI has been demoted
// _ZZ32norm_dist_backward_weight_kernelILi16ELi16EEvPKfS1_S1_S1_iiiiPffE6blockW has been demoted
// _ZZ32norm_dist_backward_weight_kernelILi16ELi16EEvPKfS1_S1_S1_iiiiPffE3ans has been demoted
// _ZZ32norm_dist_backward_weight_kernelILi16ELi16EEvPKfS1_S1_S1_iiiiPffE6blockI has been demoted
// _ZZ32norm_dist_backward_weight_kernelILi16ELi32EEvPKfS1_S1_S1_iiiiPffE6blockW has been demoted
// _ZZ32norm_dist_backward_weight_kernelILi16ELi32EEvPKfS1_S1_S1_iiiiPffE3ans has been demoted
// _ZZ32norm_dist_backward_weight_kernelILi16ELi32EEvPKfS1_S1_S1_iiiiPffE6blockI has been demoted
// _ZZ32norm_dist_backward_weight_kernelILi32ELi16EEvPKfS1_S1_S1_iiiiPffE6blockW has been demoted
// _ZZ32norm_dist_backward_weight_kernelILi32ELi16EEvPKfS1_S1_S1_iiiiPffE3ans has been demoted
// _ZZ32norm_dist_backward_weight_kernelILi32ELi16EEvPKfS1_S1_S1_iiiiPffE6blockI has been demoted
// _ZZ32norm_dist_backward_weight_kernelILi32ELi32EEvPKfS1_S1_S1_iiiiPffE6blockW has been demoted
// _ZZ32norm_dist_backward_weight_kernelILi32ELi32EEvPKfS1_S1_S1_iiiiPffE3ans has been demoted
// _ZZ32norm_dist_backward_weight_kernelILi32ELi32EEvPKfS1_S1_S1_iiiiPffE6blockI has been demoted
// _ZZ32norm_dist_backward_weight_kernelILi32ELi64EEvPKfS1_S1_S1_iiiiPffE6blockW has been demoted
// _ZZ32norm_dist_backward_weight_kernelILi32ELi64EEvPKfS1_S1_S1_iiiiPffE3ans has been demoted
// _ZZ32norm_dist_backward_weight_kernelILi32ELi64EEvPKfS1_S1_S1_iiiiPffE6blockI has been demoted
// _ZZ32norm_dist_backward_weight_kernelILi64ELi32EEvPKfS1_S1_S1_iiiiPffE6blockW has been demoted
// _ZZ32norm_dist_backward_weight_kernelILi64ELi32EEvPKfS1_S1_S1_iiiiPffE3ans has been demoted
// _ZZ32norm_dist_backward_weight_kernelILi64ELi32EEvPKfS1_S1_S1_iiiiPffE6blockI has been demoted
// _ZZ32norm_dist_backward_weight_kernelILi64ELi64EEvPKfS1_S1_S1_iiiiPffE6blockW has been demoted
// _ZZ32norm_dist_backward_weight_kernelILi64ELi64EEvPKfS1_S1_S1_iiiiPffE3ans has been demoted
// _ZZ32norm_dist_backward_weight_kernelILi64ELi64EEvPKfS1_S1_S1_iiiiPffE6blockI has been demoted
// _ZZ32norm_dist_backward_weight_kernelILi9ELi1EEvPKfS1_S1_S1_iiiiPffE6blockW has been demoted
// _ZZ32norm_dist_backward_weight_kernelILi9ELi1EEvPKfS1_S1_S1_iiiiPffE3ans has been demoted
// _ZZ32norm_dist_backward_weight_kernelILi9ELi1EEvPKfS1_S1_S1_iiiiPffE6blockI has been demoted
// _ZZ32norm_dist_backward_weight_kernelILi9ELi2EEvPKfS1_S1_S1_iiiiPffE6blockW has been demoted
// _ZZ32norm_dist_backward_weight_kernelILi9ELi2EEvPKfS1_S1_S1_iiiiPffE3ans has been demoted
// _ZZ32norm_dist_backward_weight_kernelILi9ELi2EEvPKfS1_S1_S1_iiiiPffE6blockI has been demoted
// _ZZ32norm_dist_backward_weight_kernelILi18ELi1EEvPKfS1_S1_S1_iiiiPffE6blockW has been demoted
// _ZZ32norm_dist_backward_weight_kernelILi18ELi1EEvPKfS1_S1_S1_iiiiPffE3ans has been demoted
// _ZZ32norm_dist_backward_weight_kernelILi18ELi1EEvPKfS1_S1_S1_iiiiPffE6blockI has been demoted
// _ZZ32norm_dist_backward_weight_kernelILi18ELi2EEvPKfS1_S1_S1_iiiiPffE6blockW has been demoted
// _ZZ32norm_dist_backward_weight_kernelILi18ELi2EEvPKfS1_S1_S1_iiiiPffE3ans has been demoted
// _ZZ32norm_dist_backward_weight_kernelILi18ELi2EEvPKfS1_S1_S1_iiiiPffE6blockI has been demoted
// _ZZ32norm_dist_backward_weight_kernelILi18ELi4EEvPKfS1_S1_S1_iiiiPffE6blockW has been demoted
// _ZZ32norm_dist_backward_weight_kernelILi18ELi4EEvPKfS1_S1_S1_iiiiPffE3ans has been demoted
// _ZZ32norm_dist_backward_weight_kernelILi18ELi4EEvPKfS1_S1_S1_iiiiPffE6blockI has been demoted
// _ZZ32norm_dist_backward_weight_kernelILi36ELi2EEvPKfS1_S1_S1_iiiiPffE6blockW has been demoted
// _ZZ32norm_dist_backward_weight_kernelILi36ELi2EEvPKfS1_S1_S1_iiiiPffE3ans has been demoted
// _ZZ32norm_dist_backward_weight_kernelILi36ELi2EEvPKfS1_S1_S1_iiiiPffE6blockI has been demoted
// _ZZ32norm_dist_backward_weight_kernelILi36ELi4EEvPKfS1_S1_S1_iiiiPffE6blockW has been demoted
// _ZZ32norm_dist_backward_weight_kernelILi36ELi4EEvPKfS1_S1_S1_iiiiPffE3ans has been demoted
// _ZZ32norm_dist_backward_weight_kernelILi36ELi4EEvPKfS1_S1_S1_iiiiPffE6blockI has been demoted
// _ZZ32norm_dist_backward_weight_kernelILi36ELi8EEvPKfS1_S1_S1_iiiiPffE6blockW has been demoted
// _ZZ32norm_dist_backward_weight_kernelILi36ELi8EEvPKfS1_S1_S1_iiiiPffE3ans has been demoted
// _ZZ32norm_dist_backward_weight_kernelILi36ELi8EEvPKfS1_S1_S1_iiiiPffE6blockI has been demoted
// _ZZ32norm_dist_backward_weight_kernelILi72ELi4EEvPKfS1_S1_S1_iiiiPffE6blockW has been demoted
// _ZZ32norm_dist_backward_weight_kernelILi72ELi4EEvPKfS1_S1_S1_iiiiPffE3ans has been demoted
// _ZZ32norm_dist_backward_weight_kernelILi72ELi4EEvPKfS1_S1_S1_iiiiPffE6blockI has been demoted
// _ZZ32norm_dist_backward_weight_kernelILi72ELi8EEvPKfS1_S1_S1_iiiiPffE6blockW has been demoted
// _ZZ32norm_dist_backward_weight_kernelILi72ELi8EEvPKfS1_S1_S1_iiiiPffE3ans has been demoted
// _ZZ32norm_dist_backward_weight_kernelILi72ELi8EEvPKfS1_S1_S1_iiiiPffE6blockI has been demoted
// _ZZ32norm_dist_backward_weight_kernelILi72ELi16EEvPKfS1_S1_S1_iiiiPffE6blockW has been demoted
// _ZZ32norm_dist_backward_weight_kernelILi72ELi16EEvPKfS1_S1_S1_iiiiPffE3ans has been demoted
// _ZZ32norm_dist_backward_weight_kernelILi72ELi16EEvPKfS1_S1_S1_iiiiPffE6blockI has been demoted
// _ZZ32norm_dist_backward_weight_kernelILi144ELi8EEvPKfS1_S1_S1_iiiiPffE6blockW has been demoted
// _ZZ32norm_dist_backward_weight_kernelILi144ELi8EEvPKfS1_S1_S1_iiiiPffE3ans has been demoted
// _ZZ32norm_dist_backward_weight_kernelILi144ELi8EEvPKfS1_S1_S1_iiiiPffE6blockI has been demoted
// _ZZ32norm_dist_backward_weight_kernelILi144ELi16EEvPKfS1_S1_S1_iiiiPffE6blockW has been demoted
// _ZZ32norm_dist_backward_weight_kernelILi144ELi16EEvPKfS1_S1_S1_iiiiPffE3ans has been demoted
// _ZZ32norm_dist_backward_weight_kernelILi144ELi16EEvPKfS1_S1_S1_iiiiPffE6blockI has been demoted
// _ZZ32norm_dist_backward_weight_kernelILi144ELi32EEvPKfS1_S1_S1_iiiiPffE6blockW has been demoted
// _ZZ32norm_dist_backward_weight_kernelILi144ELi32EEvPKfS1_S1_S1_iiiiPffE3ans has been demoted
// _ZZ32norm_dist_backward_weight_kernelILi144ELi32EEvPKfS1_S1_S1_iiiiPffE6blockI has been demoted
// _ZZ32norm_dist_backward_weight_kernelILb0EEvPKfS1_S1_S1_iiiiiPffE6blockI has been demoted
// _ZZ32norm_dist_backward_weight_kernelILb0EEvPKfS1_S1_S1_iiiiiPffE6blockO has been demoted
// _ZZ32norm_dist_backward_weight_kernelILb0EEvPKfS1_S1_S1_iiiiiPffE6blockG has been demoted
// _ZZ32norm_dist_backward_weight_kernelILb1EEvPKfS1_S1_S1_iiiiiPffE6blockI has been demoted
// _ZZ32norm_dist_backward_weight_kernelILb1EEvPKfS1_S1_S1_iiiiiPffE6blockO has been demoted
// _ZZ32norm_dist_backward_weight_kernelILb1EEvPKfS1_S1_S1_iiiiiPffE6blockG has been demoted

.visible .entry _Z24norm_dist_forward_kernelILi1ELi1EEvPKfS1_iiiiPff(
	.param .u64 .ptr .align 1 _Z24norm_dist_forward_kernelILi1ELi1EEvPKfS1_iiiiPff_param_0,
	.param .u64 .ptr .align 1 _Z24norm_dist_forward_kernelILi1ELi1EEvPKfS1_iiiiPff_param_1,
	.param .u32 _Z24norm_dist_forward_kernelILi1ELi1EEvPKfS1_iiiiPff_param_2,
	.param .u32 _Z24norm_dist_forward_kernelILi1ELi1EEvPKfS1_iiiiPff_param_3,
	.param .u32 _Z24norm_dist_forward_kernelILi1ELi1EEvPKfS1_iiiiPff_param_4,
	.param .u32 _Z24norm_dist_forward_kernelILi1ELi1EEvPKfS1_iiiiPff_param_5,
	.param .u64 .ptr .align 1 _Z24norm_dist_forward_kernelILi1ELi1EEvPKfS1_iiiiPff_param_6,
	.param .f32 _Z24norm_dist_forward_kernelILi1ELi1EEvPKfS1_iiiiPff_param_7
)
.maxntid 256
.minnctapersm 4
{
	.reg .pred 	%p<3>;
	.reg .b32 	%r<16>;
	.reg .b32 	%f<19>;
	.reg .b64 	%rd<13>;
	// demoted variable
	.shared .align 4 .b8 _ZZ24norm_dist_forward_kernelILi1ELi1EEvPKfS1_iiiiPffE6blockW[4];
	ld.param.u64 	%rd1, [_Z24norm_dist_forward_kernelILi1ELi1EEvPKfS1_iiiiPff_param_0];
	ld.param.u64 	%rd2, [_Z24norm_dist_forward_kernelILi1ELi1EEvPKfS1_iiiiPff_param_1];
	ld.param.u32 	%r4, [_Z24norm_dist_forward_kernelILi1ELi1EEvPKfS1_iiiiPff_param_2];
	ld.param.u32 	%r5, [_Z24norm_dist_forward_kernelILi1ELi1EEvPKfS1_iiiiPff_param_3];
	ld.param.u32 	%r6, [_Z24norm_dist_forward_kernelILi1ELi1EEvPKfS1_iiiiPff_param_4];
	ld.param.u32 	%r7, [_Z24norm_dist_forward_kernelILi1ELi1EEvPKfS1_iiiiPff_param_5];
	ld.param.u64 	%rd3, [_Z24norm_dist_forward_kernelILi1ELi1EEvPKfS1_iiiiPff_param_6];
	ld.param.f32 	%f1, [_Z24norm_dist_forward_kernelILi1ELi1EEvPKfS1_iiiiPff_param_7];
	mov.u32 	%r8, %ctaid.y;
	shl.b32 	%r9, %r8, 8;
	mov.u32 	%r10, %tid.x;
	or.b32  	%r1, %r9, %r10;
	div.s32 	%r2, %r1, %r7;
	mov.u32 	%r3, %ctaid.x;
	setp.ne.s32 	%p1, %r10, 0;
	@%p1 bra 	$L__BB0_2;
	cvta.to.global.u64 	%rd4, %rd2;
	mul.wide.u32 	%rd5, %r3, 4;
	add.s64 	%rd6, %rd4, %rd5;
	ld.global.nc.f32 	%f2, [%rd6];
	st.shared.f32 	[_ZZ24norm_dist_forward_kernelILi1ELi1EEvPKfS1_iiiiPffE6blockW], %f2;
$L__BB0_2:
	bar.sync 	0;
	setp.ge.s32 	%p2, %r2, %r4;
	@%p2 bra 	$L__BB0_4;
	rem.s32 	%r11, %r1, %r7;
	mad.lo.s32 	%r12, %r2, %r6, %r3;
	mad.lo.s32 	%r13, %r12, %r7, %r11;
	cvta.to.global.u64 	%rd7, %rd1;
	mul.wide.s32 	%rd8, %r13, 4;
	add.s64 	%rd9, %rd7, %rd8;
	ld.global.nc.f32 	%f3, [%rd9];
	ld.shared.f32 	%f4, [_ZZ24norm_dist_forward_kernelILi1ELi1EEvPKfS1_iiiiPffE6blockW];
	sub.f32 	%f5, %f3, %f4;
	abs.f32 	%f6, %f5;
	max.f32 	%f7, %f6, 0f2EDBE6FF;
	rcp.rn.f32 	%f8, %f7;
	mul.f32 	%f9, %f8, %f6;
	lg2.approx.f32 	%f10, %f9;
	mul.f32 	%f11, %f1, %f10;
	ex2.approx.f32 	%f12, %f11;
	add.f32 	%f13, %f12, 0f2EDBE6FF;
	rcp.rn.f32 	%f14, %f1;
	lg2.approx.f32 	%f15, %f13;
	mul.f32 	%f16, %f14, %f15;
	ex2.approx.f32 	%f17, %f16;
	div.rn.f32 	%f18, %f17, %f8;
	mad.lo.s32 	%r14, %r2, %r5, %r3;
	mad.lo.s32 	%r15, %r14, %r7, %r11;
	cvta.to.global.u64 	%rd10, %rd3;
	mul.wide.s32 	%rd11, %r15, 4;
	add.s64 	%rd12, %rd10, %rd11;
	st.global.f32 	[%rd12], %f18;
$L__BB0_4:
	ret;

}
	// .globl	_Z24norm_dist_forward_kernelILi1ELi2EEvPKfS1_iiiiPff
.visible .entry _Z24norm_dist_forward_kernelILi1ELi2EEvPKfS1_iiiiPff(
	.param .u64 .ptr .align 1 _Z24norm_dist_forward_kernelILi1ELi2EEvPKfS1_iiiiPff_param_0,
	.param .u64 .ptr .align 1 _Z24norm_dist_forward_kernelILi1ELi2EEvPKfS1_iiiiPff_param_1,
	.param .u32 _Z24norm_dist_forward_kernelILi1ELi2EEvPKfS1_iiiiPff_param_2,
	.param .u32 _Z24norm_dist_forward_kernelILi1ELi2EEvPKfS1_iiiiPff_param_3,
	.param .u32 _Z24norm_dist_forward_kernelILi1ELi2EEvPKfS1_iiiiPff_param_4,
	.param .u32 _Z24norm_dist_forward_kernelILi1ELi2EEvPKfS1_iiiiPff_param_5,
	.param .u64 .ptr .align 1 _Z24norm_dist_forward_kernelILi1ELi2EEvPKfS1_iiiiPff_param_6,
	.param .f32 _Z24norm_dist_forward_kernelILi1ELi2EEvPKfS1_iiiiPff_param_7
)
.maxntid 256
.minnctapersm 4
{
	.reg .pred 	%p<3>;
	.reg .b32 	%r<22>;
	.reg .b32 	%f<33>;
	.reg .b64 	%rd<15>;
	// demoted variable
	.shared .align 4 .b8 _ZZ24norm_dist_forward_kernelILi1ELi2EEvPKfS1_iiiiPffE6blockW[8];
	ld.param.u64 	%rd1, [_Z24norm_dist_forward_kernelILi1ELi2EEvPKfS1_iiiiPff_param_0];
	ld.param.u64 	%rd2, [_Z24norm_dist_forward_kernelILi1ELi2EEvPKfS1_iiiiPff_param_1];
	ld.param.u32 	%r5, [_Z24norm_dist_forward_kernelILi1ELi2EEvPKfS1_iiiiPff_param_2];
	ld.param.u32 	%r6, [_Z24norm_dist_forward_kernelILi1ELi2EEvPKfS1_iiiiPff_param_3];
	ld.param.u32 	%r7, [_Z24norm_dist_forward_kernelILi1ELi2EEvPKfS1_iiiiPff_param_4];
	ld.param.u32 	%r8, [_Z24norm_dist_forward_kernelILi1ELi2EEvPKfS1_iiiiPff_param_5];
	ld.param.u64 	%rd3, [_Z24norm_dist_forward_kernelILi1ELi2EEvPKfS1_iiiiPff_param_6];
	ld.param.f32 	%f1, [_Z24norm_dist_forward_kernelILi1ELi2EEvPKfS1_iiiiPff_param_7];
	mov.u32 	%r9, %ctaid.y;
	shl.b32 	%r10, %r9, 8;
	mov.u32 	%r1, %tid.x;
	or.b32  	%r2, %r10, %r1;
	div.s32 	%r3, %r2, %r8;
	mov.u32 	%r4, %ctaid.x;
	setp.gt.u32 	%p1, %r1, 1;
	@%p1 bra 	$L__BB1_2;
	cvta.to.global.u64 	%rd4, %rd2;
	shl.b32 	%r11, %r4, 1;
	add.s32 	%r12, %r11, %r1;
	mul.wide.u32 	%rd5, %r12, 4;
	add.s64 	%rd6, %rd4, %rd5;
	ld.global.nc.f32 	%f2, [%rd6];
	shl.b32 	%r13, %r1, 2;
	mov.u32 	%r14, _ZZ24norm_dist_forward_kernelILi1ELi2EEvPKfS1_iiiiPffE6blockW;
	add.s32 	%r15, %r14, %r13;
	st.shared.f32 	[%r15], %f2;
$L__BB1_2:
	bar.sync 	0;
	setp.ge.s32 	%p2, %r3, %r5;
	@%p2 bra 	$L__BB1_4;
	rem.s32 	%r16, %r2, %r8;
	mad.lo.s32 	%r17, %r3, %r7, %r4;
	mad.lo.s32 	%r18, %r17, %r8, %r16;
	cvta.to.global.u64 	%rd7, %rd1;
	mul.wide.s32 	%rd8, %r18, 4;
	add.s64 	%rd9, %rd7, %rd8;
	ld.global.nc.f32 	%f3, [%rd9];
	ld.shared.f32 	%f4, [_ZZ24norm_dist_forward_kernelILi1ELi2EEvPKfS1_iiiiPffE6blockW];
	sub.f32 	%f5, %f3, %f4;
	abs.f32 	%f6, %f5;
	max.f32 	%f7, %f6, 0f2EDBE6FF;
	ld.shared.f32 	%f8, [_ZZ24norm_dist_forward_kernelILi1ELi2EEvPKfS1_iiiiPffE6blockW+4];
	sub.f32 	%f9, %f3, %f8;
	abs.f32 	%f10, %f9;
	max.f32 	%f11, %f10, 0f2EDBE6FF;
	rcp.rn.f32 	%f12, %f7;
	rcp.rn.f32 	%f13, %f11;
	mul.f32 	%f14, %f12, %f6;
	lg2.approx.f32 	%f15, %f14;
	mul.f32 	%f16, %f1, %f15;
	ex2.approx.f32 	%f17, %f16;
	add.f32 	%f18, %f17, 0f2EDBE6FF;
	mul.f32 	%f19, %f13, %f10;
	lg2.approx.f32 	%f20, %f19;
	mul.f32 	%f21, %f1, %f20;
	ex2.approx.f32 	%f22, %f21;
	add.f32 	%f23, %f22, 0f2EDBE6FF;
	shl.b32 	%r19, %r4, 1;
	mad.lo.s32 	%r20, %r3, %r6, %r19;
	rcp.rn.f32 	%f24, %f1;
	lg2.approx.f32 	%f25, %f18;
	mul.f32 	%f26, %f24, %f25;
	ex2.approx.f32 	%f27, %f26;
	div.rn.f32 	%f28, %f27, %f12;
	mad.lo.s32 	%r21, %r20, %r8, %r16;
	cvta.to.global.u64 	%rd10, %rd3;
	mul.wide.s32 	%rd11, %r21, 4;
	add.s64 	%rd12, %rd10, %rd11;
	st.global.f32 	[%rd12], %f28;
	lg2.approx.f32 	%f29, %f23;
	mul.f32 	%f30, %f24, %f29;
	ex2.approx.f32 	%f31, %f30;
	div.rn.f32 	%f32, %f31, %f13;
	mul.wide.s32 	%rd13, %r8, 4;
	add.s64 	%rd14, %rd12, %rd13;
	st.global.f32 	[%rd14], %f32;
$L__BB1_4:
	ret;

}
	// .globl	_Z24norm_dist_forward_kernelILi2ELi1EEvPKfS1_iiiiPff
.visible .entry _Z24norm_dist_forward_kernelILi2ELi1EEvPKfS1_iiiiPff(
	.param .u64 .ptr .align 1 _Z24norm_dist_forward_kernelILi2ELi1EEvPKfS1_iiiiPff_param_0,
	.param .u64 .ptr .align 1 _Z24norm_dist_forward_kernelILi2ELi1EEvPKfS1_iiiiPff_param_1,
	.param .u32 _Z24norm_dist_forward_kernelILi2ELi1EEvPKfS1_iiiiPff_param_2,
	.param .u32 _Z24norm_dist_forward_kernelILi2ELi1EEvPKfS1_iiiiPff_param_3,
	.param .u32 _Z24norm_dist_forward_kernelILi2ELi1EEvPKfS1_iiiiPff_param_4,
	.param .u32 _Z24norm_dist_forward_kernelILi2ELi1EEvPKfS1_iiiiPff_param_5,
	.param .u64 .ptr .align 1 _Z24norm_dist_forward_kernelILi2ELi1EEvPKfS1_iiiiPff_param_6,
	.param .f32 _Z24norm_dist_forward_kernelILi2ELi1EEvPKfS1_iiiiPff_param_7
)
.maxntid 256
.minnctapersm 4
{
	.reg .pred 	%p<8>;
	.reg .b32 	%r<42>;
	.reg .b32 	%f<29>;
	.reg .b64 	%rd<15>;
	// demoted variable
	.shared .align 4 .b8 _ZZ24norm_dist_forward_kernelILi2ELi1EEvPKfS1_iiiiPffE6blockW[8];
	ld.param.u64 	%rd4, [_Z24norm_dist_forward_kernelILi2ELi1EEvPKfS1_iiiiPff_param_0];
	ld.param.u64 	%rd2, [_Z24norm_dist_forward_kernelILi2ELi1EEvPKfS1_iiiiPff_param_1];
	ld.param.u32 	%r12, [_Z24norm_dist_forward_kernelILi2ELi1EEvPKfS1_iiiiPff_param_2];
	ld.param.u32 	%r13, [_Z24norm_dist_forward_kernelILi2ELi1EEvPKfS1_iiiiPff_param_3];
	ld.param.u32 	%r14, [_Z24norm_dist_forward_kernelILi2ELi1EEvPKfS1_iiiiPff_param_4];
	ld.param.u32 	%r15, [_Z24norm_dist_forward_kernelILi2ELi1EEvPKfS1_iiiiPff_param_5];
	ld.param.u64 	%rd3, [_Z24norm_dist_forward_kernelILi2ELi1EEvPKfS1_iiiiPff_param_6];
	ld.param.f32 	%f6, [_Z24norm_dist_forward_kernelILi2ELi1EEvPKfS1_iiiiPff_param_7];
	cvta.to.global.u64 	%rd1, %rd4;
	mov.u32 	%r16, %ctaid.y;
	shl.b32 	%r17, %r16, 8;
	mov.u32 	%r1, %tid.x;
	or.b32  	%r18, %r17, %r1;
	div.s32 	%r2, %r18, %r15;
	mul.lo.s32 	%r19, %r2, %r15;
	sub.s32 	%r3, %r18, %r19;
	mov.u32 	%r4, %ctaid.x;
	setp.gt.u32 	%p2, %r1, 1;
	@%p2 bra 	$L__BB2_2;
	cvta.to.global.u64 	%rd5, %rd2;
	shl.b32 	%r20, %r4, 1;
	add.s32 	%r21, %r20, %r1;
	mul.wide.u32 	%rd6, %r21, 4;
	add.s64 	%rd7, %rd5, %rd6;
	ld.global.nc.f32 	%f7, [%rd7];
	shl.b32 	%r22, %r1, 2;
	mov.u32 	%r23, _ZZ24norm_dist_forward_kernelILi2ELi1EEvPKfS1_iiiiPffE6blockW;
	add.s32 	%r24, %r23, %r22;
	st.shared.f32 	[%r24], %f7;
$L__BB2_2:
	bar.sync 	0;
	setp.ge.s32 	%p3, %r2, %r12;
	@%p3 bra 	$L__BB2_8;
	shl.b32 	%r26, %r4, 1;
	mad.lo.s32 	%r5, %r2, %r14, %r26;
	mov.f32 	%f27, 0f2EDBE6FF;
	mov.b32 	%r39, 0;
	mov.pred 	%p7, -1;
	mov.u32 	%r31, _ZZ24norm_dist_forward_kernelILi2ELi1EEvPKfS1_iiiiPffE6blockW;
$L__BB2_4:
	.pragma "nounroll";
	mov.pred 	%p1, %p7;
	add.s32 	%r28, %r5, %r39;
	mad.lo.s32 	%r29, %r28, %r15, %r3;
	mul.wide.s32 	%rd8, %r29, 4;
	add.s64 	%rd9, %rd1, %rd8;
	ld.global.nc.f32 	%f9, [%rd9];
	shl.b32 	%r30, %r39, 2;
	add.s32 	%r32, %r31, %r30;
	ld.shared.f32 	%f10, [%r32];
	sub.f32 	%f11, %f9, %f10;
	abs.f32 	%f12, %f11;
	max.f32 	%f27, %f27, %f12;
	mov.b32 	%r39, 1;
	mov.pred 	%p7, 0;
	@%p1 bra 	$L__BB2_4;
	rcp.rn.f32 	%f3, %f27;
	mad.lo.s32 	%r34, %r15, %r5, %r15;
	add.s32 	%r40, %r3, %r34;
	mov.f32 	%f28, 0f2EDBE6FF;
	mov.b32 	%r41, 4;
$L__BB2_6:
	.pragma "nounroll";
	mul.wide.s32 	%rd10, %r40, 4;
	add.s64 	%rd11, %rd1, %rd10;
	ld.global.nc.f32 	%f14, [%rd11];
	add.s32 	%r36, %r31, %r41;
	ld.shared.f32 	%f15, [%r36];
	sub.f32 	%f16, %f14, %f15;
	abs.f32 	%f17, %f16;
	mul.f32 	%f18, %f3, %f17;
	lg2.approx.f32 	%f19, %f18;
	mul.f32 	%f20, %f6, %f19;
	ex2.approx.f32 	%f21, %f20;
	add.f32 	%f28, %f28, %f21;
	add.s32 	%r41, %r41, -4;
	sub.s32 	%r40, %r40, %r15;
	setp.ne.s32 	%p6, %r41, -4;
	@%p6 bra 	$L__BB2_6;
	rcp.rn.f32 	%f22, %f6;
	lg2.approx.f32 	%f23, %f28;
	mul.f32 	%f24, %f22, %f23;
	ex2.approx.f32 	%f25, %f24;
	div.rn.f32 	%f26, %f25, %f3;
	mad.lo.s32 	%r37, %r2, %r13, %r4;
	mad.lo.s32 	%r38, %r37, %r15, %r3;
	cvta.to.global.u64 	%rd12, %rd3;
	mul.wide.s32 	%rd13, %r38, 4;
	add.s64 	%rd14, %rd12, %rd13;
	st.global.f32 	[%rd14], %f26;
$L__BB2_8:
	ret;

}
	// .globl	_Z24norm_dist_forward_kernelILi2ELi2EEvPKfS1_iiiiPff
.visible .entry _Z24norm_dist_forward_kernelILi2ELi2EEvPKfS1_iiiiPff(
	.param .u64 .ptr .align 1 _Z24norm_dist_forward_kernelILi2ELi2EEvPKfS1_iiiiPff_param_0,
	.param .u64 .ptr .align 1 _Z24norm_dist_forward_kernelILi2ELi2EEvPKfS1_iiiiPff_param_1,
	.param .u32 _Z24norm_dist_forward_kernelILi2ELi2EEvPKfS1_iiiiPff_param_2,
	.param .u32 _Z24norm_dist_forward_kernelILi2ELi2EEvPKfS1_iiiiPff_param_3,
	.param .u32 _Z24norm_dist_forward_kernelILi2ELi2EEvPKfS1_iiiiPff_param_4,
	.param .u32 _Z24norm_dist_forward_kernelILi2ELi2EEvPKfS1_iiiiPff_param_5,
	.param .u64 .ptr .align 1 _Z24norm_dist_forward_kernelILi2ELi2EEvPKfS1_iiiiPff_param_6,
	.param .f32 _Z24norm_dist_forward_kernelILi2ELi2EEvPKfS1_iiiiPff_param_7
)
.maxntid 256
.minnctapersm 4
{
	.reg .pred 	%p<8>;
	.reg .b32 	%r<47>;
	.reg .b32 	%f<50>;
	.reg .b64 	%rd<17>;
	// demoted variable
	.shared .align 4 .b8 _ZZ24norm_dist_forward_kernelILi2ELi2EEvPKfS1_iiiiPffE6blockW[16];
	ld.param.u64 	%rd4, [_Z24norm_dist_forward_kernelILi2ELi2EEvPKfS1_iiiiPff_param_0];
	ld.param.u64 	%rd2, [_Z24norm_dist_forward_kernelILi2ELi2EEvPKfS1_iiiiPff_param_1];
	ld.param.u32 	%r15, [_Z24norm_dist_forward_kernelILi2ELi2EEvPKfS1_iiiiPff_param_2];
	ld.param.u32 	%r16, [_Z24norm_dist_forward_kernelILi2ELi2EEvPKfS1_iiiiPff_param_3];
	ld.param.u32 	%r17, [_Z24norm_dist_forward_kernelILi2ELi2EEvPKfS1_iiiiPff_param_4];
	ld.param.u32 	%r18, [_Z24norm_dist_forward_kernelILi2ELi2EEvPKfS1_iiiiPff_param_5];
	ld.param.u64 	%rd3, [_Z24norm_dist_forward_kernelILi2ELi2EEvPKfS1_iiiiPff_param_6];
	ld.param.f32 	%f11, [_Z24norm_dist_forward_kernelILi2ELi2EEvPKfS1_iiiiPff_param_7];
	cvta.to.global.u64 	%rd1, %rd4;
	mov.u32 	%r19, %ctaid.y;
	shl.b32 	%r20, %r19, 8;
	mov.u32 	%r1, %tid.x;
	or.b32  	%r21, %r20, %r1;
	div.s32 	%r2, %r21, %r18;
	mul.lo.s32 	%r22, %r2, %r18;
	sub.s32 	%r3, %r21, %r22;
	mov.u32 	%r4, %ctaid.x;
	setp.gt.u32 	%p2, %r1, 3;
	@%p2 bra 	$L__BB3_2;
	cvta.to.global.u64 	%rd5, %rd2;
	shl.b32 	%r23, %r4, 2;
	add.s32 	%r24, %r23, %r1;
	mul.wide.u32 	%rd6, %r24, 4;
	add.s64 	%rd7, %rd5, %rd6;
	ld.global.nc.f32 	%f12, [%rd7];
	shl.b32 	%r25, %r1, 2;
	mov.u32 	%r26, _ZZ24norm_dist_forward_kernelILi2ELi2EEvPKfS1_iiiiPffE6blockW;
	add.s32 	%r27, %r26, %r25;
	st.shared.f32 	[%r27], %f12;
$L__BB3_2:
	bar.sync 	0;
	setp.ge.s32 	%p3, %r2, %r15;
	@%p3 bra 	$L__BB3_8;
	shl.b32 	%r5, %r4, 1;
	mad.lo.s32 	%r6, %r2, %r17, %r5;
	mov.b32 	%r43, 0;
	mov.pred 	%p7, -1;
	mov.f32 	%f46, 0f2EDBE6FF;
	mov.u32 	%r33, _ZZ24norm_dist_forward_kernelILi2ELi2EEvPKfS1_iiiiPffE6blockW;
	mov.f32 	%f47, %f46;
$L__BB3_4:
	.pragma "nounroll";
	mov.pred 	%p1, %p7;
	add.s32 	%r30, %r6, %r43;
	mad.lo.s32 	%r31, %r30, %r18, %r3;
	mul.wide.s32 	%rd8, %r31, 4;
	add.s64 	%rd9, %rd1, %rd8;
	ld.global.nc.f32 	%f14, [%rd9];
	shl.b32 	%r32, %r43, 2;
	add.s32 	%r34, %r33, %r32;
	ld.shared.f32 	%f15, [%r34];
	sub.f32 	%f16, %f14, %f15;
	abs.f32 	%f17, %f16;
	max.f32 	%f47, %f47, %f17;
	ld.shared.f32 	%f18, [%r34+8];
	sub.f32 	%f19, %f14, %f18;
	abs.f32 	%f20, %f19;
	max.f32 	%f46, %f46, %f20;
	mov.b32 	%r43, 1;
	mov.pred 	%p7, 0;
	@%p1 bra 	$L__BB3_4;
	rcp.rn.f32 	%f5, %f47;
	rcp.rn.f32 	%f6, %f46;
	mad.lo.s32 	%r37, %r18, %r6, %r18;
	add.s32 	%r44, %r3, %r37;
	mov.f32 	%f48, 0f2EDBE6FF;
	mov.b32 	%r46, 12;
	mov.b32 	%r45, 4;
	mov.f32 	%f49, %f48;
$L__BB3_6:
	.pragma "nounroll";
	mul.wide.s32 	%rd10, %r44, 4;
	add.s64 	%rd11, %rd1, %rd10;
	ld.global.nc.f32 	%f22, [%rd11];
	add.s32 	%r39, %r33, %r45;
	ld.shared.f32 	%f23, [%r39];
	sub.f32 	%f24, %f22, %f23;
	abs.f32 	%f25, %f24;
	mul.f32 	%f26, %f5, %f25;
	lg2.approx.f32 	%f27, %f26;
	mul.f32 	%f28, %f11, %f27;
	ex2.approx.f32 	%f29, %f28;
	add.f32 	%f49, %f29, %f49;
	add.s32 	%r40, %r33, %r46;
	ld.shared.f32 	%f30, [%r40];
	sub.f32 	%f31, %f22, %f30;
	abs.f32 	%f32, %f31;
	mul.f32 	%f33, %f6, %f32;
	lg2.approx.f32 	%f34, %f33;
	mul.f32 	%f35, %f11, %f34;
	ex2.approx.f32 	%f36, %f35;
	add.f32 	%f48, %f36, %f48;
	add.s32 	%r46, %r46, -4;
	add.s32 	%r45, %r45, -4;
	sub.s32 	%r44, %r44, %r18;
	setp.ne.s32 	%p6, %r46, 4;
	@%p6 bra 	$L__BB3_6;
	mad.lo.s32 	%r41, %r2, %r16, %r5;
	rcp.rn.f32 	%f37, %f11;
	lg2.approx.f32 	%f38, %f49;
	mul.f32 	%f39, %f37, %f38;
	ex2.approx.f32 	%f40, %f39;
	div.rn.f32 	%f41, %f40, %f5;
	mad.lo.s32 	%r42, %r41, %r18, %r3;
	cvta.to.global.u64 	%rd12, %rd3;
	mul.wide.s32 	%rd13, %r42, 4;
	add.s64 	%rd14, %rd12, %rd13;
	st.global.f32 	[%rd14], %f41;
	lg2.approx.f32 	%f42, %f48;
	mul.f32 	%f43, %f37, %f42;
	ex2.approx.f32 	%f44, %f43;
	div.rn.f32 	%f45, %f44, %f6;
	mul.wide.s32 	%rd15, %r18, 4;
	add.s64 	%rd16, %rd14, %rd15;
	st.global.f32 	[%rd16], %f45;
$L__BB3_8:
	ret;

}
	// .globl	_Z24norm_dist_forward_kernelILi2ELi4EEvPKfS1_iiiiPff
.visible .entry _Z24norm_dist_forward_kernelILi2ELi4EEvPKfS1_iiiiPff(
	.param .u64 .ptr .align 1 _Z24norm_dist_forward_kernelILi2ELi4EEvPKfS1_iiiiPff_param_0,
	.param .u64 .ptr .align 1 _Z24norm_dist_forward_kernelILi2ELi4EEvPKfS1_iiiiPff_param_1,
	.param .u32 _Z24norm_dist_forward_kernelILi2ELi4EEvPKfS1_iiiiPff_param_2,
	.param .u32 _Z24norm_dist_forward_kernelILi2ELi4EEvPKfS1_iiiiPff_param_3,
	.param .u32 _Z24norm_dist_forward_kernelILi2ELi4EEvPKfS1_iiiiPff_param_4,
	.param .u32 _Z24norm_dist_forward_kernelILi2ELi4EEvPKfS1_iiiiPff_param_5,
	.param .u64 .ptr .align 1 _Z24norm_dist_forward_kernelILi2ELi4EEvPKfS1_iiiiPff_param_6,
	.param .f32 _Z24norm_dist_forward_kernelILi2ELi4EEvPKfS1_iiiiPff_param_7
)
.maxntid 256
.minnctapersm 4
{
	.reg .pred 	%p<8>;
	.reg .b32 	%r<46>;
	.reg .b32 	%f<92>;
	.reg .b64 	%rd<19>;
	// demoted variable
	.shared .align 4 .b8 _ZZ24norm_dist_forward_kernelILi2ELi4EEvPKfS1_iiiiPffE6blockW[32];
	ld.param.u64 	%rd4, [_Z24norm_dist_forward_kernelILi2ELi4EEvPKfS1_iiiiPff_param_0];
	ld.param.u64 	%rd2, [_Z24norm_dist_forward_kernelILi2ELi4EEvPKfS1_iiiiPff_param_1];
	ld.param.u32 	%r14, [_Z24norm_dist_forward_kernelILi2ELi4EEvPKfS1_iiiiPff_param_2];
	ld.param.u32 	%r15, [_Z24norm_dist_forward_kernelILi2ELi4EEvPKfS1_iiiiPff_param_3];
	ld.param.u32 	%r16, [_Z24norm_dist_forward_kernelILi2ELi4EEvPKfS1_iiiiPff_param_4];
	ld.param.u32 	%r17, [_Z24norm_dist_forward_kernelILi2ELi4EEvPKfS1_iiiiPff_param_5];
	ld.param.u64 	%rd3, [_Z24norm_dist_forward_kernelILi2ELi4EEvPKfS1_iiiiPff_param_6];
	ld.param.f32 	%f21, [_Z24norm_dist_forward_kernelILi2ELi4EEvPKfS1_iiiiPff_param_7];
	cvta.to.global.u64 	%rd1, %rd4;
	mov.u32 	%r18, %ctaid.y;
	shl.b32 	%r19, %r18, 8;
	mov.u32 	%r1, %tid.x;
	or.b32  	%r20, %r19, %r1;
	div.s32 	%r2, %r20, %r17;
	mul.lo.s32 	%r21, %r2, %r17;
	sub.s32 	%r3, %r20, %r21;
	mov.u32 	%r4, %ctaid.x;
	setp.gt.u32 	%p2, %r1, 7;
	@%p2 bra 	$L__BB4_2;
	cvta.to.global.u64 	%rd5, %rd2;
	shl.b32 	%r22, %r4, 3;
	add.s32 	%r23, %r22, %r1;
	mul.wide.u32 	%rd6, %r23, 4;
	add.s64 	%rd7, %rd5, %rd6;
	ld.global.nc.f32 	%f22, [%rd7];
	shl.b32 	%r24, %r1, 2;
	mov.u32 	%r25, _ZZ24norm_dist_forward_kernelILi2ELi4EEvPKfS1_iiiiPffE6blockW;
	add.s32 	%r26, %r25, %r24;
	st.shared.f32 	[%r26], %f22;
$L__BB4_2:
	bar.sync 	0;
	setp.ge.s32 	%p3, %r2, %r14;
	@%p3 bra 	$L__BB4_8;
	shl.b32 	%r28, %r4, 1;
	mad.lo.s32 	%r5, %r2, %r16, %r28;
	mov.b32 	%r42, 0;
	mov.pred 	%p7, -1;
	mov.f32 	%f84, 0f2EDBE6FF;
	mov.u32 	%r33, _ZZ24norm_dist_forward_kernelILi2ELi4EEvPKfS1_iiiiPffE6blockW;
	mov.f32 	%f85, %f84;
	mov.f32 	%f86, %f84;
	mov.f32 	%f87, %f84;
$L__BB4_4:
	.pragma "nounroll";
	mov.pred 	%p1, %p7;
	add.s32 	%r30, %r5, %r42;
	mad.lo.s32 	%r31, %r30, %r17, %r3;
	mul.wide.s32 	%rd8, %r31, 4;
	add.s64 	%rd9, %rd1, %rd8;
	ld.global.nc.f32 	%f24, [%rd9];
	shl.b32 	%r32, %r42, 2;
	add.s32 	%r34, %r33, %r32;
	ld.shared.f32 	%f25, [%r34];
	sub.f32 	%f26, %f24, %f25;
	abs.f32 	%f27, %f26;
	max.f32 	%f87, %f87, %f27;
	ld.shared.f32 	%f28, [%r34+8];
	sub.f32 	%f29, %f24, %f28;
	abs.f32 	%f30, %f29;
	max.f32 	%f86, %f86, %f30;
	ld.shared.f32 	%f31, [%r34+16];
	sub.f32 	%f32, %f24, %f31;
	abs.f32 	%f33, %f32;
	max.f32 	%f85, %f85, %f33;
	ld.shared.f32 	%f34, [%r34+24];
	sub.f32 	%f35, %f24, %f34;
	abs.f32 	%f36, %f35;
	max.f32 	%f84, %f84, %f36;
	mov.b32 	%r42, 1;
	mov.pred 	%p7, 0;
	@%p1 bra 	$L__BB4_4;
	rcp.rn.f32 	%f9, %f87;
	rcp.rn.f32 	%f10, %f86;
	rcp.rn.f32 	%f11, %f85;
	rcp.rn.f32 	%f12, %f84;
	mad.lo.s32 	%r37, %r17, %r5, %r17;
	add.s32 	%r43, %r3, %r37;
	add.s32 	%r44, %r33, 20;
	mov.f32 	%f88, 0f2EDBE6FF;
	mov.b32 	%r45, 20;
	mov.f32 	%f89, %f88;
	mov.f32 	%f90, %f88;
	mov.f32 	%f91, %f88;
$L__BB4_6:
	.pragma "nounroll";
	mul.wide.s32 	%rd10, %r43, 4;
	add.s64 	%rd11, %rd1, %rd10;
	ld.global.nc.f32 	%f38, [%rd11];
	ld.shared.f32 	%f39, [%r44+-16];
	sub.f32 	%f40, %f38, %f39;
	abs.f32 	%f41, %f40;
	mul.f32 	%f42, %f9, %f41;
	lg2.approx.f32 	%f43, %f42;
	mul.f32 	%f44, %f21, %f43;
	ex2.approx.f32 	%f45, %f44;
	add.f32 	%f91, %f45, %f91;
	ld.shared.f32 	%f46, [%r44+-8];
	sub.f32 	%f47, %f38, %f46;
	abs.f32 	%f48, %f47;
	mul.f32 	%f49, %f10, %f48;
	lg2.approx.f32 	%f50, %f49;
	mul.f32 	%f51, %f21, %f50;
	ex2.approx.f32 	%f52, %f51;
	add.f32 	%f90, %f52, %f90;
	ld.shared.f32 	%f53, [%r44];
	sub.f32 	%f54, %f38, %f53;
	abs.f32 	%f55, %f54;
	mul.f32 	%f56, %f11, %f55;
	lg2.approx.f32 	%f57, %f56;
	mul.f32 	%f58, %f21, %f57;
	ex2.approx.f32 	%f59, %f58;
	add.f32 	%f89, %f59, %f89;
	ld.shared.f32 	%f60, [%r44+8];
	sub.f32 	%f61, %f38, %f60;
	abs.f32 	%f62, %f61;
	mul.f32 	%f63, %f12, %f62;
	lg2.approx.f32 	%f64, %f63;
	mul.f32 	%f65, %f21, %f64;
	ex2.approx.f32 	%f66, %f65;
	add.f32 	%f88, %f66, %f88;
	add.s32 	%r45, %r45, -4;
	add.s32 	%r44, %r44, -4;
	sub.s32 	%r43, %r43, %r17;
	setp.ne.s32 	%p6, %r45, 12;
	@%p6 bra 	$L__BB4_6;
	shl.b32 	%r39, %r4, 2;
	mad.lo.s32 	%r40, %r2, %r15, %r39;
	rcp.rn.f32 	%f67, %f21;
	lg2.approx.f32 	%f68, %f91;
	mul.f32 	%f69, %f67, %f68;
	ex2.approx.f32 	%f70, %f69;
	div.rn.f32 	%f71, %f70, %f9;
	mad.lo.s32 	%r41, %r40, %r17, %r3;
	cvta.to.global.u64 	%rd12, %rd3;
	mul.wide.s32 	%rd13, %r41, 4;
	add.s64 	%rd14, %rd12, %rd13;
	st.global.f32 	[%rd14], %f71;
	lg2.approx.f32 	%f72, %f90;
	mul.f32 	%f73, %f67, %f72;
	ex2.approx.f32 	%f74, %f73;
	div.rn.f32 	%f75, %f74, %f10;
	mul.wide.s32 	%rd15, %r17, 4;
	add.s64 	%rd16, %rd14, %rd15;
	st.global.f32 	[%rd16], %f75;
	lg2.approx.f32 	%f76, %f89;
	mul.f32 	%f77, %f67, %f76;
	ex2.approx.f32 	%f78, %f77;
	div.rn.f32 	%f79, %f78, %f11;
	add.s64 	%rd17, %rd16, %rd15;
	st.global.f32 	[%rd17], %f79;
	lg2.approx.f32 	%f80, %f88;
	mul.f32 	%f81, %f67, %f80;
	ex2.approx.f32 	%f82, %f81;
	div.rn.f32 	%f83, %f82, %f12;
	add.s64 	%rd18, %rd17, %rd15;
	st.global.f32 	[%rd18], %f83;
$L__BB4_8:
	ret;

}
	// .globl	_Z24norm_dist_forward_kernelILi4ELi2EEvPKfS1_iiiiPff
.visible .entry _Z24norm_dist_forward_kernelILi4ELi2EEvPKfS1_iiiiPff(
	.param .u64 .ptr .align 1 _Z24norm_dist_forward_kernelILi4ELi2EEvPKfS1_iiiiPff_param_0,
	.param .u64 .ptr .align 1 _Z24norm_dist_forward_kernelILi4ELi2EEvPKfS1_iiiiPff_param_1,
	.param .u32 _Z24norm_dist_forward_kernelILi4ELi2EEvPKfS1_iiiiPff_param_2,
	.param .u32 _Z24norm_dist_forward_kernelILi4ELi2EEvPKfS1_iiiiPff_param_3,
	.param .u32 _Z24norm_dist_forward_kernelILi4ELi2EEvPKfS1_iiiiPff_param_4,
	.param .u32 _Z24norm_dist_forward_kernelILi4ELi2EEvPKfS1_iiiiPff_param_5,
	.param .u64 .ptr .align 1 _Z24norm_dist_forward_kernelILi4ELi2EEvPKfS1_iiiiPff_param_6,
	.param .f32 _Z24norm_dist_forward_kernelILi4ELi2EEvPKfS1_iiiiPff_param_7
)
.maxntid 256
.minnctapersm 4
{
	.reg .pred 	%p<5>;
	.reg .b32 	%r<52>;
	.reg .b32 	%f<50>;
	.reg .b64 	%rd<17>;
	// demoted variable
	.shared .align 4 .b8 _ZZ24norm_dist_forward_kernelILi4ELi2EEvPKfS1_iiiiPffE6blockW[32];
	ld.param.u64 	%rd4, [_Z24norm_dist_forward_kernelILi4ELi2EEvPKfS1_iiiiPff_param_0];
	ld.param.u64 	%rd2, [_Z24norm_dist_forward_kernelILi4ELi2EEvPKfS1_iiiiPff_param_1];
	ld.param.u32 	%r20, [_Z24norm_dist_forward_kernelILi4ELi2EEvPKfS1_iiiiPff_param_2];
	ld.param.u32 	%r21, [_Z24norm_dist_forward_kernelILi4ELi2EEvPKfS1_iiiiPff_param_3];
	ld.param.u32 	%r22, [_Z24norm_dist_forward_kernelILi4ELi2EEvPKfS1_iiiiPff_param_4];
	ld.param.u32 	%r23, [_Z24norm_dist_forward_kernelILi4ELi2EEvPKfS1_iiiiPff_param_5];
	ld.param.u64 	%rd3, [_Z24norm_dist_forward_kernelILi4ELi2EEvPKfS1_iiiiPff_param_6];
	ld.param.f32 	%f11, [_Z24norm_dist_forward_kernelILi4ELi2EEvPKfS1_iiiiPff_param_7];
	cvta.to.global.u64 	%rd1, %rd4;
	mov.u32 	%r24, %ctaid.y;
	shl.b32 	%r25, %r24, 8;
	mov.u32 	%r1, %tid.x;
	or.b32  	%r26, %r25, %r1;
	div.s32 	%r2, %r26, %r23;
	mul.lo.s32 	%r27, %r2, %r23;
	sub.s32 	%r3, %r26, %r27;
	mov.u32 	%r4, %ctaid.x;
	setp.gt.u32 	%p1, %r1, 7;
	@%p1 bra 	$L__BB5_2;
	cvta.to.global.u64 	%rd5, %rd2;
	shl.b32 	%r28, %r4, 3;
	add.s32 	%r29, %r28, %r1;
	mul.wide.u32 	%rd6, %r29, 4;
	add.s64 	%rd7, %rd5, %rd6;
	ld.global.nc.f32 	%f12, [%rd7];
	shl.b32 	%r30, %r1, 2;
	mov.u32 	%r31, _ZZ24norm_dist_forward_kernelILi4ELi2EEvPKfS1_iiiiPffE6blockW;
	add.s32 	%r32, %r31, %r30;
	st.shared.f32 	[%r32], %f12;
$L__BB5_2:
	bar.sync 	0;
	setp.ge.s32 	%p2, %r2, %r20;
	@%p2 bra 	$L__BB5_8;
	shl.b32 	%r35, %r4, 2;
	mad.lo.s32 	%r5, %r2, %r22, %r35;
	mad.lo.s32 	%r46, %r23, %r5, %r3;
	mov.u32 	%r36, _ZZ24norm_dist_forward_kernelILi4ELi2EEvPKfS1_iiiiPffE6blockW;
	add.s32 	%r48, %r36, 16;
	mov.f32 	%f46, 0f2EDBE6FF;
	mov.b32 	%r47, 16;
	mov.f32 	%f47, %f46;
$L__BB5_4:
	.pragma "nounroll";
	mul.wide.s32 	%rd8, %r46, 4;
	add.s64 	%rd9, %rd1, %rd8;
	ld.global.nc.f32 	%f14, [%rd9];
	ld.shared.f32 	%f15, [%r48+-16];
	sub.f32 	%f16, %f14, %f15;
	abs.f32 	%f17, %f16;
	max.f32 	%f47, %f47, %f17;
	ld.shared.f32 	%f18, [%r48];
	sub.f32 	%f19, %f14, %f18;
	abs.f32 	%f20, %f19;
	max.f32 	%f46, %f46, %f20;
	add.s32 	%r48, %r48, 4;
	add.s32 	%r47, %r47, 4;
	add.s32 	%r46, %r46, %r23;
	setp.ne.s32 	%p3, %r47, 32;
	@%p3 bra 	$L__BB5_4;
	rcp.rn.f32 	%f5, %f47;
	rcp.rn.f32 	%f6, %f46;
	add.s32 	%r39, %r5, 3;
	mad.lo.s32 	%r49, %r23, %r39, %r3;
	mov.f32 	%f48, 0f2EDBE6FF;
	mov.b32 	%r51, 28;
	mov.b32 	%r50, 12;
	mov.f32 	%f49, %f48;
$L__BB5_6:
	.pragma "nounroll";
	mul.wide.s32 	%rd10, %r49, 4;
	add.s64 	%rd11, %rd1, %rd10;
	ld.global.nc.f32 	%f22, [%rd11];
	add.s32 	%r41, %r36, %r50;
	ld.shared.f32 	%f23, [%r41];
	sub.f32 	%f24, %f22, %f23;
	abs.f32 	%f25, %f24;
	mul.f32 	%f26, %f5, %f25;
	lg2.approx.f32 	%f27, %f26;
	mul.f32 	%f28, %f11, %f27;
	ex2.approx.f32 	%f29, %f28;
	add.f32 	%f49, %f29, %f49;
	add.s32 	%r42, %r36, %r51;
	ld.shared.f32 	%f30, [%r42];
	sub.f32 	%f31, %f22, %f30;
	abs.f32 	%f32, %f31;
	mul.f32 	%f33, %f6, %f32;
	lg2.approx.f32 	%f34, %f33;
	mul.f32 	%f35, %f11, %f34;
	ex2.approx.f32 	%f36, %f35;
	add.f32 	%f48, %f36, %f48;
	add.s32 	%r51, %r51, -4;
	add.s32 	%r50, %r50, -4;
	sub.s32 	%r49, %r49, %r23;
	setp.ne.s32 	%p4, %r51, 12;
	@%p4 bra 	$L__BB5_6;
	shl.b32 	%r43, %r4, 1;
	mad.lo.s32 	%r44, %r2, %r21, %r43;
	rcp.rn.f32 	%f37, %f11;
	lg2.approx.f32 	%f38, %f49;
	mul.f32 	%f39, %f37, %f38;
	ex2.approx.f32 	%f40, %f39;
	div.rn.f32 	%f41, %f40, %f5;
	mad.lo.s32 	%r45, %r44, %r23, %r3;
	cvta.to.global.u64 	%rd12, %rd3;
	mul.wide.s32 	%rd13, %r45, 4;
	add.s64 	%rd14, %rd12, %rd13;
	st.global.f32 	[%rd14], %f41;
	lg2.approx.f32 	%f42, %f48;
	mul.f32 	%f43, %f37, %f42;
	ex2.approx.f32 	%f44, %f43;
	div.rn.f32 	%f45, %f44, %f6;
	mul.wide.s32 	%rd15, %r23, 4;
	add.s64 	%rd16, %rd14, %rd15;
	st.global.f32 	[%rd16], %f45;
$L__BB5_8:
	ret;

}
	// .globl	_Z24norm_dist_forward_kernelILi4ELi4EEvPKfS1_iiiiPff
.visible .entry _Z24norm_dist_forward_kernelILi4ELi4EEvPKfS1_iiiiPff(
	.param .u64 .ptr .align 1 _Z24norm_dist_forward_kernelILi4ELi4EEvPKfS1_iiiiPff_param_0,
	.param .u64 .ptr .align 1 _Z24norm_dist_forward_kernelILi4ELi4EEvPKfS1_iiiiPff_param_1,
	.param .u32 _Z24norm_dist_forward_kernelILi4ELi4EEvPKfS1_iiiiPff_param_2,
	.param .u32 _Z24norm_dist_forward_kernelILi4ELi4EEvPKfS1_iiiiPff_param_3,
	.param .u32 _Z24norm_dist_forward_kernelILi4ELi4EEvPKfS1_iiiiPff_param_4,
	.param .u32 _Z24norm_dist_forward_kernelILi4ELi4EEvPKfS1_iiiiPff_param_5,
	.param .u64 .ptr .align 1 _Z24norm_dist_forward_kernelILi4ELi4EEvPKfS1_iiiiPff_param_6,
	.param .f32 _Z24norm_dist_forward_kernelILi4ELi4EEvPKfS1_iiiiPff_param_7
)
.maxntid 256
.minnctapersm 4
{
	.reg .pred 	%p<5>;
	.reg .b32 	%r<49>;
	.reg .b32 	%f<92>;
	.reg .b64 	%rd<19>;
	// demoted variable
	.shared .align 4 .b8 _ZZ24norm_dist_forward_kernelILi4ELi4EEvPKfS1_iiiiPffE6blockW[64];
	ld.param.u64 	%rd4, [_Z24norm_dist_forward_kernelILi4ELi4EEvPKfS1_iiiiPff_param_0];
	ld.param.u64 	%rd2, [_Z24norm_dist_forward_kernelILi4ELi4EEvPKfS1_iiiiPff_param_1];
	ld.param.u32 	%r21, [_Z24norm_dist_forward_kernelILi4ELi4EEvPKfS1_iiiiPff_param_2];
	ld.param.u32 	%r22, [_Z24norm_dist_forward_kernelILi4ELi4EEvPKfS1_iiiiPff_param_3];
	ld.param.u32 	%r23, [_Z24norm_dist_forward_kernelILi4ELi4EEvPKfS1_iiiiPff_param_4];
	ld.param.u32 	%r24, [_Z24norm_dist_forward_kernelILi4ELi4EEvPKfS1_iiiiPff_param_5];
	ld.param.u64 	%rd3, [_Z24norm_dist_forward_kernelILi4ELi4EEvPKfS1_iiiiPff_param_6];
	ld.param.f32 	%f21, [_Z24norm_dist_forward_kernelILi4ELi4EEvPKfS1_iiiiPff_param_7];
	cvta.to.global.u64 	%rd1, %rd4;
	mov.u32 	%r25, %ctaid.y;
	shl.b32 	%r26, %r25, 8;
	mov.u32 	%r1, %tid.x;
	or.b32  	%r27, %r26, %r1;
	div.s32 	%r2, %r27, %r24;
	mul.lo.s32 	%r28, %r2, %r24;
	sub.s32 	%r3, %r27, %r28;
	mov.u32 	%r4, %ctaid.x;
	setp.gt.u32 	%p1, %r1, 15;
	@%p1 bra 	$L__BB6_2;
	cvta.to.global.u64 	%rd5, %rd2;
	shl.b32 	%r29, %r4, 4;
	add.s32 	%r30, %r29, %r1;
	mul.wide.u32 	%rd6, %r30, 4;
	add.s64 	%rd7, %rd5, %rd6;
	ld.global.nc.f32 	%f22, [%rd7];
	shl.b32 	%r31, %r1, 2;
	mov.u32 	%r32, _ZZ24norm_dist_forward_kernelILi4ELi4EEvPKfS1_iiiiPffE6blockW;
	add.s32 	%r33, %r32, %r31;
	st.shared.f32 	[%r33], %f22;
$L__BB6_2:
	bar.sync 	0;
	setp.ge.s32 	%p2, %r2, %r21;
	@%p2 bra 	$L__BB6_8;
	shl.b32 	%r5, %r4, 2;
	mad.lo.s32 	%r6, %r2, %r23, %r5;
	mad.lo.s32 	%r43, %r24, %r6, %r3;
	mov.u32 	%r36, _ZZ24norm_dist_forward_kernelILi4ELi4EEvPKfS1_iiiiPffE6blockW;
	add.s32 	%r45, %r36, 32;
	mov.f32 	%f84, 0f2EDBE6FF;
	mov.b32 	%r44, 32;
	mov.f32 	%f85, %f84;
	mov.f32 	%f86, %f84;
	mov.f32 	%f87, %f84;
$L__BB6_4:
	.pragma "nounroll";
	mul.wide.s32 	%rd8, %r43, 4;
	add.s64 	%rd9, %rd1, %rd8;
	ld.global.nc.f32 	%f24, [%rd9];
	ld.shared.f32 	%f25, [%r45+-32];
	sub.f32 	%f26, %f24, %f25;
	abs.f32 	%f27, %f26;
	max.f32 	%f87, %f87, %f27;
	ld.shared.f32 	%f28, [%r45+-16];
	sub.f32 	%f29, %f24, %f28;
	abs.f32 	%f30, %f29;
	max.f32 	%f86, %f86, %f30;
	ld.shared.f32 	%f31, [%r45];
	sub.f32 	%f32, %f24, %f31;
	abs.f32 	%f33, %f32;
	max.f32 	%f85, %f85, %f33;
	ld.shared.f32 	%f34, [%r45+16];
	sub.f32 	%f35, %f24, %f34;
	abs.f32 	%f36, %f35;
	max.f32 	%f84, %f84, %f36;
	add.s32 	%r45, %r45, 4;
	add.s32 	%r44, %r44, 4;
	add.s32 	%r43, %r43, %r24;
	setp.ne.s32 	%p3, %r44, 48;
	@%p3 bra 	$L__BB6_4;
	rcp.rn.f32 	%f9, %f87;
	rcp.rn.f32 	%f10, %f86;
	rcp.rn.f32 	%f11, %f85;
	rcp.rn.f32 	%f12, %f84;
	add.s32 	%r39, %r6, 3;
	mad.lo.s32 	%r46, %r24, %r39, %r3;
	add.s32 	%r47, %r36, 44;
	mov.f32 	%f88, 0f2EDBE6FF;
	mov.b32 	%r48, 44;
	mov.f32 	%f89, %f88;
	mov.f32 	%f90, %f88;
	mov.f32 	%f91, %f88;
$L__BB6_6:
	.pragma "nounroll";
	mul.wide.s32 	%rd10, %r46, 4;
	add.s64 	%rd11, %rd1, %rd10;
	ld.global.nc.f32 	%f38, [%rd11];
	ld.shared.f32 	%f39, [%r47+-32];
	sub.f32 	%f40, %f38, %f39;
	abs.f32 	%f41, %f40;
	mul.f32 	%f42, %f9, %f41;
	lg2.approx.f32 	%f43, %f42;
	mul.f32 	%f44, %f21, %f43;
	ex2.approx.f32 	%f45, %f44;
	add.f32 	%f91, %f45, %f91;
	ld.shared.f32 	%f46, [%r47+-16];
	sub.f32 	%f47, %f38, %f46;
	abs.f32 	%f48, %f47;
	mul.f32 	%f49, %f10, %f48;
	lg2.approx.f32 	%f50, %f49;
	mul.f32 	%f51, %f21, %f50;
	ex2.approx.f32 	%f52, %f51;
	add.f32 	%f90, %f52, %f90;
	ld.shared.f32 	%f53, [%r47];
	sub.f32 	%f54, %f38, %f53;
	abs.f32 	%f55, %f54;
	mul.f32 	%f56, %f11, %f55;
	lg2.approx.f32 	%f57, %f56;
	mul.f32 	%f58, %f21, %f57;
	ex2.approx.f32 	%f59, %f58;
	add.f32 	%f89, %f59, %f89;
	ld.shared.f32 	%f60, [%r47+16];
	sub.f32 	%f61, %f38, %f60;
	abs.f32 	%f62, %f61;
	mul.f32 	%f63, %f12, %f62;
	lg2.approx.f32 	%f64, %f63;
	mul.f32 	%f65, %f21, %f64;
	ex2.approx.f32 	%f66, %f65;
	add.f32 	%f88, %f66, %f88;
	add.s32 	%r48, %r48, -4;
	add.s32 	%r47, %r47, -4;
	sub.s32 	%r46, %r46, %r24;
	setp.ne.s32 	%p4, %r48, 28;
	@%p4 bra 	$L__BB6_6;
	mad.lo.s32 	%r41, %r2, %r22, %r5;
	rcp.rn.f32 	%f67, %f21;
	lg2.approx.f32 	%f68, %f91;
	mul.f32 	%f69, %f67, %f68;
	ex2.approx.f32 	%f70, %f69;
	div.rn.f32 	%f71, %f70, %f9;
	mad.lo.s32 	%r42, %r41, %r24, %r3;
	cvta.to.global.u64 	%rd12, %rd3;
	mul.wide.s32 	%rd13, %r42, 4;
	add.s64 	%rd14, %rd12, %rd13;
	st.global.f32 	[%rd14], %f71;
	lg2.approx.f32 	%f72, %f90;
	mul.f32 	%f73, %f67, %f72;
	ex2.approx.f32 	%f74, %f73;
	div.rn.f32 	%f75, %f74, %f10;
	mul.wide.s32 	%rd15, %r24, 4;
	add.s64 	%rd16, %rd14, %rd15;
	st.global.f32 	[%rd16], %f75;
	lg2.approx.f32 	%f76, %f89;
	mul.f32 	%f77, %f67, %f76;
	ex2.approx.f32 	%f78, %f77;
	div.rn.f32 	%f79, %f78, %f11;
	add.s64 	%rd17, %rd16, %rd15;
	st.global.f32 	[%rd17], %f79;
	lg2.approx.f32 	%f80, %f88;
	mul.f32 	%f81, %f67, %f80;
	ex2.approx.f32 	%f82, %f81;
	div.rn.f32 	%f83, %f82, %f12;
	add.s64 	%rd18, %rd17, %rd15;
	st.global.f32 	[%rd18], %f83;
$L__BB6_8:
	ret;

}
	// .globl	_Z24norm_dist_forward_kernelILi4ELi8EEvPKfS1_iiiiPff
.visible .entry _Z24norm_dist_forward_kernelILi4ELi8EEvPKfS1_iiiiPff(
	.param .u64 .ptr .align 1 _Z24norm_dist_forward_kernelILi4ELi8EEvPKfS1_iiiiPff_param_0,
	.param .u64 .ptr .align 1 _Z24norm_dist_forward_kernelILi4ELi8EEvPKfS1_iiiiPff_param_1,
	.param .u32 _Z24norm_dist_forward_kernelILi4ELi8EEvPKfS1_iiiiPff_param_2,
	.param .u32 _Z24norm_dist_forward_kernelILi4ELi8EEvPKfS1_iiiiPff_param_3,
	.param .u32 _Z24norm_dist_forward_kernelILi4ELi8EEvPKfS1_iiiiPff_param_4,
	.param .u32 _Z24norm_dist_forward_kernelILi4ELi8EEvPKfS1_iiiiPff_param_5,
	.param .u64 .ptr .align 1 _Z24norm_dist_forward_kernelILi4ELi8EEvPKfS1_iiiiPff_param_6,
	.param .f32 _Z24norm_dist_forward_kernelILi4ELi8EEvPKfS1_iiiiPff_param_7
)
.maxntid 256
.minnctapersm 4
{
	.reg .pred 	%p<5>;
	.reg .b32 	%r<44>;
	.reg .b32 	%f<176>;
	.reg .b64 	%rd<23>;
	// demoted variable
	.shared .align 4 .b8 _ZZ24norm_dist_forward_kernelILi4ELi8EEvPKfS1_iiiiPffE6blockW[128];
	ld.param.u64 	%rd4, [_Z24norm_dist_forward_kernelILi4ELi8EEvPKfS1_iiiiPff_param_0];
	ld.param.u64 	%rd2, [_Z24norm_dist_forward_kernelILi4ELi8EEvPKfS1_iiiiPff_param_1];
	ld.param.u32 	%r16, [_Z24norm_dist_forward_kernelILi4ELi8EEvPKfS1_iiiiPff_param_2];
	ld.param.u32 	%r17, [_Z24norm_dist_forward_kernelILi4ELi8EEvPKfS1_iiiiPff_param_3];
	ld.param.u32 	%r18, [_Z24norm_dist_forward_kernelILi4ELi8EEvPKfS1_iiiiPff_param_4];
	ld.param.u32 	%r19, [_Z24norm_dist_forward_kernelILi4ELi8EEvPKfS1_iiiiPff_param_5];
	ld.param.u64 	%rd3, [_Z24norm_dist_forward_kernelILi4ELi8EEvPKfS1_iiiiPff_param_6];
	ld.param.f32 	%f41, [_Z24norm_dist_forward_kernelILi4ELi8EEvPKfS1_iiiiPff_param_7];
	cvta.to.global.u64 	%rd1, %rd4;
	mov.u32 	%r20, %ctaid.y;
	shl.b32 	%r21, %r20, 8;
	mov.u32 	%r1, %tid.x;
	or.b32  	%r22, %r21, %r1;
	div.s32 	%r2, %r22, %r19;
	mul.lo.s32 	%r23, %r2, %r19;
	sub.s32 	%r3, %r22, %r23;
	mov.u32 	%r4, %ctaid.x;
	setp.gt.u32 	%p1, %r1, 31;
	@%p1 bra 	$L__BB7_2;
	cvta.to.global.u64 	%rd5, %rd2;
	shl.b32 	%r24, %r4, 5;
	add.s32 	%r25, %r24, %r1;
	mul.wide.u32 	%rd6, %r25, 4;
	add.s64 	%rd7, %rd5, %rd6;
	ld.global.nc.f32 	%f42, [%rd7];
	shl.b32 	%r26, %r1, 2;
	mov.u32 	%r27, _ZZ24norm_dist_forward_kernelILi4ELi8EEvPKfS1_iiiiPffE6blockW;
	add.s32 	%r28, %r27, %r26;
	st.shared.f32 	[%r28], %f42;
$L__BB7_2:
	bar.sync 	0;
	setp.ge.s32 	%p2, %r2, %r16;
	@%p2 bra 	$L__BB7_8;
	shl.b32 	%r30, %r4, 2;
	mad.lo.s32 	%r5, %r2, %r18, %r30;
	mad.lo.s32 	%r41, %r19, %r5, %r3;
	mov.f32 	%f160, 0f2EDBE6FF;
	mov.b32 	%r40, 64;
	mov.f32 	%f161, %f160;
	mov.f32 	%f162, %f160;
	mov.f32 	%f163, %f160;
	mov.f32 	%f164, %f160;
	mov.f32 	%f165, %f160;
	mov.f32 	%f166, %f160;
	mov.f32 	%f167, %f160;
$L__BB7_4:
	.pragma "nounroll";
	mul.wide.s32 	%rd8, %r41, 4;
	add.s64 	%rd9, %rd1, %rd8;
	ld.global.nc.f32 	%f44, [%rd9];
	mov.u32 	%r31, _ZZ24norm_dist_forward_kernelILi4ELi8EEvPKfS1_iiiiPffE6blockW;
	add.s32 	%r32, %r31, %r40;
	ld.shared.f32 	%f45, [%r32+-64];
	sub.f32 	%f46, %f44, %f45;
	abs.f32 	%f47, %f46;
	max.f32 	%f167, %f167, %f47;
	ld.shared.f32 	%f48, [%r32+-48];
	sub.f32 	%f49, %f44, %f48;
	abs.f32 	%f50, %f49;
	max.f32 	%f166, %f166, %f50;
	ld.shared.f32 	%f51, [%r32+-32];
	sub.f32 	%f52, %f44, %f51;
	abs.f32 	%f53, %f52;
	max.f32 	%f165, %f165, %f53;
	ld.shared.f32 	%f54, [%r32+-16];
	sub.f32 	%f55, %f44, %f54;
	abs.f32 	%f56, %f55;
	max.f32 	%f164, %f164, %f56;
	ld.shared.f32 	%f57, [%r32];
	sub.f32 	%f58, %f44, %f57;
	abs.f32 	%f59, %f58;
	max.f32 	%f163, %f163, %f59;
	ld.shared.f32 	%f60, [%r32+16];
	sub.f32 	%f61, %f44, %f60;
	abs.f32 	%f62, %f61;
	max.f32 	%f162, %f162, %f62;
	ld.shared.f32 	%f63, [%r32+32];
	sub.f32 	%f64, %f44, %f63;
	abs.f32 	%f65, %f64;
	max.f32 	%f161, %f161, %f65;
	ld.shared.f32 	%f66, [%r32+48];
	sub.f32 	%f67, %f44, %f66;
	abs.f32 	%f68, %f67;
	max.f32 	%f160, %f160, %f68;
	add.s32 	%r41, %r41, %r19;
	add.s32 	%r40, %r40, 4;
	setp.ne.s32 	%p3, %r40, 80;
	@%p3 bra 	$L__BB7_4;
	rcp.rn.f32 	%f17, %f167;
	rcp.rn.f32 	%f18, %f166;
	rcp.rn.f32 	%f19, %f165;
	rcp.rn.f32 	%f20, %f164;
	rcp.rn.f32 	%f21, %f163;
	rcp.rn.f32 	%f22, %f162;
	rcp.rn.f32 	%f23, %f161;
	rcp.rn.f32 	%f24, %f160;
	add.s32 	%r34, %r5, 3;
	mad.lo.s32 	%r42, %r19, %r34, %r3;
	mov.f32 	%f168, 0f2EDBE6FF;
	mov.b32 	%r43, 76;
	mov.f32 	%f169, %f168;
	mov.f32 	%f170, %f168;
	mov.f32 	%f171, %f168;
	mov.f32 	%f172, %f168;
	mov.f32 	%f173, %f168;
	mov.f32 	%f174, %f168;
	mov.f32 	%f175, %f168;
$L__BB7_6:
	.pragma "nounroll";
	mul.wide.s32 	%rd10, %r42, 4;
	add.s64 	%rd11, %rd1, %rd10;
	ld.global.nc.f32 	%f70, [%rd11];
	add.s32 	%r36, %r31, %r43;
	ld.shared.f32 	%f71, [%r36+-64];
	sub.f32 	%f72, %f70, %f71;
	abs.f32 	%f73, %f72;
	mul.f32 	%f74, %f17, %f73;
	lg2.approx.f32 	%f75, %f74;
	mul.f32 	%f76, %f41, %f75;
	ex2.approx.f32 	%f77, %f76;
	add.f32 	%f175, %f77, %f175;
	ld.shared.f32 	%f78, [%r36+-48];
	sub.f32 	%f79, %f70, %f78;
	abs.f32 	%f80, %f79;
	mul.f32 	%f81, %f18, %f80;
	lg2.approx.f32 	%f82, %f81;
	mul.f32 	%f83, %f41, %f82;
	ex2.approx.f32 	%f84, %f83;
	add.f32 	%f174, %f84, %f174;
	ld.shared.f32 	%f85, [%r36+-32];
	sub.f32 	%f86, %f70, %f85;
	abs.f32 	%f87, %f86;
	mul.f32 	%f88, %f19, %f87;
	lg2.approx.f32 	%f89, %f88;
	mul.f32 	%f90, %f41, %f89;
	ex2.approx.f32 	%f91, %f90;
	add.f32 	%f173, %f91, %f173;
	ld.shared.f32 	%f92, [%r36+-16];
	sub.f32 	%f93, %f70, %f92;
	abs.f32 	%f94, %f93;
	mul.f32 	%f95, %f20, %f94;
	lg2.approx.f32 	%f96, %f95;
	mul.f32 	%f97, %f41, %f96;
	ex2.approx.f32 	%f98, %f97;
	add.f32 	%f172, %f98, %f172;
	ld.shared.f32 	%f99, [%r36];
	sub.f32 	%f100, %f70, %f99;
	abs.f32 	%f101, %f100;
	mul.f32 	%f102, %f21, %f101;
	lg2.approx.f32 	%f103, %f102;
	mul.f32 	%f104, %f41, %f103;
	ex2.approx.f32 	%f105, %f104;
	add.f32 	%f171, %f105, %f171;
	ld.shared.f32 	%f106, [%r36+16];
	sub.f32 	%f107, %f70, %f106;
	abs.f32 	%f108, %f107;
	mul.f32 	%f109, %f22, %f108;
	lg2.approx.f32 	%f110, %f109;
	mul.f32 	%f111, %f41, %f110;
	ex2.approx.f32 	%f112, %f111;
	add.f32 	%f170, %f112, %f170;
	ld.shared.f32 	%f113, [%r36+32];
	sub.f32 	%f114, %f70, %f113;
	abs.f32 	%f115, %f114;
	mul.f32 	%f116, %f23, %f115;
	lg2.approx.f32 	%f117, %f116;
	mul.f32 	%f118, %f41, %f117;
	ex2.approx.f32 	%f119, %f118;
	add.f32 	%f169, %f119, %f169;
	ld.shared.f32 	%f120, [%r36+48];
	sub.f32 	%f121, %f70, %f120;
	abs.f32 	%f122, %f121;
	mul.f32 	%f123, %f24, %f122;
	lg2.approx.f32 	%f124, %f123;
	mul.f32 	%f125, %f41, %f124;
	ex2.approx.f32 	%f126, %f125;
	add.f32 	%f168, %f126, %f168;
	add.s32 	%r43, %r43, -4;
	sub.s32 	%r42, %r42, %r19;
	setp.ne.s32 	%p4, %r43, 60;
	@%p4 bra 	$L__BB7_6;
	shl.b32 	%r37, %r4, 3;
	mad.lo.s32 	%r38, %r2, %r17, %r37;
	rcp.rn.f32 	%f127, %f41;
	lg2.approx.f32 	%f128, %f175;
	mul.f32 	%f129, %f127, %f128;
	ex2.approx.f32 	%f130, %f129;
	div.rn.f32 	%f131, %f130, %f17;
	mad.lo.s32 	%r39, %r38, %r19, %r3;
	cvta.to.global.u64 	%rd12, %rd3;
	mul.wide.s32 	%rd13, %r39, 4;
	add.s64 	%rd14, %rd12, %rd13;
	st.global.f32 	[%rd14], %f131;
	lg2.approx.f32 	%f132, %f174;
	mul.f32 	%f133, %f127, %f132;
	ex2.approx.f32 	%f134, %f133;
	div.rn.f32 	%f135, %f134, %f18;
	mul.wide.s32 	%rd15, %r19, 4;
	add.s64 	%rd16, %rd14, %rd15;
	st.global.f32 	[%rd16], %f135;
	lg2.approx.f32 	%f136, %f173;
	mul.f32 	%f137, %f127, %f136;
	ex2.approx.f32 	%f138, %f137;
	div.rn.f32 	%f139, %f138, %f19;
	add.s64 	%rd17, %rd16, %rd15;
	st.global.f32 	[%rd17], %f139;
	lg2.approx.f32 	%f140, %f172;
	mul.f32 	%f141, %f127, %f140;
	ex2.approx.f32 	%f142, %f141;
	div.rn.f32 	%f143, %f142, %f20;
	add.s64 	%rd18, %rd17, %rd15;
	st.global.f32 	[%rd18], %f143;
	lg2.approx.f32 	%f144, %f171;
	mul.f32 	%f145, %f127, %f144;
	ex2.approx.f32 	%f146, %f145;
	div.rn.f32 	%f147, %f146, %f21;
	add.s64 	%rd19, %rd18, %rd15;
	st.global.f32 	[%rd19], %f147;
	lg2.approx.f32 	%f148, %f170;
	mul.f32 	%f149, %f127, %f148;
	ex2.approx.f32 	%f150, %f149;
	div.rn.f32 	%f151, %f150, %f22;
	add.s64 	%rd20, %rd19, %rd15;
	st.global.f32 	[%rd20], %f151;
	lg2.approx.f32 	%f152, %f169;
	mul.f32 	%f153, %f127, %f152;
	ex2.approx.f32 	%f154, %f153;
	div.rn.f32 	%f155, %f154, %f23;
	add.s64 	%rd21, %rd20, %rd15;
	st.global.f32 	[%rd21], %f155;
	lg2.approx.f32 	%f156, %f168;
	mul.f32 	%f157, %f127, %f156;
	ex2.approx.f32 	%f158, %f157;
	div.rn.f32 	%f159, %f158, %f24;
	add.s64 	%rd22, %rd21, %rd15;
	st.global.f32 	[%rd22], %f159;
$L__BB7_8:
	ret;

}
	// .globl	_Z24norm_dist_forward_kernelILi8ELi4EEvPKfS1_iiiiPff
.visible .entry _Z24norm_dist_forward_kernelILi8ELi4EEvPKfS1_iiiiPff(
	.param .u64 .ptr .align 1 _Z24norm_dist_forward_kernelILi8ELi4EEvPKfS1_iiiiPff_param_0,
	.param .u64 .ptr .align 1 _Z24norm_dist_forward_kernelILi8ELi4EEvPKfS1_iiiiPff_param_1,
	.param .u32 _Z24norm_dist_forward_kernelILi8ELi4EEvPKfS1_iiiiPff_param_2,
	.param .u32 _Z24norm_dist_forward_kernelILi8ELi4EEvPKfS1_iiiiPff_param_3,
	.param .u32 _Z24norm_dist_forward_kernelILi8ELi4EEvPKfS1_iiiiPff_param_4,
	.param .u32 _Z24norm_dist_forward_kernelILi8ELi4EEvPKfS1_iiiiPff_param_5,
	.param .u64 .ptr .align 1 _Z24norm_dist_forward_kernelILi8ELi4EEvPKfS1_iiiiPff_param_6,
	.param .f32 _Z24norm_dist_forward_kernelILi8ELi4EEvPKfS1_iiiiPff_param_7
)
.maxntid 256
.minnctapersm 4
{
	.reg .pred 	%p<5>;
	.reg .b32 	%r<50>;
	.reg .b32 	%f<92>;
	.reg .b64 	%rd<19>;
	// demoted variable
	.shared .align 4 .b8 _ZZ24norm_dist_forward_kernelILi8ELi4EEvPKfS1_iiiiPffE6blockW[128];
	ld.param.u64 	%rd4, [_Z24norm_dist_forward_kernelILi8ELi4EEvPKfS1_iiiiPff_param_0];
	ld.param.u64 	%rd2, [_Z24norm_dist_forward_kernelILi8ELi4EEvPKfS1_iiiiPff_param_1];
	ld.param.u32 	%r20, [_Z24norm_dist_forward_kernelILi8ELi4EEvPKfS1_iiiiPff_param_2];
	ld.param.u32 	%r21, [_Z24norm_dist_forward_kernelILi8ELi4EEvPKfS1_iiiiPff_param_3];
	ld.param.u32 	%r22, [_Z24norm_dist_forward_kernelILi8ELi4EEvPKfS1_iiiiPff_param_4];
	ld.param.u32 	%r23, [_Z24norm_dist_forward_kernelILi8ELi4EEvPKfS1_iiiiPff_param_5];
	ld.param.u64 	%rd3, [_Z24norm_dist_forward_kernelILi8ELi4EEvPKfS1_iiiiPff_param_6];
	ld.param.f32 	%f21, [_Z24norm_dist_forward_kernelILi8ELi4EEvPKfS1_iiiiPff_param_7];
	cvta.to.global.u64 	%rd1, %rd4;
	mov.u32 	%r24, %ctaid.y;
	shl.b32 	%r25, %r24, 8;
	mov.u32 	%r1, %tid.x;
	or.b32  	%r26, %r25, %r1;
	div.s32 	%r2, %r26, %r23;
	mul.lo.s32 	%r27, %r2, %r23;
	sub.s32 	%r3, %r26, %r27;
	mov.u32 	%r4, %ctaid.x;
	setp.gt.u32 	%p1, %r1, 31;
	@%p1 bra 	$L__BB8_2;
	cvta.to.global.u64 	%rd5, %rd2;
	shl.b32 	%r28, %r4, 5;
	add.s32 	%r29, %r28, %r1;
	mul.wide.u32 	%rd6, %r29, 4;
	add.s64 	%rd7, %rd5, %rd6;
	ld.global.nc.f32 	%f22, [%rd7];
	shl.b32 	%r30, %r1, 2;
	mov.u32 	%r31, _ZZ24norm_dist_forward_kernelILi8ELi4EEvPKfS1_iiiiPffE6blockW;
	add.s32 	%r32, %r31, %r30;
	st.shared.f32 	[%r32], %f22;
$L__BB8_2:
	bar.sync 	0;
	setp.ge.s32 	%p2, %r2, %r20;
	@%p2 bra 	$L__BB8_8;
	shl.b32 	%r35, %r4, 3;
	mad.lo.s32 	%r5, %r2, %r22, %r35;
	mad.lo.s32 	%r44, %r23, %r5, %r3;
	mov.u32 	%r36, _ZZ24norm_dist_forward_kernelILi8ELi4EEvPKfS1_iiiiPffE6blockW;
	add.s32 	%r46, %r36, 64;
	mov.f32 	%f84, 0f2EDBE6FF;
	mov.b32 	%r45, 64;
	mov.f32 	%f85, %f84;
	mov.f32 	%f86, %f84;
	mov.f32 	%f87, %f84;
$L__BB8_4:
	.pragma "nounroll";
	mul.wide.s32 	%rd8, %r44, 4;
	add.s64 	%rd9, %rd1, %rd8;
	ld.global.nc.f32 	%f24, [%rd9];
	ld.shared.f32 	%f25, [%r46+-64];
	sub.f32 	%f26, %f24, %f25;
	abs.f32 	%f27, %f26;
	max.f32 	%f87, %f87, %f27;
	ld.shared.f32 	%f28, [%r46+-32];
	sub.f32 	%f29, %f24, %f28;
	abs.f32 	%f30, %f29;
	max.f32 	%f86, %f86, %f30;
	ld.shared.f32 	%f31, [%r46];
	sub.f32 	%f32, %f24, %f31;
	abs.f32 	%f33, %f32;
	max.f32 	%f85, %f85, %f33;
	ld.shared.f32 	%f34, [%r46+32];
	sub.f32 	%f35, %f24, %f34;
	abs.f32 	%f36, %f35;
	max.f32 	%f84, %f84, %f36;
	add.s32 	%r46, %r46, 4;
	add.s32 	%r45, %r45, 4;
	add.s32 	%r44, %r44, %r23;
	setp.ne.s32 	%p3, %r45, 96;
	@%p3 bra 	$L__BB8_4;
	rcp.rn.f32 	%f9, %f87;
	rcp.rn.f32 	%f10, %f86;
	rcp.rn.f32 	%f11, %f85;
	rcp.rn.f32 	%f12, %f84;
	add.s32 	%r39, %r5, 7;
	mad.lo.s32 	%r47, %r23, %r39, %r3;
	add.s32 	%r48, %r36, 92;
	mov.f32 	%f88, 0f2EDBE6FF;
	mov.b32 	%r49, 92;
	mov.f32 	%f89, %f88;
	mov.f32 	%f90, %f88;
	mov.f32 	%f91, %f88;
$L__BB8_6:
	.pragma "nounroll";
	mul.wide.s32 	%rd10, %r47, 4;
	add.s64 	%rd11, %rd1, %rd10;
	ld.global.nc.f32 	%f38, [%rd11];
	ld.shared.f32 	%f39, [%r48+-64];
	sub.f32 	%f40, %f38, %f39;
	abs.f32 	%f41, %f40;
	mul.f32 	%f42, %f9, %f41;
	lg2.approx.f32 	%f43, %f42;
	mul.f32 	%f44, %f21, %f43;
	ex2.approx.f32 	%f45, %f44;
	add.f32 	%f91, %f45, %f91;
	ld.shared.f32 	%f46, [%r48+-32];
	sub.f32 	%f47, %f38, %f46;
	abs.f32 	%f48, %f47;
	mul.f32 	%f49, %f10, %f48;
	lg2.approx.f32 	%f50, %f49;
	mul.f32 	%f51, %f21, %f50;
	ex2.approx.f32 	%f52, %f51;
	add.f32 	%f90, %f52, %f90;
	ld.shared.f32 	%f53, [%r48];
	sub.f32 	%f54, %f38, %f53;
	abs.f32 	%f55, %f54;
	mul.f32 	%f56, %f11, %f55;
	lg2.approx.f32 	%f57, %f56;
	mul.f32 	%f58, %f21, %f57;
	ex2.approx.f32 	%f59, %f58;
	add.f32 	%f89, %f59, %f89;
	ld.shared.f32 	%f60, [%r48+32];
	sub.f32 	%f61, %f38, %f60;
	abs.f32 	%f62, %f61;
	mul.f32 	%f63, %f12, %f62;
	lg2.approx.f32 	%f64, %f63;
	mul.f32 	%f65, %f21, %f64;
	ex2.approx.f32 	%f66, %f65;
	add.f32 	%f88, %f66, %f88;
	add.s32 	%r49, %r49, -4;
	add.s32 	%r48, %r48, -4;
	sub.s32 	%r47, %r47, %r23;
	setp.ne.s32 	%p4, %r49, 60;
	@%p4 bra 	$L__BB8_6;
	shl.b32 	%r41, %r4, 2;
	mad.lo.s32 	%r42, %r2, %r21, %r41;
	rcp.rn.f32 	%f67, %f21;
	lg2.approx.f32 	%f68, %f91;
	mul.f32 	%f69, %f67, %f68;
	ex2.approx.f32 	%f70, %f69;
	div.rn.f32 	%f71, %f70, %f9;
	mad.lo.s32 	%r43, %r42, %r23, %r3;
	cvta.to.global.u64 	%rd12, %rd3;
	mul.wide.s32 	%rd13, %r43, 4;
	add.s64 	%rd14, %rd12, %rd13;
	st.global.f32 	[%rd14], %f71;
	lg2.approx.f32 	%f72, %f90;
	mul.f32 	%f73, %f67, %f72;
	ex2.approx.f32 	%f74, %f73;
	div.rn.f32 	%f75, %f74, %f10;
	mul.wide.s32 	%rd15, %r23, 4;
	add.s64 	%rd16, %rd14, %rd15;
	st.global.f32 	[%rd16], %f75;
	lg2.approx.f32 	%f76, %f89;
	mul.f32 	%f77, %f67, %f76;
	ex2.approx.f32 	%f78, %f77;
	div.rn.f32 	%f79, %f78, %f11;
	add.s64 	%rd17, %rd16, %rd15;
	st.global.f32 	[%rd17], %f79;
	lg2.approx.f32 	%f80, %f88;
	mul.f32 	%f81, %f67, %f80;
	ex2.approx.f32 	%f82, %f81;
	div.rn.f32 	%f83, %f82, %f12;
	add.s64 	%rd18, %rd17, %rd15;
	st.global.f32 	[%rd18], %f83;
$L__BB8_8:
	ret;

}
	// .globl	_Z24norm_dist_forward_kernelILi8ELi8EEvPKfS1_iiiiPff
.visible .entry _Z24norm_dist_forward_kernelILi8ELi8EEvPKfS1_iiiiPff(
	.param .u64 .ptr .align 1 _Z24norm_dist_forward_kernelILi8ELi8EEvPKfS1_iiiiPff_param_0,
	.param .u64 .ptr .align 1 _Z24norm_dist_forward_kernelILi8ELi8EEvPKfS1_iiiiPff_param_1,
	.param .u32 _Z24norm_dist_forward_kernelILi8ELi8EEvPKfS1_iiiiPff_param_2,
	.param .u32 _Z24norm_dist_forward_kernelILi8ELi8EEvPKfS1_iiiiPff_param_3,
	.param .u32 _Z24norm_dist_forward_kernelILi8ELi8EEvPKfS1_iiiiPff_param_4,
	.param .u32 _Z24norm_dist_forward_kernelILi8ELi8EEvPKfS1_iiiiPff_param_5,
	.param .u64 .ptr .align 1 _Z24norm_dist_forward_kernelILi8ELi8EEvPKfS1_iiiiPff_param_6,
	.param .f32 _Z24norm_dist_forward_kernelILi8ELi8EEvPKfS1_iiiiPff_param_7
)
.maxntid 256
.minnctapersm 4
{
	.reg .pred 	%p<5>;
	.reg .b32 	%r<43>;
	.reg .b32 	%f<176>;
	.reg .b64 	%rd<23>;
	// demoted variable
	.shared .align 4 .b8 _ZZ24norm_dist_forward_kernelILi8ELi8EEvPKfS1_iiiiPffE6blockW[256];
	ld.param.u64 	%rd4, [_Z24norm_dist_forward_kernelILi8ELi8EEvPKfS1_iiiiPff_param_0];
	ld.param.u64 	%rd2, [_Z24norm_dist_forward_kernelILi8ELi8EEvPKfS1_iiiiPff_param_1];
	ld.param.u32 	%r17, [_Z24norm_dist_forward_kernelILi8ELi8EEvPKfS1_iiiiPff_param_2];
	ld.param.u32 	%r18, [_Z24norm_dist_forward_kernelILi8ELi8EEvPKfS1_iiiiPff_param_3];
	ld.param.u32 	%r19, [_Z24norm_dist_forward_kernelILi8ELi8EEvPKfS1_iiiiPff_param_4];
	ld.param.u32 	%r20, [_Z24norm_dist_forward_kernelILi8ELi8EEvPKfS1_iiiiPff_param_5];
	ld.param.u64 	%rd3, [_Z24norm_dist_forward_kernelILi8ELi8EEvPKfS1_iiiiPff_param_6];
	ld.param.f32 	%f41, [_Z24norm_dist_forward_kernelILi8ELi8EEvPKfS1_iiiiPff_param_7];
	cvta.to.global.u64 	%rd1, %rd4;
	mov.u32 	%r21, %ctaid.y;
	shl.b32 	%r22, %r21, 8;
	mov.u32 	%r1, %tid.x;
	or.b32  	%r23, %r22, %r1;
	div.s32 	%r2, %r23, %r20;
	mul.lo.s32 	%r24, %r2, %r20;
	sub.s32 	%r3, %r23, %r24;
	mov.u32 	%r4, %ctaid.x;
	setp.gt.u32 	%p1, %r1, 63;
	@%p1 bra 	$L__BB9_2;
	cvta.to.global.u64 	%rd5, %rd2;
	shl.b32 	%r25, %r4, 6;
	add.s32 	%r26, %r25, %r1;
	mul.wide.u32 	%rd6, %r26, 4;
	add.s64 	%rd7, %rd5, %rd6;
	ld.global.nc.f32 	%f42, [%rd7];
	shl.b32 	%r27, %r1, 2;
	mov.u32 	%r28, _ZZ24norm_dist_forward_kernelILi8ELi8EEvPKfS1_iiiiPffE6blockW;
	add.s32 	%r29, %r28, %r27;
	st.shared.f32 	[%r29], %f42;
$L__BB9_2:
	bar.sync 	0;
	setp.ge.s32 	%p2, %r2, %r17;
	@%p2 bra 	$L__BB9_8;
	shl.b32 	%r5, %r4, 3;
	mad.lo.s32 	%r6, %r2, %r19, %r5;
	mad.lo.s32 	%r40, %r20, %r6, %r3;
	mov.f32 	%f160, 0f2EDBE6FF;
	mov.b32 	%r39, 128;
	mov.f32 	%f161, %f160;
	mov.f32 	%f162, %f160;
	mov.f32 	%f163, %f160;
	mov.f32 	%f164, %f160;
	mov.f32 	%f165, %f160;
	mov.f32 	%f166, %f160;
	mov.f32 	%f167, %f160;
$L__BB9_4:
	.pragma "nounroll";
	mul.wide.s32 	%rd8, %r40, 4;
	add.s64 	%rd9, %rd1, %rd8;
	ld.global.nc.f32 	%f44, [%rd9];
	mov.u32 	%r31, _ZZ24norm_dist_forward_kernelILi8ELi8EEvPKfS1_iiiiPffE6blockW;
	add.s32 	%r32, %r31, %r39;
	ld.shared.f32 	%f45, [%r32+-128];
	sub.f32 	%f46, %f44, %f45;
	abs.f32 	%f47, %f46;
	max.f32 	%f167, %f167, %f47;
	ld.shared.f32 	%f48, [%r32+-96];
	sub.f32 	%f49, %f44, %f48;
	abs.f32 	%f50, %f49;
	max.f32 	%f166, %f166, %f50;
	ld.shared.f32 	%f51, [%r32+-64];
	sub.f32 	%f52, %f44, %f51;
	abs.f32 	%f53, %f52;
	max.f32 	%f165, %f165, %f53;
	ld.shared.f32 	%f54, [%r32+-32];
	sub.f32 	%f55, %f44, %f54;
	abs.f32 	%f56, %f55;
	max.f32 	%f164, %f164, %f56;
	ld.shared.f32 	%f57, [%r32];
	sub.f32 	%f58, %f44, %f57;
	abs.f32 	%f59, %f58;
	max.f32 	%f163, %f163, %f59;
	ld.shared.f32 	%f60, [%r32+32];
	sub.f32 	%f61, %f44, %f60;
	abs.f32 	%f62, %f61;
	max.f32 	%f162, %f162, %f62;
	ld.shared.f32 	%f63, [%r32+64];
	sub.f32 	%f64, %f44, %f63;
	abs.f32 	%f65, %f64;
	max.f32 	%f161, %f161, %f65;
	ld.shared.f32 	%f66, [%r32+96];
	sub.f32 	%f67, %f44, %f66;
	abs.f32 	%f68, %f67;
	max.f32 	%f160, %f160, %f68;
	add.s32 	%r40, %r40, %r20;
	add.s32 	%r39, %r39, 4;
	setp.ne.s32 	%p3, %r39, 160;
	@%p3 bra 	$L__BB9_4;
	rcp.rn.f32 	%f17, %f167;
	rcp.rn.f32 	%f18, %f166;
	rcp.rn.f32 	%f19, %f165;
	rcp.rn.f32 	%f20, %f164;
	rcp.rn.f32 	%f21, %f163;
	rcp.rn.f32 	%f22, %f162;
	rcp.rn.f32 	%f23, %f161;
	rcp.rn.f32 	%f24, %f160;
	add.s32 	%r34, %r6, 7;
	mad.lo.s32 	%r41, %r20, %r34, %r3;
	mov.f32 	%f168, 0f2EDBE6FF;
	mov.b32 	%r42, 156;
	mov.f32 	%f169, %f168;
	mov.f32 	%f170, %f168;
	mov.f32 	%f171, %f168;
	mov.f32 	%f172, %f168;
	mov.f32 	%f173, %f168;
	mov.f32 	%f174, %f168;
	mov.f32 	%f175, %f168;
$L__BB9_6:
	.pragma "nounroll";
	mul.wide.s32 	%rd10, %r41, 4;
	add.s64 	%rd11, %rd1, %rd10;
	ld.global.nc.f32 	%f70, [%rd11];
	add.s32 	%r36, %r31, %r42;
	ld.shared.f32 	%f71, [%r36+-128];
	sub.f32 	%f72, %f70, %f71;
	abs.f32 	%f73, %f72;
	mul.f32 	%f74, %f17, %f73;
	lg2.approx.f32 	%f75, %f74;
	mul.f32 	%f76, %f41, %f75;
	ex2.approx.f32 	%f77, %f76;
	add.f32 	%f175, %f77, %f175;
	ld.shared.f32 	%f78, [%r36+-96];
	sub.f32 	%f79, %f70, %f78;
	abs.f32 	%f80, %f79;
	mul.f32 	%f81, %f18, %f80;
	lg2.approx.f32 	%f82, %f81;
	mul.f32 	%f83, %f41, %f82;
	ex2.approx.f32 	%f84, %f83;
	add.f32 	%f174, %f84, %f174;
	ld.shared.f32 	%f85, [%r36+-64];
	sub.f32 	%f86, %f70, %f85;
	abs.f32 	%f87, %f86;
	mul.f32 	%f88, %f19, %f87;
	lg2.approx.f32 	%f89, %f88;
	mul.f32 	%f90, %f41, %f89;
	ex2.approx.f32 	%f91, %f90;
	add.f32 	%f173, %f91, %f173;
	ld.shared.f32 	%f92, [%r36+-32];
	sub.f32 	%f93, %f70, %f92;
	abs.f32 	%f94, %f93;
	mul.f32 	%f95, %f20, %f94;
	lg2.approx.f32 	%f96, %f95;
	mul.f32 	%f97, %f41, %f96;
	ex2.approx.f32 	%f98, %f97;
	add.f32 	%f172, %f98, %f172;
	ld.shared.f32 	%f99, [%r36];
	sub.f32 	%f100, %f70, %f99;
	abs.f32 	%f101, %f100;
	mul.f32 	%f102, %f21, %f101;
	lg2.approx.f32 	%f103, %f102;
	mul.f32 	%f104, %f41, %f103;
	ex2.approx.f32 	%f105, %f104;
	add.f32 	%f171, %f105, %f171;
	ld.shared.f32 	%f106, [%r36+32];
	sub.f32 	%f107, %f70, %f106;
	abs.f32 	%f108, %f107;
	mul.f32 	%f109, %f22, %f108;
	lg2.approx.f32 	%f110, %f109;
	mul.f32 	%f111, %f41, %f110;
	ex2.approx.f32 	%f112, %f111;
	add.f32 	%f170, %f112, %f170;
	ld.shared.f32 	%f113, [%r36+64];
	sub.f32 	%f114, %f70, %f113;
	abs.f32 	%f115, %f114;
	mul.f32 	%f116, %f23, %f115;
	lg2.approx.f32 	%f117, %f116;
	mul.f32 	%f118, %f41, %f117;
	ex2.approx.f32 	%f119, %f118;
	add.f32 	%f169, %f119, %f169;
	ld.shared.f32 	%f120, [%r36+96];
	sub.f32 	%f121, %f70, %f120;
	abs.f32 	%f122, %f121;
	mul.f32 	%f123, %f24, %f122;
	lg2.approx.f32 	%f124, %f123;
	mul.f32 	%f125, %f41, %f124;
	ex2.approx.f32 	%f126, %f125;
	add.f32 	%f168, %f126, %f168;
	add.s32 	%r42, %r42, -4;
	sub.s32 	%r41, %r41, %r20;
	setp.ne.s32 	%p4, %r42, 124;
	@%p4 bra 	$L__BB9_6;
	mad.lo.s32 	%r37, %r2, %r18, %r5;
	rcp.rn.f32 	%f127, %f41;
	lg2.approx.f32 	%f128, %f175;
	mul.f32 	%f129, %f127, %f128;
	ex2.approx.f32 	%f130, %f129;
	div.rn.f32 	%f131, %f130, %f17;
	mad.lo.s32 	%r38, %r37, %r20, %r3;
	cvta.to.global.u64 	%rd12, %rd3;
	mul.wide.s32 	%rd13, %r38, 4;
	add.s64 	%rd14, %rd12, %rd13;
	st.global.f32 	[%rd14], %f131;
	lg2.approx.f32 	%f132, %f174;
	mul.f32 	%f133, %f127, %f132;
	ex2.approx.f32 	%f134, %f133;
	div.rn.f32 	%f135, %f134, %f18;
	mul.wide.s32 	%rd15, %r20, 4;
	add.s64 	%rd16, %rd14, %rd15;
	st.global.f32 	[%rd16], %f135;
	lg2.approx.f32 	%f136, %f173;
	mul.f32 	%f137, %f127, %f136;
	ex2.approx.f32 	%f138, %f137;
	div.rn.f32 	%f139, %f138, %f19;
	add.s64 	%rd17, %rd16, %rd15;
	st.global.f32 	[%rd17], %f139;
	lg2.approx.f32 	%f140, %f172;
	mul.f32 	%f141, %f127, %f140;
	ex2.approx.f32 	%f142, %f141;
	div.rn.f32 	%f143, %f142, %f20;
	add.s64 	%rd18, %rd17, %rd15;
	st.global.f32 	[%rd18], %f143;
	lg2.approx.f32 	%f144, %f171;
	mul.f32 	%f145, %f127, %f144;
	ex2.approx.f32 	%f146, %f145;
	div.rn.f32 	%f147, %f146, %f21;
	add.s64 	%rd19, %rd18, %rd15;
	st.global.f32 	[%rd19], %f147;
	lg2.approx.f32 	%f148, %f170;
	mul.f32 	%f149, %f127, %f148;
	ex2.approx.f32 	%f150, %f149;
	div.rn.f32 	%f151, %f150, %f22;
	add.s64 	%rd20, %rd19, %rd15;
	st.global.f32 	[%rd20], %f151;
	lg2.approx.f32 	%f152, %f169;
	mul.f32 	%f153, %f127, %f152;
	ex2.approx.f32 	%f154, %f153;
	div.rn.f32 	%f155, %f154, %f23;
	add.s64 	%rd21, %rd20, %rd15;
	st.global.f32 	[%rd21], %f155;
	lg2.approx.f32 	%f156, %f168;
	mul.f32 	%f157, %f127, %f156;
	ex2.approx.f32 	%f158, %f157;
	div.rn.f32 	%f159, %f158, %f24;
	add.s64 	%rd22, %rd21, %rd15;
	st.global.f32 	[%rd22], %f159;
$L__BB9_8:
	ret;

}
	// .globl	_Z24norm_dist_forward_kernelILi8ELi16EEvPKfS1_iiiiPff
.visible .entry _Z24norm_dist_forward_kernelILi8ELi16EEvPKfS1_iiiiPff(
	.param .u64 .ptr .align 1 _Z24norm_dist_forward_kernelILi8ELi16EEvPKfS1_iiiiPff_param_0,
	.param .u64 .ptr .align 1 _Z24norm_dist_forward_kernelILi8ELi16EEvPKfS1_iiiiPff_param_1,
	.param .u32 _Z24norm_dist_forward_kernelILi8ELi16EEvPKfS1_iiiiPff_param_2,
	.param .u32 _Z24norm_dist_forward_kernelILi8ELi16EEvPKfS1_iiiiPff_param_3,
	.param .u32 _Z24norm_dist_forward_kernelILi8ELi16EEvPKfS1_iiiiPff_param_4,
	.param .u32 _Z24norm_dist_forward_kernelILi8ELi16EEvPKfS1_iiiiPff_param_5,
	.param .u64 .ptr .align 1 _Z24norm_dist_forward_kernelILi8ELi16EEvPKfS1_iiiiPff_param_6,
	.param .f32 _Z24norm_dist_forward_kernelILi8ELi16EEvPKfS1_iiiiPff_param_7
)
.maxntid 256
.minnctapersm 4
{
	.reg .pred 	%p<9>;
	.reg .b32 	%r<51>;
	.reg .b32 	%f<176>;
	.reg .b64 	%rd<23>;
	// demoted variable
	.shared .align 4 .b8 _ZZ24norm_dist_forward_kernelILi8ELi16EEvPKfS1_iiiiPffE6blockW[512];
	ld.param.u64 	%rd5, [_Z24norm_dist_forward_kernelILi8ELi16EEvPKfS1_iiiiPff_param_0];
	ld.param.u64 	%rd3, [_Z24norm_dist_forward_kernelILi8ELi16EEvPKfS1_iiiiPff_param_1];
	ld.param.u32 	%r17, [_Z24norm_dist_forward_kernelILi8ELi16EEvPKfS1_iiiiPff_param_2];
	ld.param.u32 	%r18, [_Z24norm_dist_forward_kernelILi8ELi16EEvPKfS1_iiiiPff_param_3];
	ld.param.u32 	%r19, [_Z24norm_dist_forward_kernelILi8ELi16EEvPKfS1_iiiiPff_param_4];
	ld.param.u32 	%r20, [_Z24norm_dist_forward_kernelILi8ELi16EEvPKfS1_iiiiPff_param_5];
	ld.param.u64 	%rd4, [_Z24norm_dist_forward_kernelILi8ELi16EEvPKfS1_iiiiPff_param_6];
	ld.param.f32 	%f42, [_Z24norm_dist_forward_kernelILi8ELi16EEvPKfS1_iiiiPff_param_7];
	cvta.to.global.u64 	%rd1, %rd5;
	mov.u32 	%r21, %ctaid.y;
	shl.b32 	%r22, %r21, 8;
	mov.u32 	%r1, %tid.x;
	or.b32  	%r23, %r22, %r1;
	div.s32 	%r2, %r23, %r20;
	mul.lo.s32 	%r24, %r2, %r20;
	sub.s32 	%r3, %r23, %r24;
	mov.u32 	%r4, %ctaid.x;
	setp.gt.u32 	%p2, %r1, 127;
	@%p2 bra 	$L__BB10_2;
	cvta.to.global.u64 	%rd6, %rd3;
	shl.b32 	%r25, %r4, 7;
	add.s32 	%r26, %r25, %r1;
	mul.wide.u32 	%rd7, %r26, 4;
	add.s64 	%rd8, %rd6, %rd7;
	ld.global.nc.f32 	%f43, [%rd8];
	shl.b32 	%r27, %r1, 2;
	mov.u32 	%r28, _ZZ24norm_dist_forward_kernelILi8ELi16EEvPKfS1_iiiiPffE6blockW;
	add.s32 	%r29, %r28, %r27;
	st.shared.f32 	[%r29], %f43;
$L__BB10_2:
	bar.sync 	0;
	setp.ge.s32 	%p3, %r2, %r17;
	@%p3 bra 	$L__BB10_9;
	shl.b32 	%r31, %r4, 3;
	mad.lo.s32 	%r5, %r2, %r19, %r31;
	rcp.rn.f32 	%f1, %f42;
	shl.b32 	%r32, %r4, 4;
	mad.lo.s32 	%r6, %r2, %r18, %r32;
	mad.lo.s32 	%r7, %r20, %r5, %r3;
	cvta.to.global.u64 	%rd2, %rd4;
	mov.b32 	%r47, 0;
	mov.pred 	%p8, -1;
	mul.wide.s32 	%rd15, %r20, 4;
$L__BB10_4:
	.pragma "nounroll";
	mov.pred 	%p1, %p8;
	shl.b32 	%r34, %r47, 5;
	mov.u32 	%r35, _ZZ24norm_dist_forward_kernelILi8ELi16EEvPKfS1_iiiiPffE6blockW;
	add.s32 	%r9, %r35, %r34;
	mov.f32 	%f160, 0f2EDBE6FF;
	mov.b32 	%r49, 128;
	mov.u32 	%r48, %r7;
	mov.f32 	%f161, %f160;
	mov.f32 	%f162, %f160;
	mov.f32 	%f163, %f160;
	mov.f32 	%f164, %f160;
	mov.f32 	%f165, %f160;
	mov.f32 	%f166, %f160;
	mov.f32 	%f167, %f160;
$L__BB10_5:
	.pragma "nounroll";
	mul.wide.s32 	%rd9, %r48, 4;
	add.s64 	%rd10, %rd1, %rd9;
	ld.global.nc.f32 	%f45, [%rd10];
	add.s32 	%r36, %r9, %r49;
	ld.shared.f32 	%f46, [%r36+-128];
	sub.f32 	%f47, %f45, %f46;
	abs.f32 	%f48, %f47;
	max.f32 	%f167, %f167, %f48;
	ld.shared.f32 	%f49, [%r36+-96];
	sub.f32 	%f50, %f45, %f49;
	abs.f32 	%f51, %f50;
	max.f32 	%f166, %f166, %f51;
	ld.shared.f32 	%f52, [%r36+-64];
	sub.f32 	%f53, %f45, %f52;
	abs.f32 	%f54, %f53;
	max.f32 	%f165, %f165, %f54;
	ld.shared.f32 	%f55, [%r36+-32];
	sub.f32 	%f56, %f45, %f55;
	abs.f32 	%f57, %f56;
	max.f32 	%f164, %f164, %f57;
	ld.shared.f32 	%f58, [%r36];
	sub.f32 	%f59, %f45, %f58;
	abs.f32 	%f60, %f59;
	max.f32 	%f163, %f163, %f60;
	ld.shared.f32 	%f61, [%r36+32];
	sub.f32 	%f62, %f45, %f61;
	abs.f32 	%f63, %f62;
	max.f32 	%f162, %f162, %f63;
	ld.shared.f32 	%f64, [%r36+64];
	sub.f32 	%f65, %f45, %f64;
	abs.f32 	%f66, %f65;
	max.f32 	%f161, %f161, %f66;
	ld.shared.f32 	%f67, [%r36+96];
	sub.f32 	%f68, %f45, %f67;
	abs.f32 	%f69, %f68;
	max.f32 	%f160, %f160, %f69;
	add.s32 	%r49, %r49, 4;
	add.s32 	%r48, %r48, %r20;
	setp.ne.s32 	%p5, %r49, 160;
	@%p5 bra 	$L__BB10_5;
	rcp.rn.f32 	%f18, %f167;
	rcp.rn.f32 	%f19, %f166;
	rcp.rn.f32 	%f20, %f165;
	rcp.rn.f32 	%f21, %f164;
	rcp.rn.f32 	%f22, %f163;
	rcp.rn.f32 	%f23, %f162;
	rcp.rn.f32 	%f24, %f161;
	rcp.rn.f32 	%f25, %f160;
	shl.b32 	%r14, %r47, 3;
	mov.b32 	%r50, 7;
	mov.f32 	%f168, 0f2EDBE6FF;
	mov.f32 	%f169, %f168;
	mov.f32 	%f170, %f168;
	mov.f32 	%f171, %f168;
	mov.f32 	%f172, %f168;
	mov.f32 	%f173, %f168;
	mov.f32 	%f174, %f168;
	mov.f32 	%f175, %f168;
$L__BB10_7:
	.pragma "nounroll";
	add.s32 	%r38, %r5, %r50;
	mad.lo.s32 	%r39, %r38, %r20, %r3;
	mul.wide.s32 	%rd11, %r39, 4;
	add.s64 	%rd12, %rd1, %rd11;
	ld.global.nc.f32 	%f71, [%rd12];
	add.s32 	%r40, %r14, %r50;
	shl.b32 	%r41, %r40, 2;
	add.s32 	%r43, %r35, %r41;
	ld.shared.f32 	%f72, [%r43];
	sub.f32 	%f73, %f71, %f72;
	abs.f32 	%f74, %f73;
	mul.f32 	%f75, %f18, %f74;
	lg2.approx.f32 	%f76, %f75;
	mul.f32 	%f77, %f42, %f76;
	ex2.approx.f32 	%f78, %f77;
	add.f32 	%f175, %f78, %f175;
	ld.shared.f32 	%f79, [%r43+32];
	sub.f32 	%f80, %f71, %f79;
	abs.f32 	%f81, %f80;
	mul.f32 	%f82, %f19, %f81;
	lg2.approx.f32 	%f83, %f82;
	mul.f32 	%f84, %f42, %f83;
	ex2.approx.f32 	%f85, %f84;
	add.f32 	%f174, %f85, %f174;
	ld.shared.f32 	%f86, [%r43+64];
	sub.f32 	%f87, %f71, %f86;
	abs.f32 	%f88, %f87;
	mul.f32 	%f89, %f20, %f88;
	lg2.approx.f32 	%f90, %f89;
	mul.f32 	%f91, %f42, %f90;
	ex2.approx.f32 	%f92, %f91;
	add.f32 	%f173, %f92, %f173;
	ld.shared.f32 	%f93, [%r43+96];
	sub.f32 	%f94, %f71, %f93;
	abs.f32 	%f95, %f94;
	mul.f32 	%f96, %f21, %f95;
	lg2.approx.f32 	%f97, %f96;
	mul.f32 	%f98, %f42, %f97;
	ex2.approx.f32 	%f99, %f98;
	add.f32 	%f172, %f99, %f172;
	ld.shared.f32 	%f100, [%r43+128];
	sub.f32 	%f101, %f71, %f100;
	abs.f32 	%f102, %f101;
	mul.f32 	%f103, %f22, %f102;
	lg2.approx.f32 	%f104, %f103;
	mul.f32 	%f105, %f42, %f104;
	ex2.approx.f32 	%f106, %f105;
	add.f32 	%f171, %f106, %f171;
	ld.shared.f32 	%f107, [%r43+160];
	sub.f32 	%f108, %f71, %f107;
	abs.f32 	%f109, %f108;
	mul.f32 	%f110, %f23, %f109;
	lg2.approx.f32 	%f111, %f110;
	mul.f32 	%f112, %f42, %f111;
	ex2.approx.f32 	%f113, %f112;
	add.f32 	%f170, %f113, %f170;
	ld.shared.f32 	%f114, [%r43+192];
	sub.f32 	%f115, %f71, %f114;
	abs.f32 	%f116, %f115;
	mul.f32 	%f117, %f24, %f116;
	lg2.approx.f32 	%f118, %f117;
	mul.f32 	%f119, %f42, %f118;
	ex2.approx.f32 	%f120, %f119;
	add.f32 	%f169, %f120, %f169;
	ld.shared.f32 	%f121, [%r43+224];
	sub.f32 	%f122, %f71, %f121;
	abs.f32 	%f123, %f122;
	mul.f32 	%f124, %f25, %f123;
	lg2.approx.f32 	%f125, %f124;
	mul.f32 	%f126, %f42, %f125;
	ex2.approx.f32 	%f127, %f126;
	add.f32 	%f168, %f127, %f168;
	add.s32 	%r16, %r50, -1;
	setp.ne.s32 	%p6, %r50, 0;
	mov.u32 	%r50, %r16;
	@%p6 bra 	$L__BB10_7;
	add.s32 	%r45, %r6, %r47;
	lg2.approx.f32 	%f128, %f175;
	mul.f32 	%f129, %f1, %f128;
	ex2.approx.f32 	%f130, %f129;
	div.rn.f32 	%f131, %f130, %f18;
	mad.lo.s32 	%r46, %r45, %r20, %r3;
	mul.wide.s32 	%rd13, %r46, 4;
	add.s64 	%rd14, %rd2, %rd13;
	st.global.f32 	[%rd14], %f131;
	lg2.approx.f32 	%f132, %f174;
	mul.f32 	%f133, %f1, %f132;
	ex2.approx.f32 	%f134, %f133;
	div.rn.f32 	%f135, %f134, %f19;
	add.s64 	%rd16, %rd14, %rd15;
	st.global.f32 	[%rd16], %f135;
	lg2.approx.f32 	%f136, %f173;
	mul.f32 	%f137, %f1, %f136;
	ex2.approx.f32 	%f138, %f137;
	div.rn.f32 	%f139, %f138, %f20;
	add.s64 	%rd17, %rd16, %rd15;
	st.global.f32 	[%rd17], %f139;
	lg2.approx.f32 	%f140, %f172;
	mul.f32 	%f141, %f1, %f140;
	ex2.approx.f32 	%f142, %f141;
	div.rn.f32 	%f143, %f142, %f21;
	add.s64 	%rd18, %rd17, %rd15;
	st.global.f32 	[%rd18], %f143;
	lg2.approx.f32 	%f144, %f171;
	mul.f32 	%f145, %f1, %f144;
	ex2.approx.f32 	%f146, %f145;
	div.rn.f32 	%f147, %f146, %f22;
	add.s64 	%rd19, %rd18, %rd15;
	st.global.f32 	[%rd19], %f147;
	lg2.approx.f32 	%f148, %f170;
	mul.f32 	%f149, %f1, %f148;
	ex2.approx.f32 	%f150, %f149;
	div.rn.f32 	%f151, %f150, %f23;
	add.s64 	%rd20, %rd19, %rd15;
	st.global.f32 	[%rd20], %f151;
	lg2.approx.f32 	%f152, %f169;
	mul.f32 	%f153, %f1, %f152;
	ex2.approx.f32 	%f154, %f153;
	div.rn.f32 	%f155, %f154, %f24;
	add.s64 	%rd21, %rd20, %rd15;
	st.global.f32 	[%rd21], %f155;
	lg2.approx.f32 	%f156, %f168;
	mul.f32 	%f157, %f1, %f156;
	ex2.approx.f32 	%f158, %f157;
	div.rn.f32 	%f159, %f158, %f25;
	add.s64 	%rd22, %rd21, %rd15;
	st.global.f32 	[%rd22], %f159;
	mov.b32 	%r47, 8;
	mov.pred 	%p8, 0;
	@%p1 bra 	$L__BB10_4;
$L__BB10_9:
	ret;

}
	// .globl	_Z24norm_dist_forward_kernelILi16ELi8EEvPKfS1_iiiiPff
.visible .entry _Z24norm_dist_forward_kernelILi16ELi8EEvPKfS1_iiiiPff(
	.param .u64 .ptr .align 1 _Z24norm_dist_forward_kernelILi16ELi8EEvPKfS1_iiiiPff_param_0,
	.param .u64 .ptr .align 1 _Z24norm_dist_forward_kernelILi16ELi8EEvPKfS1_iiiiPff_param_1,
	.param .u32 _Z24norm_dist_forward_kernelILi16ELi8EEvPKfS1_iiiiPff_param_2,
	.param .u32 _Z24norm_dist_forward_kernelILi16ELi8EEvPKfS1_iiiiPff_param_3,
	.param .u32 _Z24norm_dist_forward_kernelILi16ELi8EEvPKfS1_iiiiPff_param_4,
	.param .u32 _Z24norm_dist_forward_kernelILi16ELi8EEvPKfS1_iiiiPff_param_5,
	.param .u64 .ptr .align 1 _Z24norm_dist_forward_kernelILi16ELi8EEvPKfS1_iiiiPff_param_6,
	.param .f32 _Z24norm_dist_forward_kernelILi16ELi8EEvPKfS1_iiiiPff_param_7
)
.maxntid 256
.minnctapersm 4
{
	.reg .pred 	%p<5>;
	.reg .b32 	%r<44>;
	.reg .b32 	%f<176>;
	.reg .b64 	%rd<23>;
	// demoted variable
	.shared .align 4 .b8 _ZZ24norm_dist_forward_kernelILi16ELi8EEvPKfS1_iiiiPffE6blockW[512];
	ld.param.u64 	%rd4, [_Z24norm_dist_forward_kernelILi16ELi8EEvPKfS1_iiiiPff_param_0];
	ld.param.u64 	%rd2, [_Z24norm_dist_forward_kernelILi16ELi8EEvPKfS1_iiiiPff_param_1];
	ld.param.u32 	%r16, [_Z24norm_dist_forward_kernelILi16ELi8EEvPKfS1_iiiiPff_param_2];
	ld.param.u32 	%r17, [_Z24norm_dist_forward_kernelILi16ELi8EEvPKfS1_iiiiPff_param_3];
	ld.param.u32 	%r18, [_Z24norm_dist_forward_kernelILi16ELi8EEvPKfS1_iiiiPff_param_4];
	ld.param.u32 	%r19, [_Z24norm_dist_forward_kernelILi16ELi8EEvPKfS1_iiiiPff_param_5];
	ld.param.u64 	%rd3, [_Z24norm_dist_forward_kernelILi16ELi8EEvPKfS1_iiiiPff_param_6];
	ld.param.f32 	%f41, [_Z24norm_dist_forward_kernelILi16ELi8EEvPKfS1_iiiiPff_param_7];
	cvta.to.global.u64 	%rd1, %rd4;
	mov.u32 	%r20, %ctaid.y;
	shl.b32 	%r21, %r20, 8;
	mov.u32 	%r1, %tid.x;
	or.b32  	%r22, %r21, %r1;
	div.s32 	%r2, %r22, %r19;
	mul.lo.s32 	%r23, %r2, %r19;
	sub.s32 	%r3, %r22, %r23;
	mov.u32 	%r4, %ctaid.x;
	setp.gt.u32 	%p1, %r1, 127;
	@%p1 bra 	$L__BB11_2;
	cvta.to.global.u64 	%rd5, %rd2;
	shl.b32 	%r24, %r4, 7;
	add.s32 	%r25, %r24, %r1;
	mul.wide.u32 	%rd6, %r25, 4;
	add.s64 	%rd7, %rd5, %rd6;
	ld.global.nc.f32 	%f42, [%rd7];
	shl.b32 	%r26, %r1, 2;
	mov.u32 	%r27, _ZZ24norm_dist_forward_kernelILi16ELi8EEvPKfS1_iiiiPffE6blockW;
	add.s32 	%r28, %r27, %r26;
	st.shared.f32 	[%r28], %f42;
$L__BB11_2:
	bar.sync 	0;
	setp.ge.s32 	%p2, %r2, %r16;
	@%p2 bra 	$L__BB11_8;
	shl.b32 	%r30, %r4, 4;
	mad.lo.s32 	%r5, %r2, %r18, %r30;
	mad.lo.s32 	%r41, %r19, %r5, %r3;
	mov.f32 	%f160, 0f2EDBE6FF;
	mov.b32 	%r40, 256;
	mov.f32 	%f161, %f160;
	mov.f32 	%f162, %f160;
	mov.f32 	%f163, %f160;
	mov.f32 	%f164, %f160;
	mov.f32 	%f165, %f160;
	mov.f32 	%f166, %f160;
	mov.f32 	%f167, %f160;
$L__BB11_4:
	.pragma "nounroll";
	mul.wide.s32 	%rd8, %r41, 4;
	add.s64 	%rd9, %rd1, %rd8;
	ld.global.nc.f32 	%f44, [%rd9];
	mov.u32 	%r31, _ZZ24norm_dist_forward_kernelILi16ELi8EEvPKfS1_iiiiPffE6blockW;
	add.s32 	%r32, %r31, %r40;
	ld.shared.f32 	%f45, [%r32+-256];
	sub.f32 	%f46, %f44, %f45;
	abs.f32 	%f47, %f46;
	max.f32 	%f167, %f167, %f47;
	ld.shared.f32 	%f48, [%r32+-192];
	sub.f32 	%f49, %f44, %f48;
	abs.f32 	%f50, %f49;
	max.f32 	%f166, %f166, %f50;
	ld.shared.f32 	%f51, [%r32+-128];
	sub.f32 	%f52, %f44, %f51;
	abs.f32 	%f53, %f52;
	max.f32 	%f165, %f165, %f53;
	ld.shared.f32 	%f54, [%r32+-64];
	sub.f32 	%f55, %f44, %f54;
	abs.f32 	%f56, %f55;
	max.f32 	%f164, %f164, %f56;
	ld.shared.f32 	%f57, [%r32];
	sub.f32 	%f58, %f44, %f57;
	abs.f32 	%f59, %f58;
	max.f32 	%f163, %f163, %f59;
	ld.shared.f32 	%f60, [%r32+64];
	sub.f32 	%f61, %f44, %f60;
	abs.f32 	%f62, %f61;
	max.f32 	%f162, %f162, %f62;
	ld.shared.f32 	%f63, [%r32+128];
	sub.f32 	%f64, %f44, %f63;
	abs.f32 	%f65, %f64;
	max.f32 	%f161, %f161, %f65;
	ld.shared.f32 	%f66, [%r32+192];
	sub.f32 	%f67, %f44, %f66;
	abs.f32 	%f68, %f67;
	max.f32 	%f160, %f160, %f68;
	add.s32 	%r41, %r41, %r19;
	add.s32 	%r40, %r40, 4;
	setp.ne.s32 	%p3, %r40, 320;
	@%p3 bra 	$L__BB11_4;
	rcp.rn.f32 	%f17, %f167;
	rcp.rn.f32 	%f18, %f166;
	rcp.rn.f32 	%f19, %f165;
	rcp.rn.f32 	%f20, %f164;
	rcp.rn.f32 	%f21, %f163;
	rcp.rn.f32 	%f22, %f162;
	rcp.rn.f32 	%f23, %f161;
	rcp.rn.f32 	%f24, %f160;
	add.s32 	%r34, %r5, 15;
	mad.lo.s32 	%r42, %r19, %r34, %r3;
	mov.f32 	%f168, 0f2EDBE6FF;
	mov.b32 	%r43, 316;
	mov.f32 	%f169, %f168;
	mov.f32 	%f170, %f168;
	mov.f32 	%f171, %f168;
	mov.f32 	%f172, %f168;
	mov.f32 	%f173, %f168;
	mov.f32 	%f174, %f168;
	mov.f32 	%f175, %f168;
$L__BB11_6:
	.pragma "nounroll";
	mul.wide.s32 	%rd10, %r42, 4;
	add.s64 	%rd11, %rd1, %rd10;
	ld.global.nc.f32 	%f70, [%rd11];
	add.s32 	%r36, %r31, %r43;
	ld.shared.f32 	%f71, [%r36+-256];
	sub.f32 	%f72, %f70, %f71;
	abs.f32 	%f73, %f72;
	mul.f32 	%f74, %f17, %f73;
	lg2.approx.f32 	%f75, %f74;
	mul.f32 	%f76, %f41, %f75;
	ex2.approx.f32 	%f77, %f76;
	add.f32 	%f175, %f77, %f175;
	ld.shared.f32 	%f78, [%r36+-192];
	sub.f32 	%f79, %f70, %f78;
	abs.f32 	%f80, %f79;
	mul.f32 	%f81, %f18, %f80;
	lg2.approx.f32 	%f82, %f81;
	mul.f32 	%f83, %f41, %f82;
	ex2.approx.f32 	%f84, %f83;
	add.f32 	%f174, %f84, %f174;
	ld.shared.f32 	%f85, [%r36+-128];
	sub.f32 	%f86, %f70, %f85;
	abs.f32 	%f87, %f86;
	mul.f32 	%f88, %f19, %f87;
	lg2.approx.f32 	%f89, %f88;
	mul.f32 	%f90, %f41, %f89;
	ex2.approx.f32 	%f91, %f90;
	add.f32 	%f173, %f91, %f173;
	ld.shared.f32 	%f92, [%r36+-64];
	sub.f32 	%f93, %f70, %f92;
	abs.f32 	%f94, %f93;
	mul.f32 	%f95, %f20, %f94;
	lg2.approx.f32 	%f96, %f95;
	mul.f32 	%f97, %f41, %f96;
	ex2.approx.f32 	%f98, %f97;
	add.f32 	%f172, %f98, %f172;
	ld.shared.f32 	%f99, [%r36];
	sub.f32 	%f100, %f70, %f99;
	abs.f32 	%f101, %f100;
	mul.f32 	%f102, %f21, %f101;
	lg2.approx.f32 	%f103, %f102;
	mul.f32 	%f104, %f41, %f103;
	ex2.approx.f32 	%f105, %f104;
	add.f32 	%f171, %f105, %f171;
	ld.shared.f32 	%f106, [%r36+64];
	sub.f32 	%f107, %f70, %f106;
	abs.f32 	%f108, %f107;
	mul.f32 	%f109, %f22, %f108;
	lg2.approx.f32 	%f110, %f109;
	mul.f32 	%f111, %f41, %f110;
	ex2.approx.f32 	%f112, %f111;
	add.f32 	%f170, %f112, %f170;
	ld.shared.f32 	%f113, [%r36+128];
	sub.f32 	%f114, %f70, %f113;
	abs.f32 	%f115, %f114;
	mul.f32 	%f116, %f23, %f115;
	lg2.approx.f32 	%f117, %f116;
	mul.f32 	%f118, %f41, %f117;
	ex2.approx.f32 	%f119, %f118;
	add.f32 	%f169, %f119, %f169;
	ld.shared.f32 	%f120, [%r36+192];
	sub.f32 	%f121, %f70, %f120;
	abs.f32 	%f122, %f121;
	mul.f32 	%f123, %f24, %f122;
	lg2.approx.f32 	%f124, %f123;
	mul.f32 	%f125, %f41, %f124;
	ex2.approx.f32 	%f126, %f125;
	add.f32 	%f168, %f126, %f168;
	add.s32 	%r43, %r43, -4;
	sub.s32 	%r42, %r42, %r19;
	setp.ne.s32 	%p4, %r43, 252;
	@%p4 bra 	$L__BB11_6;
	shl.b32 	%r37, %r4, 3;
	mad.lo.s32 	%r38, %r2, %r17, %r37;
	rcp.rn.f32 	%f127, %f41;
	lg2.approx.f32 	%f128, %f175;
	mul.f32 	%f129, %f127, %f128;
	ex2.approx.f32 	%f130, %f129;
	div.rn.f32 	%f131, %f130, %f17;
	mad.lo.s32 	%r39, %r38, %r19, %r3;
	cvta.to.global.u64 	%rd12, %rd3;
	mul.wide.s32 	%rd13, %r39, 4;
	add.s64 	%rd14, %rd12, %rd13;
	st.global.f32 	[%rd14], %f131;
	lg2.approx.f32 	%f132, %f174;
	mul.f32 	%f133, %f127, %f132;
	ex2.approx.f32 	%f134, %f133;
	div.rn.f32 	%f135, %f134, %f18;
	mul.wide.s32 	%rd15, %r19, 4;
	add.s64 	%rd16, %rd14, %rd15;
	st.global.f32 	[%rd16], %f135;
	lg2.approx.f32 	%f136, %f173;
	mul.f32 	%f137, %f127, %f136;
	ex2.approx.f32 	%f138, %f137;
	div.rn.f32 	%f139, %f138, %f19;
	add.s64 	%rd17, %rd16, %rd15;
	st.global.f32 	[%rd17], %f139;
	lg2.approx.f32 	%f140, %f172;
	mul.f32 	%f141, %f127, %f140;
	ex2.approx.f32 	%f142, %f141;
	div.rn.f32 	%f143, %f142, %f20;
	add.s64 	%rd18, %rd17, %rd15;
	st.global.f32 	[%rd18], %f143;
	lg2.approx.f32 	%f144, %f171;
	mul.f32 	%f145, %f127, %f144;
	ex2.approx.f32 	%f146, %f145;
	div.rn.f32 	%f147, %f146, %f21;
	add.s64 	%rd19, %rd18, %rd15;
	st.global.f32 	[%rd19], %f147;
	lg2.approx.f32 	%f148, %f170;
	mul.f32 	%f149, %f127, %f148;
	ex2.approx.f32 	%f150, %f149;
	div.rn.f32 	%f151, %f150, %f22;
	add.s64 	%rd20, %rd19, %rd15;
	st.global.f32 	[%rd20], %f151;
	lg2.approx.f32 	%f152, %f169;
	mul.f32 	%f153, %f127, %f152;
	ex2.approx.f32 	%f154, %f153;
	div.rn.f32 	%f155, %f154, %f23;
	add.s64 	%rd21, %rd20, %rd15;
	st.global.f32 	[%rd21], %f155;
	lg2.approx.f32 	%f156, %f168;
	mul.f32 	%f157, %f127, %f156;
	ex2.approx.f32 	%f158, %f157;
	div.rn.f32 	%f159, %f158, %f24;
	add.s64 	%rd22, %rd21, %rd15;
	st.global.f32 	[%rd22], %f159;
$L__BB11_8:
	ret;

}
	// .globl	_Z24norm_dist_forward_kernelILi16ELi16EEvPKfS1_iiiiPff
.visible .entry _Z24norm_dist_forward_kernelILi16ELi16EEvPKfS1_iiiiPff(
	.param .u64 .ptr .align 1 _Z24norm_dist_forward_kernelILi16ELi16EEvPKfS1_iiiiPff_param_0,
	.param .u64 .ptr .align 1 _Z24norm_dist_forward_kernelILi16ELi16EEvPKfS1_iiiiPff_param_1,
	.param .u32 _Z24norm_dist_forward_kernelILi16ELi16EEvPKfS1_iiiiPff_param_2,
	.param .u32 _Z24norm_dist_forward_kernelILi16ELi16EEvPKfS1_iiiiPff_param_3,
	.param .u32 _Z24norm_dist_forward_kernelILi16ELi16EEvPKfS1_iiiiPff_param_4,
	.param .u32 _Z24norm_dist_forward_kernelILi16ELi16EEvPKfS1_iiiiPff_param_5,
	.param .u64 .ptr .align 1 _Z24norm_dist_forward_kernelILi16ELi16EEvPKfS1_iiiiPff_param_6,
	.param .f32 _Z24norm_dist_forward_kernelILi16ELi16EEvPKfS1_iiiiPff_param_7
)
.maxntid 256
.minnctapersm 4
{
	.reg .pred 	%p<8>;
	.reg .b32 	%r<50>;
	.reg .b32 	%f<176>;
	.reg .b64 	%rd<23>;
	// demoted variable
	.shared .align 4 .b8 _ZZ24norm_dist_forward_kernelILi16ELi16EEvPKfS1_iiiiPffE6blockW[1024];
	ld.param.u64 	%rd4, [_Z24norm_dist_forward_kernelILi16ELi16EEvPKfS1_iiiiPff_param_0];
	ld.param.u64 	%rd5, [_Z24norm_dist_forward_kernelILi16ELi16EEvPKfS1_iiiiPff_param_1];
	ld.param.u32 	%r19, [_Z24norm_dist_forward_kernelILi16ELi16EEvPKfS1_iiiiPff_param_2];
	ld.param.u32 	%r16, [_Z24norm_dist_forward_kernelILi16ELi16EEvPKfS1_iiiiPff_param_3];
	ld.param.u32 	%r17, [_Z24norm_dist_forward_kernelILi16ELi16EEvPKfS1_iiiiPff_param_4];
	ld.param.u32 	%r18, [_Z24norm_dist_forward_kernelILi16ELi16EEvPKfS1_iiiiPff_param_5];
	ld.param.u64 	%rd3, [_Z24norm_dist_forward_kernelILi16ELi16EEvPKfS1_iiiiPff_param_6];
	ld.param.f32 	%f42, [_Z24norm_dist_forward_kernelILi16ELi16EEvPKfS1_iiiiPff_param_7];
	cvta.to.global.u64 	%rd6, %rd5;
	cvta.to.global.u64 	%rd1, %rd4;
	mov.u32 	%r20, %ctaid.y;
	shl.b32 	%r21, %r20, 8;
	mov.u32 	%r22, %tid.x;
	or.b32  	%r23, %r21, %r22;
	div.s32 	%r1, %r23, %r18;
	mul.lo.s32 	%r24, %r1, %r18;
	sub.s32 	%r2, %r23, %r24;
	mov.u32 	%r3, %ctaid.x;
	shl.b32 	%r25, %r3, 8;
	or.b32  	%r26, %r25, %r22;
	mul.wide.u32 	%rd7, %r26, 4;
	add.s64 	%rd8, %rd6, %rd7;
	ld.global.nc.f32 	%f43, [%rd8];
	shl.b32 	%r27, %r22, 2;
	mov.u32 	%r28, _ZZ24norm_dist_forward_kernelILi16ELi16EEvPKfS1_iiiiPffE6blockW;
	add.s32 	%r29, %r28, %r27;
	st.shared.f32 	[%r29], %f43;
	bar.sync 	0;
	setp.ge.s32 	%p2, %r1, %r19;
	@%p2 bra 	$L__BB12_7;
	shl.b32 	%r31, %r3, 4;
	mad.lo.s32 	%r4, %r1, %r17, %r31;
	rcp.rn.f32 	%f1, %f42;
	mad.lo.s32 	%r5, %r1, %r16, %r31;
	mad.lo.s32 	%r6, %r18, %r4, %r2;
	cvta.to.global.u64 	%rd2, %rd3;
	mov.b32 	%r46, 0;
	mov.pred 	%p7, -1;
	mul.wide.s32 	%rd15, %r18, 4;
$L__BB12_2:
	.pragma "nounroll";
	mov.pred 	%p1, %p7;
	shl.b32 	%r33, %r46, 6;
	add.s32 	%r8, %r28, %r33;
	mov.f32 	%f160, 0f2EDBE6FF;
	mov.b32 	%r48, 256;
	mov.u32 	%r47, %r6;
	mov.f32 	%f161, %f160;
	mov.f32 	%f162, %f160;
	mov.f32 	%f163, %f160;
	mov.f32 	%f164, %f160;
	mov.f32 	%f165, %f160;
	mov.f32 	%f166, %f160;
	mov.f32 	%f167, %f160;
$L__BB12_3:
	.pragma "nounroll";
	mul.wide.s32 	%rd9, %r47, 4;
	add.s64 	%rd10, %rd1, %rd9;
	ld.global.nc.f32 	%f45, [%rd10];
	add.s32 	%r35, %r8, %r48;
	ld.shared.f32 	%f46, [%r35+-256];
	sub.f32 	%f47, %f45, %f46;
	abs.f32 	%f48, %f47;
	max.f32 	%f167, %f167, %f48;
	ld.shared.f32 	%f49, [%r35+-192];
	sub.f32 	%f50, %f45, %f49;
	abs.f32 	%f51, %f50;
	max.f32 	%f166, %f166, %f51;
	ld.shared.f32 	%f52, [%r35+-128];
	sub.f32 	%f53, %f45, %f52;
	abs.f32 	%f54, %f53;
	max.f32 	%f165, %f165, %f54;
	ld.shared.f32 	%f55, [%r35+-64];
	sub.f32 	%f56, %f45, %f55;
	abs.f32 	%f57, %f56;
	max.f32 	%f164, %f164, %f57;
	ld.shared.f32 	%f58, [%r35];
	sub.f32 	%f59, %f45, %f58;
	abs.f32 	%f60, %f59;
	max.f32 	%f163, %f163, %f60;
	ld.shared.f32 	%f61, [%r35+64];
	sub.f32 	%f62, %f45, %f61;
	abs.f32 	%f63, %f62;
	max.f32 	%f162, %f162, %f63;
	ld.shared.f32 	%f64, [%r35+128];
	sub.f32 	%f65, %f45, %f64;
	abs.f32 	%f66, %f65;
	max.f32 	%f161, %f161, %f66;
	ld.shared.f32 	%f67, [%r35+192];
	sub.f32 	%f68, %f45, %f67;
	abs.f32 	%f69, %f68;
	max.f32 	%f160, %f160, %f69;
	add.s32 	%r48, %r48, 4;
	add.s32 	%r47, %r47, %r18;
	setp.ne.s32 	%p4, %r48, 320;
	@%p4 bra 	$L__BB12_3;
	rcp.rn.f32 	%f18, %f167;
	rcp.rn.f32 	%f19, %f166;
	rcp.rn.f32 	%f20, %f165;
	rcp.rn.f32 	%f21, %f164;
	rcp.rn.f32 	%f22, %f163;
	rcp.rn.f32 	%f23, %f162;
	rcp.rn.f32 	%f24, %f161;
	rcp.rn.f32 	%f25, %f160;
	shl.b32 	%r13, %r46, 4;
	mov.b32 	%r49, 15;
	mov.f32 	%f168, 0f2EDBE6FF;
	mov.f32 	%f169, %f168;
	mov.f32 	%f170, %f168;
	mov.f32 	%f171, %f168;
	mov.f32 	%f172, %f168;
	mov.f32 	%f173, %f168;
	mov.f32 	%f174, %f168;
	mov.f32 	%f175, %f168;
$L__BB12_5:
	.pragma "nounroll";
	add.s32 	%r37, %r4, %r49;
	mad.lo.s32 	%r38, %r37, %r18, %r2;
	mul.wide.s32 	%rd11, %r38, 4;
	add.s64 	%rd12, %rd1, %rd11;
	ld.global.nc.f32 	%f71, [%rd12];
	add.s32 	%r39, %r13, %r49;
	shl.b32 	%r40, %r39, 2;
	add.s32 	%r42, %r28, %r40;
	ld.shared.f32 	%f72, [%r42];
	sub.f32 	%f73, %f71, %f72;
	abs.f32 	%f74, %f73;
	mul.f32 	%f75, %f18, %f74;
	lg2.approx.f32 	%f76, %f75;
	mul.f32 	%f77, %f42, %f76;
	ex2.approx.f32 	%f78, %f77;
	add.f32 	%f175, %f78, %f175;
	ld.shared.f32 	%f79, [%r42+64];
	sub.f32 	%f80, %f71, %f79;
	abs.f32 	%f81, %f80;
	mul.f32 	%f82, %f19, %f81;
	lg2.approx.f32 	%f83, %f82;
	mul.f32 	%f84, %f42, %f83;
	ex2.approx.f32 	%f85, %f84;
	add.f32 	%f174, %f85, %f174;
	ld.shared.f32 	%f86, [%r42+128];
	sub.f32 	%f87, %f71, %f86;
	abs.f32 	%f88, %f87;
	mul.f32 	%f89, %f20, %f88;
	lg2.approx.f32 	%f90, %f89;
	mul.f32 	%f91, %f42, %f90;
	ex2.approx.f32 	%f92, %f91;
	add.f32 	%f173, %f92, %f173;
	ld.shared.f32 	%f93, [%r42+192];
	sub.f32 	%f94, %f71, %f93;
	abs.f32 	%f95, %f94;
	mul.f32 	%f96, %f21, %f95;
	lg2.approx.f32 	%f97, %f96;
	mul.f32 	%f98, %f42, %f97;
	ex2.approx.f32 	%f99, %f98;
	add.f32 	%f172, %f99, %f172;
	ld.shared.f32 	%f100, [%r42+256];
	sub.f32 	%f101, %f71, %f100;
	abs.f32 	%f102, %f101;
	mul.f32 	%f103, %f22, %f102;
	lg2.approx.f32 	%f104, %f103;
	mul.f32 	%f105, %f42, %f104;
	ex2.approx.f32 	%f106, %f105;
	add.f32 	%f171, %f106, %f171;
	ld.shared.f32 	%f107, [%r42+320];
	sub.f32 	%f108, %f71, %f107;
	abs.f32 	%f109, %f108;
	mul.f32 	%f110, %f23, %f109;
	lg2.approx.f32 	%f111, %f110;
	mul.f32 	%f112, %f42, %f111;
	ex2.approx.f32 	%f113, %f112;
	add.f32 	%f170, %f113, %f170;
	ld.shared.f32 	%f114, [%r42+384];
	sub.f32 	%f115, %f71, %f114;
	abs.f32 	%f116, %f115;
	mul.f32 	%f117, %f24, %f116;
	lg2.approx.f32 	%f118, %f117;
	mul.f32 	%f119, %f42, %f118;
	ex2.approx.f32 	%f120, %f119;
	add.f32 	%f169, %f120, %f169;
	ld.shared.f32 	%f121, [%r42+448];
	sub.f32 	%f122, %f71, %f121;
	abs.f32 	%f123, %f122;
	mul.f32 	%f124, %f25, %f123;
	lg2.approx.f32 	%f125, %f124;
	mul.f32 	%f126, %f42, %f125;
	ex2.approx.f32 	%f127, %f126;
	add.f32 	%f168, %f127, %f168;
	add.s32 	%r15, %r49, -1;
	setp.ne.s32 	%p5, %r49, 0;
	mov.u32 	%r49, %r15;
	@%p5 bra 	$L__BB12_5;
	add.s32 	%r44, %r5, %r46;
	lg2.approx.f32 	%f128, %f175;
	mul.f32 	%f129, %f1, %f128;
	ex2.approx.f32 	%f130, %f129;
	div.rn.f32 	%f131, %f130, %f18;
	mad.lo.s32 	%r45, %r44, %r18, %r2;
	mul.wide.s32 	%rd13, %r45, 4;
	add.s64 	%rd14, %rd2, %rd13;
	st.global.f32 	[%rd14], %f131;
	lg2.approx.f32 	%f132, %f174;
	mul.f32 	%f133, %f1, %f132;
	ex2.approx.f32 	%f134, %f133;
	div.rn.f32 	%f135, %f134, %f19;
	add.s64 	%rd16, %rd14, %rd15;
	st.global.f32 	[%rd16], %f135;
	lg2.approx.f32 	%f136, %f173;
	mul.f32 	%f137, %f1, %f136;
	ex2.approx.f32 	%f138, %f137;
	div.rn.f32 	%f139, %f138, %f20;
	add.s64 	%rd17, %rd16, %rd15;
	st.global.f32 	[%rd17], %f139;
	lg2.approx.f32 	%f140, %f172;
	mul.f32 	%f141, %f1, %f140;
	ex2.approx.f32 	%f142, %f141;
	div.rn.f32 	%f143, %f142, %f21;
	add.s64 	%rd18, %rd17, %rd15;
	st.global.f32 	[%rd18], %f143;
	lg2.approx.f32 	%f144, %f171;
	mul.f32 	%f145, %f1, %f144;
	ex2.approx.f32 	%f146, %f145;
	div.rn.f32 	%f147, %f146, %f22;
	add.s64 	%rd19, %rd18, %rd15;
	st.global.f32 	[%rd19], %f147;
	lg2.approx.f32 	%f148, %f170;
	mul.f32 	%f149, %f1, %f148;
	ex2.approx.f32 	%f150, %f149;
	div.rn.f32 	%f151, %f150, %f23;
	add.s64 	%rd20, %rd19, %rd15;
	st.global.f32 	[%rd20], %f151;
	lg2.approx.f32 	%f152, %f169;
	mul.f32 	%f153, %f1, %f152;
	ex2.approx.f32 	%f154, %f153;
	div.rn.f32 	%f155, %f154, %f24;
	add.s64 	%rd21, %rd20, %rd15;
	st.global.f32 	[%rd21], %f155;
	lg2.approx.f32 	%f156, %f168;
	mul.f32 	%f157, %f1, %f156;
	ex2.approx.f32 	%f158, %f157;
	div.rn.f32 	%f159, %f158, %f25;
	add.s64 	%rd22, %rd21, %rd15;
	st.global.f32 	[%rd22], %f159;
	mov.b32 	%r46, 8;
	mov.pred 	%p7, 0;
	@%p1 bra 	$L__BB12_2;
$L__BB12_7:
	ret;

}
	// .globl	_Z24norm_dist_forward_kernelILi16ELi32EEvPKfS1_iiiiPff
.visible .entry _Z24norm_dist_forward_kernelILi16ELi32EEvPKfS1_iiiiPff(
	.param .u64 .ptr .align 1 _Z24norm_dist_forward_kernelILi16ELi32EEvPKfS1_iiiiPff_param_0,
	.param .u64 .ptr .align 1 _Z24norm_dist_forward_kernelILi16ELi32EEvPKfS1_iiiiPff_param_1,
	.param .u32 _Z24norm_dist_forward_kernelILi16ELi32EEvPKfS1_iiiiPff_param_2,
	.param .u32 _Z24norm_dist_forward_kernelILi16ELi32EEvPKfS1_iiiiPff_param_3,
	.param .u32 _Z24norm_dist_forward_kernelILi16ELi32EEvPKfS1_iiiiPff_param_4,
	.param .u32 _Z24norm_dist_forward_kernelILi16ELi32EEvPKfS1_iiiiPff_param_5,
	.param .u64 .ptr .align 1 _Z24norm_dist_forward_kernelILi16ELi32EEvPKfS1_iiiiPff_param_6,
	.param .f32 _Z24norm_dist_forward_kernelILi16ELi32EEvPKfS1_iiiiPff_param_7
)
.maxntid 256
.minnctapersm 4
{
	.reg .pred 	%p<6>;
	.reg .b32 	%r<54>;
	.reg .b32 	%f<176>;
	.reg .b64 	%rd<23>;
	// demoted variable
	.shared .align 4 .b8 _ZZ24norm_dist_forward_kernelILi16ELi32EEvPKfS1_iiiiPffE6blockW[2048];
	ld.param.u64 	%rd5, [_Z24norm_dist_forward_kernelILi16ELi32EEvPKfS1_iiiiPff_param_0];
	ld.param.u64 	%rd6, [_Z24norm_dist_forward_kernelILi16ELi32EEvPKfS1_iiiiPff_param_1];
	ld.param.u32 	%r21, [_Z24norm_dist_forward_kernelILi16ELi32EEvPKfS1_iiiiPff_param_2];
	ld.param.u32 	%r22, [_Z24norm_dist_forward_kernelILi16ELi32EEvPKfS1_iiiiPff_param_3];
	ld.param.u32 	%r23, [_Z24norm_dist_forward_kernelILi16ELi32EEvPKfS1_iiiiPff_param_4];
	ld.param.u32 	%r24, [_Z24norm_dist_forward_kernelILi16ELi32EEvPKfS1_iiiiPff_param_5];
	ld.param.u64 	%rd4, [_Z24norm_dist_forward_kernelILi16ELi32EEvPKfS1_iiiiPff_param_6];
	ld.param.f32 	%f42, [_Z24norm_dist_forward_kernelILi16ELi32EEvPKfS1_iiiiPff_param_7];
	cvta.to.global.u64 	%rd1, %rd6;
	cvta.to.global.u64 	%rd2, %rd5;
	mov.u32 	%r25, %ctaid.y;
	shl.b32 	%r26, %r25, 8;
	mov.u32 	%r49, %tid.x;
	or.b32  	%r27, %r26, %r49;
	div.s32 	%r2, %r27, %r24;
	mul.lo.s32 	%r28, %r2, %r24;
	sub.s32 	%r3, %r27, %r28;
	mov.u32 	%r4, %ctaid.x;
	shl.b32 	%r5, %r4, 9;
$L__BB13_1:
	add.s32 	%r29, %r5, %r49;
	mul.wide.u32 	%rd7, %r29, 4;
	add.s64 	%rd8, %rd1, %rd7;
	ld.global.nc.f32 	%f43, [%rd8];
	shl.b32 	%r30, %r49, 2;
	mov.u32 	%r31, _ZZ24norm_dist_forward_kernelILi16ELi32EEvPKfS1_iiiiPffE6blockW;
	add.s32 	%r32, %r31, %r30;
	st.shared.f32 	[%r32], %f43;
	add.s32 	%r7, %r49, 256;
	setp.lt.u32 	%p1, %r49, 256;
	mov.u32 	%r49, %r7;
	@%p1 bra 	$L__BB13_1;
	bar.sync 	0;
	setp.ge.s32 	%p2, %r2, %r21;
	@%p2 bra 	$L__BB13_9;
	shl.b32 	%r34, %r4, 4;
	mad.lo.s32 	%r8, %r2, %r23, %r34;
	rcp.rn.f32 	%f1, %f42;
	shl.b32 	%r35, %r4, 5;
	mad.lo.s32 	%r9, %r2, %r22, %r35;
	mad.lo.s32 	%r10, %r24, %r8, %r3;
	cvta.to.global.u64 	%rd3, %rd4;
	mov.b32 	%r50, 0;
	mul.wide.s32 	%rd15, %r24, 4;
$L__BB13_4:
	.pragma "nounroll";
	shl.b32 	%r37, %r50, 6;
	add.s32 	%r12, %r31, %r37;
	mov.f32 	%f160, 0f2EDBE6FF;
	mov.b32 	%r52, 256;
	mov.u32 	%r51, %r10;
	mov.f32 	%f161, %f160;
	mov.f32 	%f162, %f160;
	mov.f32 	%f163, %f160;
	mov.f32 	%f164, %f160;
	mov.f32 	%f165, %f160;
	mov.f32 	%f166, %f160;
	mov.f32 	%f167, %f160;
$L__BB13_5:
	.pragma "nounroll";
	mul.wide.s32 	%rd9, %r51, 4;
	add.s64 	%rd10, %rd2, %rd9;
	ld.global.nc.f32 	%f45, [%rd10];
	add.s32 	%r39, %r12, %r52;
	ld.shared.f32 	%f46, [%r39+-256];
	sub.f32 	%f47, %f45, %f46;
	abs.f32 	%f48, %f47;
	max.f32 	%f167, %f167, %f48;
	ld.shared.f32 	%f49, [%r39+-192];
	sub.f32 	%f50, %f45, %f49;
	abs.f32 	%f51, %f50;
	max.f32 	%f166, %f166, %f51;
	ld.shared.f32 	%f52, [%r39+-128];
	sub.f32 	%f53, %f45, %f52;
	abs.f32 	%f54, %f53;
	max.f32 	%f165, %f165, %f54;
	ld.shared.f32 	%f55, [%r39+-64];
	sub.f32 	%f56, %f45, %f55;
	abs.f32 	%f57, %f56;
	max.f32 	%f164, %f164, %f57;
	ld.shared.f32 	%f58, [%r39];
	sub.f32 	%f59, %f45, %f58;
	abs.f32 	%f60, %f59;
	max.f32 	%f163, %f163, %f60;
	ld.shared.f32 	%f61, [%r39+64];
	sub.f32 	%f62, %f45, %f61;
	abs.f32 	%f63, %f62;
	max.f32 	%f162, %f162, %f63;
	ld.shared.f32 	%f64, [%r39+128];
	sub.f32 	%f65, %f45, %f64;
	abs.f32 	%f66, %f65;
	max.f32 	%f161, %f161, %f66;
	ld.shared.f32 	%f67, [%r39+192];
	sub.f32 	%f68, %f45, %f67;
	abs.f32 	%f69, %f68;
	max.f32 	%f160, %f160, %f69;
	add.s32 	%r52, %r52, 4;
	add.s32 	%r51, %r51, %r24;
	setp.ne.s32 	%p3, %r52, 320;
	@%p3 bra 	$L__BB13_5;
	rcp.rn.f32 	%f18, %f167;
	rcp.rn.f32 	%f19, %f166;
	rcp.rn.f32 	%f20, %f165;
	rcp.rn.f32 	%f21, %f164;
	rcp.rn.f32 	%f22, %f163;
	rcp.rn.f32 	%f23, %f162;
	rcp.rn.f32 	%f24, %f161;
	rcp.rn.f32 	%f25, %f160;
	shl.b32 	%r17, %r50, 4;
	mov.b32 	%r53, 15;
	mov.f32 	%f168, 0f2EDBE6FF;
	mov.f32 	%f169, %f168;
	mov.f32 	%f170, %f168;
	mov.f32 	%f171, %f168;
	mov.f32 	%f172, %f168;
	mov.f32 	%f173, %f168;
	mov.f32 	%f174, %f168;
	mov.f32 	%f175, %f168;
$L__BB13_7:
	.pragma "nounroll";
	add.s32 	%r41, %r8, %r53;
	mad.lo.s32 	%r42, %r41, %r24, %r3;
	mul.wide.s32 	%rd11, %r42, 4;
	add.s64 	%rd12, %rd2, %rd11;
	ld.global.nc.f32 	%f71, [%rd12];
	add.s32 	%r43, %r17, %r53;
	shl.b32 	%r44, %r43, 2;
	add.s32 	%r46, %r31, %r44;
	ld.shared.f32 	%f72, [%r46];
	sub.f32 	%f73, %f71, %f72;
	abs.f32 	%f74, %f73;
	mul.f32 	%f75, %f18, %f74;
	lg2.approx.f32 	%f76, %f75;
	mul.f32 	%f77, %f42, %f76;
	ex2.approx.f32 	%f78, %f77;
	add.f32 	%f175, %f78, %f175;
	ld.shared.f32 	%f79, [%r46+64];
	sub.f32 	%f80, %f71, %f79;
	abs.f32 	%f81, %f80;
	mul.f32 	%f82, %f19, %f81;
	lg2.approx.f32 	%f83, %f82;
	mul.f32 	%f84, %f42, %f83;
	ex2.approx.f32 	%f85, %f84;
	add.f32 	%f174, %f85, %f174;
	ld.shared.f32 	%f86, [%r46+128];
	sub.f32 	%f87, %f71, %f86;
	abs.f32 	%f88, %f87;
	mul.f32 	%f89, %f20, %f88;
	lg2.approx.f32 	%f90, %f89;
	mul.f32 	%f91, %f42, %f90;
	ex2.approx.f32 	%f92, %f91;
	add.f32 	%f173, %f92, %f173;
	ld.shared.f32 	%f93, [%r46+192];
	sub.f32 	%f94, %f71, %f93;
	abs.f32 	%f95, %f94;
	mul.f32 	%f96, %f21, %f95;
	lg2.approx.f32 	%f97, %f96;
	mul.f32 	%f98, %f42, %f97;
	ex2.approx.f32 	%f99, %f98;
	add.f32 	%f172, %f99, %f172;
	ld.shared.f32 	%f100, [%r46+256];
	sub.f32 	%f101, %f71, %f100;
	abs.f32 	%f102, %f101;
	mul.f32 	%f103, %f22, %f102;
	lg2.approx.f32 	%f104, %f103;
	mul.f32 	%f105, %f42, %f104;
	ex2.approx.f32 	%f106, %f105;
	add.f32 	%f171, %f106, %f171;
	ld.shared.f32 	%f107, [%r46+320];
	sub.f32 	%f108, %f71, %f107;
	abs.f32 	%f109, %f108;
	mul.f32 	%f110, %f23, %f109;
	lg2.approx.f32 	%f111, %f110;
	mul.f32 	%f112, %f42, %f111;
	ex2.approx.f32 	%f113, %f112;
	add.f32 	%f170, %f113, %f170;
	ld.shared.f32 	%f114, [%r46+384];
	sub.f32 	%f115, %f71, %f114;
	abs.f32 	%f116, %f115;
	mul.f32 	%f117, %f24, %f116;
	lg2.approx.f32 	%f118, %f117;
	mul.f32 	%f119, %f42, %f118;
	ex2.approx.f32 	%f120, %f119;
	add.f32 	%f169, %f120, %f169;
	ld.shared.f32 	%f121, [%r46+448];
	sub.f32 	%f122, %f71, %f121;
	abs.f32 	%f123, %f122;
	mul.f32 	%f124, %f25, %f123;
	lg2.approx.f32 	%f125, %f124;
	mul.f32 	%f126, %f42, %f125;
	ex2.approx.f32 	%f127, %f126;
	add.f32 	%f168, %f127, %f168;
	add.s32 	%r19, %r53, -1;
	setp.ne.s32 	%p4, %r53, 0;
	mov.u32 	%r53, %r19;
	@%p4 bra 	$L__BB13_7;
	add.s32 	%r47, %r9, %r50;
	lg2.approx.f32 	%f128, %f175;
	mul.f32 	%f129, %f1, %f128;
	ex2.approx.f32 	%f130, %f129;
	div.rn.f32 	%f131, %f130, %f18;
	mad.lo.s32 	%r48, %r47, %r24, %r3;
	mul.wide.s32 	%rd13, %r48, 4;
	add.s64 	%rd14, %rd3, %rd13;
	st.global.f32 	[%rd14], %f131;
	lg2.approx.f32 	%f132, %f174;
	mul.f32 	%f133, %f1, %f132;
	ex2.approx.f32 	%f134, %f133;
	div.rn.f32 	%f135, %f134, %f19;
	add.s64 	%rd16, %rd14, %rd15;
	st.global.f32 	[%rd16], %f135;
	lg2.approx.f32 	%f136, %f173;
	mul.f32 	%f137, %f1, %f136;
	ex2.approx.f32 	%f138, %f137;
	div.rn.f32 	%f139, %f138, %f20;
	add.s64 	%rd17, %rd16, %rd15;
	st.global.f32 	[%rd17], %f139;
	lg2.approx.f32 	%f140, %f172;
	mul.f32 	%f141, %f1, %f140;
	ex2.approx.f32 	%f142, %f141;
	div.rn.f32 	%f143, %f142, %f21;
	add.s64 	%rd18, %rd17, %rd15;
	st.global.f32 	[%rd18], %f143;
	lg2.approx.f32 	%f144, %f171;
	mul.f32 	%f145, %f1, %f144;
	ex2.approx.f32 	%f146, %f145;
	div.rn.f32 	%f147, %f146, %f22;
	add.s64 	%rd19, %rd18, %rd15;
	st.global.f32 	[%rd19], %f147;
	lg2.approx.f32 	%f148, %f170;
	mul.f32 	%f149, %f1, %f148;
	ex2.approx.f32 	%f150, %f149;
	div.rn.f32 	%f151, %f150, %f23;
	add.s64 	%rd20, %rd19, %rd15;
	st.global.f32 	[%rd20], %f151;
	lg2.approx.f32 	%f152, %f169;
	mul.f32 	%f153, %f1, %f152;
	ex2.approx.f32 	%f154, %f153;
	div.rn.f32 	%f155, %f154, %f24;
	add.s64 	%rd21, %rd20, %rd15;
	st.global.f32 	[%rd21], %f155;
	lg2.approx.f32 	%f156, %f168;
	mul.f32 	%f157, %f1, %f156;
	ex2.approx.f32 	%f158, %f157;
	div.rn.f32 	%f159, %f158, %f25;
	add.s64 	%rd22, %rd21, %rd15;
	st.global.f32 	[%rd22], %f159;
	add.s32 	%r20, %r50, 8;
	setp.lt.u32 	%p5, %r50, 24;
	mov.u32 	%r50, %r20;
	@%p5 bra 	$L__BB13_4;
$L__BB13_9:
	ret;

}
	// .globl	_Z24norm_dist_forward_kernelILi32ELi16EEvPKfS1_iiiiPff
.visible .entry _Z24norm_dist_forward_kernelILi32ELi16EEvPKfS1_iiiiPff(
	.param .u64 .ptr .align 1 _Z24norm_dist_forward_kernelILi32ELi16EEvPKfS1_iiiiPff_param_0,
	.param .u64 .ptr .align 1 _Z24norm_dist_forward_kernelILi32ELi16EEvPKfS1_iiiiPff_param_1,
	.param .u32 _Z24norm_dist_forward_kernelILi32ELi16EEvPKfS1_iiiiPff_param_2,
	.param .u32 _Z24norm_dist_forward_kernelILi32ELi16EEvPKfS1_iiiiPff_param_3,
	.param .u32 _Z24norm_dist_forward_kernelILi32ELi16EEvPKfS1_iiiiPff_param_4,
	.param .u32 _Z24norm_dist_forward_kernelILi32ELi16EEvPKfS1_iiiiPff_param_5,
	.param .u64 .ptr .align 1 _Z24norm_dist_forward_kernelILi32ELi16EEvPKfS1_iiiiPff_param_6,
	.param .f32 _Z24norm_dist_forward_kernelILi32ELi16EEvPKfS1_iiiiPff_param_7
)
.maxntid 256
.minnctapersm 4
{
	.reg .pred 	%p<9>;
	.reg .b32 	%r<54>;
	.reg .b32 	%f<176>;
	.reg .b64 	%rd<23>;
	// demoted variable
	.shared .align 4 .b8 _ZZ24norm_dist_forward_kernelILi32ELi16EEvPKfS1_iiiiPffE6blockW[2048];
	ld.param.u64 	%rd5, [_Z24norm_dist_forward_kernelILi32ELi16EEvPKfS1_iiiiPff_param_0];
	ld.param.u64 	%rd6, [_Z24norm_dist_forward_kernelILi32ELi16EEvPKfS1_iiiiPff_param_1];
	ld.param.u32 	%r20, [_Z24norm_dist_forward_kernelILi32ELi16EEvPKfS1_iiiiPff_param_2];
	ld.param.u32 	%r21, [_Z24norm_dist_forward_kernelILi32ELi16EEvPKfS1_iiiiPff_param_3];
	ld.param.u32 	%r22, [_Z24norm_dist_forward_kernelILi32ELi16EEvPKfS1_iiiiPff_param_4];
	ld.param.u32 	%r23, [_Z24norm_dist_forward_kernelILi32ELi16EEvPKfS1_iiiiPff_param_5];
	ld.param.u64 	%rd4, [_Z24norm_dist_forward_kernelILi32ELi16EEvPKfS1_iiiiPff_param_6];
	ld.param.f32 	%f42, [_Z24norm_dist_forward_kernelILi32ELi16EEvPKfS1_iiiiPff_param_7];
	cvta.to.global.u64 	%rd1, %rd6;
	cvta.to.global.u64 	%rd2, %rd5;
	mov.u32 	%r24, %ctaid.y;
	shl.b32 	%r25, %r24, 8;
	mov.u32 	%r49, %tid.x;
	or.b32  	%r26, %r25, %r49;
	div.s32 	%r2, %r26, %r23;
	mul.lo.s32 	%r27, %r2, %r23;
	sub.s32 	%r3, %r26, %r27;
	mov.u32 	%r4, %ctaid.x;
	shl.b32 	%r5, %r4, 9;
$L__BB14_1:
	add.s32 	%r28, %r5, %r49;
	mul.wide.u32 	%rd7, %r28, 4;
	add.s64 	%rd8, %rd1, %rd7;
	ld.global.nc.f32 	%f43, [%rd8];
	shl.b32 	%r29, %r49, 2;
	mov.u32 	%r30, _ZZ24norm_dist_forward_kernelILi32ELi16EEvPKfS1_iiiiPffE6blockW;
	add.s32 	%r31, %r30, %r29;
	st.shared.f32 	[%r31], %f43;
	add.s32 	%r7, %r49, 256;
	setp.lt.u32 	%p2, %r49, 256;
	mov.u32 	%r49, %r7;
	@%p2 bra 	$L__BB14_1;
	bar.sync 	0;
	setp.ge.s32 	%p3, %r2, %r20;
	@%p3 bra 	$L__BB14_9;
	shl.b32 	%r33, %r4, 5;
	mad.lo.s32 	%r8, %r2, %r22, %r33;
	rcp.rn.f32 	%f1, %f42;
	shl.b32 	%r34, %r4, 4;
	mad.lo.s32 	%r9, %r2, %r21, %r34;
	mad.lo.s32 	%r10, %r23, %r8, %r3;
	cvta.to.global.u64 	%rd3, %rd4;
	mov.b32 	%r50, 0;
	mov.pred 	%p8, -1;
	mul.wide.s32 	%rd15, %r23, 4;
$L__BB14_4:
	.pragma "nounroll";
	mov.pred 	%p1, %p8;
	shl.b32 	%r36, %r50, 7;
	add.s32 	%r12, %r30, %r36;
	mov.f32 	%f160, 0f2EDBE6FF;
	mov.b32 	%r52, 512;
	mov.u32 	%r51, %r10;
	mov.f32 	%f161, %f160;
	mov.f32 	%f162, %f160;
	mov.f32 	%f163, %f160;
	mov.f32 	%f164, %f160;
	mov.f32 	%f165, %f160;
	mov.f32 	%f166, %f160;
	mov.f32 	%f167, %f160;
$L__BB14_5:
	.pragma "nounroll";
	mul.wide.s32 	%rd9, %r51, 4;
	add.s64 	%rd10, %rd2, %rd9;
	ld.global.nc.f32 	%f45, [%rd10];
	add.s32 	%r38, %r12, %r52;
	ld.shared.f32 	%f46, [%r38+-512];
	sub.f32 	%f47, %f45, %f46;
	abs.f32 	%f48, %f47;
	max.f32 	%f167, %f167, %f48;
	ld.shared.f32 	%f49, [%r38+-384];
	sub.f32 	%f50, %f45, %f49;
	abs.f32 	%f51, %f50;
	max.f32 	%f166, %f166, %f51;
	ld.shared.f32 	%f52, [%r38+-256];
	sub.f32 	%f53, %f45, %f52;
	abs.f32 	%f54, %f53;
	max.f32 	%f165, %f165, %f54;
	ld.shared.f32 	%f55, [%r38+-128];
	sub.f32 	%f56, %f45, %f55;
	abs.f32 	%f57, %f56;
	max.f32 	%f164, %f164, %f57;
	ld.shared.f32 	%f58, [%r38];
	sub.f32 	%f59, %f45, %f58;
	abs.f32 	%f60, %f59;
	max.f32 	%f163, %f163, %f60;
	ld.shared.f32 	%f61, [%r38+128];
	sub.f32 	%f62, %f45, %f61;
	abs.f32 	%f63, %f62;
	max.f32 	%f162, %f162, %f63;
	ld.shared.f32 	%f64, [%r38+256];
	sub.f32 	%f65, %f45, %f64;
	abs.f32 	%f66, %f65;
	max.f32 	%f161, %f161, %f66;
	ld.shared.f32 	%f67, [%r38+384];
	sub.f32 	%f68, %f45, %f67;
	abs.f32 	%f69, %f68;
	max.f32 	%f160, %f160, %f69;
	add.s32 	%r52, %r52, 4;
	add.s32 	%r51, %r51, %r23;
	setp.ne.s32 	%p5, %r52, 640;
	@%p5 bra 	$L__BB14_5;
	rcp.rn.f32 	%f18, %f167;
	rcp.rn.f32 	%f19, %f166;
	rcp.rn.f32 	%f20, %f165;
	rcp.rn.f32 	%f21, %f164;
	rcp.rn.f32 	%f22, %f163;
	rcp.rn.f32 	%f23, %f162;
	rcp.rn.f32 	%f24, %f161;
	rcp.rn.f32 	%f25, %f160;
	shl.b32 	%r17, %r50, 5;
	mov.b32 	%r53, 31;
	mov.f32 	%f168, 0f2EDBE6FF;
	mov.f32 	%f169, %f168;
	mov.f32 	%f170, %f168;
	mov.f32 	%f171, %f168;
	mov.f32 	%f172, %f168;
	mov.f32 	%f173, %f168;
	mov.f32 	%f174, %f168;
	mov.f32 	%f175, %f168;
$L__BB14_7:
	.pragma "nounroll";
	add.s32 	%r40, %r8, %r53;
	mad.lo.s32 	%r41, %r40, %r23, %r3;
	mul.wide.s32 	%rd11, %r41, 4;
	add.s64 	%rd12, %rd2, %rd11;
	ld.global.nc.f32 	%f71, [%rd12];
	add.s32 	%r42, %r17, %r53;
	shl.b32 	%r43, %r42, 2;
	add.s32 	%r45, %r30, %r43;
	ld.shared.f32 	%f72, [%r45];
	sub.f32 	%f73, %f71, %f72;
	abs.f32 	%f74, %f73;
	mul.f32 	%f75, %f18, %f74;
	lg2.approx.f32 	%f76, %f75;
	mul.f32 	%f77, %f42, %f76;
	ex2.approx.f32 	%f78, %f77;
	add.f32 	%f175, %f78, %f175;
	ld.shared.f32 	%f79, [%r45+128];
	sub.f32 	%f80, %f71, %f79;
	abs.f32 	%f81, %f80;
	mul.f32 	%f82, %f19, %f81;
	lg2.approx.f32 	%f83, %f82;
	mul.f32 	%f84, %f42, %f83;
	ex2.approx.f32 	%f85, %f84;
	add.f32 	%f174, %f85, %f174;
	ld.shared.f32 	%f86, [%r45+256];
	sub.f32 	%f87, %f71, %f86;
	abs.f32 	%f88, %f87;
	mul.f32 	%f89, %f20, %f88;
	lg2.approx.f32 	%f90, %f89;
	mul.f32 	%f91, %f42, %f90;
	ex2.approx.f32 	%f92, %f91;
	add.f32 	%f173, %f92, %f173;
	ld.shared.f32 	%f93, [%r45+384];
	sub.f32 	%f94, %f71, %f93;
	abs.f32 	%f95, %f94;
	mul.f32 	%f96, %f21, %f95;
	lg2.approx.f32 	%f97, %f96;
	mul.f32 	%f98, %f42, %f97;
	ex2.approx.f32 	%f99, %f98;
	add.f32 	%f172, %f99, %f172;
	ld.shared.f32 	%f100, [%r45+512];
	sub.f32 	%f101, %f71, %f100;
	abs.f32 	%f102, %f101;
	mul.f32 	%f103, %f22, %f102;
	lg2.approx.f32 	%f104, %f103;
	mul.f32 	%f105, %f42, %f104;
	ex2.approx.f32 	%f106, %f105;
	add.f32 	%f171, %f106, %f171;
	ld.shared.f32 	%f107, [%r45+640];
	sub.f32 	%f108, %f71, %f107;
	abs.f32 	%f109, %f108;
	mul.f32 	%f110, %f23, %f109;
	lg2.approx.f32 	%f111, %f110;
	mul.f32 	%f112, %f42, %f111;
	ex2.approx.f32 	%f113, %f112;
	add.f32 	%f170, %f113, %f170;
	ld.shared.f32 	%f114, [%r45+768];
	sub.f32 	%f115, %f71, %f114;
	abs.f32 	%f116, %f115;
	mul.f32 	%f117, %f24, %f116;
	lg2.approx.f32 	%f118, %f117;
	mul.f32 	%f119, %f42, %f118;
	ex2.approx.f32 	%f120, %f119;
	add.f32 	%f169, %f120, %f169;
	ld.shared.f32 	%f121, [%r45+896];
	sub.f32 	%f122, %f71, %f121;
	abs.f32 	%f123, %f122;
	mul.f32 	%f124, %f25, %f123;
	lg2.approx.f32 	%f125, %f124;
	mul.f32 	%f126, %f42, %f125;
	ex2.approx.f32 	%f127, %f126;
	add.f32 	%f168, %f127, %f168;
	add.s32 	%r19, %r53, -1;
	setp.ne.s32 	%p6, %r53, 0;
	mov.u32 	%r53, %r19;
	@%p6 bra 	$L__BB14_7;
	add.s32 	%r47, %r9, %r50;
	lg2.approx.f32 	%f128, %f175;
	mul.f32 	%f129, %f1, %f128;
	ex2.approx.f32 	%f130, %f129;
	div.rn.f32 	%f131, %f130, %f18;
	mad.lo.s32 	%r48, %r47, %r23, %r3;
	mul.wide.s32 	%rd13, %r48, 4;
	add.s64 	%rd14, %rd3, %rd13;
	st.global.f32 	[%rd14], %f131;
	lg2.approx.f32 	%f132, %f174;
	mul.f32 	%f133, %f1, %f132;
	ex2.approx.f32 	%f134, %f133;
	div.rn.f32 	%f135, %f134, %f19;
	add.s64 	%rd16, %rd14, %rd15;
	st.global.f32 	[%rd16], %f135;
	lg2.approx.f32 	%f136, %f173;
	mul.f32 	%f137, %f1, %f136;
	ex2.approx.f32 	%f138, %f137;
	div.rn.f32 	%f139, %f138, %f20;
	add.s64 	%rd17, %rd16, %rd15;
	st.global.f32 	[%rd17], %f139;
	lg2.approx.f32 	%f140, %f172;
	mul.f32 	%f141, %f1, %f140;
	ex2.approx.f32 	%f142, %f141;
	div.rn.f32 	%f143, %f142, %f21;
	add.s64 	%rd18, %rd17, %rd15;
	st.global.f32 	[%rd18], %f143;
	lg2.approx.f32 	%f144, %f171;
	mul.f32 	%f145, %f1, %f144;
	ex2.approx.f32 	%f146, %f145;
	div.rn.f32 	%f147, %f146, %f22;
	add.s64 	%rd19, %rd18, %rd15;
	st.global.f32 	[%rd19], %f147;
	lg2.approx.f32 	%f148, %f170;
	mul.f32 	%f149, %f1, %f148;
	ex2.approx.f32 	%f150, %f149;
	div.rn.f32 	%f151, %f150, %f23;
	add.s64 	%rd20, %rd19, %rd15;
	st.global.f32 	[%rd20], %f151;
	lg2.approx.f32 	%f152, %f169;
	mul.f32 	%f153, %f1, %f152;
	ex2.approx.f32 	%f154, %f153;
	div.rn.f32 	%f155, %f154, %f24;
	add.s64 	%rd21, %rd20, %rd15;
	st.global.f32 	[%rd21], %f155;
	lg2.approx.f32 	%f156, %f168;
	mul.f32 	%f157, %f1, %f156;
	ex2.approx.f32 	%f158, %f157;
	div.rn.f32 	%f159, %f158, %f25;
	add.s64 	%rd22, %rd21, %rd15;
	st.global.f32 	[%rd22], %f159;
	mov.b32 	%r50, 8;
	mov.pred 	%p8, 0;
	@%p1 bra 	$L__BB14_4;
$L__BB14_9:
	ret;

}
	// .globl	_Z24norm_dist_forward_kernelILi32ELi32EEvPKfS1_iiiiPff
.visible .entry _Z24norm_dist_forward_kernelILi32ELi32EEvPKfS1_iiiiPff(
	.param .u64 .ptr .align 1 _Z24norm_dist_forward_kernelILi32ELi32EEvPKfS1_iiiiPff_param_0,
	.param .u64 .ptr .align 1 _Z24norm_dist_forward_kernelILi32ELi32EEvPKfS1_iiiiPff_param_1,
	.param .u32 _Z24norm_dist_forward_kernelILi32ELi32EEvPKfS1_iiiiPff_param_2,
	.param .u32 _Z24norm_dist_forward_kernelILi32ELi32EEvPKfS1_iiiiPff_param_3,
	.param .u32 _Z24norm_dist_forward_kernelILi32ELi32EEvPKfS1_iiiiPff_param_4,
	.param .u32 _Z24norm_dist_forward_kernelILi32ELi32EEvPKfS1_iiiiPff_param_5,
	.param .u64 .ptr .align 1 _Z24norm_dist_forward_kernelILi32ELi32EEvPKfS1_iiiiPff_param_6,
	.param .f32 _Z24norm_dist_forward_kernelILi32ELi32EEvPKfS1_iiiiPff_param_7
)
.maxntid 256
.minnctapersm 4
{
	.reg .pred 	%p<6>;
	.reg .b32 	%r<53>;
	.reg .b32 	%f<176>;
	.reg .b64 	%rd<23>;
	// demoted variable
	.shared .align 4 .b8 _ZZ24norm_dist_forward_kernelILi32ELi32EEvPKfS1_iiiiPffE6blockW[4096];
	ld.param.u64 	%rd5, [_Z24norm_dist_forward_kernelILi32ELi32EEvPKfS1_iiiiPff_param_0];
	ld.param.u64 	%rd6, [_Z24norm_dist_forward_kernelILi32ELi32EEvPKfS1_iiiiPff_param_1];
	ld.param.u32 	%r21, [_Z24norm_dist_forward_kernelILi32ELi32EEvPKfS1_iiiiPff_param_2];
	ld.param.u32 	%r22, [_Z24norm_dist_forward_kernelILi32ELi32EEvPKfS1_iiiiPff_param_3];
	ld.param.u32 	%r23, [_Z24norm_dist_forward_kernelILi32ELi32EEvPKfS1_iiiiPff_param_4];
	ld.param.u32 	%r24, [_Z24norm_dist_forward_kernelILi32ELi32EEvPKfS1_iiiiPff_param_5];
	ld.param.u64 	%rd4, [_Z24norm_dist_forward_kernelILi32ELi32EEvPKfS1_iiiiPff_param_6];
	ld.param.f32 	%f42, [_Z24norm_dist_forward_kernelILi32ELi32EEvPKfS1_iiiiPff_param_7];
	cvta.to.global.u64 	%rd1, %rd6;
	cvta.to.global.u64 	%rd2, %rd5;
	mov.u32 	%r25, %ctaid.y;
	shl.b32 	%r26, %r25, 8;
	mov.u32 	%r48, %tid.x;
	or.b32  	%r27, %r26, %r48;
	div.s32 	%r2, %r27, %r24;
	mul.lo.s32 	%r28, %r2, %r24;
	sub.s32 	%r3, %r27, %r28;
	mov.u32 	%r4, %ctaid.x;
	shl.b32 	%r5, %r4, 10;
$L__BB15_1:
	add.s32 	%r29, %r5, %r48;
	mul.wide.u32 	%rd7, %r29, 4;
	add.s64 	%rd8, %rd1, %rd7;
	ld.global.nc.f32 	%f43, [%rd8];
	shl.b32 	%r30, %r48, 2;
	mov.u32 	%r31, _ZZ24norm_dist_forward_kernelILi32ELi32EEvPKfS1_iiiiPffE6blockW;
	add.s32 	%r32, %r31, %r30;
	st.shared.f32 	[%r32], %f43;
	add.s32 	%r7, %r48, 256;
	setp.lt.u32 	%p1, %r48, 768;
	mov.u32 	%r48, %r7;
	@%p1 bra 	$L__BB15_1;
	bar.sync 	0;
	setp.ge.s32 	%p2, %r2, %r21;
	@%p2 bra 	$L__BB15_9;
	shl.b32 	%r34, %r4, 5;
	mad.lo.s32 	%r8, %r2, %r23, %r34;
	rcp.rn.f32 	%f1, %f42;
	mad.lo.s32 	%r9, %r2, %r22, %r34;
	mad.lo.s32 	%r10, %r24, %r8, %r3;
	cvta.to.global.u64 	%rd3, %rd4;
	mov.b32 	%r49, 0;
	mul.wide.s32 	%rd15, %r24, 4;
$L__BB15_4:
	.pragma "nounroll";
	shl.b32 	%r36, %r49, 7;
	add.s32 	%r12, %r31, %r36;
	mov.f32 	%f160, 0f2EDBE6FF;
	mov.b32 	%r51, 512;
	mov.u32 	%r50, %r10;
	mov.f32 	%f161, %f160;
	mov.f32 	%f162, %f160;
	mov.f32 	%f163, %f160;
	mov.f32 	%f164, %f160;
	mov.f32 	%f165, %f160;
	mov.f32 	%f166, %f160;
	mov.f32 	%f167, %f160;
$L__BB15_5:
	.pragma "nounroll";
	mul.wide.s32 	%rd9, %r50, 4;
	add.s64 	%rd10, %rd2, %rd9;
	ld.global.nc.f32 	%f45, [%rd10];
	add.s32 	%r38, %r12, %r51;
	ld.shared.f32 	%f46, [%r38+-512];
	sub.f32 	%f47, %f45, %f46;
	abs.f32 	%f48, %f47;
	max.f32 	%f167, %f167, %f48;
	ld.shared.f32 	%f49, [%r38+-384];
	sub.f32 	%f50, %f45, %f49;
	abs.f32 	%f51, %f50;
	max.f32 	%f166, %f166, %f51;
	ld.shared.f32 	%f52, [%r38+-256];
	sub.f32 	%f53, %f45, %f52;
	abs.f32 	%f54, %f53;
	max.f32 	%f165, %f165, %f54;
	ld.shared.f32 	%f55, [%r38+-128];
	sub.f32 	%f56, %f45, %f55;
	abs.f32 	%f57, %f56;
	max.f32 	%f164, %f164, %f57;
	ld.shared.f32 	%f58, [%r38];
	sub.f32 	%f59, %f45, %f58;
	abs.f32 	%f60, %f59;
	max.f32 	%f163, %f163, %f60;
	ld.shared.f32 	%f61, [%r38+128];
	sub.f32 	%f62, %f45, %f61;
	abs.f32 	%f63, %f62;
	max.f32 	%f162, %f162, %f63;
	ld.shared.f32 	%f64, [%r38+256];
	sub.f32 	%f65, %f45, %f64;
	abs.f32 	%f66, %f65;
	max.f32 	%f161, %f161, %f66;
	ld.shared.f32 	%f67, [%r38+384];
	sub.f32 	%f68, %f45, %f67;
	abs.f32 	%f69, %f68;
	max.f32 	%f160, %f160, %f69;
	add.s32 	%r51, %r51, 4;
	add.s32 	%r50, %r50, %r24;
	setp.ne.s32 	%p3, %r51, 640;
	@%p3 bra 	$L__BB15_5;
	rcp.rn.f32 	%f18, %f167;
	rcp.rn.f32 	%f19, %f166;
	rcp.rn.f32 	%f20, %f165;
	rcp.rn.f32 	%f21, %f164;
	rcp.rn.f32 	%f22, %f163;
	rcp.rn.f32 	%f23, %f162;
	rcp.rn.f32 	%f24, %f161;
	rcp.rn.f32 	%f25, %f160;
	shl.b32 	%r17, %r49, 5;
	mov.b32 	%r52, 31;
	mov.f32 	%f168, 0f2EDBE6FF;
	mov.f32 	%f169, %f168;
	mov.f32 	%f170, %f168;
	mov.f32 	%f171, %f168;
	mov.f32 	%f172, %f168;
	mov.f32 	%f173, %f168;
	mov.f32 	%f174, %f168;
	mov.f32 	%f175, %f168;
$L__BB15_7:
	.pragma "nounroll";
	add.s32 	%r40, %r8, %r52;
	mad.lo.s32 	%r41, %r40, %r24, %r3;
	mul.wide.s32 	%rd11, %r41, 4;
	add.s64 	%rd12, %rd2, %rd11;
	ld.global.nc.f32 	%f71, [%rd12];
	add.s32 	%r42, %r17, %r52;
	shl.b32 	%r43, %r42, 2;
	add.s32 	%r45, %r31, %r43;
	ld.shared.f32 	%f72, [%r45];
	sub.f32 	%f73, %f71, %f72;
	abs.f32 	%f74, %f73;
	mul.f32 	%f75, %f18, %f74;
	lg2.approx.f32 	%f76, %f75;
	mul.f32 	%f77, %f42, %f76;
	ex2.approx.f32 	%f78, %f77;
	add.f32 	%f175, %f78, %f175;
	ld.shared.f32 	%f79, [%r45+128];
	sub.f32 	%f80, %f71, %f79;
	abs.f32 	%f81, %f80;
	mul.f32 	%f82, %f19, %f81;
	lg2.approx.f32 	%f83, %f82;
	mul.f32 	%f84, %f42, %f83;
	ex2.approx.f32 	%f85, %f84;
	add.f32 	%f174, %f85, %f174;
	ld.shared.f32 	%f86, [%r45+256];
	sub.f32 	%f87, %f71, %f86;
	abs.f32 	%f88, %f87;
	mul.f32 	%f89, %f20, %f88;
	lg2.approx.f32 	%f90, %f89;
	mul.f32 	%f91, %f42, %f90;
	ex2.approx.f32 	%f92, %f91;
	add.f32 	%f173, %f92, %f173;
	ld.shared.f32 	%f93, [%r45+384];
	sub.f32 	%f94, %f71, %f93;
	abs.f32 	%f95, %f94;
	mul.f32 	%f96, %f21, %f95;
	lg2.approx.f32 	%f97, %f96;
	mul.f32 	%f98, %f42, %f97;
	ex2.approx.f32 	%f99, %f98;
	add.f32 	%f172, %f99, %f172;
	ld.shared.f32 	%f100, [%r45+512];
	sub.f32 	%f101, %f71, %f100;
	abs.f32 	%f102, %f101;
	mul.f32 	%f103, %f22, %f102;
	lg2.approx.f32 	%f104, %f103;
	mul.f32 	%f105, %f42, %f104;
	ex2.approx.f32 	%f106, %f105;
	add.f32 	%f171, %f106, %f171;
	ld.shared.f32 	%f107, [%r45+640];
	sub.f32 	%f108, %f71, %f107;
	abs.f32 	%f109, %f108;
	mul.f32 	%f110, %f23, %f109;
	lg2.approx.f32 	%f111, %f110;
	mul.f32 	%f112, %f42, %f111;
	ex2.approx.f32 	%f113, %f112;
	add.f32 	%f170, %f113, %f170;
	ld.shared.f32 	%f114, [%r45+768];
	sub.f32 	%f115, %f71, %f114;
	abs.f32 	%f116, %f115;
	mul.f32 	%f117, %f24, %f116;
	lg2.approx.f32 	%f118, %f117;
	mul.f32 	%f119, %f42, %f118;
	ex2.approx.f32 	%f120, %f119;
	add.f32 	%f169, %f120, %f169;
	ld.shared.f32 	%f121, [%r45+896];
	sub.f32 	%f122, %f71, %f121;
	abs.f32 	%f123, %f122;
	mul.f32 	%f124, %f25, %f123;
	lg2.approx.f32 	%f125, %f124;
	mul.f32 	%f126, %f42, %f125;
	ex2.approx.f32 	%f127, %f126;
	add.f32 	%f168, %f127, %f168;
	add.s32 	%r19, %r52, -1;
	setp.ne.s32 	%p4, %r52, 0;
	mov.u32 	%r52, %r19;
	@%p4 bra 	$L__BB15_7;
	add.s32 	%r46, %r9, %r49;
	lg2.approx.f32 	%f128, %f175;
	mul.f32 	%f129, %f1, %f128;
	ex2.approx.f32 	%f130, %f129;
	div.rn.f32 	%f131, %f130, %f18;
	mad.lo.s32 	%r47, %r46, %r24, %r3;
	mul.wide.s32 	%rd13, %r47, 4;
	add.s64 	%rd14, %rd3, %rd13;
	st.global.f32 	[%rd14], %f131;
	lg2.approx.f32 	%f132, %f174;
	mul.f32 	%f133, %f1, %f132;
	ex2.approx.f32 	%f134, %f133;
	div.rn.f32 	%f135, %f134, %f19;
	add.s64 	%rd16, %rd14, %rd15;
	st.global.f32 	[%rd16], %f135;
	lg2.approx.f32 	%f136, %f173;
	mul.f32 	%f137, %f1, %f136;
	ex2.approx.f32 	%f138, %f137;
	div.rn.f32 	%f139, %f138, %f20;
	add.s64 	%rd17, %rd16, %rd15;
	st.global.f32 	[%rd17], %f139;
	lg2.approx.f32 	%f140, %f172;
	mul.f32 	%f141, %f1, %f140;
	ex2.approx.f32 	%f142, %f141;
	div.rn.f32 	%f143, %f142, %f21;
	add.s64 	%rd18, %rd17, %rd15;
	st.global.f32 	[%rd18], %f143;
	lg2.approx.f32 	%f144, %f171;
	mul.f32 	%f145, %f1, %f144;
	ex2.approx.f32 	%f146, %f145;
	div.rn.f32 	%f147, %f146, %f22;
	add.s64 	%rd19, %rd18, %rd15;
	st.global.f32 	[%rd19], %f147;
	lg2.approx.f32 	%f148, %f170;
	mul.f32 	%f149, %f1, %f148;
	ex2.approx.f32 	%f150, %f149;
	div.rn.f32 	%f151, %f150, %f23;
	add.s64 	%rd20, %rd19, %rd15;
	st.global.f32 	[%rd20], %f151;
	lg2.approx.f32 	%f152, %f169;
	mul.f32 	%f153, %f1, %f152;
	ex2.approx.f32 	%f154, %f153;
	div.rn.f32 	%f155, %f154, %f24;
	add.s64 	%rd21, %rd20, %rd15;
	st.global.f32 	[%rd21], %f155;
	lg2.approx.f32 	%f156, %f168;
	mul.f32 	%f157, %f1, %f156;
	ex2.approx.f32 	%f158, %f157;
	div.rn.f32 	%f159, %f158, %f25;
	add.s64 	%rd22, %rd21, %rd15;
	st.global.f32 	[%rd22], %f159;
	add.s32 	%r20, %r49, 8;
	setp.lt.u32 	%p5, %r49, 24;
	mov.u32 	%r49, %r20;
	@%p5 bra 	$L__BB15_4;
$L__BB15_9:
	ret;

}
	// .globl	_Z24norm_dist_forward_kernelILi32ELi64EEvPKfS1_iiiiPff
.visible .entry _Z24norm_dist_forward_kernelILi32ELi64EEvPKfS1_iiiiPff(
	.param .u64 .ptr .align 1 _Z24norm_dist_forward_kernelILi32ELi64EEvPKfS1_iiiiPff_param_0,
	.param .u64 .ptr .align 1 _Z24norm_dist_forward_kernelILi32ELi64EEvPKfS1_iiiiPff_param_1,
	.param .u32 _Z24norm_dist_forward_kernelILi32ELi64EEvPKfS1_iiiiPff_param_2,
	.param .u32 _Z24norm_dist_forward_kernelILi32ELi64EEvPKfS1_iiiiPff_param_3,
	.param .u32 _Z24norm_dist_forward_kernelILi32ELi64EEvPKfS1_iiiiPff_param_4,
	.param .u32 _Z24norm_dist_forward_kernelILi32ELi64EEvPKfS1_iiiiPff_param_5,
	.param .u64 .ptr .align 1 _Z24norm_dist_forward_kernelILi32ELi64EEvPKfS1_iiiiPff_param_6,
	.param .f32 _Z24norm_dist_forward_kernelILi32ELi64EEvPKfS1_iiiiPff_param_7
)
.maxntid 256
.minnctapersm 4
{
	.reg .pred 	%p<6>;
	.reg .b32 	%r<54>;
	.reg .b32 	%f<176>;
	.reg .b64 	%rd<23>;
	// demoted variable
	.shared .align 4 .b8 _ZZ24norm_dist_forward_kernelILi32ELi64EEvPKfS1_iiiiPffE6blockW[8192];
	ld.param.u64 	%rd5, [_Z24norm_dist_forward_kernelILi32ELi64EEvPKfS1_iiiiPff_param_0];
	ld.param.u64 	%rd6, [_Z24norm_dist_forward_kernelILi32ELi64EEvPKfS1_iiiiPff_param_1];
	ld.param.u32 	%r21, [_Z24norm_dist_forward_kernelILi32ELi64EEvPKfS1_iiiiPff_param_2];
	ld.param.u32 	%r22, [_Z24norm_dist_forward_kernelILi32ELi64EEvPKfS1_iiiiPff_param_3];
	ld.param.u32 	%r23, [_Z24norm_dist_forward_kernelILi32ELi64EEvPKfS1_iiiiPff_param_4];
	ld.param.u32 	%r24, [_Z24norm_dist_forward_kernelILi32ELi64EEvPKfS1_iiiiPff_param_5];
	ld.param.u64 	%rd4, [_Z24norm_dist_forward_kernelILi32ELi64EEvPKfS1_iiiiPff_param_6];
	ld.param.f32 	%f42, [_Z24norm_dist_forward_kernelILi32ELi64EEvPKfS1_iiiiPff_param_7];
	cvta.to.global.u64 	%rd1, %rd6;
	cvta.to.global.u64 	%rd2, %rd5;
	mov.u32 	%r25, %ctaid.y;
	shl.b32 	%r26, %r25, 8;
	mov.u32 	%r49, %tid.x;
	or.b32  	%r27, %r26, %r49;
	div.s32 	%r2, %r27, %r24;
	mul.lo.s32 	%r28, %r2, %r24;
	sub.s32 	%r3, %r27, %r28;
	mov.u32 	%r4, %ctaid.x;
	shl.b32 	%r5, %r4, 11;
$L__BB16_1:
	add.s32 	%r29, %r5, %r49;
	mul.wide.u32 	%rd7, %r29, 4;
	add.s64 	%rd8, %rd1, %rd7;
	ld.global.nc.f32 	%f43, [%rd8];
	shl.b32 	%r30, %r49, 2;
	mov.u32 	%r31, _ZZ24norm_dist_forward_kernelILi32ELi64EEvPKfS1_iiiiPffE6blockW;
	add.s32 	%r32, %r31, %r30;
	st.shared.f32 	[%r32], %f43;
	add.s32 	%r7, %r49, 256;
	setp.lt.u32 	%p1, %r49, 1792;
	mov.u32 	%r49, %r7;
	@%p1 bra 	$L__BB16_1;
	bar.sync 	0;
	setp.ge.s32 	%p2, %r2, %r21;
	@%p2 bra 	$L__BB16_9;
	shl.b32 	%r34, %r4, 5;
	mad.lo.s32 	%r8, %r2, %r23, %r34;
	rcp.rn.f32 	%f1, %f42;
	shl.b32 	%r35, %r4, 6;
	mad.lo.s32 	%r9, %r2, %r22, %r35;
	mad.lo.s32 	%r10, %r24, %r8, %r3;
	cvta.to.global.u64 	%rd3, %rd4;
	mov.b32 	%r50, 0;
	mul.wide.s32 	%rd15, %r24, 4;
$L__BB16_4:
	.pragma "nounroll";
	shl.b32 	%r37, %r50, 7;
	add.s32 	%r12, %r31, %r37;
	mov.f32 	%f160, 0f2EDBE6FF;
	mov.b32 	%r52, 512;
	mov.u32 	%r51, %r10;
	mov.f32 	%f161, %f160;
	mov.f32 	%f162, %f160;
	mov.f32 	%f163, %f160;
	mov.f32 	%f164, %f160;
	mov.f32 	%f165, %f160;
	mov.f32 	%f166, %f160;
	mov.f32 	%f167, %f160;
$L__BB16_5:
	.pragma "nounroll";
	mul.wide.s32 	%rd9, %r51, 4;
	add.s64 	%rd10, %rd2, %rd9;
	ld.global.nc.f32 	%f45, [%rd10];
	add.s32 	%r39, %r12, %r52;
	ld.shared.f32 	%f46, [%r39+-512];
	sub.f32 	%f47, %f45, %f46;
	abs.f32 	%f48, %f47;
	max.f32 	%f167, %f167, %f48;
	ld.shared.f32 	%f49, [%r39+-384];
	sub.f32 	%f50, %f45, %f49;
	abs.f32 	%f51, %f50;
	max.f32 	%f166, %f166, %f51;
	ld.shared.f32 	%f52, [%r39+-256];
	sub.f32 	%f53, %f45, %f52;
	abs.f32 	%f54, %f53;
	max.f32 	%f165, %f165, %f54;
	ld.shared.f32 	%f55, [%r39+-128];
	sub.f32 	%f56, %f45, %f55;
	abs.f32 	%f57, %f56;
	max.f32 	%f164, %f164, %f57;
	ld.shared.f32 	%f58, [%r39];
	sub.f32 	%f59, %f45, %f58;
	abs.f32 	%f60, %f59;
	max.f32 	%f163, %f163, %f60;
	ld.shared.f32 	%f61, [%r39+128];
	sub.f32 	%f62, %f45, %f61;
	abs.f32 	%f63, %f62;
	max.f32 	%f162, %f162, %f63;
	ld.shared.f32 	%f64, [%r39+256];
	sub.f32 	%f65, %f45, %f64;
	abs.f32 	%f66, %f65;
	max.f32 	%f161, %f161, %f66;
	ld.shared.f32 	%f67, [%r39+384];
	sub.f32 	%f68, %f45, %f67;
	abs.f32 	%f69, %f68;
	max.f32 	%f160, %f160, %f69;
	add.s32 	%r52, %r52, 4;
	add.s32 	%r51, %r51, %r24;
	setp.ne.s32 	%p3, %r52, 640;
	@%p3 bra 	$L__BB16_5;
	rcp.rn.f32 	%f18, %f167;
	rcp.rn.f32 	%f19, %f166;
	rcp.rn.f32 	%f20, %f165;
	rcp.rn.f32 	%f21, %f164;
	rcp.rn.f32 	%f22, %f163;
	rcp.rn.f32 	%f23, %f162;
	rcp.rn.f32 	%f24, %f161;
	rcp.rn.f32 	%f25, %f160;
	shl.b32 	%r17, %r50, 5;
	mov.b32 	%r53, 31;
	mov.f32 	%f168, 0f2EDBE6FF;
	mov.f32 	%f169, %f168;
	mov.f32 	%f170, %f168;
	mov.f32 	%f171, %f168;
	mov.f32 	%f172, %f168;
	mov.f32 	%f173, %f168;
	mov.f32 	%f174, %f168;
	mov.f32 	%f175, %f168;
$L__BB16_7:
	.pragma "nounroll";
	add.s32 	%r41, %r8, %r53;
	mad.lo.s32 	%r42, %r41, %r24, %r3;
	mul.wide.s32 	%rd11, %r42, 4;
	add.s64 	%rd12, %rd2, %rd11;
	ld.global.nc.f32 	%f71, [%rd12];
	add.s32 	%r43, %r17, %r53;
	shl.b32 	%r44, %r43, 2;
	add.s32 	%r46, %r31, %r44;
	ld.shared.f32 	%f72, [%r46];
	sub.f32 	%f73, %f71, %f72;
	abs.f32 	%f74, %f73;
	mul.f32 	%f75, %f18, %f74;
	lg2.approx.f32 	%f76, %f75;
	mul.f32 	%f77, %f42, %f76;
	ex2.approx.f32 	%f78, %f77;
	add.f32 	%f175, %f78, %f175;
	ld.shared.f32 	%f79, [%r46+128];
	sub.f32 	%f80, %f71, %f79;
	abs.f32 	%f81, %f80;
	mul.f32 	%f82, %f19, %f81;
	lg2.approx.f32 	%f83, %f82;
	mul.f32 	%f84, %f42, %f83;
	ex2.approx.f32 	%f85, %f84;
	add.f32 	%f174, %f85, %f174;
	ld.shared.f32 	%f86, [%r46+256];
	sub.f32 	%f87, %f71, %f86;
	abs.f32 	%f88, %f87;
	mul.f32 	%f89, %f20, %f88;
	lg2.approx.f32 	%f90, %f89;
	mul.f32 	%f91, %f42, %f90;
	ex2.approx.f32 	%f92, %f91;
	add.f32 	%f173, %f92, %f173;
	ld.shared.f32 	%f93, [%r46+384];
	sub.f32 	%f94, %f71, %f93;
	abs.f32 	%f95, %f94;
	mul.f32 	%f96, %f21, %f95;
	lg2.approx.f32 	%f97, %f96;
	mul.f32 	%f98, %f42, %f97;
	ex2.approx.f32 	%f99, %f98;
	add.f32 	%f172, %f99, %f172;
	ld.shared.f32 	%f100, [%r46+512];
	sub.f32 	%f101, %f71, %f100;
	abs.f32 	%f102, %f101;
	mul.f32 	%f103, %f22, %f102;
	lg2.approx.f32 	%f104, %f103;
	mul.f32 	%f105, %f42, %f104;
	ex2.approx.f32 	%f106, %f105;
	add.f32 	%f171, %f106, %f171;
	ld.shared.f32 	%f107, [%r46+640];
	sub.f32 	%f108, %f71, %f107;
	abs.f32 	%f109, %f108;
	mul.f32 	%f110, %f23, %f109;
	lg2.approx.f32 	%f111, %f110;
	mul.f32 	%f112, %f42, %f111;
	ex2.approx.f32 	%f113, %f112;
	add.f32 	%f170, %f113, %f170;
	ld.shared.f32 	%f114, [%r46+768];
	sub.f32 	%f115, %f71, %f114;
	abs.f32 	%f116, %f115;
	mul.f32 	%f117, %f24, %f116;
	lg2.approx.f32 	%f118, %f117;
	mul.f32 	%f119, %f42, %f118;
	ex2.approx.f32 	%f120, %f119;
	add.f32 	%f169, %f120, %f169;
	ld.shared.f32 	%f121, [%r46+896];
	sub.f32 	%f122, %f71, %f121;
	abs.f32 	%f123, %f122;
	mul.f32 	%f124, %f25, %f123;
	lg2.approx.f32 	%f125, %f124;
	mul.f32 	%f126, %f42, %f125;
	ex2.approx.f32 	%f127, %f126;
	add.f32 	%f168, %f127, %f168;
	add.s32 	%r19, %r53, -1;
	setp.ne.s32 	%p4, %r53, 0;
	mov.u32 	%r53, %r19;
	@%p4 bra 	$L__BB16_7;
	add.s32 	%r47, %r9, %r50;
	lg2.approx.f32 	%f128, %f175;
	mul.f32 	%f129, %f1, %f128;
	ex2.approx.f32 	%f130, %f129;
	div.rn.f32 	%f131, %f130, %f18;
	mad.lo.s32 	%r48, %r47, %r24, %r3;
	mul.wide.s32 	%rd13, %r48, 4;
	add.s64 	%rd14, %rd3, %rd13;
	st.global.f32 	[%rd14], %f131;
	lg2.approx.f32 	%f132, %f174;
	mul.f32 	%f133, %f1, %f132;
	ex2.approx.f32 	%f134, %f133;
	div.rn.f32 	%f135, %f134, %f19;
	add.s64 	%rd16, %rd14, %rd15;
	st.global.f32 	[%rd16], %f135;
	lg2.approx.f32 	%f136, %f173;
	mul.f32 	%f137, %f1, %f136;
	ex2.approx.f32 	%f138, %f137;
	div.rn.f32 	%f139, %f138, %f20;
	add.s64 	%rd17, %rd16, %rd15;
	st.global.f32 	[%rd17], %f139;
	lg2.approx.f32 	%f140, %f172;
	mul.f32 	%f141, %f1, %f140;
	ex2.approx.f32 	%f142, %f141;
	div.rn.f32 	%f143, %f142, %f21;
	add.s64 	%rd18, %rd17, %rd15;
	st.global.f32 	[%rd18], %f143;
	lg2.approx.f32 	%f144, %f171;
	mul.f32 	%f145, %f1, %f144;
	ex2.approx.f32 	%f146, %f145;
	div.rn.f32 	%f147, %f146, %f22;
	add.s64 	%rd19, %rd18, %rd15;
	st.global.f32 	[%rd19], %f147;
	lg2.approx.f32 	%f148, %f170;
	mul.f32 	%f149, %f1, %f148;
	ex2.approx.f32 	%f150, %f149;
	div.rn.f32 	%f151, %f150, %f23;
	add.s64 	%rd20, %rd19, %rd15;
	st.global.f32 	[%rd20], %f151;
	lg2.approx.f32 	%f152, %f169;
	mul.f32 	%f153, %f1, %f152;
	ex2.approx.f32 	%f154, %f153;
	div.rn.f32 	%f155, %f154, %f24;
	add.s64 	%rd21, %rd20, %rd15;
	st.global.f32 	[%rd21], %f155;
	lg2.approx.f32 	%f156, %f168;
	mul.f32 	%f157, %f1, %f156;
	ex2.approx.f32 	%f158, %f157;
	div.rn.f32 	%f159, %f158, %f25;
	add.s64 	%rd22, %rd21, %rd15;
	st.global.f32 	[%rd22], %f159;
	add.s32 	%r20, %r50, 8;
	setp.lt.u32 	%p5, %r50, 56;
	mov.u32 	%r50, %r20;
	@%p5 bra 	$L__BB16_4;
$L__BB16_9:
	ret;

}
	// .globl	_Z24norm_dist_forward_kernelILi64ELi32EEvPKfS1_iiiiPff
.visible .entry _Z24norm_dist_forward_kernelILi64ELi32EEvPKfS1_iiiiPff(
	.param .u64 .ptr .align 1 _Z24norm_dist_forward_kernelILi64ELi32EEvPKfS1_iiiiPff_param_0,
	.param .u64 .ptr .align 1 _Z24norm_dist_forward_kernelILi64ELi32EEvPKfS1_iiiiPff_param_1,
	.param .u32 _Z24norm_dist_forward_kernelILi64ELi32EEvPKfS1_iiiiPff_param_2,
	.param .u32 _Z24norm_dist_forward_kernelILi64ELi32EEvPKfS1_iiiiPff_param_3,
	.param .u32 _Z24norm_dist_forward_kernelILi64ELi32EEvPKfS1_iiiiPff_param_4,
	.param .u32 _Z24norm_dist_forward_kernelILi64ELi32EEvPKfS1_iiiiPff_param_5,
	.param .u64 .ptr .align 1 _Z24norm_dist_forward_kernelILi64ELi32EEvPKfS1_iiiiPff_param_6,
	.param .f32 _Z24norm_dist_forward_kernelILi64ELi32EEvPKfS1_iiiiPff_param_7
)
.maxntid 256
.minnctapersm 4
{
	.reg .pred 	%p<6>;
	.reg .b32 	%r<54>;
	.reg .b32 	%f<176>;
	.reg .b64 	%rd<23>;
	// demoted variable
	.shared .align 4 .b8 _ZZ24norm_dist_forward_kernelILi64ELi32EEvPKfS1_iiiiPffE6blockW[8192];
	ld.param.u64 	%rd5, [_Z24norm_dist_forward_kernelILi64ELi32EEvPKfS1_iiiiPff_param_0];
	ld.param.u64 	%rd6, [_Z24norm_dist_forward_kernelILi64ELi32EEvPKfS1_iiiiPff_param_1];
	ld.param.u32 	%r21, [_Z24norm_dist_forward_kernelILi64ELi32EEvPKfS1_iiiiPff_param_2];
	ld.param.u32 	%r22, [_Z24norm_dist_forward_kernelILi64ELi32EEvPKfS1_iiiiPff_param_3];
	ld.param.u32 	%r23, [_Z24norm_dist_forward_kernelILi64ELi32EEvPKfS1_iiiiPff_param_4];
	ld.param.u32 	%r24, [_Z24norm_dist_forward_kernelILi64ELi32EEvPKfS1_iiiiPff_param_5];
	ld.param.u64 	%rd4, [_Z24norm_dist_forward_kernelILi64ELi32EEvPKfS1_iiiiPff_param_6];
	ld.param.f32 	%f42, [_Z24norm_dist_forward_kernelILi64ELi32EEvPKfS1_iiiiPff_param_7];
	cvta.to.global.u64 	%rd1, %rd6;
	cvta.to.global.u64 	%rd2, %rd5;
	mov.u32 	%r25, %ctaid.y;
	shl.b32 	%r26, %r25, 8;
	mov.u32 	%r49, %tid.x;
	or.b32  	%r27, %r26, %r49;
	div.s32 	%r2, %r27, %r24;
	mul.lo.s32 	%r28, %r2, %r24;
	sub.s32 	%r3, %r27, %r28;
	mov.u32 	%r4, %ctaid.x;
	shl.b32 	%r5, %r4, 11;
$L__BB17_1:
	add.s32 	%r29, %r5, %r49;
	mul.wide.u32 	%rd7, %r29, 4;
	add.s64 	%rd8, %rd1, %rd7;
	ld.global.nc.f32 	%f43, [%rd8];
	shl.b32 	%r30, %r49, 2;
	mov.u32 	%r31, _ZZ24norm_dist_forward_kernelILi64ELi32EEvPKfS1_iiiiPffE6blockW;
	add.s32 	%r32, %r31, %r30;
	st.shared.f32 	[%r32], %f43;
	add.s32 	%r7, %r49, 256;
	setp.lt.u32 	%p1, %r49, 1792;
	mov.u32 	%r49, %r7;
	@%p1 bra 	$L__BB17_1;
	bar.sync 	0;
	setp.ge.s32 	%p2, %r2, %r21;
	@%p2 bra 	$L__BB17_9;
	shl.b32 	%r34, %r4, 6;
	mad.lo.s32 	%r8, %r2, %r23, %r34;
	rcp.rn.f32 	%f1, %f42;
	shl.b32 	%r35, %r4, 5;
	mad.lo.s32 	%r9, %r2, %r22, %r35;
	mad.lo.s32 	%r10, %r24, %r8, %r3;
	cvta.to.global.u64 	%rd3, %rd4;
	mov.b32 	%r50, 0;
	mul.wide.s32 	%rd15, %r24, 4;
$L__BB17_4:
	.pragma "nounroll";
	shl.b32 	%r37, %r50, 8;
	add.s32 	%r12, %r31, %r37;
	mov.f32 	%f160, 0f2EDBE6FF;
	mov.b32 	%r52, 1024;
	mov.u32 	%r51, %r10;
	mov.f32 	%f161, %f160;
	mov.f32 	%f162, %f160;
	mov.f32 	%f163, %f160;
	mov.f32 	%f164, %f160;
	mov.f32 	%f165, %f160;
	mov.f32 	%f166, %f160;
	mov.f32 	%f167, %f160;
$L__BB17_5:
	.pragma "nounroll";
	mul.wide.s32 	%rd9, %r51, 4;
	add.s64 	%rd10, %rd2, %rd9;
	ld.global.nc.f32 	%f45, [%rd10];
	add.s32 	%r39, %r12, %r52;
	ld.shared.f32 	%f46, [%r39+-1024];
	sub.f32 	%f47, %f45, %f46;
	abs.f32 	%f48, %f47;
	max.f32 	%f167, %f167, %f48;
	ld.shared.f32 	%f49, [%r39+-768];
	sub.f32 	%f50, %f45, %f49;
	abs.f32 	%f51, %f50;
	max.f32 	%f166, %f166, %f51;
	ld.shared.f32 	%f52, [%r39+-512];
	sub.f32 	%f53, %f45, %f52;
	abs.f32 	%f54, %f53;
	max.f32 	%f165, %f165, %f54;
	ld.shared.f32 	%f55, [%r39+-256];
	sub.f32 	%f56, %f45, %f55;
	abs.f32 	%f57, %f56;
	max.f32 	%f164, %f164, %f57;
	ld.shared.f32 	%f58, [%r39];
	sub.f32 	%f59, %f45, %f58;
	abs.f32 	%f60, %f59;
	max.f32 	%f163, %f163, %f60;
	ld.shared.f32 	%f61, [%r39+256];
	sub.f32 	%f62, %f45, %f61;
	abs.f32 	%f63, %f62;
	max.f32 	%f162, %f162, %f63;
	ld.shared.f32 	%f64, [%r39+512];
	sub.f32 	%f65, %f45, %f64;
	abs.f32 	%f66, %f65;
	max.f32 	%f161, %f161, %f66;
	ld.shared.f32 	%f67, [%r39+768];
	sub.f32 	%f68, %f45, %f67;
	abs.f32 	%f69, %f68;
	max.f32 	%f160, %f160, %f69;
	add.s32 	%r52, %r52, 4;
	add.s32 	%r51, %r51, %r24;
	setp.ne.s32 	%p3, %r52, 1280;
	@%p3 bra 	$L__BB17_5;
	rcp.rn.f32 	%f18, %f167;
	rcp.rn.f32 	%f19, %f166;
	rcp.rn.f32 	%f20, %f165;
	rcp.rn.f32 	%f21, %f164;
	rcp.rn.f32 	%f22, %f163;
	rcp.rn.f32 	%f23, %f162;
	rcp.rn.f32 	%f24, %f161;
	rcp.rn.f32 	%f25, %f160;
	shl.b32 	%r17, %r50, 6;
	mov.b32 	%r53, 63;
	mov.f32 	%f168, 0f2EDBE6FF;
	mov.f32 	%f169, %f168;
	mov.f32 	%f170, %f168;
	mov.f32 	%f171, %f168;
	mov.f32 	%f172, %f168;
	mov.f32 	%f173, %f168;
	mov.f32 	%f174, %f168;
	mov.f32 	%f175, %f168;
$L__BB17_7:
	.pragma "nounroll";
	add.s32 	%r41, %r8, %r53;
	mad.lo.s32 	%r42, %r41, %r24, %r3;
	mul.wide.s32 	%rd11, %r42, 4;
	add.s64 	%rd12, %rd2, %rd11;
	ld.global.nc.f32 	%f71, [%rd12];
	add.s32 	%r43, %r17, %r53;
	shl.b32 	%r44, %r43, 2;
	add.s32 	%r46, %r31, %r44;
	ld.shared.f32 	%f72, [%r46];
	sub.f32 	%f73, %f71, %f72;
	abs.f32 	%f74, %f73;
	mul.f32 	%f75, %f18, %f74;
	lg2.approx.f32 	%f76, %f75;
	mul.f32 	%f77, %f42, %f76;
	ex2.approx.f32 	%f78, %f77;
	add.f32 	%f175, %f78, %f175;
	ld.shared.f32 	%f79, [%r46+256];
	sub.f32 	%f80, %f71, %f79;
	abs.f32 	%f81, %f80;
	mul.f32 	%f82, %f19, %f81;
	lg2.approx.f32 	%f83, %f82;
	mul.f32 	%f84, %f42, %f83;
	ex2.approx.f32 	%f85, %f84;
	add.f32 	%f174, %f85, %f174;
	ld.shared.f32 	%f86, [%r46+512];
	sub.f32 	%f87, %f71, %f86;
	abs.f32 	%f88, %f87;
	mul.f32 	%f89, %f20, %f88;
	lg2.approx.f32 	%f90, %f89;
	mul.f32 	%f91, %f42, %f90;
	ex2.approx.f32 	%f92, %f91;
	add.f32 	%f173, %f92, %f173;
	ld.shared.f32 	%f93, [%r46+768];
	sub.f32 	%f94, %f71, %f93;
	abs.f32 	%f95, %f94;
	mul.f32 	%f96, %f21, %f95;
	lg2.approx.f32 	%f97, %f96;
	mul.f32 	%f98, %f42, %f97;
	ex2.approx.f32 	%f99, %f98;
	add.f32 	%f172, %f99, %f172;
	ld.shared.f32 	%f100, [%r46+1024];
	sub.f32 	%f101, %f71, %f100;
	abs.f32 	%f102, %f101;
	mul.f32 	%f103, %f22, %f102;
	lg2.approx.f32 	%f104, %f103;
	mul.f32 	%f105, %f42, %f104;
	ex2.approx.f32 	%f106, %f105;
	add.f32 	%f171, %f106, %f171;
	ld.shared.f32 	%f107, [%r46+1280];
	sub.f32 	%f108, %f71, %f107;
	abs.f32 	%f109, %f108;
	mul.f32 	%f110, %f23, %f109;
	lg2.approx.f32 	%f111, %f110;
	mul.f32 	%f112, %f42, %f111;
	ex2.approx.f32 	%f113, %f112;
	add.f32 	%f170, %f113, %f170;
	ld.shared.f32 	%f114, [%r46+1536];
	sub.f32 	%f115, %f71, %f114;
	abs.f32 	%f116, %f115;
	mul.f32 	%f117, %f24, %f116;
	lg2.approx.f32 	%f118, %f117;
	mul.f32 	%f119, %f42, %f118;
	ex2.approx.f32 	%f120, %f119;
	add.f32 	%f169, %f120, %f169;
	ld.shared.f32 	%f121, [%r46+1792];
	sub.f32 	%f122, %f71, %f121;
	abs.f32 	%f123, %f122;
	mul.f32 	%f124, %f25, %f123;
	lg2.approx.f32 	%f125, %f124;
	mul.f32 	%f126, %f42, %f125;
	ex2.approx.f32 	%f127, %f126;
	add.f32 	%f168, %f127, %f168;
	add.s32 	%r19, %r53, -1;
	setp.ne.s32 	%p4, %r53, 0;
	mov.u32 	%r53, %r19;
	@%p4 bra 	$L__BB17_7;
	add.s32 	%r47, %r9, %r50;
	lg2.approx.f32 	%f128, %f175;
	mul.f32 	%f129, %f1, %f128;
	ex2.approx.f32 	%f130, %f129;
	div.rn.f32 	%f131, %f130, %f18;
	mad.lo.s32 	%r48, %r47, %r24, %r3;
	mul.wide.s32 	%rd13, %r48, 4;
	add.s64 	%rd14, %rd3, %rd13;
	st.global.f32 	[%rd14], %f131;
	lg2.approx.f32 	%f132, %f174;
	mul.f32 	%f133, %f1, %f132;
	ex2.approx.f32 	%f134, %f133;
	div.rn.f32 	%f135, %f134, %f19;
	add.s64 	%rd16, %rd14, %rd15;
	st.global.f32 	[%rd16], %f135;
	lg2.approx.f32 	%f136, %f173;
	mul.f32 	%f137, %f1, %f136;
	ex2.approx.f32 	%f138, %f137;
	div.rn.f32 	%f139, %f138, %f20;
	add.s64 	%rd17, %rd16, %rd15;
	st.global.f32 	[%rd17], %f139;
	lg2.approx.f32 	%f140, %f172;
	mul.f32 	%f141, %f1, %f140;
	ex2.approx.f32 	%f142, %f141;
	div.rn.f32 	%f143, %f142, %f21;
	add.s64 	%rd18, %rd17, %rd15;
	st.global.f32 	[%rd18], %f143;
	lg2.approx.f32 	%f144, %f171;
	mul.f32 	%f145, %f1, %f144;
	ex2.approx.f32 	%f146, %f145;
	div.rn.f32 	%f147, %f146, %f22;
	add.s64 	%rd19, %rd18, %rd15;
	st.global.f32 	[%rd19], %f147;
	lg2.approx.f32 	%f148, %f170;
	mul.f32 	%f149, %f1, %f148;
	ex2.approx.f32 	%f150, %f149;
	div.rn.f32 	%f151, %f150, %f23;
	add.s64 	%rd20, %rd19, %rd15;
	st.global.f32 	[%rd20], %f151;
	lg2.approx.f32 	%f152, %f169;
	mul.f32 	%f153, %f1, %f152;
	ex2.approx.f32 	%f154, %f153;
	div.rn.f32 	%f155, %f154, %f24;
	add.s64 	%rd21, %rd20, %rd15;
	st.global.f32 	[%rd21], %f155;
	lg2.approx.f32 	%f156, %f168;
	mul.f32 	%f157, %f1, %f156;
	ex2.approx.f32 	%f158, %f157;
	div.rn.f32 	%f159, %f158, %f25;
	add.s64 	%rd22, %rd21, %rd15;
	st.global.f32 	[%rd22], %f159;
	add.s32 	%r20, %r50, 8;
	setp.lt.u32 	%p5, %r50, 24;
	mov.u32 	%r50, %r20;
	@%p5 bra 	$L__BB17_4;
$L__BB17_9:
	ret;

}
	// .globl	_Z24norm_dist_forward_kernelILi64ELi64EEvPKfS1_iiiiPff
.visible .entry _Z24norm_dist_forward_kernelILi64ELi64EEvPKfS1_iiiiPff(
	.param .u64 .ptr .align 1 _Z24norm_dist_forward_kernelILi64ELi64EEvPKfS1_iiiiPff_param_0,
	.param .u64 .ptr .align 1 _Z24norm_dist_forward_kernelILi64ELi64EEvPKfS1_iiiiPff_param_1,
	.param .u32 _Z24norm_dist_forward_kernelILi64ELi64EEvPKfS1_iiiiPff_param_2,
	.param .u32 _Z24norm_dist_forward_kernelILi64ELi64EEvPKfS1_iiiiPff_param_3,
	.param .u32 _Z24norm_dist_forward_kernelILi64ELi64EEvPKfS1_iiiiPff_param_4,
	.param .u32 _Z24norm_dist_forward_kernelILi64ELi64EEvPKfS1_iiiiPff_param_5,
	.param .u64 .ptr .align 1 _Z24norm_dist_forward_kernelILi64ELi64EEvPKfS1_iiiiPff_param_6,
	.param .f32 _Z24norm_dist_forward_kernelILi64ELi64EEvPKfS1_iiiiPff_param_7
)
.maxntid 256
.minnctapersm 4
{
	.reg .pred 	%p<6>;
	.reg .b32 	%r<53>;
	.reg .b32 	%f<176>;
	.reg .b64 	%rd<23>;
	// demoted variable
	.shared .align 4 .b8 _ZZ24norm_dist_forward_kernelILi64ELi64EEvPKfS1_iiiiPffE6blockW[16384];
	ld.param.u64 	%rd5, [_Z24norm_dist_forward_kernelILi64ELi64EEvPKfS1_iiiiPff_param_0];
	ld.param.u64 	%rd6, [_Z24norm_dist_forward_kernelILi64ELi64EEvPKfS1_iiiiPff_param_1];
	ld.param.u32 	%r21, [_Z24norm_dist_forward_kernelILi64ELi64EEvPKfS1_iiiiPff_param_2];
	ld.param.u32 	%r22, [_Z24norm_dist_forward_kernelILi64ELi64EEvPKfS1_iiiiPff_param_3];
	ld.param.u32 	%r23, [_Z24norm_dist_forward_kernelILi64ELi64EEvPKfS1_iiiiPff_param_4];
	ld.param.u32 	%r24, [_Z24norm_dist_forward_kernelILi64ELi64EEvPKfS1_iiiiPff_param_5];
	ld.param.u64 	%rd4, [_Z24norm_dist_forward_kernelILi64ELi64EEvPKfS1_iiiiPff_param_6];
	ld.param.f32 	%f42, [_Z24norm_dist_forward_kernelILi64ELi64EEvPKfS1_iiiiPff_param_7];
	cvta.to.global.u64 	%rd1, %rd6;
	cvta.to.global.u64 	%rd2, %rd5;
	mov.u32 	%r25, %ctaid.y;
	shl.b32 	%r26, %r25, 8;
	mov.u32 	%r48, %tid.x;
	or.b32  	%r27, %r26, %r48;
	div.s32 	%r2, %r27, %r24;
	mul.lo.s32 	%r28, %r2, %r24;
	sub.s32 	%r3, %r27, %r28;
	mov.u32 	%r4, %ctaid.x;
	shl.b32 	%r5, %r4, 12;
$L__BB18_1:
	add.s32 	%r29, %r5, %r48;
	mul.wide.u32 	%rd7, %r29, 4;
	add.s64 	%rd8, %rd1, %rd7;
	ld.global.nc.f32 	%f43, [%rd8];
	shl.b32 	%r30, %r48, 2;
	mov.u32 	%r31, _ZZ24norm_dist_forward_kernelILi64ELi64EEvPKfS1_iiiiPffE6blockW;
	add.s32 	%r32, %r31, %r30;
	st.shared.f32 	[%r32], %f43;
	add.s32 	%r7, %r48, 256;
	setp.lt.u32 	%p1, %r48, 3840;
	mov.u32 	%r48, %r7;
	@%p1 bra 	$L__BB18_1;
	bar.sync 	0;
	setp.ge.s32 	%p2, %r2, %r21;
	@%p2 bra 	$L__BB18_9;
	shl.b32 	%r34, %r4, 6;
	mad.lo.s32 	%r8, %r2, %r23, %r34;
	rcp.rn.f32 	%f1, %f42;
	mad.lo.s32 	%r9, %r2, %r22, %r34;
	mad.lo.s32 	%r10, %r24, %r8, %r3;
	cvta.to.global.u64 	%rd3, %rd4;
	mov.b32 	%r49, 0;
	mul.wide.s32 	%rd15, %r24, 4;
$L__BB18_4:
	.pragma "nounroll";
	shl.b32 	%r36, %r49, 8;
	add.s32 	%r12, %r31, %r36;
	mov.f32 	%f160, 0f2EDBE6FF;
	mov.b32 	%r51, 1024;
	mov.u32 	%r50, %r10;
	mov.f32 	%f161, %f160;
	mov.f32 	%f162, %f160;
	mov.f32 	%f163, %f160;
	mov.f32 	%f164, %f160;
	mov.f32 	%f165, %f160;
	mov.f32 	%f166, %f160;
	mov.f32 	%f167, %f160;
$L__BB18_5:
	.pragma "nounroll";
	mul.wide.s32 	%rd9, %r50, 4;
	add.s64 	%rd10, %rd2, %rd9;
	ld.global.nc.f32 	%f45, [%rd10];
	add.s32 	%r38, %r12, %r51;
	ld.shared.f32 	%f46, [%r38+-1024];
	sub.f32 	%f47, %f45, %f46;
	abs.f32 	%f48, %f47;
	max.f32 	%f167, %f167, %f48;
	ld.shared.f32 	%f49, [%r38+-768];
	sub.f32 	%f50, %f45, %f49;
	abs.f32 	%f51, %f50;
	max.f32 	%f166, %f166, %f51;
	ld.shared.f32 	%f52, [%r38+-512];
	sub.f32 	%f53, %f45, %f52;
	abs.f32 	%f54, %f53;
	max.f32 	%f165, %f165, %f54;
	ld.shared.f32 	%f55, [%r38+-256];
	sub.f32 	%f56, %f45, %f55;
	abs.f32 	%f57, %f56;
	max.f32 	%f164, %f164, %f57;
	ld.shared.f32 	%f58, [%r38];
	sub.f32 	%f59, %f45, %f58;
	abs.f32 	%f60, %f59;
	max.f32 	%f163, %f163, %f60;
	ld.shared.f32 	%f61, [%r38+256];
	sub.f32 	%f62, %f45, %f61;
	abs.f32 	%f63, %f62;
	max.f32 	%f162, %f162, %f63;
	ld.shared.f32 	%f64, [%r38+512];
	sub.f32 	%f65, %f45, %f64;
	abs.f32 	%f66, %f65;
	max.f32 	%f161, %f161, %f66;
	ld.shared.f32 	%f67, [%r38+768];
	sub.f32 	%f68, %f45, %f67;
	abs.f32 	%f69, %f68;
	max.f32 	%f160, %f160, %f69;
	add.s32 	%r51, %r51, 4;
	add.s32 	%r50, %r50, %r24;
	setp.ne.s32 	%p3, %r51, 1280;
	@%p3 bra 	$L__BB18_5;
	rcp.rn.f32 	%f18, %f167;
	rcp.rn.f32 	%f19, %f166;
	rcp.rn.f32 	%f20, %f165;
	rcp.rn.f32 	%f21, %f164;
	rcp.rn.f32 	%f22, %f163;
	rcp.rn.f32 	%f23, %f162;
	rcp.rn.f32 	%f24, %f161;
	rcp.rn.f32 	%f25, %f160;
	shl.b32 	%r17, %r49, 6;
	mov.b32 	%r52, 63;
	mov.f32 	%f168, 0f2EDBE6FF;
	mov.f32 	%f169, %f168;
	mov.f32 	%f170, %f168;
	mov.f32 	%f171, %f168;
	mov.f32 	%f172, %f168;
	mov.f32 	%f173, %f168;
	mov.f32 	%f174, %f168;
	mov.f32 	%f175, %f168;
$L__BB18_7:
	.pragma "nounroll";
	add.s32 	%r40, %r8, %r52;
	mad.lo.s32 	%r41, %r40, %r24, %r3;
	mul.wide.s32 	%rd11, %r41, 4;
	add.s64 	%rd12, %rd2, %rd11;
	ld.global.nc.f32 	%f71, [%rd12];
	add.s32 	%r42, %r17, %r52;
	shl.b32 	%r43, %r42, 2;
	add.s32 	%r45, %r31, %r43;
	ld.shared.f32 	%f72, [%r45];
	sub.f32 	%f73, %f71, %f72;
	abs.f32 	%f74, %f73;
	mul.f32 	%f75, %f18, %f74;
	lg2.approx.f32 	%f76, %f75;
	mul.f32 	%f77, %f42, %f76;
	ex2.approx.f32 	%f78, %f77;
	add.f32 	%f175, %f78, %f175;
	ld.shared.f32 	%f79, [%r45+256];
	sub.f32 	%f80, %f71, %f79;
	abs.f32 	%f81, %f80;
	mul.f32 	%f82, %f19, %f81;
	lg2.approx.f32 	%f83, %f82;
	mul.f32 	%f84, %f42, %f83;
	ex2.approx.f32 	%f85, %f84;
	add.f32 	%f174, %f85, %f174;
	ld.shared.f32 	%f86, [%r45+512];
	sub.f32 	%f87, %f71, %f86;
	abs.f32 	%f88, %f87;
	mul.f32 	%f89, %f20, %f88;
	lg2.approx.f32 	%f90, %f89;
	mul.f32 	%f91, %f42, %f90;
	ex2.approx.f32 	%f92, %f91;
	add.f32 	%f173, %f92, %f173;
	ld.shared.f32 	%f93, [%r45+768];
	sub.f32 	%f94, %f71, %f93;
	abs.f32 	%f95, %f94;
	mul.f32 	%f96, %f21, %f95;
	lg2.approx.f32 	%f97, %f96;
	mul.f32 	%f98, %f42, %f97;
	ex2.approx.f32 	%f99, %f98;
	add.f32 	%f172, %f99, %f172;
	ld.shared.f32 	%f100, [%r45+1024];
	sub.f32 	%f101, %f71, %f100;
	abs.f32 	%f102, %f101;
	mul.f32 	%f103, %f22, %f102;
	lg2.approx.f32 	%f104, %f103;
	mul.f32 	%f105, %f42, %f104;
	ex2.approx.f32 	%f106, %f105;
	add.f32 	%f171, %f106, %f171;
	ld.shared.f32 	%f107, [%r45+1280];
	sub.f32 	%f108, %f71, %f107;
	abs.f32 	%f109, %f108;
	mul.f32 	%f110, %f23, %f109;
	lg2.approx.f32 	%f111, %f110;
	mul.f32 	%f112, %f42, %f111;
	ex2.approx.f32 	%f113, %f112;
	add.f32 	%f170, %f113, %f170;
	ld.shared.f32 	%f114, [%r45+1536];
	sub.f32 	%f115, %f71, %f114;
	abs.f32 	%f116, %f115;
	mul.f32 	%f117, %f24, %f116;
	lg2.approx.f32 	%f118, %f117;
	mul.f32 	%f119, %f42, %f118;
	ex2.approx.f32 	%f120, %f119;
	add.f32 	%f169, %f120, %f169;
	ld.shared.f32 	%f121, [%r45+1792];
	sub.f32 	%f122, %f71, %f121;
	abs.f32 	%f123, %f122;
	mul.f32 	%f124, %f25, %f123;
	lg2.approx.f32 	%f125, %f124;
	mul.f32 	%f126, %f42, %f125;
	ex2.approx.f32 	%f127, %f126;
	add.f32 	%f168, %f127, %f168;
	add.s32 	%r19, %r52, -1;
	setp.ne.s32 	%p4, %r52, 0;
	mov.u32 	%r52, %r19;
	@%p4 bra 	$L__BB18_7;
	add.s32 	%r46, %r9, %r49;
	lg2.approx.f32 	%f128, %f175;
	mul.f32 	%f129, %f1, %f128;
	ex2.approx.f32 	%f130, %f129;
	div.rn.f32 	%f131, %f130, %f18;
	mad.lo.s32 	%r47, %r46, %r24, %r3;
	mul.wide.s32 	%rd13, %r47, 4;
	add.s64 	%rd14, %rd3, %rd13;
	st.global.f32 	[%rd14], %f131;
	lg2.approx.f32 	%f132, %f174;
	mul.f32 	%f133, %f1, %f132;
	ex2.approx.f32 	%f134, %f133;
	div.rn.f32 	%f135, %f134, %f19;
	add.s64 	%rd16, %rd14, %rd15;
	st.global.f32 	[%rd16], %f135;
	lg2.approx.f32 	%f136, %f173;
	mul.f32 	%f137, %f1, %f136;
	ex2.approx.f32 	%f138, %f137;
	div.rn.f32 	%f139, %f138, %f20;
	add.s64 	%rd17, %rd16, %rd15;
	st.global.f32 	[%rd17], %f139;
	lg2.approx.f32 	%f140, %f172;
	mul.f32 	%f141, %f1, %f140;
	ex2.approx.f32 	%f142, %f141;
	div.rn.f32 	%f143, %f142, %f21;
	add.s64 	%rd18, %rd17, %rd15;
	st.global.f32 	[%rd18], %f143;
	lg2.approx.f32 	%f144, %f171;
	mul.f32 	%f145, %f1, %f144;
	ex2.approx.f32 	%f146, %f145;
	div.rn.f32 	%f147, %f146, %f22;
	add.s64 	%rd19, %rd18, %rd15;
	st.global.f32 	[%rd19], %f147;
	lg2.approx.f32 	%f148, %f170;
	mul.f32 	%f149, %f1, %f148;
	ex2.approx.f32 	%f150, %f149;
	div.rn.f32 	%f151, %f150, %f23;
	add.s64 	%rd20, %rd19, %rd15;
	st.global.f32 	[%rd20], %f151;
	lg2.approx.f32 	%f152, %f169;
	mul.f32 	%f153, %f1, %f152;
	ex2.approx.f32 	%f154, %f153;
	div.rn.f32 	%f155, %f154, %f24;
	add.s64 	%rd21, %rd20, %rd15;
	st.global.f32 	[%rd21], %f155;
	lg2.approx.f32 	%f156, %f168;
	mul.f32 	%f157, %f1, %f156;
	ex2.approx.f32 	%f158, %f157;
	div.rn.f32 	%f159, %f158, %f25;
	add.s64 	%rd22, %rd21, %rd15;
	st.global.f32 	[%rd22], %f159;
	add.s32 	%r20, %r49, 8;
	setp.lt.u32 	%p5, %r49, 56;
	mov.u32 	%r49, %r20;
	@%p5 bra 	$L__BB18_4;
$L__BB18_9:
	ret;

}
	// .globl	_Z24norm_dist_forward_kernelILi9ELi1EEvPKfS1_iiiiPff
.visible .entry _Z24norm_dist_forward_kernelILi9ELi1EEvPKfS1_iiiiPff(
	.param .u64 .ptr .align 1 _Z24norm_dist_forward_kernelILi9ELi1EEvPKfS1_iiiiPff_param_0,
	.param .u64 .ptr .align 1 _Z24norm_dist_forward_kernelILi9ELi1EEvPKfS1_iiiiPff_param_1,
	.param .u32 _Z24norm_dist_forward_kernelILi9ELi1EEvPKfS1_iiiiPff_param_2,
	.param .u32 _Z24norm_dist_forward_kernelILi9ELi1EEvPKfS1_iiiiPff_param_3,
	.param .u32 _Z24norm_dist_forward_kernelILi9ELi1EEvPKfS1_iiiiPff_param_4,
	.param .u32 _Z24norm_dist_forward_kernelILi9ELi1EEvPKfS1_iiiiPff_param_5,
	.param .u64 .ptr .align 1 _Z24norm_dist_forward_kernelILi9ELi1EEvPKfS1_iiiiPff_param_6,
	.param .f32 _Z24norm_dist_forward_kernelILi9ELi1EEvPKfS1_iiiiPff_param_7
)
.maxntid 256
.minnctapersm 4
{
	.reg .pred 	%p<5>;
	.reg .b32 	%r<44>;
	.reg .b32 	%f<29>;
	.reg .b64 	%rd<15>;
	// demoted variable
	.shared .align 4 .b8 _ZZ24norm_dist_forward_kernelILi9ELi1EEvPKfS1_iiiiPffE6blockW[36];
	ld.param.u64 	%rd4, [_Z24norm_dist_forward_kernelILi9ELi1EEvPKfS1_iiiiPff_param_0];
	ld.param.u64 	%rd2, [_Z24norm_dist_forward_kernelILi9ELi1EEvPKfS1_iiiiPff_param_1];
	ld.param.u32 	%r18, [_Z24norm_dist_forward_kernelILi9ELi1EEvPKfS1_iiiiPff_param_2];
	ld.param.u32 	%r19, [_Z24norm_dist_forward_kernelILi9ELi1EEvPKfS1_iiiiPff_param_3];
	ld.param.u32 	%r20, [_Z24norm_dist_forward_kernelILi9ELi1EEvPKfS1_iiiiPff_param_4];
	ld.param.u32 	%r21, [_Z24norm_dist_forward_kernelILi9ELi1EEvPKfS1_iiiiPff_param_5];
	ld.param.u64 	%rd3, [_Z24norm_dist_forward_kernelILi9ELi1EEvPKfS1_iiiiPff_param_6];
	ld.param.f32 	%f6, [_Z24norm_dist_forward_kernelILi9ELi1EEvPKfS1_iiiiPff_param_7];
	cvta.to.global.u64 	%rd1, %rd4;
	mov.u32 	%r22, %ctaid.y;
	shl.b32 	%r23, %r22, 8;
	mov.u32 	%r1, %tid.x;
	or.b32  	%r24, %r23, %r1;
	div.s32 	%r2, %r24, %r21;
	mul.lo.s32 	%r25, %r2, %r21;
	sub.s32 	%r3, %r24, %r25;
	mov.u32 	%r4, %ctaid.x;
	setp.gt.u32 	%p1, %r1, 8;
	@%p1 bra 	$L__BB19_2;
	cvta.to.global.u64 	%rd5, %rd2;
	mad.lo.s32 	%r26, %r4, 9, %r1;
	mul.wide.u32 	%rd6, %r26, 4;
	add.s64 	%rd7, %rd5, %rd6;
	ld.global.nc.f32 	%f7, [%rd7];
	shl.b32 	%r27, %r1, 2;
	mov.u32 	%r28, _ZZ24norm_dist_forward_kernelILi9ELi1EEvPKfS1_iiiiPffE6blockW;
	add.s32 	%r29, %r28, %r27;
	st.shared.f32 	[%r29], %f7;
$L__BB19_2:
	bar.sync 	0;
	setp.ge.s32 	%p2, %r2, %r18;
	@%p2 bra 	$L__BB19_8;
	mul.lo.s32 	%r32, %r2, %r20;
	mad.lo.s32 	%r5, %r4, 9, %r32;
	mad.lo.s32 	%r40, %r21, %r5, %r3;
	mov.f32 	%f27, 0f2EDBE6FF;
	mov.b32 	%r41, 0;
	mov.u32 	%r39, _ZZ24norm_dist_forward_kernelILi9ELi1EEvPKfS1_iiiiPffE6blockW;
$L__BB19_4:
	.pragma "nounroll";
	mul.wide.s32 	%rd8, %r40, 4;
	add.s64 	%rd9, %rd1, %rd8;
	ld.global.nc.f32 	%f9, [%rd9];
	ld.shared.f32 	%f10, [%r39];
	sub.f32 	%f11, %f9, %f10;
	abs.f32 	%f12, %f11;
	max.f32 	%f27, %f27, %f12;
	add.s32 	%r41, %r41, 1;
	add.s32 	%r40, %r40, %r21;
	add.s32 	%r39, %r39, 4;
	setp.ne.s32 	%p3, %r41, 9;
	@%p3 bra 	$L__BB19_4;
	rcp.rn.f32 	%f3, %f27;
	add.s32 	%r34, %r5, 8;
	mad.lo.s32 	%r42, %r21, %r34, %r3;
	mov.f32 	%f28, 0f2EDBE6FF;
	mov.b32 	%r43, 32;
$L__BB19_6:
	.pragma "nounroll";
	mul.wide.s32 	%rd10, %r42, 4;
	add.s64 	%rd11, %rd1, %rd10;
	ld.global.nc.f32 	%f14, [%rd11];
	mov.u32 	%r35, _ZZ24norm_dist_forward_kernelILi9ELi1EEvPKfS1_iiiiPffE6blockW;
	add.s32 	%r36, %r35, %r43;
	ld.shared.f32 	%f15, [%r36];
	sub.f32 	%f16, %f14, %f15;
	abs.f32 	%f17, %f16;
	mul.f32 	%f18, %f3, %f17;
	lg2.approx.f32 	%f19, %f18;
	mul.f32 	%f20, %f6, %f19;
	ex2.approx.f32 	%f21, %f20;
	add.f32 	%f28, %f28, %f21;
	add.s32 	%r43, %r43, -4;
	sub.s32 	%r42, %r42, %r21;
	setp.ne.s32 	%p4, %r43, -4;
	@%p4 bra 	$L__BB19_6;
	rcp.rn.f32 	%f22, %f6;
	lg2.approx.f32 	%f23, %f28;
	mul.f32 	%f24, %f22, %f23;
	ex2.approx.f32 	%f25, %f24;
	div.rn.f32 	%f26, %f25, %f3;
	mad.lo.s32 	%r37, %r2, %r19, %r4;
	mad.lo.s32 	%r38, %r37, %r21, %r3;
	cvta.to.global.u64 	%rd12, %rd3;
	mul.wide.s32 	%rd13, %r38, 4;
	add.s64 	%rd14, %rd12, %rd13;
	st.global.f32 	[%rd14], %f26;
$L__BB19_8:
	ret;

}
	// .globl	_Z24norm_dist_forward_kernelILi9ELi2EEvPKfS1_iiiiPff
.visible .entry _Z24norm_dist_forward_kernelILi9ELi2EEvPKfS1_iiiiPff(
	.param .u64 .ptr .align 1 _Z24norm_dist_forward_kernelILi9ELi2EEvPKfS1_iiiiPff_param_0,
	.param .u64 .ptr .align 1 _Z24norm_dist_forward_kernelILi9ELi2EEvPKfS1_iiiiPff_param_1,
	.param .u32 _Z24norm_dist_forward_kernelILi9ELi2EEvPKfS1_iiiiPff_param_2,
	.param .u32 _Z24norm_dist_forward_kernelILi9ELi2EEvPKfS1_iiiiPff_param_3,
	.param .u32 _Z24norm_dist_forward_kernelILi9ELi2EEvPKfS1_iiiiPff_param_4,
	.param .u32 _Z24norm_dist_forward_kernelILi9ELi2EEvPKfS1_iiiiPff_param_5,
	.param .u64 .ptr .align 1 _Z24norm_dist_forward_kernelILi9ELi2EEvPKfS1_iiiiPff_param_6,
	.param .f32 _Z24norm_dist_forward_kernelILi9ELi2EEvPKfS1_iiiiPff_param_7
)
.maxntid 256
.minnctapersm 4
{
	.reg .pred 	%p<5>;
	.reg .b32 	%r<50>;
	.reg .b32 	%f<50>;
	.reg .b64 	%rd<17>;
	// demoted variable
	.shared .align 4 .b8 _ZZ24norm_dist_forward_kernelILi9ELi2EEvPKfS1_iiiiPffE6blockW[72];
	ld.param.u64 	%rd4, [_Z24norm_dist_forward_kernelILi9ELi2EEvPKfS1_iiiiPff_param_0];
	ld.param.u64 	%rd2, [_Z24norm_dist_forward_kernelILi9ELi2EEvPKfS1_iiiiPff_param_1];
	ld.param.u32 	%r20, [_Z24norm_dist_forward_kernelILi9ELi2EEvPKfS1_iiiiPff_param_2];
	ld.param.u32 	%r21, [_Z24norm_dist_forward_kernelILi9ELi2EEvPKfS1_iiiiPff_param_3];
	ld.param.u32 	%r22, [_Z24norm_dist_forward_kernelILi9ELi2EEvPKfS1_iiiiPff_param_4];
	ld.param.u32 	%r23, [_Z24norm_dist_forward_kernelILi9ELi2EEvPKfS1_iiiiPff_param_5];
	ld.param.u64 	%rd3, [_Z24norm_dist_forward_kernelILi9ELi2EEvPKfS1_iiiiPff_param_6];
	ld.param.f32 	%f11, [_Z24norm_dist_forward_kernelILi9ELi2EEvPKfS1_iiiiPff_param_7];
	cvta.to.global.u64 	%rd1, %rd4;
	mov.u32 	%r24, %ctaid.y;
	shl.b32 	%r25, %r24, 8;
	mov.u32 	%r1, %tid.x;
	or.b32  	%r26, %r25, %r1;
	div.s32 	%r2, %r26, %r23;
	mul.lo.s32 	%r27, %r2, %r23;
	sub.s32 	%r3, %r26, %r27;
	mov.u32 	%r4, %ctaid.x;
	setp.gt.u32 	%p1, %r1, 17;
	@%p1 bra 	$L__BB20_2;
	cvta.to.global.u64 	%rd5, %rd2;
	mad.lo.s32 	%r28, %r4, 18, %r1;
	mul.wide.u32 	%rd6, %r28, 4;
	add.s64 	%rd7, %rd5, %rd6;
	ld.global.nc.f32 	%f12, [%rd7];
	shl.b32 	%r29, %r1, 2;
	mov.u32 	%r30, _ZZ24norm_dist_forward_kernelILi9ELi2EEvPKfS1_iiiiPffE6blockW;
	add.s32 	%r31, %r30, %r29;
	st.shared.f32 	[%r31], %f12;
$L__BB20_2:
	bar.sync 	0;
	setp.ge.s32 	%p2, %r2, %r20;
	@%p2 bra 	$L__BB20_8;
	mul.lo.s32 	%r34, %r2, %r22;
	mad.lo.s32 	%r5, %r4, 9, %r34;
	mad.lo.s32 	%r44, %r23, %r5, %r3;
	mov.f32 	%f46, 0f2EDBE6FF;
	mov.u32 	%r46, _ZZ24norm_dist_forward_kernelILi9ELi2EEvPKfS1_iiiiPffE6blockW;
	mov.b32 	%r45, 36;
	mov.f32 	%f47, %f46;
$L__BB20_4:
	.pragma "nounroll";
	mul.wide.s32 	%rd8, %r44, 4;
	add.s64 	%rd9, %rd1, %rd8;
	ld.global.nc.f32 	%f14, [%rd9];
	ld.shared.f32 	%f15, [%r46];
	sub.f32 	%f16, %f14, %f15;
	abs.f32 	%f17, %f16;
	max.f32 	%f47, %f47, %f17;
	ld.shared.f32 	%f18, [%r46+36];
	sub.f32 	%f19, %f14, %f18;
	abs.f32 	%f20, %f19;
	max.f32 	%f46, %f46, %f20;
	add.s32 	%r46, %r46, 4;
	add.s32 	%r45, %r45, 4;
	add.s32 	%r44, %r44, %r23;
	setp.ne.s32 	%p3, %r45, 72;
	@%p3 bra 	$L__BB20_4;
	rcp.rn.f32 	%f5, %f47;
	rcp.rn.f32 	%f6, %f46;
	add.s32 	%r37, %r5, 8;
	mad.lo.s32 	%r47, %r23, %r37, %r3;
	mov.f32 	%f48, 0f2EDBE6FF;
	mov.b32 	%r49, 68;
	mov.b32 	%r48, 32;
	mov.f32 	%f49, %f48;
$L__BB20_6:
	.pragma "nounroll";
	mul.wide.s32 	%rd10, %r47, 4;
	add.s64 	%rd11, %rd1, %rd10;
	ld.global.nc.f32 	%f22, [%rd11];
	mov.u32 	%r38, _ZZ24norm_dist_forward_kernelILi9ELi2EEvPKfS1_iiiiPffE6blockW;
	add.s32 	%r39, %r38, %r48;
	ld.shared.f32 	%f23, [%r39];
	sub.f32 	%f24, %f22, %f23;
	abs.f32 	%f25, %f24;
	mul.f32 	%f26, %f5, %f25;
	lg2.approx.f32 	%f27, %f26;
	mul.f32 	%f28, %f11, %f27;
	ex2.approx.f32 	%f29, %f28;
	add.f32 	%f49, %f29, %f49;
	add.s32 	%r40, %r38, %r49;
	ld.shared.f32 	%f30, [%r40];
	sub.f32 	%f31, %f22, %f30;
	abs.f32 	%f32, %f31;
	mul.f32 	%f33, %f6, %f32;
	lg2.approx.f32 	%f34, %f33;
	mul.f32 	%f35, %f11, %f34;
	ex2.approx.f32 	%f36, %f35;
	add.f32 	%f48, %f36, %f48;
	add.s32 	%r49, %r49, -4;
	add.s32 	%r48, %r48, -4;
	sub.s32 	%r47, %r47, %r23;
	setp.ne.s32 	%p4, %r49, 32;
	@%p4 bra 	$L__BB20_6;
	shl.b32 	%r41, %r4, 1;
	mad.lo.s32 	%r42, %r2, %r21, %r41;
	rcp.rn.f32 	%f37, %f11;
	lg2.approx.f32 	%f38, %f49;
	mul.f32 	%f39, %f37, %f38;
	ex2.approx.f32 	%f40, %f39;
	div.rn.f32 	%f41, %f40, %f5;
	mad.lo.s32 	%r43, %r42, %r23, %r3;
	cvta.to.global.u64 	%rd12, %rd3;
	mul.wide.s32 	%rd13, %r43, 4;
	add.s64 	%rd14, %rd12, %rd13;
	st.global.f32 	[%rd14], %f41;
	lg2.approx.f32 	%f42, %f48;
	mul.f32 	%f43, %f37, %f42;
	ex2.approx.f32 	%f44, %f43;
	div.rn.f32 	%f45, %f44, %f6;
	mul.wide.s32 	%rd15, %r23, 4;
	add.s64 	%rd16, %rd14, %rd15;
	st.global.f32 	[%rd16], %f45;
$L__BB20_8:
	ret;

}
	// .globl	_Z24norm_dist_forward_kernelILi18ELi1EEvPKfS1_iiiiPff
.visible .entry _Z24norm_dist_forward_kernelILi18ELi1EEvPKfS1_iiiiPff(
	.param .u64 .ptr .align 1 _Z24norm_dist_forward_kernelILi18ELi1EEvPKfS1_iiiiPff_param_0,
	.param .u64 .ptr .align 1 _Z24norm_dist_forward_kernelILi18ELi1EEvPKfS1_iiiiPff_param_1,
	.param .u32 _Z24norm_dist_forward_kernelILi18ELi1EEvPKfS1_iiiiPff_param_2,
	.param .u32 _Z24norm_dist_forward_kernelILi18ELi1EEvPKfS1_iiiiPff_param_3,
	.param .u32 _Z24norm_dist_forward_kernelILi18ELi1EEvPKfS1_iiiiPff_param_4,
	.param .u32 _Z24norm_dist_forward_kernelILi18ELi1EEvPKfS1_iiiiPff_param_5,
	.param .u64 .ptr .align 1 _Z24norm_dist_forward_kernelILi18ELi1EEvPKfS1_iiiiPff_param_6,
	.param .f32 _Z24norm_dist_forward_kernelILi18ELi1EEvPKfS1_iiiiPff_param_7
)
.maxntid 256
.minnctapersm 4
{
	.reg .pred 	%p<5>;
	.reg .b32 	%r<44>;
	.reg .b32 	%f<29>;
	.reg .b64 	%rd<15>;
	// demoted variable
	.shared .align 4 .b8 _ZZ24norm_dist_forward_kernelILi18ELi1EEvPKfS1_iiiiPffE6blockW[72];
	ld.param.u64 	%rd4, [_Z24norm_dist_forward_kernelILi18ELi1EEvPKfS1_iiiiPff_param_0];
	ld.param.u64 	%rd2, [_Z24norm_dist_forward_kernelILi18ELi1EEvPKfS1_iiiiPff_param_1];
	ld.param.u32 	%r18, [_Z24norm_dist_forward_kernelILi18ELi1EEvPKfS1_iiiiPff_param_2];
	ld.param.u32 	%r19, [_Z24norm_dist_forward_kernelILi18ELi1EEvPKfS1_iiiiPff_param_3];
	ld.param.u32 	%r20, [_Z24norm_dist_forward_kernelILi18ELi1EEvPKfS1_iiiiPff_param_4];
	ld.param.u32 	%r21, [_Z24norm_dist_forward_kernelILi18ELi1EEvPKfS1_iiiiPff_param_5];
	ld.param.u64 	%rd3, [_Z24norm_dist_forward_kernelILi18ELi1EEvPKfS1_iiiiPff_param_6];
	ld.param.f32 	%f6, [_Z24norm_dist_forward_kernelILi18ELi1EEvPKfS1_iiiiPff_param_7];
	cvta.to.global.u64 	%rd1, %rd4;
	mov.u32 	%r22, %ctaid.y;
	shl.b32 	%r23, %r22, 8;
	mov.u32 	%r1, %tid.x;
	or.b32  	%r24, %r23, %r1;
	div.s32 	%r2, %r24, %r21;
	mul.lo.s32 	%r25, %r2, %r21;
	sub.s32 	%r3, %r24, %r25;
	mov.u32 	%r4, %ctaid.x;
	setp.gt.u32 	%p1, %r1, 17;
	@%p1 bra 	$L__BB21_2;
	cvta.to.global.u64 	%rd5, %rd2;
	mad.lo.s32 	%r26, %r4, 18, %r1;
	mul.wide.u32 	%rd6, %r26, 4;
	add.s64 	%rd7, %rd5, %rd6;
	ld.global.nc.f32 	%f7, [%rd7];
	shl.b32 	%r27, %r1, 2;
	mov.u32 	%r28, _ZZ24norm_dist_forward_kernelILi18ELi1EEvPKfS1_iiiiPffE6blockW;
	add.s32 	%r29, %r28, %r27;
	st.shared.f32 	[%r29], %f7;
$L__BB21_2:
	bar.sync 	0;
	setp.ge.s32 	%p2, %r2, %r18;
	@%p2 bra 	$L__BB21_8;
	mul.lo.s32 	%r32, %r2, %r20;
	mad.lo.s32 	%r5, %r4, 18, %r32;
	mad.lo.s32 	%r40, %r21, %r5, %r3;
	mov.f32 	%f27, 0f2EDBE6FF;
	mov.b32 	%r41, 0;
	mov.u32 	%r39, _ZZ24norm_dist_forward_kernelILi18ELi1EEvPKfS1_iiiiPffE6blockW;
$L__BB21_4:
	.pragma "nounroll";
	mul.wide.s32 	%rd8, %r40, 4;
	add.s64 	%rd9, %rd1, %rd8;
	ld.global.nc.f32 	%f9, [%rd9];
	ld.shared.f32 	%f10, [%r39];
	sub.f32 	%f11, %f9, %f10;
	abs.f32 	%f12, %f11;
	max.f32 	%f27, %f27, %f12;
	add.s32 	%r41, %r41, 1;
	add.s32 	%r40, %r40, %r21;
	add.s32 	%r39, %r39, 4;
	setp.ne.s32 	%p3, %r41, 18;
	@%p3 bra 	$L__BB21_4;
	rcp.rn.f32 	%f3, %f27;
	add.s32 	%r34, %r5, 17;
	mad.lo.s32 	%r42, %r21, %r34, %r3;
	mov.f32 	%f28, 0f2EDBE6FF;
	mov.b32 	%r43, 68;
$L__BB21_6:
	.pragma "nounroll";
	mul.wide.s32 	%rd10, %r42, 4;
	add.s64 	%rd11, %rd1, %rd10;
	ld.global.nc.f32 	%f14, [%rd11];
	mov.u32 	%r35, _ZZ24norm_dist_forward_kernelILi18ELi1EEvPKfS1_iiiiPffE6blockW;
	add.s32 	%r36, %r35, %r43;
	ld.shared.f32 	%f15, [%r36];
	sub.f32 	%f16, %f14, %f15;
	abs.f32 	%f17, %f16;
	mul.f32 	%f18, %f3, %f17;
	lg2.approx.f32 	%f19, %f18;
	mul.f32 	%f20, %f6, %f19;
	ex2.approx.f32 	%f21, %f20;
	add.f32 	%f28, %f28, %f21;
	add.s32 	%r43, %r43, -4;
	sub.s32 	%r42, %r42, %r21;
	setp.ne.s32 	%p4, %r43, -4;
	@%p4 bra 	$L__BB21_6;
	rcp.rn.f32 	%f22, %f6;
	lg2.approx.f32 	%f23, %f28;
	mul.f32 	%f24, %f22, %f23;
	ex2.approx.f32 	%f25, %f24;
	div.rn.f32 	%f26, %f25, %f3;
	mad.lo.s32 	%r37, %r2, %r19, %r4;
	mad.lo.s32 	%r38, %r37, %r21, %r3;
	cvta.to.global.u64 	%rd12, %rd3;
	mul.wide.s32 	%rd13, %r38, 4;
	add.s64 	%rd14, %rd12, %rd13;
	st.global.f32 	[%rd14], %f26;
$L__BB21_8:
	ret;

}
	// .globl	_Z24norm_dist_forward_kernelILi18ELi2EEvPKfS1_iiiiPff
.visible .entry _Z24norm_dist_forward_kernelILi18ELi2EEvPKfS1_iiiiPff(
	.param .u64 .ptr .align 1 _Z24norm_dist_forward_kernelILi18ELi2EEvPKfS1_iiiiPff_param_0,
	.param .u64 .ptr .align 1 _Z24norm_dist_forward_kernelILi18ELi2EEvPKfS1_iiiiPff_param_1,
	.param .u32 _Z24norm_dist_forward_kernelILi18ELi2EEvPKfS1_iiiiPff_param_2,
	.param .u32 _Z24norm_dist_forward_kernelILi18ELi2EEvPKfS1_iiiiPff_param_3,
	.param .u32 _Z24norm_dist_forward_kernelILi18ELi2EEvPKfS1_iiiiPff_param_4,
	.param .u32 _Z24norm_dist_forward_kernelILi18ELi2EEvPKfS1_iiiiPff_param_5,
	.param .u64 .ptr .align 1 _Z24norm_dist_forward_kernelILi18ELi2EEvPKfS1_iiiiPff_param_6,
	.param .f32 _Z24norm_dist_forward_kernelILi18ELi2EEvPKfS1_iiiiPff_param_7
)
.maxntid 256
.minnctapersm 4
{
	.reg .pred 	%p<5>;
	.reg .b32 	%r<50>;
	.reg .b32 	%f<50>;
	.reg .b64 	%rd<17>;
	// demoted variable
	.shared .align 4 .b8 _ZZ24norm_dist_forward_kernelILi18ELi2EEvPKfS1_iiiiPffE6blockW[144];
	ld.param.u64 	%rd4, [_Z24norm_dist_forward_kernelILi18ELi2EEvPKfS1_iiiiPff_param_0];
	ld.param.u64 	%rd2, [_Z24norm_dist_forward_kernelILi18ELi2EEvPKfS1_iiiiPff_param_1];
	ld.param.u32 	%r20, [_Z24norm_dist_forward_kernelILi18ELi2EEvPKfS1_iiiiPff_param_2];
	ld.param.u32 	%r21, [_Z24norm_dist_forward_kernelILi18ELi2EEvPKfS1_iiiiPff_param_3];
	ld.param.u32 	%r22, [_Z24norm_dist_forward_kernelILi18ELi2EEvPKfS1_iiiiPff_param_4];
	ld.param.u32 	%r23, [_Z24norm_dist_forward_kernelILi18ELi2EEvPKfS1_iiiiPff_param_5];
	ld.param.u64 	%rd3, [_Z24norm_dist_forward_kernelILi18ELi2EEvPKfS1_iiiiPff_param_6];
	ld.param.f32 	%f11, [_Z24norm_dist_forward_kernelILi18ELi2EEvPKfS1_iiiiPff_param_7];
	cvta.to.global.u64 	%rd1, %rd4;
	mov.u32 	%r24, %ctaid.y;
	shl.b32 	%r25, %r24, 8;
	mov.u32 	%r1, %tid.x;
	or.b32  	%r26, %r25, %r1;
	div.s32 	%r2, %r26, %r23;
	mul.lo.s32 	%r27, %r2, %r23;
	sub.s32 	%r3, %r26, %r27;
	mov.u32 	%r4, %ctaid.x;
	setp.gt.u32 	%p1, %r1, 35;
	@%p1 bra 	$L__BB22_2;
	cvta.to.global.u64 	%rd5, %rd2;
	mad.lo.s32 	%r28, %r4, 36, %r1;
	mul.wide.u32 	%rd6, %r28, 4;
	add.s64 	%rd7, %rd5, %rd6;
	ld.global.nc.f32 	%f12, [%rd7];
	shl.b32 	%r29, %r1, 2;
	mov.u32 	%r30, _ZZ24norm_dist_forward_kernelILi18ELi2EEvPKfS1_iiiiPffE6blockW;
	add.s32 	%r31, %r30, %r29;
	st.shared.f32 	[%r31], %f12;
$L__BB22_2:
	bar.sync 	0;
	setp.ge.s32 	%p2, %r2, %r20;
	@%p2 bra 	$L__BB22_8;
	mul.lo.s32 	%r34, %r2, %r22;
	mad.lo.s32 	%r5, %r4, 18, %r34;
	mad.lo.s32 	%r44, %r23, %r5, %r3;
	mov.f32 	%f46, 0f2EDBE6FF;
	mov.u32 	%r46, _ZZ24norm_dist_forward_kernelILi18ELi2EEvPKfS1_iiiiPffE6blockW;
	mov.b32 	%r45, 72;
	mov.f32 	%f47, %f46;
$L__BB22_4:
	.pragma "nounroll";
	mul.wide.s32 	%rd8, %r44, 4;
	add.s64 	%rd9, %rd1, %rd8;
	ld.global.nc.f32 	%f14, [%rd9];
	ld.shared.f32 	%f15, [%r46];
	sub.f32 	%f16, %f14, %f15;
	abs.f32 	%f17, %f16;
	max.f32 	%f47, %f47, %f17;
	ld.shared.f32 	%f18, [%r46+72];
	sub.f32 	%f19, %f14, %f18;
	abs.f32 	%f20, %f19;
	max.f32 	%f46, %f46, %f20;
	add.s32 	%r46, %r46, 4;
	add.s32 	%r45, %r45, 4;
	add.s32 	%r44, %r44, %r23;
	setp.ne.s32 	%p3, %r45, 144;
	@%p3 bra 	$L__BB22_4;
	rcp.rn.f32 	%f5, %f47;
	rcp.rn.f32 	%f6, %f46;
	add.s32 	%r37, %r5, 17;
	mad.lo.s32 	%r47, %r23, %r37, %r3;
	mov.f32 	%f48, 0f2EDBE6FF;
	mov.b32 	%r49, 140;
	mov.b32 	%r48, 68;
	mov.f32 	%f49, %f48;
$L__BB22_6:
	.pragma "nounroll";
	mul.wide.s32 	%rd10, %r47, 4;
	add.s64 	%rd11, %rd1, %rd10;
	ld.global.nc.f32 	%f22, [%rd11];
	mov.u32 	%r38, _ZZ24norm_dist_forward_kernelILi18ELi2EEvPKfS1_iiiiPffE6blockW;
	add.s32 	%r39, %r38, %r48;
	ld.shared.f32 	%f23, [%r39];
	sub.f32 	%f24, %f22, %f23;
	abs.f32 	%f25, %f24;
	mul.f32 	%f26, %f5, %f25;
	lg2.approx.f32 	%f27, %f26;
	mul.f32 	%f28, %f11, %f27;
	ex2.approx.f32 	%f29, %f28;
	add.f32 	%f49, %f29, %f49;
	add.s32 	%r40, %r38, %r49;
	ld.shared.f32 	%f30, [%r40];
	sub.f32 	%f31, %f22, %f30;
	abs.f32 	%f32, %f31;
	mul.f32 	%f33, %f6, %f32;
	lg2.approx.f32 	%f34, %f33;
	mul.f32 	%f35, %f11, %f34;
	ex2.approx.f32 	%f36, %f35;
	add.f32 	%f48, %f36, %f48;
	add.s32 	%r49, %r49, -4;
	add.s32 	%r48, %r48, -4;
	sub.s32 	%r47, %r47, %r23;
	setp.ne.s32 	%p4, %r49, 68;
	@%p4 bra 	$L__BB22_6;
	shl.b32 	%r41, %r4, 1;
	mad.lo.s32 	%r42, %r2, %r21, %r41;
	rcp.rn.f32 	%f37, %f11;
	lg2.approx.f32 	%f38, %f49;
	mul.f32 	%f39, %f37, %f38;
	ex2.approx.f32 	%f40, %f39;
	div.rn.f32 	%f41, %f40, %f5;
	mad.lo.s32 	%r43, %r42, %r23, %r3;
	cvta.to.global.u64 	%rd12, %rd3;
	mul.wide.s32 	%rd13, %r43, 4;
	add.s64 	%rd14, %rd12, %rd13;
	st.global.f32 	[%rd14], %f41;
	lg2.approx.f32 	%f42, %f48;
	mul.f32 	%f43, %f37, %f42;
	ex2.approx.f32 	%f44, %f43;
	div.rn.f32 	%f45, %f44, %f6;
	mul.wide.s32 	%rd15, %r23, 4;
	add.s64 	%rd16, %rd14, %rd15;
	st.global.f32 	[%rd16], %f45;
$L__BB22_8:
	ret;

}
	// .globl	_Z24norm_dist_forward_kernelILi18ELi4EEvPKfS1_iiiiPff
.visible .entry _Z24norm_dist_forward_kernelILi18ELi4EEvPKfS1_iiiiPff(
	.param .u64 .ptr .align 1 _Z24norm_dist_forward_kernelILi18ELi4EEvPKfS1_iiiiPff_param_0,
	.param .u64 .ptr .align 1 _Z24norm_dist_forward_kernelILi18ELi4EEvPKfS1_iiiiPff_param_1,
	.param .u32 _Z24norm_dist_forward_kernelILi18ELi4EEvPKfS1_iiiiPff_param_2,
	.param .u32 _Z24norm_dist_forward_kernelILi18ELi4EEvPKfS1_iiiiPff_param_3,
	.param .u32 _Z24norm_dist_forward_kernelILi18ELi4EEvPKfS1_iiiiPff_param_4,
	.param .u32 _Z24norm_dist_forward_kernelILi18ELi4EEvPKfS1_iiiiPff_param_5,
	.param .u64 .ptr .align 1 _Z24norm_dist_forward_kernelILi18ELi4EEvPKfS1_iiiiPff_param_6,
	.param .f32 _Z24norm_dist_forward_kernelILi18ELi4EEvPKfS1_iiiiPff_param_7
)
.maxntid 256
.minnctapersm 4
{
	.reg .pred 	%p<5>;
	.reg .b32 	%r<49>;
	.reg .b32 	%f<92>;
	.reg .b64 	%rd<19>;
	// demoted variable
	.shared .align 4 .b8 _ZZ24norm_dist_forward_kernelILi18ELi4EEvPKfS1_iiiiPffE6blockW[288];
	ld.param.u64 	%rd4, [_Z24norm_dist_forward_kernelILi18ELi4EEvPKfS1_iiiiPff_param_0];
	ld.param.u64 	%rd2, [_Z24norm_dist_forward_kernelILi18ELi4EEvPKfS1_iiiiPff_param_1];
	ld.param.u32 	%r20, [_Z24norm_dist_forward_kernelILi18ELi4EEvPKfS1_iiiiPff_param_2];
	ld.param.u32 	%r21, [_Z24norm_dist_forward_kernelILi18ELi4EEvPKfS1_iiiiPff_param_3];
	ld.param.u32 	%r22, [_Z24norm_dist_forward_kernelILi18ELi4EEvPKfS1_iiiiPff_param_4];
	ld.param.u32 	%r23, [_Z24norm_dist_forward_kernelILi18ELi4EEvPKfS1_iiiiPff_param_5];
	ld.param.u64 	%rd3, [_Z24norm_dist_forward_kernelILi18ELi4EEvPKfS1_iiiiPff_param_6];
	ld.param.f32 	%f21, [_Z24norm_dist_forward_kernelILi18ELi4EEvPKfS1_iiiiPff_param_7];
	cvta.to.global.u64 	%rd1, %rd4;
	mov.u32 	%r24, %ctaid.y;
	shl.b32 	%r25, %r24, 8;
	mov.u32 	%r1, %tid.x;
	or.b32  	%r26, %r25, %r1;
	div.s32 	%r2, %r26, %r23;
	mul.lo.s32 	%r27, %r2, %r23;
	sub.s32 	%r3, %r26, %r27;
	mov.u32 	%r4, %ctaid.x;
	setp.gt.u32 	%p1, %r1, 71;
	@%p1 bra 	$L__BB23_2;
	cvta.to.global.u64 	%rd5, %rd2;
	mad.lo.s32 	%r28, %r4, 72, %r1;
	mul.wide.u32 	%rd6, %r28, 4;
	add.s64 	%rd7, %rd5, %rd6;
	ld.global.nc.f32 	%f22, [%rd7];
	shl.b32 	%r29, %r1, 2;
	mov.u32 	%r30, _ZZ24norm_dist_forward_kernelILi18ELi4EEvPKfS1_iiiiPffE6blockW;
	add.s32 	%r31, %r30, %r29;
	st.shared.f32 	[%r31], %f22;
$L__BB23_2:
	bar.sync 	0;
	setp.ge.s32 	%p2, %r2, %r20;
	@%p2 bra 	$L__BB23_8;
	mul.lo.s32 	%r34, %r2, %r22;
	mad.lo.s32 	%r5, %r4, 18, %r34;
	mad.lo.s32 	%r43, %r23, %r5, %r3;
	mov.u32 	%r35, _ZZ24norm_dist_forward_kernelILi18ELi4EEvPKfS1_iiiiPffE6blockW;
	add.s32 	%r45, %r35, 144;
	mov.f32 	%f84, 0f2EDBE6FF;
	mov.b32 	%r44, 144;
	mov.f32 	%f85, %f84;
	mov.f32 	%f86, %f84;
	mov.f32 	%f87, %f84;
$L__BB23_4:
	.pragma "nounroll";
	mul.wide.s32 	%rd8, %r43, 4;
	add.s64 	%rd9, %rd1, %rd8;
	ld.global.nc.f32 	%f24, [%rd9];
	ld.shared.f32 	%f25, [%r45+-144];
	sub.f32 	%f26, %f24, %f25;
	abs.f32 	%f27, %f26;
	max.f32 	%f87, %f87, %f27;
	ld.shared.f32 	%f28, [%r45+-72];
	sub.f32 	%f29, %f24, %f28;
	abs.f32 	%f30, %f29;
	max.f32 	%f86, %f86, %f30;
	ld.shared.f32 	%f31, [%r45];
	sub.f32 	%f32, %f24, %f31;
	abs.f32 	%f33, %f32;
	max.f32 	%f85, %f85, %f33;
	ld.shared.f32 	%f34, [%r45+72];
	sub.f32 	%f35, %f24, %f34;
	abs.f32 	%f36, %f35;
	max.f32 	%f84, %f84, %f36;
	add.s32 	%r45, %r45, 4;
	add.s32 	%r44, %r44, 4;
	add.s32 	%r43, %r43, %r23;
	setp.ne.s32 	%p3, %r44, 216;
	@%p3 bra 	$L__BB23_4;
	rcp.rn.f32 	%f9, %f87;
	rcp.rn.f32 	%f10, %f86;
	rcp.rn.f32 	%f11, %f85;
	rcp.rn.f32 	%f12, %f84;
	add.s32 	%r38, %r5, 17;
	mad.lo.s32 	%r46, %r23, %r38, %r3;
	add.s32 	%r47, %r35, 212;
	mov.f32 	%f88, 0f2EDBE6FF;
	mov.b32 	%r48, 212;
	mov.f32 	%f89, %f88;
	mov.f32 	%f90, %f88;
	mov.f32 	%f91, %f88;
$L__BB23_6:
	.pragma "nounroll";
	mul.wide.s32 	%rd10, %r46, 4;
	add.s64 	%rd11, %rd1, %rd10;
	ld.global.nc.f32 	%f38, [%rd11];
	ld.shared.f32 	%f39, [%r47+-144];
	sub.f32 	%f40, %f38, %f39;
	abs.f32 	%f41, %f40;
	mul.f32 	%f42, %f9, %f41;
	lg2.approx.f32 	%f43, %f42;
	mul.f32 	%f44, %f21, %f43;
	ex2.approx.f32 	%f45, %f44;
	add.f32 	%f91, %f45, %f91;
	ld.shared.f32 	%f46, [%r47+-72];
	sub.f32 	%f47, %f38, %f46;
	abs.f32 	%f48, %f47;
	mul.f32 	%f49, %f10, %f48;
	lg2.approx.f32 	%f50, %f49;
	mul.f32 	%f51, %f21, %f50;
	ex2.approx.f32 	%f52, %f51;
	add.f32 	%f90, %f52, %f90;
	ld.shared.f32 	%f53, [%r47];
	sub.f32 	%f54, %f38, %f53;
	abs.f32 	%f55, %f54;
	mul.f32 	%f56, %f11, %f55;
	lg2.approx.f32 	%f57, %f56;
	mul.f32 	%f58, %f21, %f57;
	ex2.approx.f32 	%f59, %f58;
	add.f32 	%f89, %f59, %f89;
	ld.shared.f32 	%f60, [%r47+72];
	sub.f32 	%f61, %f38, %f60;
	abs.f32 	%f62, %f61;
	mul.f32 	%f63, %f12, %f62;
	lg2.approx.f32 	%f64, %f63;
	mul.f32 	%f65, %f21, %f64;
	ex2.approx.f32 	%f66, %f65;
	add.f32 	%f88, %f66, %f88;
	add.s32 	%r48, %r48, -4;
	add.s32 	%r47, %r47, -4;
	sub.s32 	%r46, %r46, %r23;
	setp.ne.s32 	%p4, %r48, 140;
	@%p4 bra 	$L__BB23_6;
	shl.b32 	%r40, %r4, 2;
	mad.lo.s32 	%r41, %r2, %r21, %r40;
	rcp.rn.f32 	%f67, %f21;
	lg2.approx.f32 	%f68, %f91;
	mul.f32 	%f69, %f67, %f68;
	ex2.approx.f32 	%f70, %f69;
	div.rn.f32 	%f71, %f70, %f9;
	mad.lo.s32 	%r42, %r41, %r23, %r3;
	cvta.to.global.u64 	%rd12, %rd3;
	mul.wide.s32 	%rd13, %r42, 4;
	add.s64 	%rd14, %rd12, %rd13;
	st.global.f32 	[%rd14], %f71;
	lg2.approx.f32 	%f72, %f90;
	mul.f32 	%f73, %f67, %f72;
	ex2.approx.f32 	%f74, %f73;
	div.rn.f32 	%f75, %f74, %f10;
	mul.wide.s32 	%rd15, %r23, 4;
	add.s64 	%rd16, %rd14, %rd15;
	st.global.f32 	[%rd16], %f75;
	lg2.approx.f32 	%f76, %f89;
	mul.f32 	%f77, %f67, %f76;
	ex2.approx.f32 	%f78, %f77;
	div.rn.f32 	%f79, %f78, %f11;
	add.s64 	%rd17, %rd16, %rd15;
	st.global.f32 	[%rd17], %f79;
	lg2.approx.f32 	%f80, %f88;
	mul.f32 	%f81, %f67, %f80;
	ex2.approx.f32 	%f82, %f81;
	div.rn.f32 	%f83, %f82, %f12;
	add.s64 	%rd18, %rd17, %rd15;
	st.global.f32 	[%rd18], %f83;
$L__BB23_8:
	ret;

}
	// .globl	_Z24norm_dist_forward_kernelILi36ELi2EEvPKfS1_iiiiPff
.visible .entry _Z24norm_dist_forward_kernelILi36ELi2EEvPKfS1_iiiiPff(
	.param .u64 .ptr .align 1 _Z24norm_dist_forward_kernelILi36ELi2EEvPKfS1_iiiiPff_param_0,
	.param .u64 .ptr .align 1 _Z24norm_dist_forward_kernelILi36ELi2EEvPKfS1_iiiiPff_param_1,
	.param .u32 _Z24norm_dist_forward_kernelILi36ELi2EEvPKfS1_iiiiPff_param_2,
	.param .u32 _Z24norm_dist_forward_kernelILi36ELi2EEvPKfS1_iiiiPff_param_3,
	.param .u32 _Z24norm_dist_forward_kernelILi36ELi2EEvPKfS1_iiiiPff_param_4,
	.param .u32 _Z24norm_dist_forward_kernelILi36ELi2EEvPKfS1_iiiiPff_param_5,
	.param .u64 .ptr .align 1 _Z24norm_dist_forward_kernelILi36ELi2EEvPKfS1_iiiiPff_param_6,
	.param .f32 _Z24norm_dist_forward_kernelILi36ELi2EEvPKfS1_iiiiPff_param_7
)
.maxntid 256
.minnctapersm 4
{
	.reg .pred 	%p<5>;
	.reg .b32 	%r<50>;
	.reg .b32 	%f<50>;
	.reg .b64 	%rd<17>;
	// demoted variable
	.shared .align 4 .b8 _ZZ24norm_dist_forward_kernelILi36ELi2EEvPKfS1_iiiiPffE6blockW[288];
	ld.param.u64 	%rd4, [_Z24norm_dist_forward_kernelILi36ELi2EEvPKfS1_iiiiPff_param_0];
	ld.param.u64 	%rd2, [_Z24norm_dist_forward_kernelILi36ELi2EEvPKfS1_iiiiPff_param_1];
	ld.param.u32 	%r20, [_Z24norm_dist_forward_kernelILi36ELi2EEvPKfS1_iiiiPff_param_2];
	ld.param.u32 	%r21, [_Z24norm_dist_forward_kernelILi36ELi2EEvPKfS1_iiiiPff_param_3];
	ld.param.u32 	%r22, [_Z24norm_dist_forward_kernelILi36ELi2EEvPKfS1_iiiiPff_param_4];
	ld.param.u32 	%r23, [_Z24norm_dist_forward_kernelILi36ELi2EEvPKfS1_iiiiPff_param_5];
	ld.param.u64 	%rd3, [_Z24norm_dist_forward_kernelILi36ELi2EEvPKfS1_iiiiPff_param_6];
	ld.param.f32 	%f11, [_Z24norm_dist_forward_kernelILi36ELi2EEvPKfS1_iiiiPff_param_7];
	cvta.to.global.u64 	%rd1, %rd4;
	mov.u32 	%r24, %ctaid.y;
	shl.b32 	%r25, %r24, 8;
	mov.u32 	%r1, %tid.x;
	or.b32  	%r26, %r25, %r1;
	div.s32 	%r2, %r26, %r23;
	mul.lo.s32 	%r27, %r2, %r23;
	sub.s32 	%r3, %r26, %r27;
	mov.u32 	%r4, %ctaid.x;
	setp.gt.u32 	%p1, %r1, 71;
	@%p1 bra 	$L__BB24_2;
	cvta.to.global.u64 	%rd5, %rd2;
	mad.lo.s32 	%r28, %r4, 72, %r1;
	mul.wide.u32 	%rd6, %r28, 4;
	add.s64 	%rd7, %rd5, %rd6;
	ld.global.nc.f32 	%f12, [%rd7];
	shl.b32 	%r29, %r1, 2;
	mov.u32 	%r30, _ZZ24norm_dist_forward_kernelILi36ELi2EEvPKfS1_iiiiPffE6blockW;
	add.s32 	%r31, %r30, %r29;
	st.shared.f32 	[%r31], %f12;
$L__BB24_2:
	bar.sync 	0;
	setp.ge.s32 	%p2, %r2, %r20;
	@%p2 bra 	$L__BB24_8;
	mul.lo.s32 	%r34, %r2, %r22;
	mad.lo.s32 	%r5, %r4, 36, %r34;
	mad.lo.s32 	%r44, %r23, %r5, %r3;
	mov.f32 	%f46, 0f2EDBE6FF;
	mov.u32 	%r46, _ZZ24norm_dist_forward_kernelILi36ELi2EEvPKfS1_iiiiPffE6blockW;
	mov.b32 	%r45, 144;
	mov.f32 	%f47, %f46;
$L__BB24_4:
	.pragma "nounroll";
	mul.wide.s32 	%rd8, %r44, 4;
	add.s64 	%rd9, %rd1, %rd8;
	ld.global.nc.f32 	%f14, [%rd9];
	ld.shared.f32 	%f15, [%r46];
	sub.f32 	%f16, %f14, %f15;
	abs.f32 	%f17, %f16;
	max.f32 	%f47, %f47, %f17;
	ld.shared.f32 	%f18, [%r46+144];
	sub.f32 	%f19, %f14, %f18;
	abs.f32 	%f20, %f19;
	max.f32 	%f46, %f46, %f20;
	add.s32 	%r46, %r46, 4;
	add.s32 	%r45, %r45, 4;
	add.s32 	%r44, %r44, %r23;
	setp.ne.s32 	%p3, %r45, 288;
	@%p3 bra 	$L__BB24_4;
	rcp.rn.f32 	%f5, %f47;
	rcp.rn.f32 	%f6, %f46;
	add.s32 	%r37, %r5, 35;
	mad.lo.s32 	%r47, %r23, %r37, %r3;
	mov.f32 	%f48, 0f2EDBE6FF;
	mov.b32 	%r49, 284;
	mov.b32 	%r48, 140;
	mov.f32 	%f49, %f48;
$L__BB24_6:
	.pragma "nounroll";
	mul.wide.s32 	%rd10, %r47, 4;
	add.s64 	%rd11, %rd1, %rd10;
	ld.global.nc.f32 	%f22, [%rd11];
	mov.u32 	%r38, _ZZ24norm_dist_forward_kernelILi36ELi2EEvPKfS1_iiiiPffE6blockW;
	add.s32 	%r39, %r38, %r48;
	ld.shared.f32 	%f23, [%r39];
	sub.f32 	%f24, %f22, %f23;
	abs.f32 	%f25, %f24;
	mul.f32 	%f26, %f5, %f25;
	lg2.approx.f32 	%f27, %f26;
	mul.f32 	%f28, %f11, %f27;
	ex2.approx.f32 	%f29, %f28;
	add.f32 	%f49, %f29, %f49;
	add.s32 	%r40, %r38, %r49;
	ld.shared.f32 	%f30, [%r40];
	sub.f32 	%f31, %f22, %f30;
	abs.f32 	%f32, %f31;
	mul.f32 	%f33, %f6, %f32;
	lg2.approx.f32 	%f34, %f33;
	mul.f32 	%f35, %f11, %f34;
	ex2.approx.f32 	%f36, %f35;
	add.f32 	%f48, %f36, %f48;
	add.s32 	%r49, %r49, -4;
	add.s32 	%r48, %r48, -4;
	sub.s32 	%r47, %r47, %r23;
	setp.ne.s32 	%p4, %r49, 140;
	@%p4 bra 	$L__BB24_6;
	shl.b32 	%r41, %r4, 1;
	mad.lo.s32 	%r42, %r2, %r21, %r41;
	rcp.rn.f32 	%f37, %f11;
	lg2.approx.f32 	%f38, %f49;
	mul.f32 	%f39, %f37, %f38;
	ex2.approx.f32 	%f40, %f39;
	div.rn.f32 	%f41, %f40, %f5;
	mad.lo.s32 	%r43, %r42, %r23, %r3;
	cvta.to.global.u64 	%rd12, %rd3;
	mul.wide.s32 	%rd13, %r43, 4;
	add.s64 	%rd14, %rd12, %rd13;
	st.global.f32 	[%rd14], %f41;
	lg2.approx.f32 	%f42, %f48;
	mul.f32 	%f43, %f37, %f42;
	ex2.approx.f32 	%f44, %f43;
	div.rn.f32 	%f45, %f44, %f6;
	mul.wide.s32 	%rd15, %r23, 4;
	add.s64 	%rd16, %rd14, %rd15;
	st.global.f32 	[%rd16], %f45;
$L__BB24_8:
	ret;

}
	// .globl	_Z24norm_dist_forward_kernelILi36ELi4EEvPKfS1_iiiiPff
.visible .entry _Z24norm_dist_forward_kernelILi36ELi4EEvPKfS1_iiiiPff(
	.param .u64 .ptr .align 1 _Z24norm_dist_forward_kernelILi36ELi4EEvPKfS1_iiiiPff_param_0,
	.param .u64 .ptr .align 1 _Z24norm_dist_forward_kernelILi36ELi4EEvPKfS1_iiiiPff_param_1,
	.param .u32 _Z24norm_dist_forward_kernelILi36ELi4EEvPKfS1_iiiiPff_param_2,
	.param .u32 _Z24norm_dist_forward_kernelILi36ELi4EEvPKfS1_iiiiPff_param_3,
	.param .u32 _Z24norm_dist_forward_kernelILi36ELi4EEvPKfS1_iiiiPff_param_4,
	.param .u32 _Z24norm_dist_forward_kernelILi36ELi4EEvPKfS1_iiiiPff_param_5,
	.param .u64 .ptr .align 1 _Z24norm_dist_forward_kernelILi36ELi4EEvPKfS1_iiiiPff_param_6,
	.param .f32 _Z24norm_dist_forward_kernelILi36ELi4EEvPKfS1_iiiiPff_param_7
)
.maxntid 256
.minnctapersm 4
{
	.reg .pred 	%p<5>;
	.reg .b32 	%r<49>;
	.reg .b32 	%f<92>;
	.reg .b64 	%rd<19>;
	// demoted variable
	.shared .align 4 .b8 _ZZ24norm_dist_forward_kernelILi36ELi4EEvPKfS1_iiiiPffE6blockW[576];
	ld.param.u64 	%rd4, [_Z24norm_dist_forward_kernelILi36ELi4EEvPKfS1_iiiiPff_param_0];
	ld.param.u64 	%rd2, [_Z24norm_dist_forward_kernelILi36ELi4EEvPKfS1_iiiiPff_param_1];
	ld.param.u32 	%r20, [_Z24norm_dist_forward_kernelILi36ELi4EEvPKfS1_iiiiPff_param_2];
	ld.param.u32 	%r21, [_Z24norm_dist_forward_kernelILi36ELi4EEvPKfS1_iiiiPff_param_3];
	ld.param.u32 	%r22, [_Z24norm_dist_forward_kernelILi36ELi4EEvPKfS1_iiiiPff_param_4];
	ld.param.u32 	%r23, [_Z24norm_dist_forward_kernelILi36ELi4EEvPKfS1_iiiiPff_param_5];
	ld.param.u64 	%rd3, [_Z24norm_dist_forward_kernelILi36ELi4EEvPKfS1_iiiiPff_param_6];
	ld.param.f32 	%f21, [_Z24norm_dist_forward_kernelILi36ELi4EEvPKfS1_iiiiPff_param_7];
	cvta.to.global.u64 	%rd1, %rd4;
	mov.u32 	%r24, %ctaid.y;
	shl.b32 	%r25, %r24, 8;
	mov.u32 	%r1, %tid.x;
	or.b32  	%r26, %r25, %r1;
	div.s32 	%r2, %r26, %r23;
	mul.lo.s32 	%r27, %r2, %r23;
	sub.s32 	%r3, %r26, %r27;
	mov.u32 	%r4, %ctaid.x;
	setp.gt.u32 	%p1, %r1, 143;
	@%p1 bra 	$L__BB25_2;
	cvta.to.global.u64 	%rd5, %rd2;
	mad.lo.s32 	%r28, %r4, 144, %r1;
	mul.wide.u32 	%rd6, %r28, 4;
	add.s64 	%rd7, %rd5, %rd6;
	ld.global.nc.f32 	%f22, [%rd7];
	shl.b32 	%r29, %r1, 2;
	mov.u32 	%r30, _ZZ24norm_dist_forward_kernelILi36ELi4EEvPKfS1_iiiiPffE6blockW;
	add.s32 	%r31, %r30, %r29;
	st.shared.f32 	[%r31], %f22;
$L__BB25_2:
	bar.sync 	0;
	setp.ge.s32 	%p2, %r2, %r20;
	@%p2 bra 	$L__BB25_8;
	mul.lo.s32 	%r34, %r2, %r22;
	mad.lo.s32 	%r5, %r4, 36, %r34;
	mad.lo.s32 	%r43, %r23, %r5, %r3;
	mov.u32 	%r35, _ZZ24norm_dist_forward_kernelILi36ELi4EEvPKfS1_iiiiPffE6blockW;
	add.s32 	%r45, %r35, 288;
	mov.f32 	%f84, 0f2EDBE6FF;
	mov.b32 	%r44, 288;
	mov.f32 	%f85, %f84;
	mov.f32 	%f86, %f84;
	mov.f32 	%f87, %f84;
$L__BB25_4:
	.pragma "nounroll";
	mul.wide.s32 	%rd8, %r43, 4;
	add.s64 	%rd9, %rd1, %rd8;
	ld.global.nc.f32 	%f24, [%rd9];
	ld.shared.f32 	%f25, [%r45+-288];
	sub.f32 	%f26, %f24, %f25;
	abs.f32 	%f27, %f26;
	max.f32 	%f87, %f87, %f27;
	ld.shared.f32 	%f28, [%r45+-144];
	sub.f32 	%f29, %f24, %f28;
	abs.f32 	%f30, %f29;
	max.f32 	%f86, %f86, %f30;
	ld.shared.f32 	%f31, [%r45];
	sub.f32 	%f32, %f24, %f31;
	abs.f32 	%f33, %f32;
	max.f32 	%f85, %f85, %f33;
	ld.shared.f32 	%f34, [%r45+144];
	sub.f32 	%f35, %f24, %f34;
	abs.f32 	%f36, %f35;
	max.f32 	%f84, %f84, %f36;
	add.s32 	%r45, %r45, 4;
	add.s32 	%r44, %r44, 4;
	add.s32 	%r43, %r43, %r23;
	setp.ne.s32 	%p3, %r44, 432;
	@%p3 bra 	$L__BB25_4;
	rcp.rn.f32 	%f9, %f87;
	rcp.rn.f32 	%f10, %f86;
	rcp.rn.f32 	%f11, %f85;
	rcp.rn.f32 	%f12, %f84;
	add.s32 	%r38, %r5, 35;
	mad.lo.s32 	%r46, %r23, %r38, %r3;
	add.s32 	%r47, %r35, 428;
	mov.f32 	%f88, 0f2EDBE6FF;
	mov.b32 	%r48, 428;
	mov.f32 	%f89, %f88;
	mov.f32 	%f90, %f88;
	mov.f32 	%f91, %f88;
$L__BB25_6:
	.pragma "nounroll";
	mul.wide.s32 	%rd10, %r46, 4;
	add.s64 	%rd11, %rd1, %rd10;
	ld.global.nc.f32 	%f38, [%rd11];
	ld.shared.f32 	%f39, [%r47+-288];
	sub.f32 	%f40, %f38, %f39;
	abs.f32 	%f41, %f40;
	mul.f32 	%f42, %f9, %f41;
	lg2.approx.f32 	%f43, %f42;
	mul.f32 	%f44, %f21, %f43;
	ex2.approx.f32 	%f45, %f44;
	add.f32 	%f91, %f45, %f91;
	ld.shared.f32 	%f46, [%r47+-144];
	sub.f32 	%f47, %f38, %f46;
	abs.f32 	%f48, %f47;
	mul.f32 	%f49, %f10, %f48;
	lg2.approx.f32 	%f50, %f49;
	mul.f32 	%f51, %f21, %f50;
	ex2.approx.f32 	%f52, %f51;
	add.f32 	%f90, %f52, %f90;
	ld.shared.f32 	%f53, [%r47];
	sub.f32 	%f54, %f38, %f53;
	abs.f32 	%f55, %f54;
	mul.f32 	%f56, %f11, %f55;
	lg2.approx.f32 	%f57, %f56;
	mul.f32 	%f58, %f21, %f57;
	ex2.approx.f32 	%f59, %f58;
	add.f32 	%f89, %f59, %f89;
	ld.shared.f32 	%f60, [%r47+144];
	sub.f32 	%f61, %f38, %f60;
	abs.f32 	%f62, %f61;
	mul.f32 	%f63, %f12, %f62;
	lg2.approx.f32 	%f64, %f63;
	mul.f32 	%f65, %f21, %f64;
	ex2.approx.f32 	%f66, %f65;
	add.f32 	%f88, %f66, %f88;
	add.s32 	%r48, %r48, -4;
	add.s32 	%r47, %r47, -4;
	sub.s32 	%r46, %r46, %r23;
	setp.ne.s32 	%p4, %r48, 284;
	@%p4 bra 	$L__BB25_6;
	shl.b32 	%r40, %r4, 2;
	mad.lo.s32 	%r41, %r2, %r21, %r40;
	rcp.rn.f32 	%f67, %f21;
	lg2.approx.f32 	%f68, %f91;
	mul.f32 	%f69, %f67, %f68;
	ex2.approx.f32 	%f70, %f69;
	div.rn.f32 	%f71, %f70, %f9;
	mad.lo.s32 	%r42, %r41, %r23, %r3;
	cvta.to.global.u64 	%rd12, %rd3;
	mul.wide.s32 	%rd13, %r42, 4;
	add.s64 	%rd14, %rd12, %rd13;
	st.global.f32 	[%rd14], %f71;
	lg2.approx.f32 	%f72, %f90;
	mul.f32 	%f73, %f67, %f72;
	ex2.approx.f32 	%f74, %f73;
	div.rn.f32 	%f75, %f74, %f10;
	mul.wide.s32 	%rd15, %r23, 4;
	add.s64 	%rd16, %rd14, %rd15;
	st.global.f32 	[%rd16], %f75;
	lg2.approx.f32 	%f76, %f89;
	mul.f32 	%f77, %f67, %f76;
	ex2.approx.f32 	%f78, %f77;
	div.rn.f32 	%f79, %f78, %f11;
	add.s64 	%rd17, %rd16, %rd15;
	st.global.f32 	[%rd17], %f79;
	lg2.approx.f32 	%f80, %f88;
	mul.f32 	%f81, %f67, %f80;
	ex2.approx.f32 	%f82, %f81;
	div.rn.f32 	%f83, %f82, %f12;
	add.s64 	%rd18, %rd17, %rd15;
	st.global.f32 	[%rd18], %f83;
$L__BB25_8:
	ret;

}
	// .globl	_Z24norm_dist_forward_kernelILi36ELi8EEvPKfS1_iiiiPff
.visible .entry _Z24norm_dist_forward_kernelILi36ELi8EEvPKfS1_iiiiPff(
	.param .u64 .ptr .align 1 _Z24norm_dist_forward_kernelILi36ELi8EEvPKfS1_iiiiPff_param_0,
	.param .u64 .ptr .align 1 _Z24norm_dist_forward_kernelILi36ELi8EEvPKfS1_iiiiPff_param_1,
	.param .u32 _Z24norm_dist_forward_kernelILi36ELi8EEvPKfS1_iiiiPff_param_2,
	.param .u32 _Z24norm_dist_forward_kernelILi36ELi8EEvPKfS1_iiiiPff_param_3,
	.param .u32 _Z24norm_dist_forward_kernelILi36ELi8EEvPKfS1_iiiiPff_param_4,
	.param .u32 _Z24norm_dist_forward_kernelILi36ELi8EEvPKfS1_iiiiPff_param_5,
	.param .u64 .ptr .align 1 _Z24norm_dist_forward_kernelILi36ELi8EEvPKfS1_iiiiPff_param_6,
	.param .f32 _Z24norm_dist_forward_kernelILi36ELi8EEvPKfS1_iiiiPff_param_7
)
.maxntid 256
.minnctapersm 4
{
	.reg .pred 	%p<5>;
	.reg .b32 	%r<48>;
	.reg .b32 	%f<176>;
	.reg .b64 	%rd<28>;
	// demoted variable
	.shared .align 4 .b8 _ZZ24norm_dist_forward_kernelILi36ELi8EEvPKfS1_iiiiPffE6blockW[1152];
	ld.param.u64 	%rd6, [_Z24norm_dist_forward_kernelILi36ELi8EEvPKfS1_iiiiPff_param_0];
	ld.param.u64 	%rd7, [_Z24norm_dist_forward_kernelILi36ELi8EEvPKfS1_iiiiPff_param_1];
	ld.param.u32 	%r21, [_Z24norm_dist_forward_kernelILi36ELi8EEvPKfS1_iiiiPff_param_2];
	ld.param.u32 	%r22, [_Z24norm_dist_forward_kernelILi36ELi8EEvPKfS1_iiiiPff_param_3];
	ld.param.u32 	%r23, [_Z24norm_dist_forward_kernelILi36ELi8EEvPKfS1_iiiiPff_param_4];
	ld.param.u32 	%r24, [_Z24norm_dist_forward_kernelILi36ELi8EEvPKfS1_iiiiPff_param_5];
	ld.param.u64 	%rd5, [_Z24norm_dist_forward_kernelILi36ELi8EEvPKfS1_iiiiPff_param_6];
	ld.param.f32 	%f41, [_Z24norm_dist_forward_kernelILi36ELi8EEvPKfS1_iiiiPff_param_7];
	cvta.to.global.u64 	%rd8, %rd7;
	cvta.to.global.u64 	%rd1, %rd6;
	mov.u32 	%r25, %ctaid.y;
	shl.b32 	%r26, %r25, 8;
	mov.u32 	%r43, %tid.x;
	or.b32  	%r27, %r26, %r43;
	div.s32 	%r2, %r27, %r24;
	mul.lo.s32 	%r28, %r2, %r24;
	sub.s32 	%r3, %r27, %r28;
	mov.u32 	%r4, %ctaid.x;
	shl.b32 	%r29, %r43, 2;
	mov.u32 	%r30, _ZZ24norm_dist_forward_kernelILi36ELi8EEvPKfS1_iiiiPffE6blockW;
	add.s32 	%r42, %r30, %r29;
	mul.wide.u32 	%rd9, %r4, 1152;
	mul.wide.u32 	%rd10, %r43, 4;
	add.s64 	%rd11, %rd9, %rd10;
	add.s64 	%rd27, %rd8, %rd11;
$L__BB26_1:
	ld.global.nc.f32 	%f42, [%rd27];
	st.shared.f32 	[%r42], %f42;
	add.s32 	%r8, %r43, 256;
	add.s32 	%r42, %r42, 1024;
	add.s64 	%rd27, %rd27, 1024;
	setp.lt.u32 	%p1, %r43, 32;
	mov.u32 	%r43, %r8;
	@%p1 bra 	$L__BB26_1;
	bar.sync 	0;
	setp.ge.s32 	%p2, %r2, %r21;
	@%p2 bra 	$L__BB26_8;
	mul.lo.s32 	%r32, %r2, %r23;
	mad.lo.s32 	%r10, %r4, 36, %r32;
	mad.lo.s32 	%r45, %r24, %r10, %r3;
	mov.f32 	%f160, 0f2EDBE6FF;
	mov.b32 	%r44, 576;
	mov.f32 	%f161, %f160;
	mov.f32 	%f162, %f160;
	mov.f32 	%f163, %f160;
	mov.f32 	%f164, %f160;
	mov.f32 	%f165, %f160;
	mov.f32 	%f166, %f160;
	mov.f32 	%f167, %f160;
$L__BB26_4:
	.pragma "nounroll";
	mul.wide.s32 	%rd12, %r45, 4;
	add.s64 	%rd13, %rd1, %rd12;
	ld.global.nc.f32 	%f44, [%rd13];
	add.s32 	%r34, %r30, %r44;
	ld.shared.f32 	%f45, [%r34+-576];
	sub.f32 	%f46, %f44, %f45;
	abs.f32 	%f47, %f46;
	max.f32 	%f167, %f167, %f47;
	ld.shared.f32 	%f48, [%r34+-432];
	sub.f32 	%f49, %f44, %f48;
	abs.f32 	%f50, %f49;
	max.f32 	%f166, %f166, %f50;
	ld.shared.f32 	%f51, [%r34+-288];
	sub.f32 	%f52, %f44, %f51;
	abs.f32 	%f53, %f52;
	max.f32 	%f165, %f165, %f53;
	ld.shared.f32 	%f54, [%r34+-144];
	sub.f32 	%f55, %f44, %f54;
	abs.f32 	%f56, %f55;
	max.f32 	%f164, %f164, %f56;
	ld.shared.f32 	%f57, [%r34];
	sub.f32 	%f58, %f44, %f57;
	abs.f32 	%f59, %f58;
	max.f32 	%f163, %f163, %f59;
	ld.shared.f32 	%f60, [%r34+144];
	sub.f32 	%f61, %f44, %f60;
	abs.f32 	%f62, %f61;
	max.f32 	%f162, %f162, %f62;
	ld.shared.f32 	%f63, [%r34+288];
	sub.f32 	%f64, %f44, %f63;
	abs.f32 	%f65, %f64;
	max.f32 	%f161, %f161, %f65;
	ld.shared.f32 	%f66, [%r34+432];
	sub.f32 	%f67, %f44, %f66;
	abs.f32 	%f68, %f67;
	max.f32 	%f160, %f160, %f68;
	add.s32 	%r45, %r45, %r24;
	add.s32 	%r44, %r44, 4;
	setp.ne.s32 	%p3, %r44, 720;
	@%p3 bra 	$L__BB26_4;
	rcp.rn.f32 	%f17, %f167;
	rcp.rn.f32 	%f18, %f166;
	rcp.rn.f32 	%f19, %f165;
	rcp.rn.f32 	%f20, %f164;
	rcp.rn.f32 	%f21, %f163;
	rcp.rn.f32 	%f22, %f162;
	rcp.rn.f32 	%f23, %f161;
	rcp.rn.f32 	%f24, %f160;
	add.s32 	%r36, %r10, 35;
	mad.lo.s32 	%r46, %r24, %r36, %r3;
	mov.f32 	%f168, 0f2EDBE6FF;
	mov.b32 	%r47, 716;
	mov.f32 	%f169, %f168;
	mov.f32 	%f170, %f168;
	mov.f32 	%f171, %f168;
	mov.f32 	%f172, %f168;
	mov.f32 	%f173, %f168;
	mov.f32 	%f174, %f168;
	mov.f32 	%f175, %f168;
$L__BB26_6:
	.pragma "nounroll";
	mul.wide.s32 	%rd14, %r46, 4;
	add.s64 	%rd15, %rd1, %rd14;
	ld.global.nc.f32 	%f70, [%rd15];
	add.s32 	%r38, %r30, %r47;
	ld.shared.f32 	%f71, [%r38+-576];
	sub.f32 	%f72, %f70, %f71;
	abs.f32 	%f73, %f72;
	mul.f32 	%f74, %f17, %f73;
	lg2.approx.f32 	%f75, %f74;
	mul.f32 	%f76, %f41, %f75;
	ex2.approx.f32 	%f77, %f76;
	add.f32 	%f175, %f77, %f175;
	ld.shared.f32 	%f78, [%r38+-432];
	sub.f32 	%f79, %f70, %f78;
	abs.f32 	%f80, %f79;
	mul.f32 	%f81, %f18, %f80;
	lg2.approx.f32 	%f82, %f81;
	mul.f32 	%f83, %f41, %f82;
	ex2.approx.f32 	%f84, %f83;
	add.f32 	%f174, %f84, %f174;
	ld.shared.f32 	%f85, [%r38+-288];
	sub.f32 	%f86, %f70, %f85;
	abs.f32 	%f87, %f86;
	mul.f32 	%f88, %f19, %f87;
	lg2.approx.f32 	%f89, %f88;
	mul.f32 	%f90, %f41, %f89;
	ex2.approx.f32 	%f91, %f90;
	add.f32 	%f173, %f91, %f173;
	ld.shared.f32 	%f92, [%r38+-144];
	sub.f32 	%f93, %f70, %f92;
	abs.f32 	%f94, %f93;
	mul.f32 	%f95, %f20, %f94;
	lg2.approx.f32 	%f96, %f95;
	mul.f32 	%f97, %f41, %f96;
	ex2.approx.f32 	%f98, %f97;
	add.f32 	%f172, %f98, %f172;
	ld.shared.f32 	%f99, [%r38];
	sub.f32 	%f100, %f70, %f99;
	abs.f32 	%f101, %f100;
	mul.f32 	%f102, %f21, %f101;
	lg2.approx.f32 	%f103, %f102;
	mul.f32 	%f104, %f41, %f103;
	ex2.approx.f32 	%f105, %f104;
	add.f32 	%f171, %f105, %f171;
	ld.shared.f32 	%f106, [%r38+144];
	sub.f32 	%f107, %f70, %f106;
	abs.f32 	%f108, %f107;
	mul.f32 	%f109, %f22, %f108;
	lg2.approx.f32 	%f110, %f109;
	mul.f32 	%f111, %f41, %f110;
	ex2.approx.f32 	%f112, %f111;
	add.f32 	%f170, %f112, %f170;
	ld.shared.f32 	%f113, [%r38+288];
	sub.f32 	%f114, %f70, %f113;
	abs.f32 	%f115, %f114;
	mul.f32 	%f116, %f23, %f115;
	lg2.approx.f32 	%f117, %f116;
	mul.f32 	%f118, %f41, %f117;
	ex2.approx.f32 	%f119, %f118;
	add.f32 	%f169, %f119, %f169;
	ld.shared.f32 	%f120, [%r38+432];
	sub.f32 	%f121, %f70, %f120;
	abs.f32 	%f122, %f121;
	mul.f32 	%f123, %f24, %f122;
	lg2.approx.f32 	%f124, %f123;
	mul.f32 	%f125, %f41, %f124;
	ex2.approx.f32 	%f126, %f125;
	add.f32 	%f168, %f126, %f168;
	add.s32 	%r47, %r47, -4;
	sub.s32 	%r46, %r46, %r24;
	setp.ne.s32 	%p4, %r47, 572;
	@%p4 bra 	$L__BB26_6;
	shl.b32 	%r39, %r4, 3;
	mad.lo.s32 	%r40, %r2, %r22, %r39;
	rcp.rn.f32 	%f127, %f41;
	lg2.approx.f32 	%f128, %f175;
	mul.f32 	%f129, %f127, %f128;
	ex2.approx.f32 	%f130, %f129;
	div.rn.f32 	%f131, %f130, %f17;
	mad.lo.s32 	%r41, %r40, %r24, %r3;
	cvta.to.global.u64 	%rd16, %rd5;
	mul.wide.s32 	%rd17, %r41, 4;
	add.s64 	%rd18, %rd16, %rd17;
	st.global.f32 	[%rd18], %f131;
	lg2.approx.f32 	%f132, %f174;
	mul.f32 	%f133, %f127, %f132;
	ex2.approx.f32 	%f134, %f133;
	div.rn.f32 	%f135, %f134, %f18;
	mul.wide.s32 	%rd19, %r24, 4;
	add.s64 	%rd20, %rd18, %rd19;
	st.global.f32 	[%rd20], %f135;
	lg2.approx.f32 	%f136, %f173;
	mul.f32 	%f137, %f127, %f136;
	ex2.approx.f32 	%f138, %f137;
	div.rn.f32 	%f139, %f138, %f19;
	add.s64 	%rd21, %rd20, %rd19;
	st.global.f32 	[%rd21], %f139;
	lg2.approx.f32 	%f140, %f172;
	mul.f32 	%f141, %f127, %f140;
	ex2.approx.f32 	%f142, %f141;
	div.rn.f32 	%f143, %f142, %f20;
	add.s64 	%rd22, %rd21, %rd19;
	st.global.f32 	[%rd22], %f143;
	lg2.approx.f32 	%f144, %f171;
	mul.f32 	%f145, %f127, %f144;
	ex2.approx.f32 	%f146, %f145;
	div.rn.f32 	%f147, %f146, %f21;
	add.s64 	%rd23, %rd22, %rd19;
	st.global.f32 	[%rd23], %f147;
	lg2.approx.f32 	%f148, %f170;
	mul.f32 	%f149, %f127, %f148;
	ex2.approx.f32 	%f150, %f149;
	div.rn.f32 	%f151, %f150, %f22;
	add.s64 	%rd24, %rd23, %rd19;
	st.global.f32 	[%rd24], %f151;
	lg2.approx.f32 	%f152, %f169;
	mul.f32 	%f153, %f127, %f152;
	ex2.approx.f32 	%f154, %f153;
	div.rn.f32 	%f155, %f154, %f23;
	add.s64 	%rd25, %rd24, %rd19;
	st.global.f32 	[%rd25], %f155;
	lg2.approx.f32 	%f156, %f168;
	mul.f32 	%f157, %f127, %f156;
	ex2.approx.f32 	%f158, %f157;
	div.rn.f32 	%f159, %f158, %f24;
	add.s64 	%rd26, %rd25, %rd19;
	st.global.f32 	[%rd26], %f159;
$L__BB26_8:
	ret;

}
	// .globl	_Z24norm_dist_forward_kernelILi72ELi4EEvPKfS1_iiiiPff
.visible .entry _Z24norm_dist_forward_kernelILi72ELi4EEvPKfS1_iiiiPff(
	.param .u64 .ptr .align 1 _Z24norm_dist_forward_kernelILi72ELi4EEvPKfS1_iiiiPff_param_0,
	.param .u64 .ptr .align 1 _Z24norm_dist_forward_kernelILi72ELi4EEvPKfS1_iiiiPff_param_1,
	.param .u32 _Z24norm_dist_forward_kernelILi72ELi4EEvPKfS1_iiiiPff_param_2,
	.param .u32 _Z24norm_dist_forward_kernelILi72ELi4EEvPKfS1_iiiiPff_param_3,
	.param .u32 _Z24norm_dist_forward_kernelILi72ELi4EEvPKfS1_iiiiPff_param_4,
	.param .u32 _Z24norm_dist_forward_kernelILi72ELi4EEvPKfS1_iiiiPff_param_5,
	.param .u64 .ptr .align 1 _Z24norm_dist_forward_kernelILi72ELi4EEvPKfS1_iiiiPff_param_6,
	.param .f32 _Z24norm_dist_forward_kernelILi72ELi4EEvPKfS1_iiiiPff_param_7
)
.maxntid 256
.minnctapersm 4
{
	.reg .pred 	%p<5>;
	.reg .b32 	%r<54>;
	.reg .b32 	%f<92>;
	.reg .b64 	%rd<24>;
	// demoted variable
	.shared .align 4 .b8 _ZZ24norm_dist_forward_kernelILi72ELi4EEvPKfS1_iiiiPffE6blockW[1152];
	ld.param.u64 	%rd6, [_Z24norm_dist_forward_kernelILi72ELi4EEvPKfS1_iiiiPff_param_0];
	ld.param.u64 	%rd7, [_Z24norm_dist_forward_kernelILi72ELi4EEvPKfS1_iiiiPff_param_1];
	ld.param.u32 	%r25, [_Z24norm_dist_forward_kernelILi72ELi4EEvPKfS1_iiiiPff_param_2];
	ld.param.u32 	%r26, [_Z24norm_dist_forward_kernelILi72ELi4EEvPKfS1_iiiiPff_param_3];
	ld.param.u32 	%r27, [_Z24norm_dist_forward_kernelILi72ELi4EEvPKfS1_iiiiPff_param_4];
	ld.param.u32 	%r28, [_Z24norm_dist_forward_kernelILi72ELi4EEvPKfS1_iiiiPff_param_5];
	ld.param.u64 	%rd5, [_Z24norm_dist_forward_kernelILi72ELi4EEvPKfS1_iiiiPff_param_6];
	ld.param.f32 	%f21, [_Z24norm_dist_forward_kernelILi72ELi4EEvPKfS1_iiiiPff_param_7];
	cvta.to.global.u64 	%rd8, %rd7;
	cvta.to.global.u64 	%rd1, %rd6;
	mov.u32 	%r29, %ctaid.y;
	shl.b32 	%r30, %r29, 8;
	mov.u32 	%r47, %tid.x;
	or.b32  	%r31, %r30, %r47;
	div.s32 	%r2, %r31, %r28;
	mul.lo.s32 	%r32, %r2, %r28;
	sub.s32 	%r3, %r31, %r32;
	mov.u32 	%r4, %ctaid.x;
	shl.b32 	%r33, %r47, 2;
	mov.u32 	%r34, _ZZ24norm_dist_forward_kernelILi72ELi4EEvPKfS1_iiiiPffE6blockW;
	add.s32 	%r46, %r34, %r33;
	mul.wide.u32 	%rd9, %r4, 1152;
	mul.wide.u32 	%rd10, %r47, 4;
	add.s64 	%rd11, %rd9, %rd10;
	add.s64 	%rd23, %rd8, %rd11;
$L__BB27_1:
	ld.global.nc.f32 	%f22, [%rd23];
	st.shared.f32 	[%r46], %f22;
	add.s32 	%r8, %r47, 256;
	add.s32 	%r46, %r46, 1024;
	add.s64 	%rd23, %rd23, 1024;
	setp.lt.u32 	%p1, %r47, 32;
	mov.u32 	%r47, %r8;
	@%p1 bra 	$L__BB27_1;
	bar.sync 	0;
	setp.ge.s32 	%p2, %r2, %r25;
	@%p2 bra 	$L__BB27_8;
	mul.lo.s32 	%r37, %r2, %r27;
	mad.lo.s32 	%r10, %r4, 72, %r37;
	mad.lo.s32 	%r48, %r28, %r10, %r3;
	add.s32 	%r50, %r34, 576;
	mov.f32 	%f84, 0f2EDBE6FF;
	mov.b32 	%r49, 576;
	mov.f32 	%f85, %f84;
	mov.f32 	%f86, %f84;
	mov.f32 	%f87, %f84;
$L__BB27_4:
	.pragma "nounroll";
	mul.wide.s32 	%rd12, %r48, 4;
	add.s64 	%rd13, %rd1, %rd12;
	ld.global.nc.f32 	%f24, [%rd13];
	ld.shared.f32 	%f25, [%r50+-576];
	sub.f32 	%f26, %f24, %f25;
	abs.f32 	%f27, %f26;
	max.f32 	%f87, %f87, %f27;
	ld.shared.f32 	%f28, [%r50+-288];
	sub.f32 	%f29, %f24, %f28;
	abs.f32 	%f30, %f29;
	max.f32 	%f86, %f86, %f30;
	ld.shared.f32 	%f31, [%r50];
	sub.f32 	%f32, %f24, %f31;
	abs.f32 	%f33, %f32;
	max.f32 	%f85, %f85, %f33;
	ld.shared.f32 	%f34, [%r50+288];
	sub.f32 	%f35, %f24, %f34;
	abs.f32 	%f36, %f35;
	max.f32 	%f84, %f84, %f36;
	add.s32 	%r50, %r50, 4;
	add.s32 	%r49, %r49, 4;
	add.s32 	%r48, %r48, %r28;
	setp.ne.s32 	%p3, %r49, 864;
	@%p3 bra 	$L__BB27_4;
	rcp.rn.f32 	%f9, %f87;
	rcp.rn.f32 	%f10, %f86;
	rcp.rn.f32 	%f11, %f85;
	rcp.rn.f32 	%f12, %f84;
	add.s32 	%r41, %r10, 71;
	mad.lo.s32 	%r51, %r28, %r41, %r3;
	add.s32 	%r52, %r34, 860;
	mov.f32 	%f88, 0f2EDBE6FF;
	mov.b32 	%r53, 860;
	mov.f32 	%f89, %f88;
	mov.f32 	%f90, %f88;
	mov.f32 	%f91, %f88;
$L__BB27_6:
	.pragma "nounroll";
	mul.wide.s32 	%rd14, %r51, 4;
	add.s64 	%rd15, %rd1, %rd14;
	ld.global.nc.f32 	%f38, [%rd15];
	ld.shared.f32 	%f39, [%r52+-576];
	sub.f32 	%f40, %f38, %f39;
	abs.f32 	%f41, %f40;
	mul.f32 	%f42, %f9, %f41;
	lg2.approx.f32 	%f43, %f42;
	mul.f32 	%f44, %f21, %f43;
	ex2.approx.f32 	%f45, %f44;
	add.f32 	%f91, %f45, %f91;
	ld.shared.f32 	%f46, [%r52+-288];
	sub.f32 	%f47, %f38, %f46;
	abs.f32 	%f48, %f47;
	mul.f32 	%f49, %f10, %f48;
	lg2.approx.f32 	%f50, %f49;
	mul.f32 	%f51, %f21, %f50;
	ex2.approx.f32 	%f52, %f51;
	add.f32 	%f90, %f52, %f90;
	ld.shared.f32 	%f53, [%r52];
	sub.f32 	%f54, %f38, %f53;
	abs.f32 	%f55, %f54;
	mul.f32 	%f56, %f11, %f55;
	lg2.approx.f32 	%f57, %f56;
	mul.f32 	%f58, %f21, %f57;
	ex2.approx.f32 	%f59, %f58;
	add.f32 	%f89, %f59, %f89;
	ld.shared.f32 	%f60, [%r52+288];
	sub.f32 	%f61, %f38, %f60;
	abs.f32 	%f62, %f61;
	mul.f32 	%f63, %f12, %f62;
	lg2.approx.f32 	%f64, %f63;
	mul.f32 	%f65, %f21, %f64;
	ex2.approx.f32 	%f66, %f65;
	add.f32 	%f88, %f66, %f88;
	add.s32 	%r53, %r53, -4;
	add.s32 	%r52, %r52, -4;
	sub.s32 	%r51, %r51, %r28;
	setp.ne.s32 	%p4, %r53, 572;
	@%p4 bra 	$L__BB27_6;
	shl.b32 	%r43, %r4, 2;
	mad.lo.s32 	%r44, %r2, %r26, %r43;
	rcp.rn.f32 	%f67, %f21;
	lg2.approx.f32 	%f68, %f91;
	mul.f32 	%f69, %f67, %f68;
	ex2.approx.f32 	%f70, %f69;
	div.rn.f32 	%f71, %f70, %f9;
	mad.lo.s32 	%r45, %r44, %r28, %r3;
	cvta.to.global.u64 	%rd16, %rd5;
	mul.wide.s32 	%rd17, %r45, 4;
	add.s64 	%rd18, %rd16, %rd17;
	st.global.f32 	[%rd18], %f71;
	lg2.approx.f32 	%f72, %f90;
	mul.f32 	%f73, %f67, %f72;
	ex2.approx.f32 	%f74, %f73;
	div.rn.f32 	%f75, %f74, %f10;
	mul.wide.s32 	%rd19, %r28, 4;
	add.s64 	%rd20, %rd18, %rd19;
	st.global.f32 	[%rd20], %f75;
	lg2.approx.f32 	%f76, %f89;
	mul.f32 	%f77, %f67, %f76;
	ex2.approx.f32 	%f78, %f77;
	div.rn.f32 	%f79, %f78, %f11;
	add.s64 	%rd21, %rd20, %rd19;
	st.global.f32 	[%rd21], %f79;
	lg2.approx.f32 	%f80, %f88;
	mul.f32 	%f81, %f67, %f80;
	ex2.approx.f32 	%f82, %f81;
	div.rn.f32 	%f83, %f82, %f12;
	add.s64 	%rd22, %rd21, %rd19;
	st.global.f32 	[%rd22], %f83;
$L__BB27_8:
	ret;

}
	// .globl	_Z24norm_dist_forward_kernelILi72ELi8EEvPKfS1_iiiiPff
.visible .entry _Z24norm_dist_forward_kernelILi72ELi8EEvPKfS1_iiiiPff(
	.param .u64 .ptr .align 1 _Z24norm_dist_forward_kernelILi72ELi8EEvPKfS1_iiiiPff_param_0,
	.param .u64 .ptr .align 1 _Z24norm_dist_forward_kernelILi72ELi8EEvPKfS1_iiiiPff_param_1,
	.param .u32 _Z24norm_dist_forward_kernelILi72ELi8EEvPKfS1_iiiiPff_param_2,
	.param .u32 _Z24norm_dist_forward_kernelILi72ELi8EEvPKfS1_iiiiPff_param_3,
	.param .u32 _Z24norm_dist_forward_kernelILi72ELi8EEvPKfS1_iiiiPff_param_4,
	.param .u32 _Z24norm_dist_forward_kernelILi72ELi8EEvPKfS1_iiiiPff_param_5,
	.param .u64 .ptr .align 1 _Z24norm_dist_forward_kernelILi72ELi8EEvPKfS1_iiiiPff_param_6,
	.param .f32 _Z24norm_dist_forward_kernelILi72ELi8EEvPKfS1_iiiiPff_param_7
)
.maxntid 256
.minnctapersm 4
{
	.reg .pred 	%p<5>;
	.reg .b32 	%r<48>;
	.reg .b32 	%f<176>;
	.reg .b64 	%rd<28>;
	// demoted variable
	.shared .align 4 .b8 _ZZ24norm_dist_forward_kernelILi72ELi8EEvPKfS1_iiiiPffE6blockW[2304];
	ld.param.u64 	%rd6, [_Z24norm_dist_forward_kernelILi72ELi8EEvPKfS1_iiiiPff_param_0];
	ld.param.u64 	%rd7, [_Z24norm_dist_forward_kernelILi72ELi8EEvPKfS1_iiiiPff_param_1];
	ld.param.u32 	%r21, [_Z24norm_dist_forward_kernelILi72ELi8EEvPKfS1_iiiiPff_param_2];
	ld.param.u32 	%r22, [_Z24norm_dist_forward_kernelILi72ELi8EEvPKfS1_iiiiPff_param_3];
	ld.param.u32 	%r23, [_Z24norm_dist_forward_kernelILi72ELi8EEvPKfS1_iiiiPff_param_4];
	ld.param.u32 	%r24, [_Z24norm_dist_forward_kernelILi72ELi8EEvPKfS1_iiiiPff_param_5];
	ld.param.u64 	%rd5, [_Z24norm_dist_forward_kernelILi72ELi8EEvPKfS1_iiiiPff_param_6];
	ld.param.f32 	%f41, [_Z24norm_dist_forward_kernelILi72ELi8EEvPKfS1_iiiiPff_param_7];
	cvta.to.global.u64 	%rd8, %rd7;
	cvta.to.global.u64 	%rd1, %rd6;
	mov.u32 	%r25, %ctaid.y;
	shl.b32 	%r26, %r25, 8;
	mov.u32 	%r43, %tid.x;
	or.b32  	%r27, %r26, %r43;
	div.s32 	%r2, %r27, %r24;
	mul.lo.s32 	%r28, %r2, %r24;
	sub.s32 	%r3, %r27, %r28;
	mov.u32 	%r4, %ctaid.x;
	shl.b32 	%r29, %r43, 2;
	mov.u32 	%r30, _ZZ24norm_dist_forward_kernelILi72ELi8EEvPKfS1_iiiiPffE6blockW;
	add.s32 	%r42, %r30, %r29;
	mul.wide.u32 	%rd9, %r4, 2304;
	mul.wide.u32 	%rd10, %r43, 4;
	add.s64 	%rd11, %rd9, %rd10;
	add.s64 	%rd27, %rd8, %rd11;
$L__BB28_1:
	ld.global.nc.f32 	%f42, [%rd27];
	st.shared.f32 	[%r42], %f42;
	add.s32 	%r8, %r43, 256;
	add.s32 	%r42, %r42, 1024;
	add.s64 	%rd27, %rd27, 1024;
	setp.lt.u32 	%p1, %r43, 320;
	mov.u32 	%r43, %r8;
	@%p1 bra 	$L__BB28_1;
	bar.sync 	0;
	setp.ge.s32 	%p2, %r2, %r21;
	@%p2 bra 	$L__BB28_8;
	mul.lo.s32 	%r32, %r2, %r23;
	mad.lo.s32 	%r10, %r4, 72, %r32;
	mad.lo.s32 	%r45, %r24, %r10, %r3;
	mov.f32 	%f160, 0f2EDBE6FF;
	mov.b32 	%r44, 1152;
	mov.f32 	%f161, %f160;
	mov.f32 	%f162, %f160;
	mov.f32 	%f163, %f160;
	mov.f32 	%f164, %f160;
	mov.f32 	%f165, %f160;
	mov.f32 	%f166, %f160;
	mov.f32 	%f167, %f160;
$L__BB28_4:
	.pragma "nounroll";
	mul.wide.s32 	%rd12, %r45, 4;
	add.s64 	%rd13, %rd1, %rd12;
	ld.global.nc.f32 	%f44, [%rd13];
	add.s32 	%r34, %r30, %r44;
	ld.shared.f32 	%f45, [%r34+-1152];
	sub.f32 	%f46, %f44, %f45;
	abs.f32 	%f47, %f46;
	max.f32 	%f167, %f167, %f47;
	ld.shared.f32 	%f48, [%r34+-864];
	sub.f32 	%f49, %f44, %f48;
	abs.f32 	%f50, %f49;
	max.f32 	%f166, %f166, %f50;
	ld.shared.f32 	%f51, [%r34+-576];
	sub.f32 	%f52, %f44, %f51;
	abs.f32 	%f53, %f52;
	max.f32 	%f165, %f165, %f53;
	ld.shared.f32 	%f54, [%r34+-288];
	sub.f32 	%f55, %f44, %f54;
	abs.f32 	%f56, %f55;
	max.f32 	%f164, %f164, %f56;
	ld.shared.f32 	%f57, [%r34];
	sub.f32 	%f58, %f44, %f57;
	abs.f32 	%f59, %f58;
	max.f32 	%f163, %f163, %f59;
	ld.shared.f32 	%f60, [%r34+288];
	sub.f32 	%f61, %f44, %f60;
	abs.f32 	%f62, %f61;
	max.f32 	%f162, %f162, %f62;
	ld.shared.f32 	%f63, [%r34+576];
	sub.f32 	%f64, %f44, %f63;
	abs.f32 	%f65, %f64;
	max.f32 	%f161, %f161, %f65;
	ld.shared.f32 	%f66, [%r34+864];
	sub.f32 	%f67, %f44, %f66;
	abs.f32 	%f68, %f67;
	max.f32 	%f160, %f160, %f68;
	add.s32 	%r45, %r45, %r24;
	add.s32 	%r44, %r44, 4;
	setp.ne.s32 	%p3, %r44, 1440;
	@%p3 bra 	$L__BB28_4;
	rcp.rn.f32 	%f17, %f167;
	rcp.rn.f32 	%f18, %f166;
	rcp.rn.f32 	%f19, %f165;
	rcp.rn.f32 	%f20, %f164;
	rcp.rn.f32 	%f21, %f163;
	rcp.rn.f32 	%f22, %f162;
	rcp.rn.f32 	%f23, %f161;
	rcp.rn.f32 	%f24, %f160;
	add.s32 	%r36, %r10, 71;
	mad.lo.s32 	%r46, %r24, %r36, %r3;
	mov.f32 	%f168, 0f2EDBE6FF;
	mov.b32 	%r47, 1436;
	mov.f32 	%f169, %f168;
	mov.f32 	%f170, %f168;
	mov.f32 	%f171, %f168;
	mov.f32 	%f172, %f168;
	mov.f32 	%f173, %f168;
	mov.f32 	%f174, %f168;
	mov.f32 	%f175, %f168;
$L__BB28_6:
	.pragma "nounroll";
	mul.wide.s32 	%rd14, %r46, 4;
	add.s64 	%rd15, %rd1, %rd14;
	ld.global.nc.f32 	%f70, [%rd15];
	add.s32 	%r38, %r30, %r47;
	ld.shared.f32 	%f71, [%r38+-1152];
	sub.f32 	%f72, %f70, %f71;
	abs.f32 	%f73, %f72;
	mul.f32 	%f74, %f17, %f73;
	lg2.approx.f32 	%f75, %f74;
	mul.f32 	%f76, %f41, %f75;
	ex2.approx.f32 	%f77, %f76;
	add.f32 	%f175, %f77, %f175;
	ld.shared.f32 	%f78, [%r38+-864];
	sub.f32 	%f79, %f70, %f78;
	abs.f32 	%f80, %f79;
	mul.f32 	%f81, %f18, %f80;
	lg2.approx.f32 	%f82, %f81;
	mul.f32 	%f83, %f41, %f82;
	ex2.approx.f32 	%f84, %f83;
	add.f32 	%f174, %f84, %f174;
	ld.shared.f32 	%f85, [%r38+-576];
	sub.f32 	%f86, %f70, %f85;
	abs.f32 	%f87, %f86;
	mul.f32 	%f88, %f19, %f87;
	lg2.approx.f32 	%f89, %f88;
	mul.f32 	%f90, %f41, %f89;
	ex2.approx.f32 	%f91, %f90;
	add.f32 	%f173, %f91, %f173;
	ld.shared.f32 	%f92, [%r38+-288];
	sub.f32 	%f93, %f70, %f92;
	abs.f32 	%f94, %f93;
	mul.f32 	%f95, %f20, %f94;
	lg2.approx.f32 	%f96, %f95;
	mul.f32 	%f97, %f41, %f96;
	ex2.approx.f32 	%f98, %f97;
	add.f32 	%f172, %f98, %f172;
	ld.shared.f32 	%f99, [%r38];
	sub.f32 	%f100, %f70, %f99;
	abs.f32 	%f101, %f100;
	mul.f32 	%f102, %f21, %f101;
	lg2.approx.f32 	%f103, %f102;
	mul.f32 	%f104, %f41, %f103;
	ex2.approx.f32 	%f105, %f104;
	add.f32 	%f171, %f105, %f171;
	ld.shared.f32 	%f106, [%r38+288];
	sub.f32 	%f107, %f70, %f106;
	abs.f32 	%f108, %f107;
	mul.f32 	%f109, %f22, %f108;
	lg2.approx.f32 	%f110, %f109;
	mul.f32 	%f111, %f41, %f110;
	ex2.approx.f32 	%f112, %f111;
	add.f32 	%f170, %f112, %f170;
	ld.shared.f32 	%f113, [%r38+576];
	sub.f32 	%f114, %f70, %f113;
	abs.f32 	%f115, %f114;
	mul.f32 	%f116, %f23, %f115;
	lg2.approx.f32 	%f117, %f116;
	mul.f32 	%f118, %f41, %f117;
	ex2.approx.f32 	%f119, %f118;
	add.f32 	%f169, %f119, %f169;
	ld.shared.f32 	%f120, [%r38+864];
	sub.f32 	%f121, %f70, %f120;
	abs.f32 	%f122, %f121;
	mul.f32 	%f123, %f24, %f122;
	lg2.approx.f32 	%f124, %f123;
	mul.f32 	%f125, %f41, %f124;
	ex2.approx.f32 	%f126, %f125;
	add.f32 	%f168, %f126, %f168;
	add.s32 	%r47, %r47, -4;
	sub.s32 	%r46, %r46, %r24;
	setp.ne.s32 	%p4, %r47, 1148;
	@%p4 bra 	$L__BB28_6;
	shl.b32 	%r39, %r4, 3;
	mad.lo.s32 	%r40, %r2, %r22, %r39;
	rcp.rn.f32 	%f127, %f41;
	lg2.approx.f32 	%f128, %f175;
	mul.f32 	%f129, %f127, %f128;
	ex2.approx.f32 	%f130, %f129;
	div.rn.f32 	%f131, %f130, %f17;
	mad.lo.s32 	%r41, %r40, %r24, %r3;
	cvta.to.global.u64 	%rd16, %rd5;
	mul.wide.s32 	%rd17, %r41, 4;
	add.s64 	%rd18, %rd16, %rd17;
	st.global.f32 	[%rd18], %f131;
	lg2.approx.f32 	%f132, %f174;
	mul.f32 	%f133, %f127, %f132;
	ex2.approx.f32 	%f134, %f133;
	div.rn.f32 	%f135, %f134, %f18;
	mul.wide.s32 	%rd19, %r24, 4;
	add.s64 	%rd20, %rd18, %rd19;
	st.global.f32 	[%rd20], %f135;
	lg2.approx.f32 	%f136, %f173;
	mul.f32 	%f137, %f127, %f136;
	ex2.approx.f32 	%f138, %f137;
	div.rn.f32 	%f139, %f138, %f19;
	add.s64 	%rd21, %rd20, %rd19;
	st.global.f32 	[%rd21], %f139;
	lg2.approx.f32 	%f140, %f172;
	mul.f32 	%f141, %f127, %f140;
	ex2.approx.f32 	%f142, %f141;
	div.rn.f32 	%f143, %f142, %f20;
	add.s64 	%rd22, %rd21, %rd19;
	st.global.f32 	[%rd22], %f143;
	lg2.approx.f32 	%f144, %f171;
	mul.f32 	%f145, %f127, %f144;
	ex2.approx.f32 	%f146, %f145;
	div.rn.f32 	%f147, %f146, %f21;
	add.s64 	%rd23, %rd22, %rd19;
	st.global.f32 	[%rd23], %f147;
	lg2.approx.f32 	%f148, %f170;
	mul.f32 	%f149, %f127, %f148;
	ex2.approx.f32 	%f150, %f149;
	div.rn.f32 	%f151, %f150, %f22;
	add.s64 	%rd24, %rd23, %rd19;
	st.global.f32 	[%rd24], %f151;
	lg2.approx.f32 	%f152, %f169;
	mul.f32 	%f153, %f127, %f152;
	ex2.approx.f32 	%f154, %f153;
	div.rn.f32 	%f155, %f154, %f23;
	add.s64 	%rd25, %rd24, %rd19;
	st.global.f32 	[%rd25], %f155;
	lg2.approx.f32 	%f156, %f168;
	mul.f32 	%f157, %f127, %f156;
	ex2.approx.f32 	%f158, %f157;
	div.rn.f32 	%f159, %f158, %f24;
	add.s64 	%rd26, %rd25, %rd19;
	st.global.f32 	[%rd26], %f159;
$L__BB28_8:
	ret;

}
	// .globl	_Z24norm_dist_forward_kernelILi72ELi16EEvPKfS1_iiiiPff
.visible .entry _Z24norm_dist_forward_kernelILi72ELi16EEvPKfS1_iiiiPff(
	.param .u64 .ptr .align 1 _Z24norm_dist_forward_kernelILi72ELi16EEvPKfS1_iiiiPff_param_0,
	.param .u64 .ptr .align 1 _Z24norm_dist_forward_kernelILi72ELi16EEvPKfS1_iiiiPff_param_1,
	.param .u32 _Z24norm_dist_forward_kernelILi72ELi16EEvPKfS1_iiiiPff_param_2,
	.param .u32 _Z24norm_dist_forward_kernelILi72ELi16EEvPKfS1_iiiiPff_param_3,
	.param .u32 _Z24norm_dist_forward_kernelILi72ELi16EEvPKfS1_iiiiPff_param_4,
	.param .u32 _Z24norm_dist_forward_kernelILi72ELi16EEvPKfS1_iiiiPff_param_5,
	.param .u64 .ptr .align 1 _Z24norm_dist_forward_kernelILi72ELi16EEvPKfS1_iiiiPff_param_6,
	.param .f32 _Z24norm_dist_forward_kernelILi72ELi16EEvPKfS1_iiiiPff_param_7
)
.maxntid 256
.minnctapersm 4
{
	.reg .pred 	%p<9>;
	.reg .b32 	%r<53>;
	.reg .b32 	%f<176>;
	.reg .b64 	%rd<23>;
	// demoted variable
	.shared .align 4 .b8 _ZZ24norm_dist_forward_kernelILi72ELi16EEvPKfS1_iiiiPffE6blockW[4608];
	ld.param.u64 	%rd5, [_Z24norm_dist_forward_kernelILi72ELi16EEvPKfS1_iiiiPff_param_0];
	ld.param.u64 	%rd6, [_Z24norm_dist_forward_kernelILi72ELi16EEvPKfS1_iiiiPff_param_1];
	ld.param.u32 	%r20, [_Z24norm_dist_forward_kernelILi72ELi16EEvPKfS1_iiiiPff_param_2];
	ld.param.u32 	%r21, [_Z24norm_dist_forward_kernelILi72ELi16EEvPKfS1_iiiiPff_param_3];
	ld.param.u32 	%r22, [_Z24norm_dist_forward_kernelILi72ELi16EEvPKfS1_iiiiPff_param_4];
	ld.param.u32 	%r23, [_Z24norm_dist_forward_kernelILi72ELi16EEvPKfS1_iiiiPff_param_5];
	ld.param.u64 	%rd4, [_Z24norm_dist_forward_kernelILi72ELi16EEvPKfS1_iiiiPff_param_6];
	ld.param.f32 	%f42, [_Z24norm_dist_forward_kernelILi72ELi16EEvPKfS1_iiiiPff_param_7];
	cvta.to.global.u64 	%rd1, %rd6;
	cvta.to.global.u64 	%rd2, %rd5;
	mov.u32 	%r24, %ctaid.y;
	shl.b32 	%r25, %r24, 8;
	mov.u32 	%r48, %tid.x;
	or.b32  	%r26, %r25, %r48;
	div.s32 	%r2, %r26, %r23;
	mul.lo.s32 	%r27, %r2, %r23;
	sub.s32 	%r3, %r26, %r27;
	mov.u32 	%r4, %ctaid.x;
	mul.lo.s32 	%r5, %r4, 1152;
$L__BB29_1:
	add.s32 	%r28, %r48, %r5;
	mul.wide.u32 	%rd7, %r28, 4;
	add.s64 	%rd8, %rd1, %rd7;
	ld.global.nc.f32 	%f43, [%rd8];
	shl.b32 	%r29, %r48, 2;
	mov.u32 	%r30, _ZZ24norm_dist_forward_kernelILi72ELi16EEvPKfS1_iiiiPffE6blockW;
	add.s32 	%r31, %r30, %r29;
	st.shared.f32 	[%r31], %f43;
	add.s32 	%r7, %r48, 256;
	setp.lt.u32 	%p2, %r48, 896;
	mov.u32 	%r48, %r7;
	@%p2 bra 	$L__BB29_1;
	bar.sync 	0;
	setp.ge.s32 	%p3, %r2, %r20;
	@%p3 bra 	$L__BB29_9;
	mul.lo.s32 	%r33, %r2, %r22;
	mad.lo.s32 	%r8, %r4, 72, %r33;
	rcp.rn.f32 	%f1, %f42;
	shl.b32 	%r34, %r4, 4;
	mad.lo.s32 	%r9, %r2, %r21, %r34;
	mad.lo.s32 	%r10, %r23, %r8, %r3;
	cvta.to.global.u64 	%rd3, %rd4;
	mov.b32 	%r49, 0;
	mov.pred 	%p8, -1;
	mul.wide.s32 	%rd15, %r23, 4;
$L__BB29_4:
	.pragma "nounroll";
	mov.pred 	%p1, %p8;
	mad.lo.s32 	%r12, %r49, 288, %r30;
	mov.f32 	%f160, 0f2EDBE6FF;
	mov.b32 	%r51, 1152;
	mov.u32 	%r50, %r10;
	mov.f32 	%f161, %f160;
	mov.f32 	%f162, %f160;
	mov.f32 	%f163, %f160;
	mov.f32 	%f164, %f160;
	mov.f32 	%f165, %f160;
	mov.f32 	%f166, %f160;
	mov.f32 	%f167, %f160;
$L__BB29_5:
	.pragma "nounroll";
	mul.wide.s32 	%rd9, %r50, 4;
	add.s64 	%rd10, %rd2, %rd9;
	ld.global.nc.f32 	%f45, [%rd10];
	add.s32 	%r37, %r12, %r51;
	ld.shared.f32 	%f46, [%r37+-1152];
	sub.f32 	%f47, %f45, %f46;
	abs.f32 	%f48, %f47;
	max.f32 	%f167, %f167, %f48;
	ld.shared.f32 	%f49, [%r37+-864];
	sub.f32 	%f50, %f45, %f49;
	abs.f32 	%f51, %f50;
	max.f32 	%f166, %f166, %f51;
	ld.shared.f32 	%f52, [%r37+-576];
	sub.f32 	%f53, %f45, %f52;
	abs.f32 	%f54, %f53;
	max.f32 	%f165, %f165, %f54;
	ld.shared.f32 	%f55, [%r37+-288];
	sub.f32 	%f56, %f45, %f55;
	abs.f32 	%f57, %f56;
	max.f32 	%f164, %f164, %f57;
	ld.shared.f32 	%f58, [%r37];
	sub.f32 	%f59, %f45, %f58;
	abs.f32 	%f60, %f59;
	max.f32 	%f163, %f163, %f60;
	ld.shared.f32 	%f61, [%r37+288];
	sub.f32 	%f62, %f45, %f61;
	abs.f32 	%f63, %f62;
	max.f32 	%f162, %f162, %f63;
	ld.shared.f32 	%f64, [%r37+576];
	sub.f32 	%f65, %f45, %f64;
	abs.f32 	%f66, %f65;
	max.f32 	%f161, %f161, %f66;
	ld.shared.f32 	%f67, [%r37+864];
	sub.f32 	%f68, %f45, %f67;
	abs.f32 	%f69, %f68;
	max.f32 	%f160, %f160, %f69;
	add.s32 	%r51, %r51, 4;
	add.s32 	%r50, %r50, %r23;
	setp.ne.s32 	%p5, %r51, 1440;
	@%p5 bra 	$L__BB29_5;
	rcp.rn.f32 	%f18, %f167;
	rcp.rn.f32 	%f19, %f166;
	rcp.rn.f32 	%f20, %f165;
	rcp.rn.f32 	%f21, %f164;
	rcp.rn.f32 	%f22, %f163;
	rcp.rn.f32 	%f23, %f162;
	rcp.rn.f32 	%f24, %f161;
	rcp.rn.f32 	%f25, %f160;
	mul.lo.s32 	%r17, %r49, 72;
	mov.b32 	%r52, 71;
	mov.f32 	%f168, 0f2EDBE6FF;
	mov.f32 	%f169, %f168;
	mov.f32 	%f170, %f168;
	mov.f32 	%f171, %f168;
	mov.f32 	%f172, %f168;
	mov.f32 	%f173, %f168;
	mov.f32 	%f174, %f168;
	mov.f32 	%f175, %f168;
$L__BB29_7:
	.pragma "nounroll";
	add.s32 	%r39, %r8, %r52;
	mad.lo.s32 	%r40, %r39, %r23, %r3;
	mul.wide.s32 	%rd11, %r40, 4;
	add.s64 	%rd12, %rd2, %rd11;
	ld.global.nc.f32 	%f71, [%rd12];
	add.s32 	%r41, %r17, %r52;
	shl.b32 	%r42, %r41, 2;
	add.s32 	%r44, %r30, %r42;
	ld.shared.f32 	%f72, [%r44];
	sub.f32 	%f73, %f71, %f72;
	abs.f32 	%f74, %f73;
	mul.f32 	%f75, %f18, %f74;
	lg2.approx.f32 	%f76, %f75;
	mul.f32 	%f77, %f42, %f76;
	ex2.approx.f32 	%f78, %f77;
	add.f32 	%f175, %f78, %f175;
	ld.shared.f32 	%f79, [%r44+288];
	sub.f32 	%f80, %f71, %f79;
	abs.f32 	%f81, %f80;
	mul.f32 	%f82, %f19, %f81;
	lg2.approx.f32 	%f83, %f82;
	mul.f32 	%f84, %f42, %f83;
	ex2.approx.f32 	%f85, %f84;
	add.f32 	%f174, %f85, %f174;
	ld.shared.f32 	%f86, [%r44+576];
	sub.f32 	%f87, %f71, %f86;
	abs.f32 	%f88, %f87;
	mul.f32 	%f89, %f20, %f88;
	lg2.approx.f32 	%f90, %f89;
	mul.f32 	%f91, %f42, %f90;
	ex2.approx.f32 	%f92, %f91;
	add.f32 	%f173, %f92, %f173;
	ld.shared.f32 	%f93, [%r44+864];
	sub.f32 	%f94, %f71, %f93;
	abs.f32 	%f95, %f94;
	mul.f32 	%f96, %f21, %f95;
	lg2.approx.f32 	%f97, %f96;
	mul.f32 	%f98, %f42, %f97;
	ex2.approx.f32 	%f99, %f98;
	add.f32 	%f172, %f99, %f172;
	ld.shared.f32 	%f100, [%r44+1152];
	sub.f32 	%f101, %f71, %f100;
	abs.f32 	%f102, %f101;
	mul.f32 	%f103, %f22, %f102;
	lg2.approx.f32 	%f104, %f103;
	mul.f32 	%f105, %f42, %f104;
	ex2.approx.f32 	%f106, %f105;
	add.f32 	%f171, %f106, %f171;
	ld.shared.f32 	%f107, [%r44+1440];
	sub.f32 	%f108, %f71, %f107;
	abs.f32 	%f109, %f108;
	mul.f32 	%f110, %f23, %f109;
	lg2.approx.f32 	%f111, %f110;
	mul.f32 	%f112, %f42, %f111;
	ex2.approx.f32 	%f113, %f112;
	add.f32 	%f170, %f113, %f170;
	ld.shared.f32 	%f114, [%r44+1728];
	sub.f32 	%f115, %f71, %f114;
	abs.f32 	%f116, %f115;
	mul.f32 	%f117, %f24, %f116;
	lg2.approx.f32 	%f118, %f117;
	mul.f32 	%f119, %f42, %f118;
	ex2.approx.f32 	%f120, %f119;
	add.f32 	%f169, %f120, %f169;
	ld.shared.f32 	%f121, [%r44+2016];
	sub.f32 	%f122, %f71, %f121;
	abs.f32 	%f123, %f122;
	mul.f32 	%f124, %f25, %f123;
	lg2.approx.f32 	%f125, %f124;
	mul.f32 	%f126, %f42, %f125;
	ex2.approx.f32 	%f127, %f126;
	add.f32 	%f168, %f127, %f168;
	add.s32 	%r19, %r52, -1;
	setp.ne.s32 	%p6, %r52, 0;
	mov.u32 	%r52, %r19;
	@%p6 bra 	$L__BB29_7;
	add.s32 	%r46, %r9, %r49;
	lg2.approx.f32 	%f128, %f175;
	mul.f32 	%f129, %f1, %f128;
	ex2.approx.f32 	%f130, %f129;
	div.rn.f32 	%f131, %f130, %f18;
	mad.lo.s32 	%r47, %r46, %r23, %r3;
	mul.wide.s32 	%rd13, %r47, 4;
	add.s64 	%rd14, %rd3, %rd13;
	st.global.f32 	[%rd14], %f131;
	lg2.approx.f32 	%f132, %f174;
	mul.f32 	%f133, %f1, %f132;
	ex2.approx.f32 	%f134, %f133;
	div.rn.f32 	%f135, %f134, %f19;
	add.s64 	%rd16, %rd14, %rd15;
	st.global.f32 	[%rd16], %f135;
	lg2.approx.f32 	%f136, %f173;
	mul.f32 	%f137, %f1, %f136;
	ex2.approx.f32 	%f138, %f137;
	div.rn.f32 	%f139, %f138, %f20;
	add.s64 	%rd17, %rd16, %rd15;
	st.global.f32 	[%rd17], %f139;
	lg2.approx.f32 	%f140, %f172;
	mul.f32 	%f141, %f1, %f140;
	ex2.approx.f32 	%f142, %f141;
	div.rn.f32 	%f143, %f142, %f21;
	add.s64 	%rd18, %rd17, %rd15;
	st.global.f32 	[%rd18], %f143;
	lg2.approx.f32 	%f144, %f171;
	mul.f32 	%f145, %f1, %f144;
	ex2.approx.f32 	%f146, %f145;
	div.rn.f32 	%f147, %f146, %f22;
	add.s64 	%rd19, %rd18, %rd15;
	st.global.f32 	[%rd19], %f147;
	lg2.approx.f32 	%f148, %f170;
	mul.f32 	%f149, %f1, %f148;
	ex2.approx.f32 	%f150, %f149;
	div.rn.f32 	%f151, %f150, %f23;
	add.s64 	%rd20, %rd19, %rd15;
	st.global.f32 	[%rd20], %f151;
	lg2.approx.f32 	%f152, %f169;
	mul.f32 	%f153, %f1, %f152;
	ex2.approx.f32 	%f154, %f153;
	div.rn.f32 	%f155, %f154, %f24;
	add.s64 	%rd21, %rd20, %rd15;
	st.global.f32 	[%rd21], %f155;
	lg2.approx.f32 	%f156, %f168;
	mul.f32 	%f157, %f1, %f156;
	ex2.approx.f32 	%f158, %f157;
	div.rn.f32 	%f159, %f158, %f25;
	add.s64 	%rd22, %rd21, %rd15;
	st.global.f32 	[%rd22], %f159;
	mov.b32 	%r49, 8;
	mov.pred 	%p8, 0;
	@%p1 bra 	$L__BB29_4;
$L__BB29_9:
	ret;

}
	// .globl	_Z24norm_dist_forward_kernelILi144ELi8EEvPKfS1_iiiiPff
.visible .entry _Z24norm_dist_forward_kernelILi144ELi8EEvPKfS1_iiiiPff(
	.param .u64 .ptr .align 1 _Z24norm_dist_forward_kernelILi144ELi8EEvPKfS1_iiiiPff_param_0,
	.param .u64 .ptr .align 1 _Z24norm_dist_forward_kernelILi144ELi8EEvPKfS1_iiiiPff_param_1,
	.param .u32 _Z24norm_dist_forward_kernelILi144ELi8EEvPKfS1_iiiiPff_param_2,
	.param .u32 _Z24norm_dist_forward_kernelILi144ELi8EEvPKfS1_iiiiPff_param_3,
	.param .u32 _Z24norm_dist_forward_kernelILi144ELi8EEvPKfS1_iiiiPff_param_4,
	.param .u32 _Z24norm_dist_forward_kernelILi144ELi8EEvPKfS1_iiiiPff_param_5,
	.param .u64 .ptr .align 1 _Z24norm_dist_forward_kernelILi144ELi8EEvPKfS1_iiiiPff_param_6,
	.param .f32 _Z24norm_dist_forward_kernelILi144ELi8EEvPKfS1_iiiiPff_param_7
)
.maxntid 256
.minnctapersm 4
{
	.reg .pred 	%p<5>;
	.reg .b32 	%r<48>;
	.reg .b32 	%f<176>;
	.reg .b64 	%rd<28>;
	// demoted variable
	.shared .align 4 .b8 _ZZ24norm_dist_forward_kernelILi144ELi8EEvPKfS1_iiiiPffE6blockW[4608];
	ld.param.u64 	%rd6, [_Z24norm_dist_forward_kernelILi144ELi8EEvPKfS1_iiiiPff_param_0];
	ld.param.u64 	%rd7, [_Z24norm_dist_forward_kernelILi144ELi8EEvPKfS1_iiiiPff_param_1];
	ld.param.u32 	%r21, [_Z24norm_dist_forward_kernelILi144ELi8EEvPKfS1_iiiiPff_param_2];
	ld.param.u32 	%r22, [_Z24norm_dist_forward_kernelILi144ELi8EEvPKfS1_iiiiPff_param_3];
	ld.param.u32 	%r23, [_Z24norm_dist_forward_kernelILi144ELi8EEvPKfS1_iiiiPff_param_4];
	ld.param.u32 	%r24, [_Z24norm_dist_forward_kernelILi144ELi8EEvPKfS1_iiiiPff_param_5];
	ld.param.u64 	%rd5, [_Z24norm_dist_forward_kernelILi144ELi8EEvPKfS1_iiiiPff_param_6];
	ld.param.f32 	%f41, [_Z24norm_dist_forward_kernelILi144ELi8EEvPKfS1_iiiiPff_param_7];
	cvta.to.global.u64 	%rd8, %rd7;
	cvta.to.global.u64 	%rd1, %rd6;
	mov.u32 	%r25, %ctaid.y;
	shl.b32 	%r26, %r25, 8;
	mov.u32 	%r43, %tid.x;
	or.b32  	%r27, %r26, %r43;
	div.s32 	%r2, %r27, %r24;
	mul.lo.s32 	%r28, %r2, %r24;
	sub.s32 	%r3, %r27, %r28;
	mov.u32 	%r4, %ctaid.x;
	shl.b32 	%r29, %r43, 2;
	mov.u32 	%r30, _ZZ24norm_dist_forward_kernelILi144ELi8EEvPKfS1_iiiiPffE6blockW;
	add.s32 	%r42, %r30, %r29;
	mul.wide.u32 	%rd9, %r4, 4608;
	mul.wide.u32 	%rd10, %r43, 4;
	add.s64 	%rd11, %rd9, %rd10;
	add.s64 	%rd27, %rd8, %rd11;
$L__BB30_1:
	ld.global.nc.f32 	%f42, [%rd27];
	st.shared.f32 	[%r42], %f42;
	add.s32 	%r8, %r43, 256;
	add.s32 	%r42, %r42, 1024;
	add.s64 	%rd27, %rd27, 1024;
	setp.lt.u32 	%p1, %r43, 896;
	mov.u32 	%r43, %r8;
	@%p1 bra 	$L__BB30_1;
	bar.sync 	0;
	setp.ge.s32 	%p2, %r2, %r21;
	@%p2 bra 	$L__BB30_8;
	mul.lo.s32 	%r32, %r2, %r23;
	mad.lo.s32 	%r10, %r4, 144, %r32;
	mad.lo.s32 	%r45, %r24, %r10, %r3;
	mov.f32 	%f160, 0f2EDBE6FF;
	mov.b32 	%r44, 2304;
	mov.f32 	%f161, %f160;
	mov.f32 	%f162, %f160;
	mov.f32 	%f163, %f160;
	mov.f32 	%f164, %f160;
	mov.f32 	%f165, %f160;
	mov.f32 	%f166, %f160;
	mov.f32 	%f167, %f160;
$L__BB30_4:
	.pragma "nounroll";
	mul.wide.s32 	%rd12, %r45, 4;
	add.s64 	%rd13, %rd1, %rd12;
	ld.global.nc.f32 	%f44, [%rd13];
	add.s32 	%r34, %r30, %r44;
	ld.shared.f32 	%f45, [%r34+-2304];
	sub.f32 	%f46, %f44, %f45;
	abs.f32 	%f47, %f46;
	max.f32 	%f167, %f167, %f47;
	ld.shared.f32 	%f48, [%r34+-1728];
	sub.f32 	%f49, %f44, %f48;
	abs.f32 	%f50, %f49;
	max.f32 	%f166, %f166, %f50;
	ld.shared.f32 	%f51, [%r34+-1152];
	sub.f32 	%f52, %f44, %f51;
	abs.f32 	%f53, %f52;
	max.f32 	%f165, %f165, %f53;
	ld.shared.f32 	%f54, [%r34+-576];
	sub.f32 	%f55, %f44, %f54;
	abs.f32 	%f56, %f55;
	max.f32 	%f164, %f164, %f56;
	ld.shared.f32 	%f57, [%r34];
	sub.f32 	%f58, %f44, %f57;
	abs.f32 	%f59, %f58;
	max.f32 	%f163, %f163, %f59;
	ld.shared.f32 	%f60, [%r34+576];
	sub.f32 	%f61, %f44, %f60;
	abs.f32 	%f62, %f61;
	max.f32 	%f162, %f162, %f62;
	ld.shared.f32 	%f63, [%r34+1152];
	sub.f32 	%f64, %f44, %f63;
	abs.f32 	%f65, %f64;
	max.f32 	%f161, %f161, %f65;
	ld.shared.f32 	%f66, [%r34+1728];
	sub.f32 	%f67, %f44, %f66;
	abs.f32 	%f68, %f67;
	max.f32 	%f160, %f160, %f68;
	add.s32 	%r45, %r45, %r24;
	add.s32 	%r44, %r44, 4;
	setp.ne.s32 	%p3, %r44, 2880;
	@%p3 bra 	$L__BB30_4;
	rcp.rn.f32 	%f17, %f167;
	rcp.rn.f32 	%f18, %f166;
	rcp.rn.f32 	%f19, %f165;
	rcp.rn.f32 	%f20, %f164;
	rcp.rn.f32 	%f21, %f163;
	rcp.rn.f32 	%f22, %f162;
	rcp.rn.f32 	%f23, %f161;
	rcp.rn.f32 	%f24, %f160;
	add.s32 	%r36, %r10, 143;
	mad.lo.s32 	%r46, %r24, %r36, %r3;
	mov.f32 	%f168, 0f2EDBE6FF;
	mov.b32 	%r47, 2876;
	mov.f32 	%f169, %f168;
	mov.f32 	%f170, %f168;
	mov.f32 	%f171, %f168;
	mov.f32 	%f172, %f168;
	mov.f32 	%f173, %f168;
	mov.f32 	%f174, %f168;
	mov.f32 	%f175, %f168;
$L__BB30_6:
	.pragma "nounroll";
	mul.wide.s32 	%rd14, %r46, 4;
	add.s64 	%rd15, %rd1, %rd14;
	ld.global.nc.f32 	%f70, [%rd15];
	add.s32 	%r38, %r30, %r47;
	ld.shared.f32 	%f71, [%r38+-2304];
	sub.f32 	%f72, %f70, %f71;
	abs.f32 	%f73, %f72;
	mul.f32 	%f74, %f17, %f73;
	lg2.approx.f32 	%f75, %f74;
	mul.f32 	%f76, %f41, %f75;
	ex2.approx.f32 	%f77, %f76;
	add.f32 	%f175, %f77, %f175;
	ld.shared.f32 	%f78, [%r38+-1728];
	sub.f32 	%f79, %f70, %f78;
	abs.f32 	%f80, %f79;
	mul.f32 	%f81, %f18, %f80;
	lg2.approx.f32 	%f82, %f81;
	mul.f32 	%f83, %f41, %f82;
	ex2.approx.f32 	%f84, %f83;
	add.f32 	%f174, %f84, %f174;
	ld.shared.f32 	%f85, [%r38+-1152];
	sub.f32 	%f86, %f70, %f85;
	abs.f32 	%f87, %f86;
	mul.f32 	%f88, %f19, %f87;
	lg2.approx.f32 	%f89, %f88;
	mul.f32 	%f90, %f41, %f89;
	ex2.approx.f32 	%f91, %f90;
	add.f32 	%f173, %f91, %f173;
	ld.shared.f32 	%f92, [%r38+-576];
	sub.f32 	%f93, %f70, %f92;
	abs.f32 	%f94, %f93;
	mul.f32 	%f95, %f20, %f94;
	lg2.approx.f32 	%f96, %f95;
	mul.f32 	%f97, %f41, %f96;
	ex2.approx.f32 	%f98, %f97;
	add.f32 	%f172, %f98, %f172;
	ld.shared.f32 	%f99, [%r38];
	sub.f32 	%f100, %f70, %f99;
	abs.f32 	%f101, %f100;
	mul.f32 	%f102, %f21, %f101;
	lg2.approx.f32 	%f103, %f102;
	mul.f32 	%f104, %f41, %f103;
	ex2.approx.f32 	%f105, %f104;
	add.f32 	%f171, %f105, %f171;
	ld.shared.f32 	%f106, [%r38+576];
	sub.f32 	%f107, %f70, %f106;
	abs.f32 	%f108, %f107;
	mul.f32 	%f109, %f22, %f108;
	lg2.approx.f32 	%f110, %f109;
	mul.f32 	%f111, %f41, %f110;
	ex2.approx.f32 	%f112, %f111;
	add.f32 	%f170, %f112, %f170;
	ld.shared.f32 	%f113, [%r38+1152];
	sub.f32 	%f114, %f70, %f113;
	abs.f32 	%f115, %f114;
	mul.f32 	%f116, %f23, %f115;
	lg2.approx.f32 	%f117, %f116;
	mul.f32 	%f118, %f41, %f117;
	ex2.approx.f32 	%f119, %f118;
	add.f32 	%f169, %f119, %f169;
	ld.shared.f32 	%f120, [%r38+1728];
	sub.f32 	%f121, %f70, %f120;
	abs.f32 	%f122, %f121;
	mul.f32 	%f123, %f24, %f122;
	lg2.approx.f32 	%f124, %f123;
	mul.f32 	%f125, %f41, %f124;
	ex2.approx.f32 	%f126, %f125;
	add.f32 	%f168, %f126, %f168;
	add.s32 	%r47, %r47, -4;
	sub.s32 	%r46, %r46, %r24;
	setp.ne.s32 	%p4, %r47, 2300;
	@%p4 bra 	$L__BB30_6;
	shl.b32 	%r39, %r4, 3;
	mad.lo.s32 	%r40, %r2, %r22, %r39;
	rcp.rn.f32 	%f127, %f41;
	lg2.approx.f32 	%f128, %f175;
	mul.f32 	%f129, %f127, %f128;
	ex2.approx.f32 	%f130, %f129;
	div.rn.f32 	%f131, %f130, %f17;
	mad.lo.s32 	%r41, %r40, %r24, %r3;
	cvta.to.global.u64 	%rd16, %rd5;
	mul.wide.s32 	%rd17, %r41, 4;
	add.s64 	%rd18, %rd16, %rd17;
	st.global.f32 	[%rd18], %f131;
	lg2.approx.f32 	%f132, %f174;
	mul.f32 	%f133, %f127, %f132;
	ex2.approx.f32 	%f134, %f133;
	div.rn.f32 	%f135, %f134, %f18;
	mul.wide.s32 	%rd19, %r24, 4;
	add.s64 	%rd20, %rd18, %rd19;
	st.global.f32 	[%rd20], %f135;
	lg2.approx.f32 	%f136, %f173;
	mul.f32 	%f137, %f127, %f136;
	ex2.approx.f32 	%f138, %f137;
	div.rn.f32 	%f139, %f138, %f19;
	add.s64 	%rd21, %rd20, %rd19;
	st.global.f32 	[%rd21], %f139;
	lg2.approx.f32 	%f140, %f172;
	mul.f32 	%f141, %f127, %f140;
	ex2.approx.f32 	%f142, %f141;
	div.rn.f32 	%f143, %f142, %f20;
	add.s64 	%rd22, %rd21, %rd19;
	st.global.f32 	[%rd22], %f143;
	lg2.approx.f32 	%f144, %f171;
	mul.f32 	%f145, %f127, %f144;
	ex2.approx.f32 	%f146, %f145;
	div.rn.f32 	%f147, %f146, %f21;
	add.s64 	%rd23, %rd22, %rd19;
	st.global.f32 	[%rd23], %f147;
	lg2.approx.f32 	%f148, %f170;
	mul.f32 	%f149, %f127, %f148;
	ex2.approx.f32 	%f150, %f149;
	div.rn.f32 	%f151, %f150, %f22;
	add.s64 	%rd24, %rd23, %rd19;
	st.global.f32 	[%rd24], %f151;
	lg2.approx.f32 	%f152, %f169;
	mul.f32 	%f153, %f127, %f152;
	ex2.approx.f32 	%f154, %f153;
	div.rn.f32 	%f155, %f154, %f23;
	add.s64 	%rd25, %rd24, %rd19;
	st.global.f32 	[%rd25], %f155;
	lg2.approx.f32 	%f156, %f168;
	mul.f32 	%f157, %f127, %f156;
	ex2.approx.f32 	%f158, %f157;
	div.rn.f32 	%f159, %f158, %f24;
	add.s64 	%rd26, %rd25, %rd19;
	st.global.f32 	[%rd26], %f159;
$L__BB30_8:
	ret;

}
	// .globl	_Z24norm_dist_forward_kernelILi144ELi16EEvPKfS1_iiiiPff
.visible .entry _Z24norm_dist_forward_kernelILi144ELi16EEvPKfS1_iiiiPff(
	.param .u64 .ptr .align 1 _Z24norm_dist_forward_kernelILi144ELi16EEvPKfS1_iiiiPff_param_0,
	.param .u64 .ptr .align 1 _Z24norm_dist_forward_kernelILi144ELi16EEvPKfS1_iiiiPff_param_1,
	.param .u32 _Z24norm_dist_forward_kernelILi144ELi16EEvPKfS1_iiiiPff_param_2,
	.param .u32 _Z24norm_dist_forward_kernelILi144ELi16EEvPKfS1_iiiiPff_param_3,
	.param .u32 _Z24norm_dist_forward_kernelILi144ELi16EEvPKfS1_iiiiPff_param_4,
	.param .u32 _Z24norm_dist_forward_kernelILi144ELi16EEvPKfS1_iiiiPff_param_5,
	.param .u64 .ptr .align 1 _Z24norm_dist_forward_kernelILi144ELi16EEvPKfS1_iiiiPff_param_6,
	.param .f32 _Z24norm_dist_forward_kernelILi144ELi16EEvPKfS1_iiiiPff_param_7
)
.maxntid 256
.minnctapersm 4
{
	.reg .pred 	%p<9>;
	.reg .b32 	%r<53>;
	.reg .b32 	%f<176>;
	.reg .b64 	%rd<23>;
	// demoted variable
	.shared .align 4 .b8 _ZZ24norm_dist_forward_kernelILi144ELi16EEvPKfS1_iiiiPffE6blockW[9216];
	ld.param.u64 	%rd5, [_Z24norm_dist_forward_kernelILi144ELi16EEvPKfS1_iiiiPff_param_0];
	ld.param.u64 	%rd6, [_Z24norm_dist_forward_kernelILi144ELi16EEvPKfS1_iiiiPff_param_1];
	ld.param.u32 	%r20, [_Z24norm_dist_forward_kernelILi144ELi16EEvPKfS1_iiiiPff_param_2];
	ld.param.u32 	%r21, [_Z24norm_dist_forward_kernelILi144ELi16EEvPKfS1_iiiiPff_param_3];
	ld.param.u32 	%r22, [_Z24norm_dist_forward_kernelILi144ELi16EEvPKfS1_iiiiPff_param_4];
	ld.param.u32 	%r23, [_Z24norm_dist_forward_kernelILi144ELi16EEvPKfS1_iiiiPff_param_5];
	ld.param.u64 	%rd4, [_Z24norm_dist_forward_kernelILi144ELi16EEvPKfS1_iiiiPff_param_6];
	ld.param.f32 	%f42, [_Z24norm_dist_forward_kernelILi144ELi16EEvPKfS1_iiiiPff_param_7];
	cvta.to.global.u64 	%rd1, %rd6;
	cvta.to.global.u64 	%rd2, %rd5;
	mov.u32 	%r24, %ctaid.y;
	shl.b32 	%r25, %r24, 8;
	mov.u32 	%r48, %tid.x;
	or.b32  	%r26, %r25, %r48;
	div.s32 	%r2, %r26, %r23;
	mul.lo.s32 	%r27, %r2, %r23;
	sub.s32 	%r3, %r26, %r27;
	mov.u32 	%r4, %ctaid.x;
	mul.lo.s32 	%r5, %r4, 2304;
$L__BB31_1:
	add.s32 	%r28, %r48, %r5;
	mul.wide.u32 	%rd7, %r28, 4;
	add.s64 	%rd8, %rd1, %rd7;
	ld.global.nc.f32 	%f43, [%rd8];
	shl.b32 	%r29, %r48, 2;
	mov.u32 	%r30, _ZZ24norm_dist_forward_kernelILi144ELi16EEvPKfS1_iiiiPffE6blockW;
	add.s32 	%r31, %r30, %r29;
	st.shared.f32 	[%r31], %f43;
	add.s32 	%r7, %r48, 256;
	setp.lt.u32 	%p2, %r48, 2048;
	mov.u32 	%r48, %r7;
	@%p2 bra 	$L__BB31_1;
	bar.sync 	0;
	setp.ge.s32 	%p3, %r2, %r20;
	@%p3 bra 	$L__BB31_9;
	mul.lo.s32 	%r33, %r2, %r22;
	mad.lo.s32 	%r8, %r4, 144, %r33;
	rcp.rn.f32 	%f1, %f42;
	shl.b32 	%r34, %r4, 4;
	mad.lo.s32 	%r9, %r2, %r21, %r34;
	mad.lo.s32 	%r10, %r23, %r8, %r3;
	cvta.to.global.u64 	%rd3, %rd4;
	mov.b32 	%r49, 0;
	mov.pred 	%p8, -1;
	mul.wide.s32 	%rd15, %r23, 4;
$L__BB31_4:
	.pragma "nounroll";
	mov.pred 	%p1, %p8;
	mad.lo.s32 	%r12, %r49, 576, %r30;
	mov.f32 	%f160, 0f2EDBE6FF;
	mov.b32 	%r51, 2304;
	mov.u32 	%r50, %r10;
	mov.f32 	%f161, %f160;
	mov.f32 	%f162, %f160;
	mov.f32 	%f163, %f160;
	mov.f32 	%f164, %f160;
	mov.f32 	%f165, %f160;
	mov.f32 	%f166, %f160;
	mov.f32 	%f167, %f160;
$L__BB31_5:
	.pragma "nounroll";
	mul.wide.s32 	%rd9, %r50, 4;
	add.s64 	%rd10, %rd2, %rd9;
	ld.global.nc.f32 	%f45, [%rd10];
	add.s32 	%r37, %r12, %r51;
	ld.shared.f32 	%f46, [%r37+-2304];
	sub.f32 	%f47, %f45, %f46;
	abs.f32 	%f48, %f47;
	max.f32 	%f167, %f167, %f48;
	ld.shared.f32 	%f49, [%r37+-1728];
	sub.f32 	%f50, %f45, %f49;
	abs.f32 	%f51, %f50;
	max.f32 	%f166, %f166, %f51;
	ld.shared.f32 	%f52, [%r37+-1152];
	sub.f32 	%f53, %f45, %f52;
	abs.f32 	%f54, %f53;
	max.f32 	%f165, %f165, %f54;
	ld.shared.f32 	%f55, [%r37+-576];
	sub.f32 	%f56, %f45, %f55;
	abs.f32 	%f57, %f56;
	max.f32 	%f164, %f164, %f57;
	ld.shared.f32 	%f58, [%r37];
	sub.f32 	%f59, %f45, %f58;
	abs.f32 	%f60, %f59;
	max.f32 	%f163, %f163, %f60;
	ld.shared.f32 	%f61, [%r37+576];
	sub.f32 	%f62, %f45, %f61;
	abs.f32 	%f63, %f62;
	max.f32 	%f162, %f162, %f63;
	ld.shared.f32 	%f64, [%r37+1152];
	sub.f32 	%f65, %f45, %f64;
	abs.f32 	%f66, %f65;
	max.f32 	%f161, %f161, %f66;
	ld.shared.f32 	%f67, [%r37+1728];
	sub.f32 	%f68, %f45, %f67;
	abs.f32 	%f69, %f68;
	max.f32 	%f160, %f160, %f69;
	add.s32 	%r51, %r51, 4;
	add.s32 	%r50, %r50, %r23;
	setp.ne.s32 	%p5, %r51, 2880;
	@%p5 bra 	$L__BB31_5;
	rcp.rn.f32 	%f18, %f167;
	rcp.rn.f32 	%f19, %f166;
	rcp.rn.f32 	%f20, %f165;
	rcp.rn.f32 	%f21, %f164;
	rcp.rn.f32 	%f22, %f163;
	rcp.rn.f32 	%f23, %f162;
	rcp.rn.f32 	%f24, %f161;
	rcp.rn.f32 	%f25, %f160;
	mul.lo.s32 	%r17, %r49, 144;
	mov.b32 	%r52, 143;
	mov.f32 	%f168, 0f2EDBE6FF;
	mov.f32 	%f169, %f168;
	mov.f32 	%f170, %f168;
	mov.f32 	%f171, %f168;
	mov.f32 	%f172, %f168;
	mov.f32 	%f173, %f168;
	mov.f32 	%f174, %f168;
	mov.f32 	%f175, %f168;
$L__BB31_7:
	.pragma "nounroll";
	add.s32 	%r39, %r8, %r52;
	mad.lo.s32 	%r40, %r39, %r23, %r3;
	mul.wide.s32 	%rd11, %r40, 4;
	add.s64 	%rd12, %rd2, %rd11;
	ld.global.nc.f32 	%f71, [%rd12];
	add.s32 	%r41, %r17, %r52;
	shl.b32 	%r42, %r41, 2;
	add.s32 	%r44, %r30, %r42;
	ld.shared.f32 	%f72, [%r44];
	sub.f32 	%f73, %f71, %f72;
	abs.f32 	%f74, %f73;
	mul.f32 	%f75, %f18, %f74;
	lg2.approx.f32 	%f76, %f75;
	mul.f32 	%f77, %f42, %f76;
	ex2.approx.f32 	%f78, %f77;
	add.f32 	%f175, %f78, %f175;
	ld.shared.f32 	%f79, [%r44+576];
	sub.f32 	%f80, %f71, %f79;
	abs.f32 	%f81, %f80;
	mul.f32 	%f82, %f19, %f81;
	lg2.approx.f32 	%f83, %f82;
	mul.f32 	%f84, %f42, %f83;
	ex2.approx.f32 	%f85, %f84;
	add.f32 	%f174, %f85, %f174;
	ld.shared.f32 	%f86, [%r44+1152];
	sub.f32 	%f87, %f71, %f86;
	abs.f32 	%f88, %f87;
	mul.f32 	%f89, %f20, %f88;
	lg2.approx.f32 	%f90, %f89;
	mul.f32 	%f91, %f42, %f90;
	ex2.approx.f32 	%f92, %f91;
	add.f32 	%f173, %f92, %f173;
	ld.shared.f32 	%f93, [%r44+1728];
	sub.f32 	%f94, %f71, %f93;
	abs.f32 	%f95, %f94;
	mul.f32 	%f96, %f21, %f95;
	lg2.approx.f32 	%f97, %f96;
	mul.f32 	%f98, %f42, %f97;
	ex2.approx.f32 	%f99, %f98;
	add.f32 	%f172, %f99, %f172;
	ld.shared.f32 	%f100, [%r44+2304];
	sub.f32 	%f101, %f71, %f100;
	abs.f32 	%f102, %f101;
	mul.f32 	%f103, %f22, %f102;
	lg2.approx.f32 	%f104, %f103;
	mul.f32 	%f105, %f42, %f104;
	ex2.approx.f32 	%f106, %f105;
	add.f32 	%f171, %f106, %f171;
	ld.shared.f32 	%f107, [%r44+2880];
	sub.f32 	%f108, %f71, %f107;
	abs.f32 	%f109, %f108;
	mul.f32 	%f110, %f23, %f109;
	lg2.approx.f32 	%f111, %f110;
	mul.f32 	%f112, %f42, %f111;
	ex2.approx.f32 	%f113, %f112;
	add.f32 	%f170, %f113, %f170;
	ld.shared.f32 	%f114, [%r44+3456];
	sub.f32 	%f115, %f71, %f114;
	abs.f32 	%f116, %f115;
	mul.f32 	%f117, %f24, %f116;
	lg2.approx.f32 	%f118, %f117;
	mul.f32 	%f119, %f42, %f118;
	ex2.approx.f32 	%f120, %f119;
	add.f32 	%f169, %f120, %f169;
	ld.shared.f32 	%f121, [%r44+4032];
	sub.f32 	%f122, %f71, %f121;
	abs.f32 	%f123, %f122;
	mul.f32 	%f124, %f25, %f123;
	lg2.approx.f32 	%f125, %f124;
	mul.f32 	%f126, %f42, %f125;
	ex2.approx.f32 	%f127, %f126;
	add.f32 	%f168, %f127, %f168;
	add.s32 	%r19, %r52, -1;
	setp.ne.s32 	%p6, %r52, 0;
	mov.u32 	%r52, %r19;
	@%p6 bra 	$L__BB31_7;
	add.s32 	%r46, %r9, %r49;
	lg2.approx.f32 	%f128, %f175;
	mul.f32 	%f129, %f1, %f128;
	ex2.approx.f32 	%f130, %f129;
	div.rn.f32 	%f131, %f130, %f18;
	mad.lo.s32 	%r47, %r46, %r23, %r3;
	mul.wide.s32 	%rd13, %r47, 4;
	add.s64 	%rd14, %rd3, %rd13;
	st.global.f32 	[%rd14], %f131;
	lg2.approx.f32 	%f132, %f174;
	mul.f32 	%f133, %f1, %f132;
	ex2.approx.f32 	%f134, %f133;
	div.rn.f32 	%f135, %f134, %f19;
	add.s64 	%rd16, %rd14, %rd15;
	st.global.f32 	[%rd16], %f135;
	lg2.approx.f32 	%f136, %f173;
	mul.f32 	%f137, %f1, %f136;
	ex2.approx.f32 	%f138, %f137;
	div.rn.f32 	%f139, %f138, %f20;
	add.s64 	%rd17, %rd16, %rd15;
	st.global.f32 	[%rd17], %f139;
	lg2.approx.f32 	%f140, %f172;
	mul.f32 	%f141, %f1, %f140;
	ex2.approx.f32 	%f142, %f141;
	div.rn.f32 	%f143, %f142, %f21;
	add.s64 	%rd18, %rd17, %rd15;
	st.global.f32 	[%rd18], %f143;
	lg2.approx.f32 	%f144, %f171;
	mul.f32 	%f145, %f1, %f144;
	ex2.approx.f32 	%f146, %f145;
	div.rn.f32 	%f147, %f146, %f22;
	add.s64 	%rd19, %rd18, %rd15;
	st.global.f32 	[%rd19], %f147;
	lg2.approx.f32 	%f148, %f170;
	mul.f32 	%f149, %f1, %f148;
	ex2.approx.f32 	%f150, %f149;
	div.rn.f32 	%f151, %f150, %f23;
	add.s64 	%rd20, %rd19, %rd15;
	st.global.f32 	[%rd20], %f151;
	lg2.approx.f32 	%f152, %f169;
	mul.f32 	%f153, %f1, %f152;
	ex2.approx.f32 	%f154, %f153;
	div.rn.f32 	%f155, %f154, %f24;
	add.s64 	%rd21, %rd20, %rd15;
	st.global.f32 	[%rd21], %f155;
	lg2.approx.f32 	%f156, %f168;
	mul.f32 	%f157, %f1, %f156;
	ex2.approx.f32 	%f158, %f157;
	div.rn.f32 	%f159, %f158, %f25;
	add.s64 	%rd22, %rd21, %rd15;
	st.global.f32 	[%rd22], %f159;
	mov.b32 	%r49, 8;
	mov.pred 	%p8, 0;
	@%p1 bra 	$L__BB31_4;
$L__BB31_9:
	ret;

}
	// .globl	_Z24norm_dist_forward_kernelILi144ELi32EEvPKfS1_iiiiPff
.visible .entry _Z24norm_dist_forward_kernelILi144ELi32EEvPKfS1_iiiiPff(
	.param .u64 .ptr .align 1 _Z24norm_dist_forward_kernelILi144ELi32EEvPKfS1_iiiiPff_param_0,
	.param .u64 .ptr .align 1 _Z24norm_dist_forward_kernelILi144ELi32EEvPKfS1_iiiiPff_param_1,
	.param .u32 _Z24norm_dist_forward_kernelILi144ELi32EEvPKfS1_iiiiPff_param_2,
	.param .u32 _Z24norm_dist_forward_kernelILi144ELi32EEvPKfS1_iiiiPff_param_3,
	.param .u32 _Z24norm_dist_forward_kernelILi144ELi32EEvPKfS1_iiiiPff_param_4,
	.param .u32 _Z24norm_dist_forward_kernelILi144ELi32EEvPKfS1_iiiiPff_param_5,
	.param .u64 .ptr .align 1 _Z24norm_dist_forward_kernelILi144ELi32EEvPKfS1_iiiiPff_param_6,
	.param .f32 _Z24norm_dist_forward_kernelILi144ELi32EEvPKfS1_iiiiPff_param_7
)
.maxntid 256
.minnctapersm 4
{
	.reg .pred 	%p<6>;
	.reg .b32 	%r<53>;
	.reg .b32 	%f<176>;
	.reg .b64 	%rd<23>;
	// demoted variable
	.shared .align 4 .b8 _ZZ24norm_dist_forward_kernelILi144ELi32EEvPKfS1_iiiiPffE6blockW[18432];
	ld.param.u64 	%rd5, [_Z24norm_dist_forward_kernelILi144ELi32EEvPKfS1_iiiiPff_param_0];
	ld.param.u64 	%rd6, [_Z24norm_dist_forward_kernelILi144ELi32EEvPKfS1_iiiiPff_param_1];
	ld.param.u32 	%r21, [_Z24norm_dist_forward_kernelILi144ELi32EEvPKfS1_iiiiPff_param_2];
	ld.param.u32 	%r22, [_Z24norm_dist_forward_kernelILi144ELi32EEvPKfS1_iiiiPff_param_3];
	ld.param.u32 	%r23, [_Z24norm_dist_forward_kernelILi144ELi32EEvPKfS1_iiiiPff_param_4];
	ld.param.u32 	%r24, [_Z24norm_dist_forward_kernelILi144ELi32EEvPKfS1_iiiiPff_param_5];
	ld.param.u64 	%rd4, [_Z24norm_dist_forward_kernelILi144ELi32EEvPKfS1_iiiiPff_param_6];
	ld.param.f32 	%f42, [_Z24norm_dist_forward_kernelILi144ELi32EEvPKfS1_iiiiPff_param_7];
	cvta.to.global.u64 	%rd1, %rd6;
	cvta.to.global.u64 	%rd2, %rd5;
	mov.u32 	%r25, %ctaid.y;
	shl.b32 	%r26, %r25, 8;
	mov.u32 	%r48, %tid.x;
	or.b32  	%r27, %r26, %r48;
	div.s32 	%r2, %r27, %r24;
	mul.lo.s32 	%r28, %r2, %r24;
	sub.s32 	%r3, %r27, %r28;
	mov.u32 	%r4, %ctaid.x;
	mul.lo.s32 	%r5, %r4, 4608;
$L__BB32_1:
	add.s32 	%r29, %r48, %r5;
	mul.wide.u32 	%rd7, %r29, 4;
	add.s64 	%rd8, %rd1, %rd7;
	ld.global.nc.f32 	%f43, [%rd8];
	shl.b32 	%r30, %r48, 2;
	mov.u32 	%r31, _ZZ24norm_dist_forward_kernelILi144ELi32EEvPKfS1_iiiiPffE6blockW;
	add.s32 	%r32, %r31, %r30;
	st.shared.f32 	[%r32], %f43;
	add.s32 	%r7, %r48, 256;
	setp.lt.u32 	%p1, %r48, 4352;
	mov.u32 	%r48, %r7;
	@%p1 bra 	$L__BB32_1;
	bar.sync 	0;
	setp.ge.s32 	%p2, %r2, %r21;
	@%p2 bra 	$L__BB32_9;
	mul.lo.s32 	%r34, %r2, %r23;
	mad.lo.s32 	%r8, %r4, 144, %r34;
	rcp.rn.f32 	%f1, %f42;
	shl.b32 	%r35, %r4, 5;
	mad.lo.s32 	%r9, %r2, %r22, %r35;
	mad.lo.s32 	%r10, %r24, %r8, %r3;
	cvta.to.global.u64 	%rd3, %rd4;
	mov.b32 	%r49, 0;
	mul.wide.s32 	%rd15, %r24, 4;
$L__BB32_4:
	.pragma "nounroll";
	mad.lo.s32 	%r12, %r49, 576, %r31;
	mov.f32 	%f160, 0f2EDBE6FF;
	mov.b32 	%r51, 2304;
	mov.u32 	%r50, %r10;
	mov.f32 	%f161, %f160;
	mov.f32 	%f162, %f160;
	mov.f32 	%f163, %f160;
	mov.f32 	%f164, %f160;
	mov.f32 	%f165, %f160;
	mov.f32 	%f166, %f160;
	mov.f32 	%f167, %f160;
$L__BB32_5:
	.pragma "nounroll";
	mul.wide.s32 	%rd9, %r50, 4;
	add.s64 	%rd10, %rd2, %rd9;
	ld.global.nc.f32 	%f45, [%rd10];
	add.s32 	%r38, %r12, %r51;
	ld.shared.f32 	%f46, [%r38+-2304];
	sub.f32 	%f47, %f45, %f46;
	abs.f32 	%f48, %f47;
	max.f32 	%f167, %f167, %f48;
	ld.shared.f32 	%f49, [%r38+-1728];
	sub.f32 	%f50, %f45, %f49;
	abs.f32 	%f51, %f50;
	max.f32 	%f166, %f166, %f51;
	ld.shared.f32 	%f52, [%r38+-1152];
	sub.f32 	%f53, %f45, %f52;
	abs.f32 	%f54, %f53;
	max.f32 	%f165, %f165, %f54;
	ld.shared.f32 	%f55, [%r38+-576];
	sub.f32 	%f56, %f45, %f55;
	abs.f32 	%f57, %f56;
	max.f32 	%f164, %f164, %f57;
	ld.shared.f32 	%f58, [%r38];
	sub.f32 	%f59, %f45, %f58;
	abs.f32 	%f60, %f59;
	max.f32 	%f163, %f163, %f60;
	ld.shared.f32 	%f61, [%r38+576];
	sub.f32 	%f62, %f45, %f61;
	abs.f32 	%f63, %f62;
	max.f32 	%f162, %f162, %f63;
	ld.shared.f32 	%f64, [%r38+1152];
	sub.f32 	%f65, %f45, %f64;
	abs.f32 	%f66, %f65;
	max.f32 	%f161, %f161, %f66;
	ld.shared.f32 	%f67, [%r38+1728];
	sub.f32 	%f68, %f45, %f67;
	abs.f32 	%f69, %f68;
	max.f32 	%f160, %f160, %f69;
	add.s32 	%r51, %r51, 4;
	add.s32 	%r50, %r50, %r24;
	setp.ne.s32 	%p3, %r51, 2880;
	@%p3 bra 	$L__BB32_5;
	rcp.rn.f32 	%f18, %f167;
	rcp.rn.f32 	%f19, %f166;
	rcp.rn.f32 	%f20, %f165;
	rcp.rn.f32 	%f21, %f164;
	rcp.rn.f32 	%f22, %f163;
	rcp.rn.f32 	%f23, %f162;
	rcp.rn.f32 	%f24, %f161;
	rcp.rn.f32 	%f25, %f160;
	mul.lo.s32 	%r17, %r49, 144;
	mov.b32 	%r52, 143;
	mov.f32 	%f168, 0f2EDBE6FF;
	mov.f32 	%f169, %f168;
	mov.f32 	%f170, %f168;
	mov.f32 	%f171, %f168;
	mov.f32 	%f172, %f168;
	mov.f32 	%f173, %f168;
	mov.f32 	%f174, %f168;
	mov.f32 	%f175, %f168;
$L__BB32_7:
	.pragma "nounroll";
	add.s32 	%r40, %r8, %r52;
	mad.lo.s32 	%r41, %r40, %r24, %r3;
	mul.wide.s32 	%rd11, %r41, 4;
	add.s64 	%rd12, %rd2, %rd11;
	ld.global.nc.f32 	%f71, [%rd12];
	add.s32 	%r42, %r17, %r52;
	shl.b32 	%r43, %r42, 2;
	add.s32 	%r45, %r31, %r43;
	ld.shared.f32 	%f72, [%r45];
	sub.f32 	%f73, %f71, %f72;
	abs.f32 	%f74, %f73;
	mul.f32 	%f75, %f18, %f74;
	lg2.approx.f32 	%f76, %f75;
	mul.f32 	%f77, %f42, %f76;
	ex2.approx.f32 	%f78, %f77;
	add.f32 	%f175, %f78, %f175;
	ld.shared.f32 	%f79, [%r45+576];
	sub.f32 	%f80, %f71, %f79;
	abs.f32 	%f81, %f80;
	mul.f32 	%f82, %f19, %f81;
	lg2.approx.f32 	%f83, %f82;
	mul.f32 	%f84, %f42, %f83;
	ex2.approx.f32 	%f85, %f84;
	add.f32 	%f174, %f85, %f174;
	ld.shared.f32 	%f86, [%r45+1152];
	sub.f32 	%f87, %f71, %f86;
	abs.f32 	%f88, %f87;
	mul.f32 	%f89, %f20, %f88;
	lg2.approx.f32 	%f90, %f89;
	mul.f32 	%f91, %f42, %f90;
	ex2.approx.f32 	%f92, %f91;
	add.f32 	%f173, %f92, %f173;
	ld.shared.f32 	%f93, [%r45+1728];
	sub.f32 	%f94, %f71, %f93;
	abs.f32 	%f95, %f94;
	mul.f32 	%f96, %f21, %f95;
	lg2.approx.f32 	%f97, %f96;
	mul.f32 	%f98, %f42, %f97;
	ex2.approx.f32 	%f99, %f98;
	add.f32 	%f172, %f99, %f172;
	ld.shared.f32 	%f100, [%r45+2304];
	sub.f32 	%f101, %f71, %f100;
	abs.f32 	%f102, %f101;
	mul.f32 	%f103, %f22, %f102;
	lg2.approx.f32 	%f104, %f103;
	mul.f32 	%f105, %f42, %f104;
	ex2.approx.f32 	%f106, %f105;
	add.f32 	%f171, %f106, %f171;
	ld.shared.f32 	%f107, [%r45+2880];
	sub.f32 	%f108, %f71, %f107;
	abs.f32 	%f109, %f108;
	mul.f32 	%f110, %f23, %f109;
	lg2.approx.f32 	%f111, %f110;
	mul.f32 	%f112, %f42, %f111;
	ex2.approx.f32 	%f113, %f112;
	add.f32 	%f170, %f113, %f170;
	ld.shared.f32 	%f114, [%r45+3456];
	sub.f32 	%f115, %f71, %f114;
	abs.f32 	%f116, %f115;
	mul.f32 	%f117, %f24, %f116;
	lg2.approx.f32 	%f118, %f117;
	mul.f32 	%f119, %f42, %f118;
	ex2.approx.f32 	%f120, %f119;
	add.f32 	%f169, %f120, %f169;
	ld.shared.f32 	%f121, [%r45+4032];
	sub.f32 	%f122, %f71, %f121;
	abs.f32 	%f123, %f122;
	mul.f32 	%f124, %f25, %f123;
	lg2.approx.f32 	%f125, %f124;
	mul.f32 	%f126, %f42, %f125;
	ex2.approx.f32 	%f127, %f126;
	add.f32 	%f168, %f127, %f168;
	add.s32 	%r19, %r52, -1;
	setp.ne.s32 	%p4, %r52, 0;
	mov.u32 	%r52, %r19;
	@%p4 bra 	$L__BB32_7;
	add.s32 	%r46, %r9, %r49;
	lg2.approx.f32 	%f128, %f175;
	mul.f32 	%f129, %f1, %f128;
	ex2.approx.f32 	%f130, %f129;
	div.rn.f32 	%f131, %f130, %f18;
	mad.lo.s32 	%r47, %r46, %r24, %r3;
	mul.wide.s32 	%rd13, %r47, 4;
	add.s64 	%rd14, %rd3, %rd13;
	st.global.f32 	[%rd14], %f131;
	lg2.approx.f32 	%f132, %f174;
	mul.f32 	%f133, %f1, %f132;
	ex2.approx.f32 	%f134, %f133;
	div.rn.f32 	%f135, %f134, %f19;
	add.s64 	%rd16, %rd14, %rd15;
	st.global.f32 	[%rd16], %f135;
	lg2.approx.f32 	%f136, %f173;
	mul.f32 	%f137, %f1, %f136;
	ex2.approx.f32 	%f138, %f137;
	div.rn.f32 	%f139, %f138, %f20;
	add.s64 	%rd17, %rd16, %rd15;
	st.global.f32 	[%rd17], %f139;
	lg2.approx.f32 	%f140, %f172;
	mul.f32 	%f141, %f1, %f140;
	ex2.approx.f32 	%f142, %f141;
	div.rn.f32 	%f143, %f142, %f21;
	add.s64 	%rd18, %rd17, %rd15;
	st.global.f32 	[%rd18], %f143;
	lg2.approx.f32 	%f144, %f171;
	mul.f32 	%f145, %f1, %f144;
	ex2.approx.f32 	%f146, %f145;
	div.rn.f32 	%f147, %f146, %f22;
	add.s64 	%rd19, %rd18, %rd15;
	st.global.f32 	[%rd19], %f147;
	lg2.approx.f32 	%f148, %f170;
	mul.f32 	%f149, %f1, %f148;
	ex2.approx.f32 	%f150, %f149;
	div.rn.f32 	%f151, %f150, %f23;
	add.s64 	%rd20, %rd19, %rd15;
	st.global.f32 	[%rd20], %f151;
	lg2.approx.f32 	%f152, %f169;
	mul.f32 	%f153, %f1, %f152;
	ex2.approx.f32 	%f154, %f153;
	div.rn.f32 	%f155, %f154, %f24;
	add.s64 	%rd21, %rd20, %rd15;
	st.global.f32 	[%rd21], %f155;
	lg2.approx.f32 	%f156, %f168;
	mul.f32 	%f157, %f1, %f156;
	ex2.approx.f32 	%f158, %f157;
	div.rn.f32 	%f159, %f158, %f25;
	add.s64 	%rd22, %rd21, %rd15;
	st.global.f32 	[%rd22], %f159;
	add.s32 	%r20, %r49, 8;
	setp.lt.u32 	%p5, %r49, 24;
	mov.u32 	%r49, %r20;
	@%p5 bra 	$L__BB32_4;
$L__BB32_9:
	ret;

}
	// .globl	_Z24norm_dist_forward_kernelILb0EEvPKfS1_iiiiiPff
.visible .entry _Z24norm_dist_forward_kernelILb0EEvPKfS1_iiiiiPff(
	.param .u64 .ptr .align 1 _Z24norm_dist_forward_kernelILb0EEvPKfS1_iiiiiPff_param_0,
	.param .u64 .ptr .align 1 _Z24norm_dist_forward_kernelILb0EEvPKfS1_iiiiiPff_param_1,
	.param .u32 _Z24norm_dist_forward_kernelILb0EEvPKfS1_iiiiiPff_param_2,
	.param .u32 _Z24norm_dist_forward_kernelILb0EEvPKfS1_iiiiiPff_param_3,
	.param .u32 _Z24norm_dist_forward_kernelILb0EEvPKfS1_iiiiiPff_param_4,
	.param .u32 _Z24norm_dist_forward_kernelILb0EEvPKfS1_iiiiiPff_param_5,
	.param .u32 _Z24norm_dist_forward_kernelILb0EEvPKfS1_iiiiiPff_param_6,
	.param .u64 .ptr .align 1 _Z24norm_dist_forward_kernelILb0EEvPKfS1_iiiiiPff_param_7,
	.param .f32 _Z24norm_dist_forward_kernelILb0EEvPKfS1_iiiiiPff_param_8
)
{
	.reg .pred 	%p<32>;
	.reg .b32 	%r<76>;
	.reg .b32 	%f<360>;
	.reg .b64 	%rd<24>;
	// demoted variable
	.shared .align 4 .b8 _ZZ24norm_dist_forward_kernelILb0EEvPKfS1_iiiiiPffE6blockI[1024];
	// demoted variable
	.shared .align 4 .b8 _ZZ24norm_dist_forward_kernelILb0EEvPKfS1_iiiiiPffE6blockW[1152];
	ld.param.u32 	%r27, [_Z24norm_dist_forward_kernelILb0EEvPKfS1_iiiiiPff_param_2];
	ld.param.u32 	%r28, [_Z24norm_dist_forward_kernelILb0EEvPKfS1_iiiiiPff_param_3];
	ld.param.u32 	%r29, [_Z24norm_dist_forward_kernelILb0EEvPKfS1_iiiiiPff_param_4];
	ld.param.u32 	%r30, [_Z24norm_dist_forward_kernelILb0EEvPKfS1_iiiiiPff_param_5];
	ld.param.u32 	%r31, [_Z24norm_dist_forward_kernelILb0EEvPKfS1_iiiiiPff_param_6];
	ld.param.f32 	%f55, [_Z24norm_dist_forward_kernelILb0EEvPKfS1_iiiiiPff_param_8];
	mov.u32 	%r33, %ctaid.y;
	shl.b32 	%r34, %r33, 4;
	mov.u32 	%r35, %tid.y;
	add.s32 	%r36, %r34, %r35;
	div.s32 	%r1, %r36, %r30;
	mul.lo.s32 	%r37, %r1, %r30;
	sub.s32 	%r2, %r36, %r37;
	mov.u32 	%r38, %ctaid.x;
	shl.b32 	%r39, %r38, 4;
	mov.u32 	%r3, %tid.x;
	add.s32 	%r4, %r39, %r3;
	add.s32 	%r5, %r39, %r35;
	setp.lt.s32 	%p1, %r29, 16;
	shl.b32 	%r40, %r35, 6;
	mov.u32 	%r41, _ZZ24norm_dist_forward_kernelILb0EEvPKfS1_iiiiiPffE6blockI;
	add.s32 	%r6, %r41, %r40;
	mov.u32 	%r42, _ZZ24norm_dist_forward_kernelILb0EEvPKfS1_iiiiiPffE6blockW;
	mad.lo.s32 	%r43, %r3, 72, %r42;
	shl.b32 	%r44, %r35, 2;
	add.s32 	%r7, %r43, %r44;
	mad.lo.s32 	%r8, %r3, -68, %r43;
	mov.b32 	%r72, 0;
	mov.f32 	%f349, 0f501502F9;
	mov.f32 	%f357, 0f2EDBE6FF;
	mov.f32 	%f348, %f357;
	@%p1 bra 	$L__BB33_9;
	mov.u32 	%r46, %ctaid.z;
	mad.lo.s32 	%r47, %r1, %r31, %r46;
	mad.lo.s32 	%r48, %r28, %r46, %r5;
	mad.lo.s32 	%r49, %r47, %r29, %r3;
	mad.lo.s32 	%r70, %r30, %r49, %r2;
	mad.lo.s32 	%r69, %r48, %r29, %r3;
	mov.f32 	%f348, 0f2EDBE6FF;
	mov.f32 	%f349, 0f501502F9;
	mov.b32 	%r72, 0;
	mov.f32 	%f357, %f348;
$L__BB33_2:
	setp.ge.s32 	%p2, %r1, %r27;
	@%p2 bra 	$L__BB33_4;
	ld.param.u64 	%rd19, [_Z24norm_dist_forward_kernelILb0EEvPKfS1_iiiiiPff_param_0];
	cvta.to.global.u64 	%rd4, %rd19;
	mul.wide.u32 	%rd5, %r70, 4;
	add.s64 	%rd6, %rd4, %rd5;
	ld.global.nc.f32 	%f60, [%rd6];
	shl.b32 	%r50, %r3, 2;
	add.s32 	%r51, %r6, %r50;
	st.shared.f32 	[%r51], %f60;
$L__BB33_4:
	setp.ge.s32 	%p3, %r5, %r28;
	@%p3 bra 	$L__BB33_6;
	ld.param.u64 	%rd21, [_Z24norm_dist_forward_kernelILb0EEvPKfS1_iiiiiPff_param_1];
	cvta.to.global.u64 	%rd7, %rd21;
	mul.wide.u32 	%rd8, %r69, 4;
	add.s64 	%rd9, %rd7, %rd8;
	ld.global.nc.f32 	%f61, [%rd9];
	st.shared.f32 	[%r7], %f61;
$L__BB33_6:
	bar.sync 	0;
	ld.shared.f32 	%f62, [%r6];
	ld.shared.f32 	%f63, [%r8];
	sub.f32 	%f64, %f62, %f63;
	abs.f32 	%f4, %f64;
	max.f32 	%f65, %f4, 0f00000000;
	ld.shared.f32 	%f66, [%r6+4];
	ld.shared.f32 	%f67, [%r8+72];
	sub.f32 	%f68, %f66, %f67;
	abs.f32 	%f5, %f68;
	max.f32 	%f69, %f65, %f5;
	ld.shared.f32 	%f70, [%r6+8];
	ld.shared.f32 	%f71, [%r8+144];
	sub.f32 	%f72, %f70, %f71;
	abs.f32 	%f6, %f72;
	max.f32 	%f73, %f69, %f6;
	ld.shared.f32 	%f74, [%r6+12];
	ld.shared.f32 	%f75, [%r8+216];
	sub.f32 	%f76, %f74, %f75;
	abs.f32 	%f7, %f76;
	max.f32 	%f77, %f73, %f7;
	ld.shared.f32 	%f78, [%r6+16];
	ld.shared.f32 	%f79, [%r8+288];
	sub.f32 	%f80, %f78, %f79;
	abs.f32 	%f8, %f80;
	max.f32 	%f81, %f77, %f8;
	ld.shared.f32 	%f82, [%r6+20];
	ld.shared.f32 	%f83, [%r8+360];
	sub.f32 	%f84, %f82, %f83;
	abs.f32 	%f9, %f84;
	max.f32 	%f85, %f81, %f9;
	ld.shared.f32 	%f86, [%r6+24];
	ld.shared.f32 	%f87, [%r8+432];
	sub.f32 	%f88, %f86, %f87;
	abs.f32 	%f10, %f88;
	max.f32 	%f89, %f85, %f10;
	ld.shared.f32 	%f90, [%r6+28];
	ld.shared.f32 	%f91, [%r8+504];
	sub.f32 	%f92, %f90, %f91;
	abs.f32 	%f11, %f92;
	max.f32 	%f93, %f89, %f11;
	ld.shared.f32 	%f94, [%r6+32];
	ld.shared.f32 	%f95, [%r8+576];
	sub.f32 	%f96, %f94, %f95;
	abs.f32 	%f12, %f96;
	max.f32 	%f97, %f93, %f12;
	ld.shared.f32 	%f98, [%r6+36];
	ld.shared.f32 	%f99, [%r8+648];
	sub.f32 	%f100, %f98, %f99;
	abs.f32 	%f13, %f100;
	max.f32 	%f101, %f97, %f13;
	ld.shared.f32 	%f102, [%r6+40];
	ld.shared.f32 	%f103, [%r8+720];
	sub.f32 	%f104, %f102, %f103;
	abs.f32 	%f14, %f104;
	max.f32 	%f105, %f101, %f14;
	ld.shared.f32 	%f106, [%r6+44];
	ld.shared.f32 	%f107, [%r8+792];
	sub.f32 	%f108, %f106, %f107;
	abs.f32 	%f15, %f108;
	max.f32 	%f109, %f105, %f15;
	ld.shared.f32 	%f110, [%r6+48];
	ld.shared.f32 	%f111, [%r8+864];
	sub.f32 	%f112, %f110, %f111;
	abs.f32 	%f16, %f112;
	max.f32 	%f113, %f109, %f16;
	ld.shared.f32 	%f114, [%r6+52];
	ld.shared.f32 	%f115, [%r8+936];
	sub.f32 	%f116, %f114, %f115;
	abs.f32 	%f17, %f116;
	max.f32 	%f117, %f113, %f17;
	ld.shared.f32 	%f118, [%r6+56];
	ld.shared.f32 	%f119, [%r8+1008];
	sub.f32 	%f120, %f118, %f119;
	abs.f32 	%f18, %f120;
	max.f32 	%f121, %f117, %f18;
	ld.shared.f32 	%f122, [%r6+60];
	ld.shared.f32 	%f123, [%r8+1080];
	sub.f32 	%f124, %f122, %f123;
	abs.f32 	%f19, %f124;
	max.f32 	%f20, %f121, %f19;
	setp.leu.f32 	%p4, %f20, %f348;
	@%p4 bra 	$L__BB33_8;
	rcp.rn.f32 	%f349, %f20;
	mul.f32 	%f125, %f348, %f349;
	lg2.approx.f32 	%f126, %f125;
	mul.f32 	%f127, %f55, %f126;
	ex2.approx.f32 	%f128, %f127;
	mul.f32 	%f357, %f357, %f128;
	mov.f32 	%f348, %f20;
$L__BB33_8:
	mul.f32 	%f129, %f349, %f4;
	lg2.approx.f32 	%f130, %f129;
	mul.f32 	%f131, %f55, %f130;
	ex2.approx.f32 	%f132, %f131;
	add.f32 	%f133, %f357, %f132;
	mul.f32 	%f134, %f349, %f5;
	lg2.approx.f32 	%f135, %f134;
	mul.f32 	%f136, %f55, %f135;
	ex2.approx.f32 	%f137, %f136;
	add.f32 	%f138, %f133, %f137;
	mul.f32 	%f139, %f349, %f6;
	lg2.approx.f32 	%f140, %f139;
	mul.f32 	%f141, %f55, %f140;
	ex2.approx.f32 	%f142, %f141;
	add.f32 	%f143, %f138, %f142;
	mul.f32 	%f144, %f349, %f7;
	lg2.approx.f32 	%f145, %f144;
	mul.f32 	%f146, %f55, %f145;
	ex2.approx.f32 	%f147, %f146;
	add.f32 	%f148, %f143, %f147;
	mul.f32 	%f149, %f349, %f8;
	lg2.approx.f32 	%f150, %f149;
	mul.f32 	%f151, %f55, %f150;
	ex2.approx.f32 	%f152, %f151;
	add.f32 	%f153, %f148, %f152;
	mul.f32 	%f154, %f349, %f9;
	lg2.approx.f32 	%f155, %f154;
	mul.f32 	%f156, %f55, %f155;
	ex2.approx.f32 	%f157, %f156;
	add.f32 	%f158, %f153, %f157;
	mul.f32 	%f159, %f349, %f10;
	lg2.approx.f32 	%f160, %f159;
	mul.f32 	%f161, %f55, %f160;
	ex2.approx.f32 	%f162, %f161;
	add.f32 	%f163, %f158, %f162;
	mul.f32 	%f164, %f349, %f11;
	lg2.approx.f32 	%f165, %f164;
	mul.f32 	%f166, %f55, %f165;
	ex2.approx.f32 	%f167, %f166;
	add.f32 	%f168, %f163, %f167;
	mul.f32 	%f169, %f349, %f12;
	lg2.approx.f32 	%f170, %f169;
	mul.f32 	%f171, %f55, %f170;
	ex2.approx.f32 	%f172, %f171;
	add.f32 	%f173, %f168, %f172;
	mul.f32 	%f174, %f349, %f13;
	lg2.approx.f32 	%f175, %f174;
	mul.f32 	%f176, %f55, %f175;
	ex2.approx.f32 	%f177, %f176;
	add.f32 	%f178, %f173, %f177;
	mul.f32 	%f179, %f349, %f14;
	lg2.approx.f32 	%f180, %f179;
	mul.f32 	%f181, %f55, %f180;
	ex2.approx.f32 	%f182, %f181;
	add.f32 	%f183, %f178, %f182;
	mul.f32 	%f184, %f349, %f15;
	lg2.approx.f32 	%f185, %f184;
	mul.f32 	%f186, %f55, %f185;
	ex2.approx.f32 	%f187, %f186;
	add.f32 	%f188, %f183, %f187;
	mul.f32 	%f189, %f349, %f16;
	lg2.approx.f32 	%f190, %f189;
	mul.f32 	%f191, %f55, %f190;
	ex2.approx.f32 	%f192, %f191;
	add.f32 	%f193, %f188, %f192;
	mul.f32 	%f194, %f349, %f17;
	lg2.approx.f32 	%f195, %f194;
	mul.f32 	%f196, %f55, %f195;
	ex2.approx.f32 	%f197, %f196;
	add.f32 	%f198, %f193, %f197;
	mul.f32 	%f199, %f349, %f18;
	lg2.approx.f32 	%f200, %f199;
	mul.f32 	%f201, %f55, %f200;
	ex2.approx.f32 	%f202, %f201;
	add.f32 	%f203, %f198, %f202;
	mul.f32 	%f204, %f349, %f19;
	lg2.approx.f32 	%f205, %f204;
	mul.f32 	%f206, %f55, %f205;
	ex2.approx.f32 	%f207, %f206;
	add.f32 	%f357, %f203, %f207;
	bar.sync 	0;
	add.s32 	%r72, %r72, 16;
	shl.b32 	%r52, %r30, 4;
	add.s32 	%r70, %r70, %r52;
	add.s32 	%r69, %r69, 16;
	and.b32  	%r53, %r29, -16;
	setp.lt.s32 	%p5, %r72, %r53;
	@%p5 bra 	$L__BB33_2;
$L__BB33_9:
	and.b32  	%r18, %r29, 15;
	setp.eq.s32 	%p6, %r18, 0;
	@%p6 bra 	$L__BB33_34;
	setp.ge.s32 	%p7, %r1, %r27;
	add.s32 	%r19, %r72, %r3;
	setp.ge.u32 	%p8, %r19, %r29;
	or.pred  	%p9, %p7, %p8;
	@%p9 bra 	$L__BB33_12;
	ld.param.u64 	%rd20, [_Z24norm_dist_forward_kernelILb0EEvPKfS1_iiiiiPff_param_0];
	mov.u32 	%r55, %ctaid.z;
	mad.lo.s32 	%r56, %r1, %r31, %r55;
	mad.lo.s32 	%r57, %r56, %r29, %r19;
	mad.lo.s32 	%r58, %r57, %r30, %r2;
	cvta.to.global.u64 	%rd10, %rd20;
	mul.wide.u32 	%rd11, %r58, 4;
	add.s64 	%rd12, %rd10, %rd11;
	ld.global.nc.f32 	%f208, [%rd12];
	mov.u32 	%r59, %tid.x;
	shl.b32 	%r60, %r59, 2;
	add.s32 	%r61, %r6, %r60;
	st.shared.f32 	[%r61], %f208;
$L__BB33_12:
	setp.ge.u32 	%p10, %r19, %r29;
	setp.ge.s32 	%p11, %r5, %r28;
	or.pred  	%p12, %p11, %p10;
	@%p12 bra 	$L__BB33_14;
	ld.param.u64 	%rd22, [_Z24norm_dist_forward_kernelILb0EEvPKfS1_iiiiiPff_param_1];
	mov.u32 	%r62, %ctaid.z;
	mad.lo.s32 	%r63, %r28, %r62, %r5;
	mad.lo.s32 	%r64, %r63, %r29, %r19;
	cvta.to.global.u64 	%rd13, %rd22;
	mul.wide.u32 	%rd14, %r64, 4;
	add.s64 	%rd15, %rd13, %rd14;
	ld.global.nc.f32 	%f209, [%rd15];
	st.shared.f32 	[%r7], %f209;
$L__BB33_14:
	bar.sync 	0;
	neg.s32 	%r74, %r18;
	mov.f32 	%f353, 0f00000000;
	mov.u32 	%r73, %r6;
	mov.u32 	%r75, %r8;
$L__BB33_15:
	ld.shared.f32 	%f211, [%r73];
	ld.shared.f32 	%f212, [%r75];
	sub.f32 	%f213, %f211, %f212;
	abs.f32 	%f214, %f213;
	max.f32 	%f353, %f353, %f214;
	add.s32 	%r75, %r75, 72;
	add.s32 	%r74, %r74, 1;
	setp.ne.s32 	%p13, %r74, 0;
	add.s32 	%r73, %r73, 4;
	@%p13 bra 	$L__BB33_15;
	setp.leu.f32 	%p14, %f353, %f348;
	@%p14 bra 	$L__BB33_18;
	rcp.rn.f32 	%f349, %f353;
	mul.f32 	%f215, %f348, %f349;
	lg2.approx.f32 	%f216, %f215;
	mul.f32 	%f217, %f55, %f216;
	ex2.approx.f32 	%f218, %f217;
	mul.f32 	%f357, %f357, %f218;
	mov.f32 	%f348, %f353;
$L__BB33_18:
	ld.shared.f32 	%f219, [%r6];
	ld.shared.f32 	%f220, [%r8];
	sub.f32 	%f221, %f219, %f220;
	abs.f32 	%f222, %f221;
	mul.f32 	%f223, %f349, %f222;
	lg2.approx.f32 	%f224, %f223;
	mul.f32 	%f225, %f55, %f224;
	ex2.approx.f32 	%f226, %f225;
	add.f32 	%f357, %f357, %f226;
	setp.eq.s32 	%p15, %r18, 1;
	@%p15 bra 	$L__BB33_33;
	ld.shared.f32 	%f227, [%r6+4];
	ld.shared.f32 	%f228, [%r8+72];
	sub.f32 	%f229, %f227, %f228;
	abs.f32 	%f230, %f229;
	mul.f32 	%f231, %f349, %f230;
	lg2.approx.f32 	%f232, %f231;
	mul.f32 	%f233, %f55, %f232;
	ex2.approx.f32 	%f234, %f233;
	add.f32 	%f357, %f357, %f234;
	setp.eq.s32 	%p16, %r18, 2;
	@%p16 bra 	$L__BB33_33;
	ld.shared.f32 	%f235, [%r6+8];
	ld.shared.f32 	%f236, [%r8+144];
	sub.f32 	%f237, %f235, %f236;
	abs.f32 	%f238, %f237;
	mul.f32 	%f239, %f349, %f238;
	lg2.approx.f32 	%f240, %f239;
	mul.f32 	%f241, %f55, %f240;
	ex2.approx.f32 	%f242, %f241;
	add.f32 	%f357, %f357, %f242;
	setp.eq.s32 	%p17, %r18, 3;
	@%p17 bra 	$L__BB33_33;
	ld.shared.f32 	%f243, [%r6+12];
	ld.shared.f32 	%f244, [%r8+216];
	sub.f32 	%f245, %f243, %f244;
	abs.f32 	%f246, %f245;
	mul.f32 	%f247, %f349, %f246;
	lg2.approx.f32 	%f248, %f247;
	mul.f32 	%f249, %f55, %f248;
	ex2.approx.f32 	%f250, %f249;
	add.f32 	%f357, %f357, %f250;
	setp.eq.s32 	%p18, %r18, 4;
	@%p18 bra 	$L__BB33_33;
	ld.shared.f32 	%f251, [%r6+16];
	ld.shared.f32 	%f252, [%r8+288];
	sub.f32 	%f253, %f251, %f252;
	abs.f32 	%f254, %f253;
	mul.f32 	%f255, %f349, %f254;
	lg2.approx.f32 	%f256, %f255;
	mul.f32 	%f257, %f55, %f256;
	ex2.approx.f32 	%f258, %f257;
	add.f32 	%f357, %f357, %f258;
	setp.eq.s32 	%p19, %r18, 5;
	@%p19 bra 	$L__BB33_33;
	ld.shared.f32 	%f259, [%r6+20];
	ld.shared.f32 	%f260, [%r8+360];
	sub.f32 	%f261, %f259, %f260;
	abs.f32 	%f262, %f261;
	mul.f32 	%f263, %f349, %f262;
	lg2.approx.f32 	%f264, %f263;
	mul.f32 	%f265, %f55, %f264;
	ex2.approx.f32 	%f266, %f265;
	add.f32 	%f357, %f357, %f266;
	setp.eq.s32 	%p20, %r18, 6;
	@%p20 bra 	$L__BB33_33;
	ld.shared.f32 	%f267, [%r6+24];
	ld.shared.f32 	%f268, [%r8+432];
	sub.f32 	%f269, %f267, %f268;
	abs.f32 	%f270, %f269;
	mul.f32 	%f271, %f349, %f270;
	lg2.approx.f32 	%f272, %f271;
	mul.f32 	%f273, %f55, %f272;
	ex2.approx.f32 	%f274, %f273;
	add.f32 	%f357, %f357, %f274;
	setp.eq.s32 	%p21, %r18, 7;
	@%p21 bra 	$L__BB33_33;
	ld.shared.f32 	%f275, [%r6+28];
	ld.shared.f32 	%f276, [%r8+504];
	sub.f32 	%f277, %f275, %f276;
	abs.f32 	%f278, %f277;
	mul.f32 	%f279, %f349, %f278;
	lg2.approx.f32 	%f280, %f279;
	mul.f32 	%f281, %f55, %f280;
	ex2.approx.f32 	%f282, %f281;
	add.f32 	%f357, %f357, %f282;
	setp.eq.s32 	%p22, %r18, 8;
	@%p22 bra 	$L__BB33_33;
	ld.shared.f32 	%f283, [%r6+32];
	ld.shared.f32 	%f284, [%r8+576];
	sub.f32 	%f285, %f283, %f284;
	abs.f32 	%f286, %f285;
	mul.f32 	%f287, %f349, %f286;
	lg2.approx.f32 	%f288, %f287;
	mul.f32 	%f289, %f55, %f288;
	ex2.approx.f32 	%f290, %f289;
	add.f32 	%f357, %f357, %f290;
	setp.eq.s32 	%p23, %r18, 9;
	@%p23 bra 	$L__BB33_33;
	ld.shared.f32 	%f291, [%r6+36];
	ld.shared.f32 	%f292, [%r8+648];
	sub.f32 	%f293, %f291, %f292;
	abs.f32 	%f294, %f293;
	mul.f32 	%f295, %f349, %f294;
	lg2.approx.f32 	%f296, %f295;
	mul.f32 	%f297, %f55, %f296;
	ex2.approx.f32 	%f298, %f297;
	add.f32 	%f357, %f357, %f298;
	setp.eq.s32 	%p24, %r18, 10;
	@%p24 bra 	$L__BB33_33;
	ld.shared.f32 	%f299, [%r6+40];
	ld.shared.f32 	%f300, [%r8+720];
	sub.f32 	%f301, %f299, %f300;
	abs.f32 	%f302, %f301;
	mul.f32 	%f303, %f349, %f302;
	lg2.approx.f32 	%f304, %f303;
	mul.f32 	%f305, %f55, %f304;
	ex2.approx.f32 	%f306, %f305;
	add.f32 	%f357, %f357, %f306;
	setp.eq.s32 	%p25, %r18, 11;
	@%p25 bra 	$L__BB33_33;
	ld.shared.f32 	%f307, [%r6+44];
	ld.shared.f32 	%f308, [%r8+792];
	sub.f32 	%f309, %f307, %f308;
	abs.f32 	%f310, %f309;
	mul.f32 	%f311, %f349, %f310;
	lg2.approx.f32 	%f312, %f311;
	mul.f32 	%f313, %f55, %f312;
	ex2.approx.f32 	%f314, %f313;
	add.f32 	%f357, %f357, %f314;
	setp.eq.s32 	%p26, %r18, 12;
	@%p26 bra 	$L__BB33_33;
	ld.shared.f32 	%f315, [%r6+48];
	ld.shared.f32 	%f316, [%r8+864];
	sub.f32 	%f317, %f315, %f316;
	abs.f32 	%f318, %f317;
	mul.f32 	%f319, %f349, %f318;
	lg2.approx.f32 	%f320, %f319;
	mul.f32 	%f321, %f55, %f320;
	ex2.approx.f32 	%f322, %f321;
	add.f32 	%f357, %f357, %f322;
	setp.eq.s32 	%p27, %r18, 13;
	@%p27 bra 	$L__BB33_33;
	ld.shared.f32 	%f323, [%r6+52];
	ld.shared.f32 	%f324, [%r8+936];
	sub.f32 	%f325, %f323, %f324;
	abs.f32 	%f326, %f325;
	mul.f32 	%f327, %f349, %f326;
	lg2.approx.f32 	%f328, %f327;
	mul.f32 	%f329, %f55, %f328;
	ex2.approx.f32 	%f330, %f329;
	add.f32 	%f357, %f357, %f330;
	setp.eq.s32 	%p28, %r18, 14;
	@%p28 bra 	$L__BB33_33;
	ld.shared.f32 	%f331, [%r6+56];
	ld.shared.f32 	%f332, [%r8+1008];
	sub.f32 	%f333, %f331, %f332;
	abs.f32 	%f334, %f333;
	mul.f32 	%f335, %f349, %f334;
	lg2.approx.f32 	%f336, %f335;
	mul.f32 	%f337, %f55, %f336;
	ex2.approx.f32 	%f338, %f337;
	add.f32 	%f357, %f357, %f338;
$L__BB33_33:
	bar.sync 	0;
$L__BB33_34:
	setp.ge.s32 	%p29, %r1, %r27;
	setp.ge.s32 	%p30, %r4, %r28;
	or.pred  	%p31, %p30, %p29;
	@%p31 bra 	$L__BB33_36;
	ld.param.u64 	%rd23, [_Z24norm_dist_forward_kernelILb0EEvPKfS1_iiiiiPff_param_7];
	rcp.rn.f32 	%f339, %f55;
	lg2.approx.f32 	%f340, %f357;
	mul.f32 	%f341, %f339, %f340;
	ex2.approx.f32 	%f342, %f341;
	mul.f32 	%f343, %f348, %f342;
	mov.u32 	%r65, %ctaid.z;
	mad.lo.s32 	%r66, %r1, %r31, %r65;
	mad.lo.s32 	%r67, %r66, %r28, %r4;
	mad.lo.s32 	%r68, %r67, %r30, %r2;
	cvta.to.global.u64 	%rd16, %rd23;
	mul.wide.u32 	%rd17, %r68, 4;
	add.s64 	%rd18, %rd16, %rd17;
	st.global.f32 	[%rd18], %f343;
$L__BB33_36:
	ret;

}
	// .globl	_Z24norm_dist_forward_kernelILb1EEvPKfS1_iiiiiPff
.visible .entry _Z24norm_dist_forward_kernelILb1EEvPKfS1_iiiiiPff(
	.param .u64 .ptr .align 1 _Z24norm_dist_forward_kernelILb1EEvPKfS1_iiiiiPff_param_0,
	.param .u64 .ptr .align 1 _Z24norm_dist_forward_kernelILb1EEvPKfS1_iiiiiPff_param_1,
	.param .u32 _Z24norm_dist_forward_kernelILb1EEvPKfS1_iiiiiPff_param_2,
	.param .u32 _Z24norm_dist_forward_kernelILb1EEvPKfS1_iiiiiPff_param_3,
	.param .u32 _Z24norm_dist_forward_kernelILb1EEvPKfS1_iiiiiPff_param_4,
	.param .u32 _Z24norm_dist_forward_kernelILb1EEvPKfS1_iiiiiPff_param_5,
	.param .u32 _Z24norm_dist_forward_kernelILb1EEvPKfS1_iiiiiPff_param_6,
	.param .u64 .ptr .align 1 _Z24norm_dist_forward_kernelILb1EEvPKfS1_iiiiiPff_param_7,
	.param .f32 _Z24norm_dist_forward_kernelILb1EEvPKfS1_iiiiiPff_param_8
)
{
	.reg .pred 	%p<32>;
	.reg .b32 	%r<72>;
	.reg .b32 	%f<360>;
	.reg .b64 	%rd<24>;
	// demoted variable
	.shared .align 4 .b8 _ZZ24norm_dist_forward_kernelILb1EEvPKfS1_iiiiiPffE6blockI[1024];
	// demoted variable
	.shared .align 4 .b8 _ZZ24norm_dist_forward_kernelILb1EEvPKfS1_iiiiiPffE6blockW[1152];
	ld.param.u32 	%r29, [_Z24norm_dist_forward_kernelILb1EEvPKfS1_iiiiiPff_param_2];
	ld.param.u32 	%r30, [_Z24norm_dist_forward_kernelILb1EEvPKfS1_iiiiiPff_param_3];
	ld.param.u32 	%r31, [_Z24norm_dist_forward_kernelILb1EEvPKfS1_iiiiiPff_param_4];
	ld.param.u32 	%r32, [_Z24norm_dist_forward_kernelILb1EEvPKfS1_iiiiiPff_param_5];
	ld.param.u32 	%r33, [_Z24norm_dist_forward_kernelILb1EEvPKfS1_iiiiiPff_param_6];
	ld.param.f32 	%f55, [_Z24norm_dist_forward_kernelILb1EEvPKfS1_iiiiiPff_param_8];
	mov.u32 	%r35, %ctaid.y;
	shl.b32 	%r36, %r35, 4;
	mov.u32 	%r1, %tid.x;
	add.s32 	%r37, %r36, %r1;
	div.s32 	%r2, %r37, %r32;
	mul.lo.s32 	%r38, %r2, %r32;
	sub.s32 	%r3, %r37, %r38;
	mov.u32 	%r39, %ctaid.x;
	shl.b32 	%r40, %r39, 4;
	mov.u32 	%r4, %tid.y;
	add.s32 	%r5, %r40, %r4;
	setp.lt.s32 	%p1, %r31, 16;
	shl.b32 	%r41, %r4, 6;
	mov.u32 	%r42, _ZZ24norm_dist_forward_kernelILb1EEvPKfS1_iiiiiPffE6blockI;
	shl.b32 	%r43, %r1, 2;
	add.s32 	%r8, %r42, %r43;
	add.s32 	%r6, %r8, %r41;
	mov.u32 	%r44, _ZZ24norm_dist_forward_kernelILb1EEvPKfS1_iiiiiPffE6blockW;
	shl.b32 	%r45, %r4, 2;
	add.s32 	%r9, %r44, %r45;
	mad.lo.s32 	%r7, %r1, 72, %r9;
	mov.b32 	%r68, 0;
	mov.f32 	%f349, 0f501502F9;
	mov.f32 	%f357, 0f2EDBE6FF;
	mov.f32 	%f348, %f357;
	@%p1 bra 	$L__BB34_9;
	mov.u32 	%r47, %ctaid.z;
	mad.lo.s32 	%r48, %r2, %r33, %r47;
	mad.lo.s32 	%r49, %r30, %r47, %r5;
	mad.lo.s32 	%r50, %r48, %r31, %r4;
	mad.lo.s32 	%r66, %r32, %r50, %r3;
	mad.lo.s32 	%r65, %r49, %r31, %r1;
	mov.f32 	%f348, 0f2EDBE6FF;
	mov.f32 	%f349, 0f501502F9;
	mov.b32 	%r68, 0;
	mov.f32 	%f357, %f348;
$L__BB34_2:
	setp.ge.s32 	%p2, %r2, %r29;
	@%p2 bra 	$L__BB34_4;
	ld.param.u64 	%rd19, [_Z24norm_dist_forward_kernelILb1EEvPKfS1_iiiiiPff_param_0];
	cvta.to.global.u64 	%rd4, %rd19;
	mul.wide.u32 	%rd5, %r66, 4;
	add.s64 	%rd6, %rd4, %rd5;
	ld.global.nc.f32 	%f60, [%rd6];
	st.shared.f32 	[%r6], %f60;
$L__BB34_4:
	setp.ge.s32 	%p3, %r5, %r30;
	@%p3 bra 	$L__BB34_6;
	ld.param.u64 	%rd21, [_Z24norm_dist_forward_kernelILb1EEvPKfS1_iiiiiPff_param_1];
	cvta.to.global.u64 	%rd7, %rd21;
	mul.wide.u32 	%rd8, %r65, 4;
	add.s64 	%rd9, %rd7, %rd8;
	ld.global.nc.f32 	%f61, [%rd9];
	st.shared.f32 	[%r7], %f61;
$L__BB34_6:
	bar.sync 	0;
	ld.shared.f32 	%f62, [%r8];
	ld.shared.f32 	%f63, [%r9];
	sub.f32 	%f64, %f62, %f63;
	abs.f32 	%f4, %f64;
	max.f32 	%f65, %f4, 0f00000000;
	ld.shared.f32 	%f66, [%r8+64];
	ld.shared.f32 	%f67, [%r9+72];
	sub.f32 	%f68, %f66, %f67;
	abs.f32 	%f5, %f68;
	max.f32 	%f69, %f65, %f5;
	ld.shared.f32 	%f70, [%r8+128];
	ld.shared.f32 	%f71, [%r9+144];
	sub.f32 	%f72, %f70, %f71;
	abs.f32 	%f6, %f72;
	max.f32 	%f73, %f69, %f6;
	ld.shared.f32 	%f74, [%r8+192];
	ld.shared.f32 	%f75, [%r9+216];
	sub.f32 	%f76, %f74, %f75;
	abs.f32 	%f7, %f76;
	max.f32 	%f77, %f73, %f7;
	ld.shared.f32 	%f78, [%r8+256];
	ld.shared.f32 	%f79, [%r9+288];
	sub.f32 	%f80, %f78, %f79;
	abs.f32 	%f8, %f80;
	max.f32 	%f81, %f77, %f8;
	ld.shared.f32 	%f82, [%r8+320];
	ld.shared.f32 	%f83, [%r9+360];
	sub.f32 	%f84, %f82, %f83;
	abs.f32 	%f9, %f84;
	max.f32 	%f85, %f81, %f9;
	ld.shared.f32 	%f86, [%r8+384];
	ld.shared.f32 	%f87, [%r9+432];
	sub.f32 	%f88, %f86, %f87;
	abs.f32 	%f10, %f88;
	max.f32 	%f89, %f85, %f10;
	ld.shared.f32 	%f90, [%r8+448];
	ld.shared.f32 	%f91, [%r9+504];
	sub.f32 	%f92, %f90, %f91;
	abs.f32 	%f11, %f92;
	max.f32 	%f93, %f89, %f11;
	ld.shared.f32 	%f94, [%r8+512];
	ld.shared.f32 	%f95, [%r9+576];
	sub.f32 	%f96, %f94, %f95;
	abs.f32 	%f12, %f96;
	max.f32 	%f97, %f93, %f12;
	ld.shared.f32 	%f98, [%r8+576];
	ld.shared.f32 	%f99, [%r9+648];
	sub.f32 	%f100, %f98, %f99;
	abs.f32 	%f13, %f100;
	max.f32 	%f101, %f97, %f13;
	ld.shared.f32 	%f102, [%r8+640];
	ld.shared.f32 	%f103, [%r9+720];
	sub.f32 	%f104, %f102, %f103;
	abs.f32 	%f14, %f104;
	max.f32 	%f105, %f101, %f14;
	ld.shared.f32 	%f106, [%r8+704];
	ld.shared.f32 	%f107, [%r9+792];
	sub.f32 	%f108, %f106, %f107;
	abs.f32 	%f15, %f108;
	max.f32 	%f109, %f105, %f15;
	ld.shared.f32 	%f110, [%r8+768];
	ld.shared.f32 	%f111, [%r9+864];
	sub.f32 	%f112, %f110, %f111;
	abs.f32 	%f16, %f112;
	max.f32 	%f113, %f109, %f16;
	ld.shared.f32 	%f114, [%r8+832];
	ld.shared.f32 	%f115, [%r9+936];
	sub.f32 	%f116, %f114, %f115;
	abs.f32 	%f17, %f116;
	max.f32 	%f117, %f113, %f17;
	ld.shared.f32 	%f118, [%r8+896];
	ld.shared.f32 	%f119, [%r9+1008];
	sub.f32 	%f120, %f118, %f119;
	abs.f32 	%f18, %f120;
	max.f32 	%f121, %f117, %f18;
	ld.shared.f32 	%f122, [%r8+960];
	ld.shared.f32 	%f123, [%r9+1080];
	sub.f32 	%f124, %f122, %f123;
	abs.f32 	%f19, %f124;
	max.f32 	%f20, %f121, %f19;
	setp.leu.f32 	%p4, %f20, %f348;
	@%p4 bra 	$L__BB34_8;
	rcp.rn.f32 	%f349, %f20;
	mul.f32 	%f125, %f348, %f349;
	lg2.approx.f32 	%f126, %f125;
	mul.f32 	%f127, %f55, %f126;
	ex2.approx.f32 	%f128, %f127;
	mul.f32 	%f357, %f357, %f128;
	mov.f32 	%f348, %f20;
$L__BB34_8:
	mul.f32 	%f129, %f349, %f4;
	lg2.approx.f32 	%f130, %f129;
	mul.f32 	%f131, %f55, %f130;
	ex2.approx.f32 	%f132, %f131;
	add.f32 	%f133, %f357, %f132;
	mul.f32 	%f134, %f349, %f5;
	lg2.approx.f32 	%f135, %f134;
	mul.f32 	%f136, %f55, %f135;
	ex2.approx.f32 	%f137, %f136;
	add.f32 	%f138, %f133, %f137;
	mul.f32 	%f139, %f349, %f6;
	lg2.approx.f32 	%f140, %f139;
	mul.f32 	%f141, %f55, %f140;
	ex2.approx.f32 	%f142, %f141;
	add.f32 	%f143, %f138, %f142;
	mul.f32 	%f144, %f349, %f7;
	lg2.approx.f32 	%f145, %f144;
	mul.f32 	%f146, %f55, %f145;
	ex2.approx.f32 	%f147, %f146;
	add.f32 	%f148, %f143, %f147;
	mul.f32 	%f149, %f349, %f8;
	lg2.approx.f32 	%f150, %f149;
	mul.f32 	%f151, %f55, %f150;
	ex2.approx.f32 	%f152, %f151;
	add.f32 	%f153, %f148, %f152;
	mul.f32 	%f154, %f349, %f9;
	lg2.approx.f32 	%f155, %f154;
	mul.f32 	%f156, %f55, %f155;
	ex2.approx.f32 	%f157, %f156;
	add.f32 	%f158, %f153, %f157;
	mul.f32 	%f159, %f349, %f10;
	lg2.approx.f32 	%f160, %f159;
	mul.f32 	%f161, %f55, %f160;
	ex2.approx.f32 	%f162, %f161;
	add.f32 	%f163, %f158, %f162;
	mul.f32 	%f164, %f349, %f11;
	lg2.approx.f32 	%f165, %f164;
	mul.f32 	%f166, %f55, %f165;
	ex2.approx.f32 	%f167, %f166;
	add.f32 	%f168, %f163, %f167;
	mul.f32 	%f169, %f349, %f12;
	lg2.approx.f32 	%f170, %f169;
	mul.f32 	%f171, %f55, %f170;
	ex2.approx.f32 	%f172, %f171;
	add.f32 	%f173, %f168, %f172;
	mul.f32 	%f174, %f349, %f13;
	lg2.approx.f32 	%f175, %f174;
	mul.f32 	%f176, %f55, %f175;
	ex2.approx.f32 	%f177, %f176;
	add.f32 	%f178, %f173, %f177;
	mul.f32 	%f179, %f349, %f14;
	lg2.approx.f32 	%f180, %f179;
	mul.f32 	%f181, %f55, %f180;
	ex2.approx.f32 	%f182, %f181;
	add.f32 	%f183, %f178, %f182;
	mul.f32 	%f184, %f349, %f15;
	lg2.approx.f32 	%f185, %f184;
	mul.f32 	%f186, %f55, %f185;
	ex2.approx.f32 	%f187, %f186;
	add.f32 	%f188, %f183, %f187;
	mul.f32 	%f189, %f349, %f16;
	lg2.approx.f32 	%f190, %f189;
	mul.f32 	%f191, %f55, %f190;
	ex2.approx.f32 	%f192, %f191;
	add.f32 	%f193, %f188, %f192;
	mul.f32 	%f194, %f349, %f17;
	lg2.approx.f32 	%f195, %f194;
	mul.f32 	%f196, %f55, %f195;
	ex2.approx.f32 	%f197, %f196;
	add.f32 	%f198, %f193, %f197;
	mul.f32 	%f199, %f349, %f18;
	lg2.approx.f32 	%f200, %f199;
	mul.f32 	%f201, %f55, %f200;
	ex2.approx.f32 	%f202, %f201;
	add.f32 	%f203, %f198, %f202;
	mul.f32 	%f204, %f349, %f19;
	lg2.approx.f32 	%f205, %f204;
	mul.f32 	%f206, %f55, %f205;
	ex2.approx.f32 	%f207, %f206;
	add.f32 	%f357, %f203, %f207;
	bar.sync 	0;
	add.s32 	%r68, %r68, 16;
	shl.b32 	%r51, %r32, 4;
	add.s32 	%r66, %r66, %r51;
	add.s32 	%r65, %r65, 16;
	and.b32  	%r52, %r31, -16;
	setp.lt.s32 	%p5, %r68, %r52;
	@%p5 bra 	$L__BB34_2;
$L__BB34_9:
	and.b32  	%r19, %r31, 15;
	setp.eq.s32 	%p6, %r19, 0;
	@%p6 bra 	$L__BB34_34;
	setp.ge.s32 	%p7, %r2, %r29;
	add.s32 	%r20, %r68, %r4;
	setp.ge.u32 	%p8, %r20, %r31;
	or.pred  	%p9, %p7, %p8;
	@%p9 bra 	$L__BB34_12;
	ld.param.u64 	%rd20, [_Z24norm_dist_forward_kernelILb1EEvPKfS1_iiiiiPff_param_0];
	mov.u32 	%r54, %ctaid.z;
	mad.lo.s32 	%r55, %r2, %r33, %r54;
	mad.lo.s32 	%r56, %r55, %r31, %r20;
	mad.lo.s32 	%r57, %r56, %r32, %r3;
	cvta.to.global.u64 	%rd10, %rd20;
	mul.wide.u32 	%rd11, %r57, 4;
	add.s64 	%rd12, %rd10, %rd11;
	ld.global.nc.f32 	%f208, [%rd12];
	st.shared.f32 	[%r6], %f208;
$L__BB34_12:
	add.s32 	%r21, %r68, %r1;
	setp.ge.u32 	%p10, %r21, %r31;
	setp.ge.s32 	%p11, %r5, %r30;
	or.pred  	%p12, %p11, %p10;
	@%p12 bra 	$L__BB34_14;
	ld.param.u64 	%rd22, [_Z24norm_dist_forward_kernelILb1EEvPKfS1_iiiiiPff_param_1];
	mov.u32 	%r58, %ctaid.z;
	mad.lo.s32 	%r59, %r30, %r58, %r5;
	mad.lo.s32 	%r60, %r59, %r31, %r21;
	cvta.to.global.u64 	%rd13, %rd22;
	mul.wide.u32 	%rd14, %r60, 4;
	add.s64 	%rd15, %rd13, %rd14;
	ld.global.nc.f32 	%f209, [%rd15];
	st.shared.f32 	[%r7], %f209;
$L__BB34_14:
	bar.sync 	0;
	neg.s32 	%r69, %r19;
	mov.f32 	%f353, 0f00000000;
	mov.u32 	%r70, %r8;
	mov.u32 	%r71, %r9;
$L__BB34_15:
	ld.shared.f32 	%f211, [%r70];
	ld.shared.f32 	%f212, [%r71];
	sub.f32 	%f213, %f211, %f212;
	abs.f32 	%f214, %f213;
	max.f32 	%f353, %f353, %f214;
	add.s32 	%r71, %r71, 72;
	add.s32 	%r70, %r70, 64;
	add.s32 	%r69, %r69, 1;
	setp.ne.s32 	%p13, %r69, 0;
	@%p13 bra 	$L__BB34_15;
	setp.leu.f32 	%p14, %f353, %f348;
	@%p14 bra 	$L__BB34_18;
	rcp.rn.f32 	%f349, %f353;
	mul.f32 	%f215, %f348, %f349;
	lg2.approx.f32 	%f216, %f215;
	mul.f32 	%f217, %f55, %f216;
	ex2.approx.f32 	%f218, %f217;
	mul.f32 	%f357, %f357, %f218;
	mov.f32 	%f348, %f353;
$L__BB34_18:
	ld.shared.f32 	%f219, [%r8];
	ld.shared.f32 	%f220, [%r9];
	sub.f32 	%f221, %f219, %f220;
	abs.f32 	%f222, %f221;
	mul.f32 	%f223, %f349, %f222;
	lg2.approx.f32 	%f224, %f223;
	mul.f32 	%f225, %f55, %f224;
	ex2.approx.f32 	%f226, %f225;
	add.f32 	%f357, %f357, %f226;
	setp.eq.s32 	%p15, %r19, 1;
	@%p15 bra 	$L__BB34_33;
	ld.shared.f32 	%f227, [%r8+64];
	ld.shared.f32 	%f228, [%r9+72];
	sub.f32 	%f229, %f227, %f228;
	abs.f32 	%f230, %f229;
	mul.f32 	%f231, %f349, %f230;
	lg2.approx.f32 	%f232, %f231;
	mul.f32 	%f233, %f55, %f232;
	ex2.approx.f32 	%f234, %f233;
	add.f32 	%f357, %f357, %f234;
	setp.eq.s32 	%p16, %r19, 2;
	@%p16 bra 	$L__BB34_33;
	ld.shared.f32 	%f235, [%r8+128];
	ld.shared.f32 	%f236, [%r9+144];
	sub.f32 	%f237, %f235, %f236;
	abs.f32 	%f238, %f237;
	mul.f32 	%f239, %f349, %f238;
	lg2.approx.f32 	%f240, %f239;
	mul.f32 	%f241, %f55, %f240;
	ex2.approx.f32 	%f242, %f241;
	add.f32 	%f357, %f357, %f242;
	setp.eq.s32 	%p17, %r19, 3;
	@%p17 bra 	$L__BB34_33;
	ld.shared.f32 	%f243, [%r8+192];
	ld.shared.f32 	%f244, [%r9+216];
	sub.f32 	%f245, %f243, %f244;
	abs.f32 	%f246, %f245;
	mul.f32 	%f247, %f349, %f246;
	lg2.approx.f32 	%f248, %f247;
	mul.f32 	%f249, %f55, %f248;
	ex2.approx.f32 	%f250, %f249;
	add.f32 	%f357, %f357, %f250;
	setp.eq.s32 	%p18, %r19, 4;
	@%p18 bra 	$L__BB34_33;
	ld.shared.f32 	%f251, [%r8+256];
	ld.shared.f32 	%f252, [%r9+288];
	sub.f32 	%f253, %f251, %f252;
	abs.f32 	%f254, %f253;
	mul.f32 	%f255, %f349, %f254;
	lg2.approx.f32 	%f256, %f255;
	mul.f32 	%f257, %f55, %f256;
	ex2.approx.f32 	%f258, %f257;
	add.f32 	%f357, %f357, %f258;
	setp.eq.s32 	%p19, %r19, 5;
	@%p19 bra 	$L__BB34_33;
	ld.shared.f32 	%f259, [%r8+320];
	ld.shared.f32 	%f260, [%r9+360];
	sub.f32 	%f261, %f259, %f260;
	abs.f32 	%f262, %f261;
	mul.f32 	%f263, %f349, %f262;
	lg2.approx.f32 	%f264, %f263;
	mul.f32 	%f265, %f55, %f264;
	ex2.approx.f32 	%f266, %f265;
	add.f32 	%f357, %f357, %f266;
	setp.eq.s32 	%p20, %r19, 6;
	@%p20 bra 	$L__BB34_33;
	ld.shared.f32 	%f267, [%r8+384];
	ld.shared.f32 	%f268, [%r9+432];
	sub.f32 	%f269, %f267, %f268;
	abs.f32 	%f270, %f269;
	mul.f32 	%f271, %f349, %f270;
	lg2.approx.f32 	%f272, %f271;
	mul.f32 	%f273, %f55, %f272;
	ex2.approx.f32 	%f274, %f273;
	add.f32 	%f357, %f357, %f274;
	setp.eq.s32 	%p21, %r19, 7;
	@%p21 bra 	$L__BB34_33;
	ld.shared.f32 	%f275, [%r8+448];
	ld.shared.f32 	%f276, [%r9+504];
	sub.f32 	%f277, %f275, %f276;
	abs.f32 	%f278, %f277;
	mul.f32 	%f279, %f349, %f278;
	lg2.approx.f32 	%f280, %f279;
	mul.f32 	%f281, %f55, %f280;
	ex2.approx.f32 	%f282, %f281;
	add.f32 	%f357, %f357, %f282;
	setp.eq.s32 	%p22, %r19, 8;
	@%p22 bra 	$L__BB34_33;
	ld.shared.f32 	%f283, [%r8+512];
	ld.shared.f32 	%f284, [%r9+576];
	sub.f32 	%f285, %f283, %f284;
	abs.f32 	%f286, %f285;
	mul.f32 	%f287, %f349, %f286;
	lg2.approx.f32 	%f288, %f287;
	mul.f32 	%f289, %f55, %f288;
	ex2.approx.f32 	%f290, %f289;
	add.f32 	%f357, %f357, %f290;
	setp.eq.s32 	%p23, %r19, 9;
	@%p23 bra 	$L__BB34_33;
	ld.shared.f32 	%f291, [%r8+576];
	ld.shared.f32 	%f292, [%r9+648];
	sub.f32 	%f293, %f291, %f292;
	abs.f32 	%f294, %f293;
	mul.f32 	%f295, %f349, %f294;
	lg2.approx.f32 	%f296, %f295;
	mul.f32 	%f297, %f55, %f296;
	ex2.approx.f32 	%f298, %f297;
	add.f32 	%f357, %f357, %f298;
	setp.eq.s32 	%p24, %r19, 10;
	@%p24 bra 	$L__BB34_33;
	ld.shared.f32 	%f299, [%r8+640];
	ld.shared.f32 	%f300, [%r9+720];
	sub.f32 	%f301, %f299, %f300;
	abs.f32 	%f302, %f301;
	mul.f32 	%f303, %f349, %f302;
	lg2.approx.f32 	%f304, %f303;
	mul.f32 	%f305, %f55, %f304;
	ex2.approx.f32 	%f306, %f305;
	add.f32 	%f357, %f357, %f306;
	setp.eq.s32 	%p25, %r19, 11;
	@%p25 bra 	$L__BB34_33;
	ld.shared.f32 	%f307, [%r8+704];
	ld.shared.f32 	%f308, [%r9+792];
	sub.f32 	%f309, %f307, %f308;
	abs.f32 	%f310, %f309;
	mul.f32 	%f311, %f349, %f310;
	lg2.approx.f32 	%f312, %f311;
	mul.f32 	%f313, %f55, %f312;
	ex2.approx.f32 	%f314, %f313;
	add.f32 	%f357, %f357, %f314;
	setp.eq.s32 	%p26, %r19, 12;
	@%p26 bra 	$L__BB34_33;
	ld.shared.f32 	%f315, [%r8+768];
	ld.shared.f32 	%f316, [%r9+864];
	sub.f32 	%f317, %f315, %f316;
	abs.f32 	%f318, %f317;
	mul.f32 	%f319, %f349, %f318;
	lg2.approx.f32 	%f320, %f319;
	mul.f32 	%f321, %f55, %f320;
	ex2.approx.f32 	%f322, %f321;
	add.f32 	%f357, %f357, %f322;
	setp.eq.s32 	%p27, %r19, 13;
	@%p27 bra 	$L__BB34_33;
	ld.shared.f32 	%f323, [%r8+832];
	ld.shared.f32 	%f324, [%r9+936];
	sub.f32 	%f325, %f323, %f324;
	abs.f32 	%f326, %f325;
	mul.f32 	%f327, %f349, %f326;
	lg2.approx.f32 	%f328, %f327;
	mul.f32 	%f329, %f55, %f328;
	ex2.approx.f32 	%f330, %f329;
	add.f32 	%f357, %f357, %f330;
	setp.eq.s32 	%p28, %r19, 14;
	@%p28 bra 	$L__BB34_33;
	ld.shared.f32 	%f331, [%r8+896];
	ld.shared.f32 	%f332, [%r9+1008];
	sub.f32 	%f333, %f331, %f332;
	abs.f32 	%f334, %f333;
	mul.f32 	%f335, %f349, %f334;
	lg2.approx.f32 	%f336, %f335;
	mul.f32 	%f337, %f55, %f336;
	ex2.approx.f32 	%f338, %f337;
	add.f32 	%f357, %f357, %f338;
$L__BB34_33:
	bar.sync 	0;
$L__BB34_34:
	setp.ge.s32 	%p29, %r2, %r29;
	setp.ge.s32 	%p30, %r5, %r30;
	or.pred  	%p31, %p30, %p29;
	@%p31 bra 	$L__BB34_36;
	ld.param.u64 	%rd23, [_Z24norm_dist_forward_kernelILb1EEvPKfS1_iiiiiPff_param_7];
	rcp.rn.f32 	%f339, %f55;
	lg2.approx.f32 	%f340, %f357;
	mul.f32 	%f341, %f339, %f340;
	ex2.approx.f32 	%f342, %f341;
	mul.f32 	%f343, %f348, %f342;
	mov.u32 	%r61, %ctaid.z;
	mad.lo.s32 	%r62, %r2, %r33, %r61;
	mad.lo.s32 	%r63, %r62, %r30, %r5;
	mad.lo.s32 	%r64, %r63, %r32, %r3;
	cvta.to.global.u64 	%rd16, %rd23;
	mul.wide.u32 	%rd17, %r64, 4;
	add.s64 	%rd18, %rd16, %rd17;
	st.global.f32 	[%rd18], %f343;
$L__BB34_36:
	ret;

}
	// .globl	_Z31norm_dist_backward_input_kernelILi1ELi1EEvPKfS1_S1_S1_iiiiPff
.visible .entry _Z31norm_dist_backward_input_kernelILi1ELi1EEvPKfS1_S1_S1_iiiiPff(
	.param .u64 .ptr .align 1 _Z31norm_dist_backward_input_kernelILi1ELi1EEvPKfS1_S1_S1_iiiiPff_param_0,
	.param .u64 .ptr .align 1 _Z31norm_dist_backward_input_kernelILi1ELi1EEvPKfS1_S1_S1_iiiiPff_param_1,
	.param .u64 .ptr .align 1 _Z31norm_dist_backward_input_kernelILi1ELi1EEvPKfS1_S1_S1_iiiiPff_param_2,
	.param .u64 .ptr .align 1 _Z31norm_dist_backward_input_kernelILi1ELi1EEvPKfS1_S1_S1_iiiiPff_param_3,
	.param .u32 _Z31norm_dist_backward_input_kernelILi1ELi1EEvPKfS1_S1_S1_iiiiPff_param_4,
	.param .u32 _Z31norm_dist_backward_input_kernelILi1ELi1EEvPKfS1_S1_S1_iiiiPff_param_5,
	.param .u32 _Z31norm_dist_backward_input_kernelILi1ELi1EEvPKfS1_S1_S1_iiiiPff_param_6,
	.param .u32 _Z31norm_dist_backward_input_kernelILi1ELi1EEvPKfS1_S1_S1_iiiiPff_param_7,
	.param .u64 .ptr .align 1 _Z31norm_dist_backward_input_kernelILi1ELi1EEvPKfS1_S1_S1_iiiiPff_param_8,
	.param .f32 _Z31norm_dist_backward_input_kernelILi1ELi1EEvPKfS1_S1_S1_iiiiPff_param_9
)
.maxntid 256
.minnctapersm 4
{
	.reg .pred 	%p<4>;
	.reg .b32 	%r<16>;
	.reg .b32 	%f<19>;
	.reg .b64 	%rd<19>;
	// demoted variable
	.shared .align 4 .b8 _ZZ31norm_dist_backward_input_kernelILi1ELi1EEvPKfS1_S1_S1_iiiiPffE6blockW[4];
	ld.param.u64 	%rd1, [_Z31norm_dist_backward_input_kernelILi1ELi1EEvPKfS1_S1_S1_iiiiPff_param_0];
	ld.param.u64 	%rd2, [_Z31norm_dist_backward_input_kernelILi1ELi1EEvPKfS1_S1_S1_iiiiPff_param_1];
	ld.param.u64 	%rd3, [_Z31norm_dist_backward_input_kernelILi1ELi1EEvPKfS1_S1_S1_iiiiPff_param_2];
	ld.param.u64 	%rd4, [_Z31norm_dist_backward_input_kernelILi1ELi1EEvPKfS1_S1_S1_iiiiPff_param_3];
	ld.param.u32 	%r4, [_Z31norm_dist_backward_input_kernelILi1ELi1EEvPKfS1_S1_S1_iiiiPff_param_4];
	ld.param.u32 	%r5, [_Z31norm_dist_backward_input_kernelILi1ELi1EEvPKfS1_S1_S1_iiiiPff_param_5];
	ld.param.u32 	%r6, [_Z31norm_dist_backward_input_kernelILi1ELi1EEvPKfS1_S1_S1_iiiiPff_param_6];
	ld.param.u32 	%r7, [_Z31norm_dist_backward_input_kernelILi1ELi1EEvPKfS1_S1_S1_iiiiPff_param_7];
	ld.param.u64 	%rd5, [_Z31norm_dist_backward_input_kernelILi1ELi1EEvPKfS1_S1_S1_iiiiPff_param_8];
	ld.param.f32 	%f1, [_Z31norm_dist_backward_input_kernelILi1ELi1EEvPKfS1_S1_S1_iiiiPff_param_9];
	mov.u32 	%r8, %ctaid.y;
	shl.b32 	%r9, %r8, 8;
	mov.u32 	%r10, %tid.x;
	or.b32  	%r1, %r9, %r10;
	div.s32 	%r2, %r1, %r7;
	mov.u32 	%r3, %ctaid.x;
	setp.ne.s32 	%p1, %r10, 0;
	@%p1 bra 	$L__BB35_2;
	cvta.to.global.u64 	%rd6, %rd3;
	mul.wide.u32 	%rd7, %r3, 4;
	add.s64 	%rd8, %rd6, %rd7;
	ld.global.nc.f32 	%f2, [%rd8];
	st.shared.f32 	[_ZZ31norm_dist_backward_input_kernelILi1ELi1EEvPKfS1_S1_S1_iiiiPffE6blockW], %f2;
$L__BB35_2:
	bar.sync 	0;
	setp.ge.s32 	%p2, %r2, %r4;
	@%p2 bra 	$L__BB35_4;
	rem.s32 	%r11, %r1, %r7;
	mad.lo.s32 	%r12, %r2, %r5, %r3;
	mad.lo.s32 	%r13, %r12, %r7, %r11;
	cvta.to.global.u64 	%rd9, %rd1;
	mul.wide.s32 	%rd10, %r13, 4;
	add.s64 	%rd11, %rd9, %rd10;
	ld.global.nc.f32 	%f3, [%rd11];
	cvta.to.global.u64 	%rd12, %rd4;
	add.s64 	%rd13, %rd12, %rd10;
	ld.global.nc.f32 	%f4, [%rd13];
	rcp.rn.f32 	%f5, %f4;
	mad.lo.s32 	%r14, %r2, %r6, %r3;
	mad.lo.s32 	%r15, %r14, %r7, %r11;
	cvta.to.global.u64 	%rd14, %rd2;
	mul.wide.s32 	%rd15, %r15, 4;
	add.s64 	%rd16, %rd14, %rd15;
	ld.global.nc.f32 	%f6, [%rd16];
	ld.shared.f32 	%f7, [_ZZ31norm_dist_backward_input_kernelILi1ELi1EEvPKfS1_S1_S1_iiiiPffE6blockW];
	sub.f32 	%f8, %f6, %f7;
	abs.f32 	%f9, %f8;
	mul.f32 	%f10, %f5, %f9;
	add.f32 	%f11, %f1, 0fBF800000;
	lg2.approx.f32 	%f12, %f10;
	mul.f32 	%f13, %f11, %f12;
	ex2.approx.f32 	%f14, %f13;
	mul.f32 	%f15, %f3, %f14;
	setp.gt.f32 	%p3, %f8, 0f00000000;
	neg.f32 	%f16, %f15;
	selp.f32 	%f17, %f15, %f16, %p3;
	add.f32 	%f18, %f17, 0f00000000;
	cvta.to.global.u64 	%rd17, %rd5;
	add.s64 	%rd18, %rd17, %rd15;
	st.global.f32 	[%rd18], %f18;
$L__BB35_4:
	ret;

}
	// .globl	_Z31norm_dist_backward_input_kernelILi1ELi2EEvPKfS1_S1_S1_iiiiPff
.visible .entry _Z31norm_dist_backward_input_kernelILi1ELi2EEvPKfS1_S1_S1_iiiiPff(
	.param .u64 .ptr .align 1 _Z31norm_dist_backward_input_kernelILi1ELi2EEvPKfS1_S1_S1_iiiiPff_param_0,
	.param .u64 .ptr .align 1 _Z31norm_dist_backward_input_kernelILi1ELi2EEvPKfS1_S1_S1_iiiiPff_param_1,
	.param .u64 .ptr .align 1 _Z31norm_dist_backward_input_kernelILi1ELi2EEvPKfS1_S1_S1_iiiiPff_param_2,
	.param .u64 .ptr .align 1 _Z31norm_dist_backward_input_kernelILi1ELi2EEvPKfS1_S1_S1_iiiiPff_param_3,
	.param .u32 _Z31norm_dist_backward_input_kernelILi1ELi2EEvPKfS1_S1_S1_iiiiPff_param_4,
	.param .u32 _Z31norm_dist_backward_input_kernelILi1ELi2EEvPKfS1_S1_S1_iiiiPff_param_5,
	.param .u32 _Z31norm_dist_backward_input_kernelILi1ELi2EEvPKfS1_S1_S1_iiiiPff_param_6,
	.param .u32 _Z31norm_dist_backward_input_kernelILi1ELi2EEvPKfS1_S1_S1_iiiiPff_param_7,
	.param .u64 .ptr .align 1 _Z31norm_dist_backward_input_kernelILi1ELi2EEvPKfS1_S1_S1_iiiiPff_param_8,
	.param .f32 _Z31norm_dist_backward_input_kernelILi1ELi2EEvPKfS1_S1_S1_iiiiPff_param_9
)
.maxntid 256
.minnctapersm 4
{
	.reg .pred 	%p<5>;
	.reg .b32 	%r<22>;
	.reg .b32 	%f<33>;
	.reg .b64 	%rd<22>;
	// demoted variable
	.shared .align 4 .b8 _ZZ31norm_dist_backward_input_kernelILi1ELi2EEvPKfS1_S1_S1_iiiiPffE6blockW[8];
	ld.param.u64 	%rd1, [_Z31norm_dist_backward_input_kernelILi1ELi2EEvPKfS1_S1_S1_iiiiPff_param_0];
	ld.param.u64 	%rd2, [_Z31norm_dist_backward_input_kernelILi1ELi2EEvPKfS1_S1_S1_iiiiPff_param_1];
	ld.param.u64 	%rd3, [_Z31norm_dist_backward_input_kernelILi1ELi2EEvPKfS1_S1_S1_iiiiPff_param_2];
	ld.param.u64 	%rd4, [_Z31norm_dist_backward_input_kernelILi1ELi2EEvPKfS1_S1_S1_iiiiPff_param_3];
	ld.param.u32 	%r5, [_Z31norm_dist_backward_input_kernelILi1ELi2EEvPKfS1_S1_S1_iiiiPff_param_4];
	ld.param.u32 	%r6, [_Z31norm_dist_backward_input_kernelILi1ELi2EEvPKfS1_S1_S1_iiiiPff_param_5];
	ld.param.u32 	%r7, [_Z31norm_dist_backward_input_kernelILi1ELi2EEvPKfS1_S1_S1_iiiiPff_param_6];
	ld.param.u32 	%r8, [_Z31norm_dist_backward_input_kernelILi1ELi2EEvPKfS1_S1_S1_iiiiPff_param_7];
	ld.param.u64 	%rd5, [_Z31norm_dist_backward_input_kernelILi1ELi2EEvPKfS1_S1_S1_iiiiPff_param_8];
	ld.param.f32 	%f1, [_Z31norm_dist_backward_input_kernelILi1ELi2EEvPKfS1_S1_S1_iiiiPff_param_9];
	mov.u32 	%r9, %ctaid.y;
	shl.b32 	%r10, %r9, 8;
	mov.u32 	%r1, %tid.x;
	or.b32  	%r2, %r10, %r1;
	div.s32 	%r3, %r2, %r8;
	mov.u32 	%r4, %ctaid.x;
	setp.gt.u32 	%p1, %r1, 1;
	@%p1 bra 	$L__BB36_2;
	cvta.to.global.u64 	%rd6, %rd3;
	shl.b32 	%r11, %r4, 1;
	add.s32 	%r12, %r11, %r1;
	mul.wide.u32 	%rd7, %r12, 4;
	add.s64 	%rd8, %rd6, %rd7;
	ld.global.nc.f32 	%f2, [%rd8];
	shl.b32 	%r13, %r1, 2;
	mov.u32 	%r14, _ZZ31norm_dist_backward_input_kernelILi1ELi2EEvPKfS1_S1_S1_iiiiPffE6blockW;
	add.s32 	%r15, %r14, %r13;
	st.shared.f32 	[%r15], %f2;
$L__BB36_2:
	bar.sync 	0;
	setp.ge.s32 	%p2, %r3, %r5;
	@%p2 bra 	$L__BB36_4;
	rem.s32 	%r16, %r2, %r8;
	shl.b32 	%r17, %r4, 1;
	mad.lo.s32 	%r18, %r3, %r6, %r17;
	mad.lo.s32 	%r19, %r18, %r8, %r16;
	cvta.to.global.u64 	%rd9, %rd1;
	mul.wide.s32 	%rd10, %r19, 4;
	add.s64 	%rd11, %rd9, %rd10;
	ld.global.nc.f32 	%f3, [%rd11];
	cvta.to.global.u64 	%rd12, %rd4;
	add.s64 	%rd13, %rd12, %rd10;
	ld.global.nc.f32 	%f4, [%rd13];
	rcp.rn.f32 	%f5, %f4;
	mul.wide.s32 	%rd14, %r8, 4;
	add.s64 	%rd15, %rd11, %rd14;
	ld.global.nc.f32 	%f6, [%rd15];
	add.s64 	%rd16, %rd13, %rd14;
	ld.global.nc.f32 	%f7, [%rd16];
	rcp.rn.f32 	%f8, %f7;
	mad.lo.s32 	%r20, %r3, %r7, %r4;
	mad.lo.s32 	%r21, %r20, %r8, %r16;
	cvta.to.global.u64 	%rd17, %rd2;
	mul.wide.s32 	%rd18, %r21, 4;
	add.s64 	%rd19, %rd17, %rd18;
	add.f32 	%f9, %f1, 0fBF800000;
	ld.global.nc.f32 	%f10, [%rd19];
	ld.shared.f32 	%f11, [_ZZ31norm_dist_backward_input_kernelILi1ELi2EEvPKfS1_S1_S1_iiiiPffE6blockW];
	sub.f32 	%f12, %f10, %f11;
	abs.f32 	%f13, %f12;
	mul.f32 	%f14, %f13, %f5;
	lg2.approx.f32 	%f15, %f14;
	mul.f32 	%f16, %f9, %f15;
	ex2.approx.f32 	%f17, %f16;
	mul.f32 	%f18, %f3, %f17;
	setp.gt.f32 	%p3, %f12, 0f00000000;
	neg.f32 	%f19, %f18;
	selp.f32 	%f20, %f18, %f19, %p3;
	add.f32 	%f21, %f20, 0f00000000;
	ld.shared.f32 	%f22, [_ZZ31norm_dist_backward_input_kernelILi1ELi2EEvPKfS1_S1_S1_iiiiPffE6blockW+4];
	sub.f32 	%f23, %f10, %f22;
	abs.f32 	%f24, %f23;
	mul.f32 	%f25, %f24, %f8;
	lg2.approx.f32 	%f26, %f25;
	mul.f32 	%f27, %f9, %f26;
	ex2.approx.f32 	%f28, %f27;
	mul.f32 	%f29, %f6, %f28;
	setp.gt.f32 	%p4, %f23, 0f00000000;
	neg.f32 	%f30, %f29;
	selp.f32 	%f31, %f29, %f30, %p4;
	add.f32 	%f32, %f21, %f31;
	cvta.to.global.u64 	%rd20, %rd5;
	add.s64 	%rd21, %rd20, %rd18;
	st.global.f32 	[%rd21], %f32;
$L__BB36_4:
	ret;

}
	// .globl	_Z31norm_dist_backward_input_kernelILi2ELi1EEvPKfS1_S1_S1_iiiiPff
.visible .entry _Z31norm_dist_backward_input_kernelILi2ELi1EEvPKfS1_S1_S1_iiiiPff(
	.param .u64 .ptr .align 1 _Z31norm_dist_backward_input_kernelILi2ELi1EEvPKfS1_S1_S1_iiiiPff_param_0,
	.param .u64 .ptr .align 1 _Z31norm_dist_backward_input_kernelILi2ELi1EEvPKfS1_S1_S1_iiiiPff_param_1,
	.param .u64 .ptr .align 1 _Z31norm_dist_backward_input_kernelILi2ELi1EEvPKfS1_S1_S1_iiiiPff_param_2,
	.param .u64 .ptr .align 1 _Z31norm_dist_backward_input_kernelILi2ELi1EEvPKfS1_S1_S1_iiiiPff_param_3,
	.param .u32 _Z31norm_dist_backward_input_kernelILi2ELi1EEvPKfS1_S1_S1_iiiiPff_param_4,
	.param .u32 _Z31norm_dist_backward_input_kernelILi2ELi1EEvPKfS1_S1_S1_iiiiPff_param_5,
	.param .u32 _Z31norm_dist_backward_input_kernelILi2ELi1EEvPKfS1_S1_S1_iiiiPff_param_6,
	.param .u32 _Z31norm_dist_backward_input_kernelILi2ELi1EEvPKfS1_S1_S1_iiiiPff_param_7,
	.param .u64 .ptr .align 1 _Z31norm_dist_backward_input_kernelILi2ELi1EEvPKfS1_S1_S1_iiiiPff_param_8,
	.param .f32 _Z31norm_dist_backward_input_kernelILi2ELi1EEvPKfS1_S1_S1_iiiiPff_param_9
)
.maxntid 256
.minnctapersm 4
{
	.reg .pred 	%p<8>;
	.reg .b32 	%r<31>;
	.reg .b32 	%f<19>;
	.reg .b64 	%rd<19>;
	// demoted variable
	.shared .align 4 .b8 _ZZ31norm_dist_backward_input_kernelILi2ELi1EEvPKfS1_S1_S1_iiiiPffE6blockW[8];
	ld.param.u64 	%rd3, [_Z31norm_dist_backward_input_kernelILi2ELi1EEvPKfS1_S1_S1_iiiiPff_param_0];
	ld.param.u64 	%rd4, [_Z31norm_dist_backward_input_kernelILi2ELi1EEvPKfS1_S1_S1_iiiiPff_param_1];
	ld.param.u64 	%rd5, [_Z31norm_dist_backward_input_kernelILi2ELi1EEvPKfS1_S1_S1_iiiiPff_param_2];
	ld.param.u64 	%rd6, [_Z31norm_dist_backward_input_kernelILi2ELi1EEvPKfS1_S1_S1_iiiiPff_param_3];
	ld.param.u32 	%r7, [_Z31norm_dist_backward_input_kernelILi2ELi1EEvPKfS1_S1_S1_iiiiPff_param_4];
	ld.param.u32 	%r8, [_Z31norm_dist_backward_input_kernelILi2ELi1EEvPKfS1_S1_S1_iiiiPff_param_5];
	ld.param.u32 	%r9, [_Z31norm_dist_backward_input_kernelILi2ELi1EEvPKfS1_S1_S1_iiiiPff_param_6];
	ld.param.u32 	%r10, [_Z31norm_dist_backward_input_kernelILi2ELi1EEvPKfS1_S1_S1_iiiiPff_param_7];
	ld.param.u64 	%rd7, [_Z31norm_dist_backward_input_kernelILi2ELi1EEvPKfS1_S1_S1_iiiiPff_param_8];
	ld.param.f32 	%f4, [_Z31norm_dist_backward_input_kernelILi2ELi1EEvPKfS1_S1_S1_iiiiPff_param_9];
	mov.u32 	%r11, %ctaid.y;
	shl.b32 	%r12, %r11, 8;
	mov.u32 	%r1, %tid.x;
	or.b32  	%r13, %r12, %r1;
	div.s32 	%r2, %r13, %r10;
	mul.lo.s32 	%r14, %r2, %r10;
	sub.s32 	%r3, %r13, %r14;
	mov.u32 	%r4, %ctaid.x;
	setp.gt.u32 	%p2, %r1, 1;
	@%p2 bra 	$L__BB37_2;
	cvta.to.global.u64 	%rd8, %rd5;
	shl.b32 	%r15, %r4, 1;
	add.s32 	%r16, %r15, %r1;
	mul.wide.u32 	%rd9, %r16, 4;
	add.s64 	%rd10, %rd8, %rd9;
	ld.global.nc.f32 	%f5, [%rd10];
	shl.b32 	%r17, %r1, 2;
	mov.u32 	%r18, _ZZ31norm_dist_backward_input_kernelILi2ELi1EEvPKfS1_S1_S1_iiiiPffE6blockW;
	add.s32 	%r19, %r18, %r17;
	st.shared.f32 	[%r19], %f5;
$L__BB37_2:
	bar.sync 	0;
	setp.ge.s32 	%p3, %r2, %r7;
	@%p3 bra 	$L__BB37_5;
	mad.lo.s32 	%r21, %r2, %r8, %r4;
	mad.lo.s32 	%r22, %r21, %r10, %r3;
	cvta.to.global.u64 	%rd11, %rd3;
	mul.wide.s32 	%rd12, %r22, 4;
	add.s64 	%rd13, %rd11, %rd12;
	ld.global.nc.f32 	%f1, [%rd13];
	cvta.to.global.u64 	%rd14, %rd6;
	add.s64 	%rd15, %rd14, %rd12;
	ld.global.nc.f32 	%f6, [%rd15];
	rcp.rn.f32 	%f2, %f6;
	shl.b32 	%r23, %r4, 1;
	mad.lo.s32 	%r5, %r2, %r9, %r23;
	add.f32 	%f3, %f4, 0fBF800000;
	cvta.to.global.u64 	%rd1, %rd4;
	cvta.to.global.u64 	%rd2, %rd7;
	mov.b32 	%r30, 0;
	mov.pred 	%p7, -1;
$L__BB37_4:
	.pragma "nounroll";
	mov.pred 	%p1, %p7;
	add.s32 	%r25, %r5, %r30;
	mad.lo.s32 	%r26, %r25, %r10, %r3;
	mul.wide.s32 	%rd16, %r26, 4;
	add.s64 	%rd17, %rd1, %rd16;
	ld.global.nc.f32 	%f7, [%rd17];
	shl.b32 	%r27, %r30, 2;
	mov.u32 	%r28, _ZZ31norm_dist_backward_input_kernelILi2ELi1EEvPKfS1_S1_S1_iiiiPffE6blockW;
	add.s32 	%r29, %r28, %r27;
	ld.shared.f32 	%f8, [%r29];
	sub.f32 	%f9, %f7, %f8;
	abs.f32 	%f10, %f9;
	mul.f32 	%f11, %f2, %f10;
	lg2.approx.f32 	%f12, %f11;
	mul.f32 	%f13, %f3, %f12;
	ex2.approx.f32 	%f14, %f13;
	mul.f32 	%f15, %f1, %f14;
	setp.gt.f32 	%p6, %f9, 0f00000000;
	neg.f32 	%f16, %f15;
	selp.f32 	%f17, %f15, %f16, %p6;
	add.f32 	%f18, %f17, 0f00000000;
	add.s64 	%rd18, %rd2, %rd16;
	st.global.f32 	[%rd18], %f18;
	mov.b32 	%r30, 1;
	mov.pred 	%p7, 0;
	@%p1 bra 	$L__BB37_4;
$L__BB37_5:
	ret;

}
	// .globl	_Z31norm_dist_backward_input_kernelILi2ELi2EEvPKfS1_S1_S1_iiiiPff
.visible .entry _Z31norm_dist_backward_input_kernelILi2ELi2EEvPKfS1_S1_S1_iiiiPff(
	.param .u64 .ptr .align 1 _Z31norm_dist_backward_input_kernelILi2ELi2EEvPKfS1_S1_S1_iiiiPff_param_0,
	.param .u64 .ptr .align 1 _Z31norm_dist_backward_input_kernelILi2ELi2EEvPKfS1_S1_S1_iiiiPff_param_1,
	.param .u64 .ptr .align 1 _Z31norm_dist_backward_input_kernelILi2ELi2EEvPKfS1_S1_S1_iiiiPff_param_2,
	.param .u64 .ptr .align 1 _Z31norm_dist_backward_input_kernelILi2ELi2EEvPKfS1_S1_S1_iiiiPff_param_3,
	.param .u32 _Z31norm_dist_backward_input_kernelILi2ELi2EEvPKfS1_S1_S1_iiiiPff_param_4,
	.param .u32 _Z31norm_dist_backward_input_kernelILi2ELi2EEvPKfS1_S1_S1_iiiiPff_param_5,
	.param .u32 _Z31norm_dist_backward_input_kernelILi2ELi2EEvPKfS1_S1_S1_iiiiPff_param_6,
	.param .u32 _Z31norm_dist_backward_input_kernelILi2ELi2EEvPKfS1_S1_S1_iiiiPff_param_7,
	.param .u64 .ptr .align 1 _Z31norm_dist_backward_input_kernelILi2ELi2EEvPKfS1_S1_S1_iiiiPff_param_8,
	.param .f32 _Z31norm_dist_backward_input_kernelILi2ELi2EEvPKfS1_S1_S1_iiiiPff_param_9
)
.maxntid 256
.minnctapersm 4
{
	.reg .pred 	%p<9>;
	.reg .b32 	%r<31>;
	.reg .b32 	%f<33>;
	.reg .b64 	%rd<22>;
	// demoted variable
	.shared .align 4 .b8 _ZZ31norm_dist_backward_input_kernelILi2ELi2EEvPKfS1_S1_S1_iiiiPffE6blockW[16];
	ld.param.u64 	%rd3, [_Z31norm_dist_backward_input_kernelILi2ELi2EEvPKfS1_S1_S1_iiiiPff_param_0];
	ld.param.u64 	%rd4, [_Z31norm_dist_backward_input_kernelILi2ELi2EEvPKfS1_S1_S1_iiiiPff_param_1];
	ld.param.u64 	%rd5, [_Z31norm_dist_backward_input_kernelILi2ELi2EEvPKfS1_S1_S1_iiiiPff_param_2];
	ld.param.u64 	%rd6, [_Z31norm_dist_backward_input_kernelILi2ELi2EEvPKfS1_S1_S1_iiiiPff_param_3];
	ld.param.u32 	%r7, [_Z31norm_dist_backward_input_kernelILi2ELi2EEvPKfS1_S1_S1_iiiiPff_param_4];
	ld.param.u32 	%r8, [_Z31norm_dist_backward_input_kernelILi2ELi2EEvPKfS1_S1_S1_iiiiPff_param_5];
	ld.param.u32 	%r9, [_Z31norm_dist_backward_input_kernelILi2ELi2EEvPKfS1_S1_S1_iiiiPff_param_6];
	ld.param.u32 	%r10, [_Z31norm_dist_backward_input_kernelILi2ELi2EEvPKfS1_S1_S1_iiiiPff_param_7];
	ld.param.u64 	%rd7, [_Z31norm_dist_backward_input_kernelILi2ELi2EEvPKfS1_S1_S1_iiiiPff_param_8];
	ld.param.f32 	%f6, [_Z31norm_dist_backward_input_kernelILi2ELi2EEvPKfS1_S1_S1_iiiiPff_param_9];
	mov.u32 	%r11, %ctaid.y;
	shl.b32 	%r12, %r11, 8;
	mov.u32 	%r1, %tid.x;
	or.b32  	%r13, %r12, %r1;
	div.s32 	%r2, %r13, %r10;
	mul.lo.s32 	%r14, %r2, %r10;
	sub.s32 	%r3, %r13, %r14;
	mov.u32 	%r4, %ctaid.x;
	setp.gt.u32 	%p2, %r1, 3;
	@%p2 bra 	$L__BB38_2;
	cvta.to.global.u64 	%rd8, %rd5;
	shl.b32 	%r15, %r4, 2;
	add.s32 	%r16, %r15, %r1;
	mul.wide.u32 	%rd9, %r16, 4;
	add.s64 	%rd10, %rd8, %rd9;
	ld.global.nc.f32 	%f7, [%rd10];
	shl.b32 	%r17, %r1, 2;
	mov.u32 	%r18, _ZZ31norm_dist_backward_input_kernelILi2ELi2EEvPKfS1_S1_S1_iiiiPffE6blockW;
	add.s32 	%r19, %r18, %r17;
	st.shared.f32 	[%r19], %f7;
$L__BB38_2:
	bar.sync 	0;
	setp.ge.s32 	%p3, %r2, %r7;
	@%p3 bra 	$L__BB38_5;
	shl.b32 	%r21, %r4, 1;
	mad.lo.s32 	%r22, %r2, %r8, %r21;
	mad.lo.s32 	%r23, %r22, %r10, %r3;
	cvta.to.global.u64 	%rd11, %rd3;
	mul.wide.s32 	%rd12, %r23, 4;
	add.s64 	%rd13, %rd11, %rd12;
	ld.global.nc.f32 	%f1, [%rd13];
	cvta.to.global.u64 	%rd14, %rd6;
	add.s64 	%rd15, %rd14, %rd12;
	ld.global.nc.f32 	%f8, [%rd15];
	rcp.rn.f32 	%f2, %f8;
	mul.wide.s32 	%rd16, %r10, 4;
	add.s64 	%rd17, %rd13, %rd16;
	ld.global.nc.f32 	%f3, [%rd17];
	add.s64 	%rd18, %rd15, %rd16;
	ld.global.nc.f32 	%f9, [%rd18];
	rcp.rn.f32 	%f4, %f9;
	mad.lo.s32 	%r5, %r2, %r9, %r21;
	add.f32 	%f5, %f6, 0fBF800000;
	cvta.to.global.u64 	%rd1, %rd4;
	cvta.to.global.u64 	%rd2, %rd7;
	mov.b32 	%r30, 0;
	mov.pred 	%p8, -1;
$L__BB38_4:
	.pragma "nounroll";
	mov.pred 	%p1, %p8;
	add.s32 	%r25, %r5, %r30;
	mad.lo.s32 	%r26, %r25, %r10, %r3;
	mul.wide.s32 	%rd19, %r26, 4;
	add.s64 	%rd20, %rd1, %rd19;
	ld.global.nc.f32 	%f10, [%rd20];
	shl.b32 	%r27, %r30, 2;
	mov.u32 	%r28, _ZZ31norm_dist_backward_input_kernelILi2ELi2EEvPKfS1_S1_S1_iiiiPffE6blockW;
	add.s32 	%r29, %r28, %r27;
	ld.shared.f32 	%f11, [%r29];
	sub.f32 	%f12, %f10, %f11;
	abs.f32 	%f13, %f12;
	mul.f32 	%f14, %f13, %f2;
	lg2.approx.f32 	%f15, %f14;
	mul.f32 	%f16, %f5, %f15;
	ex2.approx.f32 	%f17, %f16;
	mul.f32 	%f18, %f1, %f17;
	setp.gt.f32 	%p6, %f12, 0f00000000;
	neg.f32 	%f19, %f18;
	selp.f32 	%f20, %f18, %f19, %p6;
	add.f32 	%f21, %f20, 0f00000000;
	ld.shared.f32 	%f22, [%r29+8];
	sub.f32 	%f23, %f10, %f22;
	abs.f32 	%f24, %f23;
	mul.f32 	%f25, %f24, %f4;
	lg2.approx.f32 	%f26, %f25;
	mul.f32 	%f27, %f5, %f26;
	ex2.approx.f32 	%f28, %f27;
	mul.f32 	%f29, %f3, %f28;
	setp.gt.f32 	%p7, %f23, 0f00000000;
	neg.f32 	%f30, %f29;
	selp.f32 	%f31, %f29, %f30, %p7;
	add.f32 	%f32, %f21, %f31;
	add.s64 	%rd21, %rd2, %rd19;
	st.global.f32 	[%rd21], %f32;
	mov.b32 	%r30, 1;
	mov.pred 	%p8, 0;
	@%p1 bra 	$L__BB38_4;
$L__BB38_5:
	ret;

}
	// .globl	_Z31norm_dist_backward_input_kernelILi2ELi4EEvPKfS1_S1_S1_iiiiPff
.visible .entry _Z31norm_dist_backward_input_kernelILi2ELi4EEvPKfS1_S1_S1_iiiiPff(
	.param .u64 .ptr .align 1 _Z31norm_dist_backward_input_kernelILi2ELi4EEvPKfS1_S1_S1_iiiiPff_param_0,
	.param .u64 .ptr .align 1 _Z31norm_dist_backward_input_kernelILi2ELi4EEvPKfS1_S1_S1_iiiiPff_param_1,
	.param .u64 .ptr .align 1 _Z31norm_dist_backward_input_kernelILi2ELi4EEvPKfS1_S1_S1_iiiiPff_param_2,
	.param .u64 .ptr .align 1 _Z31norm_dist_backward_input_kernelILi2ELi4EEvPKfS1_S1_S1_iiiiPff_param_3,
	.param .u32 _Z31norm_dist_backward_input_kernelILi2ELi4EEvPKfS1_S1_S1_iiiiPff_param_4,
	.param .u32 _Z31norm_dist_backward_input_kernelILi2ELi4EEvPKfS1_S1_S1_iiiiPff_param_5,
	.param .u32 _Z31norm_dist_backward_input_kernelILi2ELi4EEvPKfS1_S1_S1_iiiiPff_param_6,
	.param .u32 _Z31norm_dist_backward_input_kernelILi2ELi4EEvPKfS1_S1_S1_iiiiPff_param_7,
	.param .u64 .ptr .align 1 _Z31norm_dist_backward_input_kernelILi2ELi4EEvPKfS1_S1_S1_iiiiPff_param_8,
	.param .f32 _Z31norm_dist_backward_input_kernelILi2ELi4EEvPKfS1_S1_S1_iiiiPff_param_9
)
.maxntid 256
.minnctapersm 4
{
	.reg .pred 	%p<11>;
	.reg .b32 	%r<32>;
	.reg .b32 	%f<61>;
	.reg .b64 	%rd<26>;
	// demoted variable
	.shared .align 4 .b8 _ZZ31norm_dist_backward_input_kernelILi2ELi4EEvPKfS1_S1_S1_iiiiPffE6blockW[32];
	ld.param.u64 	%rd3, [_Z31norm_dist_backward_input_kernelILi2ELi4EEvPKfS1_S1_S1_iiiiPff_param_0];
	ld.param.u64 	%rd4, [_Z31norm_dist_backward_input_kernelILi2ELi4EEvPKfS1_S1_S1_iiiiPff_param_1];
	ld.param.u64 	%rd5, [_Z31norm_dist_backward_input_kernelILi2ELi4EEvPKfS1_S1_S1_iiiiPff_param_2];
	ld.param.u64 	%rd6, [_Z31norm_dist_backward_input_kernelILi2ELi4EEvPKfS1_S1_S1_iiiiPff_param_3];
	ld.param.u32 	%r7, [_Z31norm_dist_backward_input_kernelILi2ELi4EEvPKfS1_S1_S1_iiiiPff_param_4];
	ld.param.u32 	%r8, [_Z31norm_dist_backward_input_kernelILi2ELi4EEvPKfS1_S1_S1_iiiiPff_param_5];
	ld.param.u32 	%r9, [_Z31norm_dist_backward_input_kernelILi2ELi4EEvPKfS1_S1_S1_iiiiPff_param_6];
	ld.param.u32 	%r10, [_Z31norm_dist_backward_input_kernelILi2ELi4EEvPKfS1_S1_S1_iiiiPff_param_7];
	ld.param.u64 	%rd7, [_Z31norm_dist_backward_input_kernelILi2ELi4EEvPKfS1_S1_S1_iiiiPff_param_8];
	ld.param.f32 	%f10, [_Z31norm_dist_backward_input_kernelILi2ELi4EEvPKfS1_S1_S1_iiiiPff_param_9];
	mov.u32 	%r11, %ctaid.y;
	shl.b32 	%r12, %r11, 8;
	mov.u32 	%r1, %tid.x;
	or.b32  	%r13, %r12, %r1;
	div.s32 	%r2, %r13, %r10;
	mul.lo.s32 	%r14, %r2, %r10;
	sub.s32 	%r3, %r13, %r14;
	mov.u32 	%r4, %ctaid.x;
	setp.gt.u32 	%p2, %r1, 7;
	@%p2 bra 	$L__BB39_2;
	cvta.to.global.u64 	%rd8, %rd5;
	shl.b32 	%r15, %r4, 3;
	add.s32 	%r16, %r15, %r1;
	mul.wide.u32 	%rd9, %r16, 4;
	add.s64 	%rd10, %rd8, %rd9;
	ld.global.nc.f32 	%f11, [%rd10];
	shl.b32 	%r17, %r1, 2;
	mov.u32 	%r18, _ZZ31norm_dist_backward_input_kernelILi2ELi4EEvPKfS1_S1_S1_iiiiPffE6blockW;
	add.s32 	%r19, %r18, %r17;
	st.shared.f32 	[%r19], %f11;
$L__BB39_2:
	bar.sync 	0;
	setp.ge.s32 	%p3, %r2, %r7;
	@%p3 bra 	$L__BB39_5;
	shl.b32 	%r21, %r4, 2;
	mad.lo.s32 	%r22, %r2, %r8, %r21;
	mad.lo.s32 	%r23, %r22, %r10, %r3;
	cvta.to.global.u64 	%rd11, %rd3;
	mul.wide.s32 	%rd12, %r23, 4;
	add.s64 	%rd13, %rd11, %rd12;
	ld.global.nc.f32 	%f1, [%rd13];
	cvta.to.global.u64 	%rd14, %rd6;
	add.s64 	%rd15, %rd14, %rd12;
	ld.global.nc.f32 	%f12, [%rd15];
	rcp.rn.f32 	%f2, %f12;
	mul.wide.s32 	%rd16, %r10, 4;
	add.s64 	%rd17, %rd13, %rd16;
	ld.global.nc.f32 	%f3, [%rd17];
	add.s64 	%rd18, %rd15, %rd16;
	ld.global.nc.f32 	%f13, [%rd18];
	rcp.rn.f32 	%f4, %f13;
	add.s64 	%rd19, %rd17, %rd16;
	ld.global.nc.f32 	%f5, [%rd19];
	add.s64 	%rd20, %rd18, %rd16;
	ld.global.nc.f32 	%f14, [%rd20];
	rcp.rn.f32 	%f6, %f14;
	add.s64 	%rd21, %rd19, %rd16;
	ld.global.nc.f32 	%f7, [%rd21];
	add.s64 	%rd22, %rd20, %rd16;
	ld.global.nc.f32 	%f15, [%rd22];
	rcp.rn.f32 	%f8, %f15;
	shl.b32 	%r24, %r4, 1;
	mad.lo.s32 	%r5, %r2, %r9, %r24;
	add.f32 	%f9, %f10, 0fBF800000;
	cvta.to.global.u64 	%rd1, %rd4;
	cvta.to.global.u64 	%rd2, %rd7;
	mov.b32 	%r31, 0;
	mov.pred 	%p10, -1;
$L__BB39_4:
	.pragma "nounroll";
	mov.pred 	%p1, %p10;
	add.s32 	%r26, %r5, %r31;
	mad.lo.s32 	%r27, %r26, %r10, %r3;
	mul.wide.s32 	%rd23, %r27, 4;
	add.s64 	%rd24, %rd1, %rd23;
	ld.global.nc.f32 	%f16, [%rd24];
	shl.b32 	%r28, %r31, 2;
	mov.u32 	%r29, _ZZ31norm_dist_backward_input_kernelILi2ELi4EEvPKfS1_S1_S1_iiiiPffE6blockW;
	add.s32 	%r30, %r29, %r28;
	ld.shared.f32 	%f17, [%r30];
	sub.f32 	%f18, %f16, %f17;
	abs.f32 	%f19, %f18;
	mul.f32 	%f20, %f19, %f2;
	lg2.approx.f32 	%f21, %f20;
	mul.f32 	%f22, %f9, %f21;
	ex2.approx.f32 	%f23, %f22;
	mul.f32 	%f24, %f1, %f23;
	setp.gt.f32 	%p6, %f18, 0f00000000;
	neg.f32 	%f25, %f24;
	selp.f32 	%f26, %f24, %f25, %p6;
	add.f32 	%f27, %f26, 0f00000000;
	ld.shared.f32 	%f28, [%r30+8];
	sub.f32 	%f29, %f16, %f28;
	abs.f32 	%f30, %f29;
	mul.f32 	%f31, %f30, %f4;
	lg2.approx.f32 	%f32, %f31;
	mul.f32 	%f33, %f9, %f32;
	ex2.approx.f32 	%f34, %f33;
	mul.f32 	%f35, %f3, %f34;
	setp.gt.f32 	%p7, %f29, 0f00000000;
	neg.f32 	%f36, %f35;
	selp.f32 	%f37, %f35, %f36, %p7;
	add.f32 	%f38, %f27, %f37;
	ld.shared.f32 	%f39, [%r30+16];
	sub.f32 	%f40, %f16, %f39;
	abs.f32 	%f41, %f40;
	mul.f32 	%f42, %f41, %f6;
	lg2.approx.f32 	%f43, %f42;
	mul.f32 	%f44, %f9, %f43;
	ex2.approx.f32 	%f45, %f44;
	mul.f32 	%f46, %f5, %f45;
	setp.gt.f32 	%p8, %f40, 0f00000000;
	neg.f32 	%f47, %f46;
	selp.f32 	%f48, %f46, %f47, %p8;
	add.f32 	%f49, %f38, %f48;
	ld.shared.f32 	%f50, [%r30+24];
	sub.f32 	%f51, %f16, %f50;
	abs.f32 	%f52, %f51;
	mul.f32 	%f53, %f52, %f8;
	lg2.approx.f32 	%f54, %f53;
	mul.f32 	%f55, %f9, %f54;
	ex2.approx.f32 	%f56, %f55;
	mul.f32 	%f57, %f7, %f56;
	setp.gt.f32 	%p9, %f51, 0f00000000;
	neg.f32 	%f58, %f57;
	selp.f32 	%f59, %f57, %f58, %p9;
	add.f32 	%f60, %f49, %f59;
	add.s64 	%rd25, %rd2, %rd23;
	st.global.f32 	[%rd25], %f60;
	mov.b32 	%r31, 1;
	mov.pred 	%p10, 0;
	@%p1 bra 	$L__BB39_4;
$L__BB39_5:
	ret;

}
	// .globl	_Z31norm_dist_backward_input_kernelILi4ELi2EEvPKfS1_S1_S1_iiiiPff
.visible .entry _Z31norm_dist_backward_input_kernelILi4ELi2EEvPKfS1_S1_S1_iiiiPff(
	.param .u64 .ptr .align 1 _Z31norm_dist_backward_input_kernelILi4ELi2EEvPKfS1_S1_S1_iiiiPff_param_0,
	.param .u64 .ptr .align 1 _Z31norm_dist_backward_input_kernelILi4ELi2EEvPKfS1_S1_S1_iiiiPff_param_1,
	.param .u64 .ptr .align 1 _Z31norm_dist_backward_input_kernelILi4ELi2EEvPKfS1_S1_S1_iiiiPff_param_2,
	.param .u64 .ptr .align 1 _Z31norm_dist_backward_input_kernelILi4ELi2EEvPKfS1_S1_S1_iiiiPff_param_3,
	.param .u32 _Z31norm_dist_backward_input_kernelILi4ELi2EEvPKfS1_S1_S1_iiiiPff_param_4,
	.param .u32 _Z31norm_dist_backward_input_kernelILi4ELi2EEvPKfS1_S1_S1_iiiiPff_param_5,
	.param .u32 _Z31norm_dist_backward_input_kernelILi4ELi2EEvPKfS1_S1_S1_iiiiPff_param_6,
	.param .u32 _Z31norm_dist_backward_input_kernelILi4ELi2EEvPKfS1_S1_S1_iiiiPff_param_7,
	.param .u64 .ptr .align 1 _Z31norm_dist_backward_input_kernelILi4ELi2EEvPKfS1_S1_S1_iiiiPff_param_8,
	.param .f32 _Z31norm_dist_backward_input_kernelILi4ELi2EEvPKfS1_S1_S1_iiiiPff_param_9
)
.maxntid 256
.minnctapersm 4
{
	.reg .pred 	%p<6>;
	.reg .b32 	%r<35>;
	.reg .b32 	%f<33>;
	.reg .b64 	%rd<22>;
	// demoted variable
	.shared .align 4 .b8 _ZZ31norm_dist_backward_input_kernelILi4ELi2EEvPKfS1_S1_S1_iiiiPffE6blockW[32];
	ld.param.u64 	%rd3, [_Z31norm_dist_backward_input_kernelILi4ELi2EEvPKfS1_S1_S1_iiiiPff_param_0];
	ld.param.u64 	%rd4, [_Z31norm_dist_backward_input_kernelILi4ELi2EEvPKfS1_S1_S1_iiiiPff_param_1];
	ld.param.u64 	%rd5, [_Z31norm_dist_backward_input_kernelILi4ELi2EEvPKfS1_S1_S1_iiiiPff_param_2];
	ld.param.u64 	%rd6, [_Z31norm_dist_backward_input_kernelILi4ELi2EEvPKfS1_S1_S1_iiiiPff_param_3];
	ld.param.u32 	%r12, [_Z31norm_dist_backward_input_kernelILi4ELi2EEvPKfS1_S1_S1_iiiiPff_param_4];
	ld.param.u32 	%r13, [_Z31norm_dist_backward_input_kernelILi4ELi2EEvPKfS1_S1_S1_iiiiPff_param_5];
	ld.param.u32 	%r14, [_Z31norm_dist_backward_input_kernelILi4ELi2EEvPKfS1_S1_S1_iiiiPff_param_6];
	ld.param.u32 	%r15, [_Z31norm_dist_backward_input_kernelILi4ELi2EEvPKfS1_S1_S1_iiiiPff_param_7];
	ld.param.u64 	%rd7, [_Z31norm_dist_backward_input_kernelILi4ELi2EEvPKfS1_S1_S1_iiiiPff_param_8];
	ld.param.f32 	%f6, [_Z31norm_dist_backward_input_kernelILi4ELi2EEvPKfS1_S1_S1_iiiiPff_param_9];
	mov.u32 	%r16, %ctaid.y;
	shl.b32 	%r17, %r16, 8;
	mov.u32 	%r1, %tid.x;
	or.b32  	%r2, %r17, %r1;
	div.s32 	%r3, %r2, %r15;
	mov.u32 	%r4, %ctaid.x;
	setp.gt.u32 	%p1, %r1, 7;
	@%p1 bra 	$L__BB40_2;
	cvta.to.global.u64 	%rd8, %rd5;
	shl.b32 	%r18, %r4, 3;
	add.s32 	%r19, %r18, %r1;
	mul.wide.u32 	%rd9, %r19, 4;
	add.s64 	%rd10, %rd8, %rd9;
	ld.global.nc.f32 	%f7, [%rd10];
	shl.b32 	%r20, %r1, 2;
	mov.u32 	%r21, _ZZ31norm_dist_backward_input_kernelILi4ELi2EEvPKfS1_S1_S1_iiiiPffE6blockW;
	add.s32 	%r22, %r21, %r20;
	st.shared.f32 	[%r22], %f7;
$L__BB40_2:
	bar.sync 	0;
	setp.ge.s32 	%p2, %r3, %r12;
	@%p2 bra 	$L__BB40_5;
	rem.s32 	%r25, %r2, %r15;
	shl.b32 	%r26, %r4, 1;
	mad.lo.s32 	%r27, %r3, %r13, %r26;
	mad.lo.s32 	%r28, %r27, %r15, %r25;
	cvta.to.global.u64 	%rd11, %rd3;
	mul.wide.s32 	%rd12, %r28, 4;
	add.s64 	%rd13, %rd11, %rd12;
	ld.global.nc.f32 	%f1, [%rd13];
	cvta.to.global.u64 	%rd14, %rd6;
	add.s64 	%rd15, %rd14, %rd12;
	ld.global.nc.f32 	%f8, [%rd15];
	rcp.rn.f32 	%f2, %f8;
	mul.wide.s32 	%rd16, %r15, 4;
	add.s64 	%rd17, %rd13, %rd16;
	ld.global.nc.f32 	%f3, [%rd17];
	add.s64 	%rd18, %rd15, %rd16;
	ld.global.nc.f32 	%f9, [%rd18];
	rcp.rn.f32 	%f4, %f9;
	shl.b32 	%r29, %r4, 2;
	mad.lo.s32 	%r30, %r3, %r14, %r29;
	add.f32 	%f5, %f6, 0fBF800000;
	mad.lo.s32 	%r32, %r15, %r30, %r25;
	cvta.to.global.u64 	%rd1, %rd4;
	mov.u32 	%r31, _ZZ31norm_dist_backward_input_kernelILi4ELi2EEvPKfS1_S1_S1_iiiiPffE6blockW;
	add.s32 	%r34, %r31, 16;
	cvta.to.global.u64 	%rd2, %rd7;
	mov.b32 	%r33, 16;
$L__BB40_4:
	.pragma "nounroll";
	mul.wide.s32 	%rd19, %r32, 4;
	add.s64 	%rd20, %rd1, %rd19;
	ld.global.nc.f32 	%f10, [%rd20];
	ld.shared.f32 	%f11, [%r34+-16];
	sub.f32 	%f12, %f10, %f11;
	abs.f32 	%f13, %f12;
	mul.f32 	%f14, %f13, %f2;
	lg2.approx.f32 	%f15, %f14;
	mul.f32 	%f16, %f5, %f15;
	ex2.approx.f32 	%f17, %f16;
	mul.f32 	%f18, %f1, %f17;
	setp.gt.f32 	%p3, %f12, 0f00000000;
	neg.f32 	%f19, %f18;
	selp.f32 	%f20, %f18, %f19, %p3;
	add.f32 	%f21, %f20, 0f00000000;
	ld.shared.f32 	%f22, [%r34];
	sub.f32 	%f23, %f10, %f22;
	abs.f32 	%f24, %f23;
	mul.f32 	%f25, %f24, %f4;
	lg2.approx.f32 	%f26, %f25;
	mul.f32 	%f27, %f5, %f26;
	ex2.approx.f32 	%f28, %f27;
	mul.f32 	%f29, %f3, %f28;
	setp.gt.f32 	%p4, %f23, 0f00000000;
	neg.f32 	%f30, %f29;
	selp.f32 	%f31, %f29, %f30, %p4;
	add.f32 	%f32, %f21, %f31;
	add.s64 	%rd21, %rd2, %rd19;
	st.global.f32 	[%rd21], %f32;
	add.s32 	%r34, %r34, 4;
	add.s32 	%r33, %r33, 4;
	add.s32 	%r32, %r32, %r15;
	setp.ne.s32 	%p5, %r33, 32;
	@%p5 bra 	$L__BB40_4;
$L__BB40_5:
	ret;

}
	// .globl	_Z31norm_dist_backward_input_kernelILi4ELi4EEvPKfS1_S1_S1_iiiiPff
.visible .entry _Z31norm_dist_backward_input_kernelILi4ELi4EEvPKfS1_S1_S1_iiiiPff(
	.param .u64 .ptr .align 1 _Z31norm_dist_backward_input_kernelILi4ELi4EEvPKfS1_S1_S1_iiiiPff_param_0,
	.param .u64 .ptr .align 1 _Z31norm_dist_backward_input_kernelILi4ELi4EEvPKfS1_S1_S1_iiiiPff_param_1,
	.param .u64 .ptr .align 1 _Z31norm_dist_backward_input_kernelILi4ELi4EEvPKfS1_S1_S1_iiiiPff_param_2,
	.param .u64 .ptr .align 1 _Z31norm_dist_backward_input_kernelILi4ELi4EEvPKfS1_S1_S1_iiiiPff_param_3,
	.param .u32 _Z31norm_dist_backward_input_kernelILi4ELi4EEvPKfS1_S1_S1_iiiiPff_param_4,
	.param .u32 _Z31norm_dist_backward_input_kernelILi4ELi4EEvPKfS1_S1_S1_iiiiPff_param_5,
	.param .u32 _Z31norm_dist_backward_input_kernelILi4ELi4EEvPKfS1_S1_S1_iiiiPff_param_6,
	.param .u32 _Z31norm_dist_backward_input_kernelILi4ELi4EEvPKfS1_S1_S1_iiiiPff_param_7,
	.param .u64 .ptr .align 1 _Z31norm_dist_backward_input_kernelILi4ELi4EEvPKfS1_S1_S1_iiiiPff_param_8,
	.param .f32 _Z31norm_dist_backward_input_kernelILi4ELi4EEvPKfS1_S1_S1_iiiiPff_param_9
)
.maxntid 256
.minnctapersm 4
{
	.reg .pred 	%p<8>;
	.reg .b32 	%r<34>;
	.reg .b32 	%f<61>;
	.reg .b64 	%rd<26>;
	// demoted variable
	.shared .align 4 .b8 _ZZ31norm_dist_backward_input_kernelILi4ELi4EEvPKfS1_S1_S1_iiiiPffE6blockW[64];
	ld.param.u64 	%rd3, [_Z31norm_dist_backward_input_kernelILi4ELi4EEvPKfS1_S1_S1_iiiiPff_param_0];
	ld.param.u64 	%rd4, [_Z31norm_dist_backward_input_kernelILi4ELi4EEvPKfS1_S1_S1_iiiiPff_param_1];
	ld.param.u64 	%rd5, [_Z31norm_dist_backward_input_kernelILi4ELi4EEvPKfS1_S1_S1_iiiiPff_param_2];
	ld.param.u64 	%rd6, [_Z31norm_dist_backward_input_kernelILi4ELi4EEvPKfS1_S1_S1_iiiiPff_param_3];
	ld.param.u32 	%r12, [_Z31norm_dist_backward_input_kernelILi4ELi4EEvPKfS1_S1_S1_iiiiPff_param_4];
	ld.param.u32 	%r13, [_Z31norm_dist_backward_input_kernelILi4ELi4EEvPKfS1_S1_S1_iiiiPff_param_5];
	ld.param.u32 	%r14, [_Z31norm_dist_backward_input_kernelILi4ELi4EEvPKfS1_S1_S1_iiiiPff_param_6];
	ld.param.u32 	%r15, [_Z31norm_dist_backward_input_kernelILi4ELi4EEvPKfS1_S1_S1_iiiiPff_param_7];
	ld.param.u64 	%rd7, [_Z31norm_dist_backward_input_kernelILi4ELi4EEvPKfS1_S1_S1_iiiiPff_param_8];
	ld.param.f32 	%f10, [_Z31norm_dist_backward_input_kernelILi4ELi4EEvPKfS1_S1_S1_iiiiPff_param_9];
	mov.u32 	%r16, %ctaid.y;
	shl.b32 	%r17, %r16, 8;
	mov.u32 	%r1, %tid.x;
	or.b32  	%r2, %r17, %r1;
	div.s32 	%r3, %r2, %r15;
	mov.u32 	%r4, %ctaid.x;
	setp.gt.u32 	%p1, %r1, 15;
	@%p1 bra 	$L__BB41_2;
	cvta.to.global.u64 	%rd8, %rd5;
	shl.b32 	%r18, %r4, 4;
	add.s32 	%r19, %r18, %r1;
	mul.wide.u32 	%rd9, %r19, 4;
	add.s64 	%rd10, %rd8, %rd9;
	ld.global.nc.f32 	%f11, [%rd10];
	shl.b32 	%r20, %r1, 2;
	mov.u32 	%r21, _ZZ31norm_dist_backward_input_kernelILi4ELi4EEvPKfS1_S1_S1_iiiiPffE6blockW;
	add.s32 	%r22, %r21, %r20;
	st.shared.f32 	[%r22], %f11;
$L__BB41_2:
	bar.sync 	0;
	setp.ge.s32 	%p2, %r3, %r12;
	@%p2 bra 	$L__BB41_5;
	rem.s32 	%r25, %r2, %r15;
	shl.b32 	%r26, %r4, 2;
	mad.lo.s32 	%r27, %r3, %r13, %r26;
	mad.lo.s32 	%r28, %r27, %r15, %r25;
	cvta.to.global.u64 	%rd11, %rd3;
	mul.wide.s32 	%rd12, %r28, 4;
	add.s64 	%rd13, %rd11, %rd12;
	ld.global.nc.f32 	%f1, [%rd13];
	cvta.to.global.u64 	%rd14, %rd6;
	add.s64 	%rd15, %rd14, %rd12;
	ld.global.nc.f32 	%f12, [%rd15];
	rcp.rn.f32 	%f2, %f12;
	mul.wide.s32 	%rd16, %r15, 4;
	add.s64 	%rd17, %rd13, %rd16;
	ld.global.nc.f32 	%f3, [%rd17];
	add.s64 	%rd18, %rd15, %rd16;
	ld.global.nc.f32 	%f13, [%rd18];
	rcp.rn.f32 	%f4, %f13;
	add.s64 	%rd19, %rd17, %rd16;
	ld.global.nc.f32 	%f5, [%rd19];
	add.s64 	%rd20, %rd18, %rd16;
	ld.global.nc.f32 	%f14, [%rd20];
	rcp.rn.f32 	%f6, %f14;
	add.s64 	%rd21, %rd19, %rd16;
	ld.global.nc.f32 	%f7, [%rd21];
	add.s64 	%rd22, %rd20, %rd16;
	ld.global.nc.f32 	%f15, [%rd22];
	rcp.rn.f32 	%f8, %f15;
	mad.lo.s32 	%r29, %r3, %r14, %r26;
	add.f32 	%f9, %f10, 0fBF800000;
	mad.lo.s32 	%r31, %r15, %r29, %r25;
	cvta.to.global.u64 	%rd1, %rd4;
	mov.u32 	%r30, _ZZ31norm_dist_backward_input_kernelILi4ELi4EEvPKfS1_S1_S1_iiiiPffE6blockW;
	add.s32 	%r33, %r30, 32;
	cvta.to.global.u64 	%rd2, %rd7;
	mov.b32 	%r32, 32;
$L__BB41_4:
	.pragma "nounroll";
	mul.wide.s32 	%rd23, %r31, 4;
	add.s64 	%rd24, %rd1, %rd23;
	ld.global.nc.f32 	%f16, [%rd24];
	ld.shared.f32 	%f17, [%r33+-32];
	sub.f32 	%f18, %f16, %f17;
	abs.f32 	%f19, %f18;
	mul.f32 	%f20, %f19, %f2;
	lg2.approx.f32 	%f21, %f20;
	mul.f32 	%f22, %f9, %f21;
	ex2.approx.f32 	%f23, %f22;
	mul.f32 	%f24, %f1, %f23;
	setp.gt.f32 	%p3, %f18, 0f00000000;
	neg.f32 	%f25, %f24;
	selp.f32 	%f26, %f24, %f25, %p3;
	add.f32 	%f27, %f26, 0f00000000;
	ld.shared.f32 	%f28, [%r33+-16];
	sub.f32 	%f29, %f16, %f28;
	abs.f32 	%f30, %f29;
	mul.f32 	%f31, %f30, %f4;
	lg2.approx.f32 	%f32, %f31;
	mul.f32 	%f33, %f9, %f32;
	ex2.approx.f32 	%f34, %f33;
	mul.f32 	%f35, %f3, %f34;
	setp.gt.f32 	%p4, %f29, 0f00000000;
	neg.f32 	%f36, %f35;
	selp.f32 	%f37, %f35, %f36, %p4;
	add.f32 	%f38, %f27, %f37;
	ld.shared.f32 	%f39, [%r33];
	sub.f32 	%f40, %f16, %f39;
	abs.f32 	%f41, %f40;
	mul.f32 	%f42, %f41, %f6;
	lg2.approx.f32 	%f43, %f42;
	mul.f32 	%f44, %f9, %f43;
	ex2.approx.f32 	%f45, %f44;
	mul.f32 	%f46, %f5, %f45;
	setp.gt.f32 	%p5, %f40, 0f00000000;
	neg.f32 	%f47, %f46;
	selp.f32 	%f48, %f46, %f47, %p5;
	add.f32 	%f49, %f38, %f48;
	ld.shared.f32 	%f50, [%r33+16];
	sub.f32 	%f51, %f16, %f50;
	abs.f32 	%f52, %f51;
	mul.f32 	%f53, %f52, %f8;
	lg2.approx.f32 	%f54, %f53;
	mul.f32 	%f55, %f9, %f54;
	ex2.approx.f32 	%f56, %f55;
	mul.f32 	%f57, %f7, %f56;
	setp.gt.f32 	%p6, %f51, 0f00000000;
	neg.f32 	%f58, %f57;
	selp.f32 	%f59, %f57, %f58, %p6;
	add.f32 	%f60, %f49, %f59;
	add.s64 	%rd25, %rd2, %rd23;
	st.global.f32 	[%rd25], %f60;
	add.s32 	%r33, %r33, 4;
	add.s32 	%r32, %r32, 4;
	add.s32 	%r31, %r31, %r15;
	setp.ne.s32 	%p7, %r32, 48;
	@%p7 bra 	$L__BB41_4;
$L__BB41_5:
	ret;

}
	// .globl	_Z31norm_dist_backward_input_kernelILi4ELi8EEvPKfS1_S1_S1_iiiiPff
.visible .entry _Z31norm_dist_backward_input_kernelILi4ELi8EEvPKfS1_S1_S1_iiiiPff(
	.param .u64 .ptr .align 1 _Z31norm_dist_backward_input_kernelILi4ELi8EEvPKfS1_S1_S1_iiiiPff_param_0,
	.param .u64 .ptr .align 1 _Z31norm_dist_backward_input_kernelILi4ELi8EEvPKfS1_S1_S1_iiiiPff_param_1,
	.param .u64 .ptr .align 1 _Z31norm_dist_backward_input_kernelILi4ELi8EEvPKfS1_S1_S1_iiiiPff_param_2,
	.param .u64 .ptr .align 1 _Z31norm_dist_backward_input_kernelILi4ELi8EEvPKfS1_S1_S1_iiiiPff_param_3,
	.param .u32 _Z31norm_dist_backward_input_kernelILi4ELi8EEvPKfS1_S1_S1_iiiiPff_param_4,
	.param .u32 _Z31norm_dist_backward_input_kernelILi4ELi8EEvPKfS1_S1_S1_iiiiPff_param_5,
	.param .u32 _Z31norm_dist_backward_input_kernelILi4ELi8EEvPKfS1_S1_S1_iiiiPff_param_6,
	.param .u32 _Z31norm_dist_backward_input_kernelILi4ELi8EEvPKfS1_S1_S1_iiiiPff_param_7,
	.param .u64 .ptr .align 1 _Z31norm_dist_backward_input_kernelILi4ELi8EEvPKfS1_S1_S1_iiiiPff_param_8,
	.param .f32 _Z31norm_dist_backward_input_kernelILi4ELi8EEvPKfS1_S1_S1_iiiiPff_param_9
)
.maxntid 256
.minnctapersm 4
{
	.reg .pred 	%p<12>;
	.reg .b32 	%r<32>;
	.reg .b32 	%f<117>;
	.reg .b64 	%rd<34>;
	// demoted variable
	.shared .align 4 .b8 _ZZ31norm_dist_backward_input_kernelILi4ELi8EEvPKfS1_S1_S1_iiiiPffE6blockW[128];
	ld.param.u64 	%rd3, [_Z31norm_dist_backward_input_kernelILi4ELi8EEvPKfS1_S1_S1_iiiiPff_param_0];
	ld.param.u64 	%rd4, [_Z31norm_dist_backward_input_kernelILi4ELi8EEvPKfS1_S1_S1_iiiiPff_param_1];
	ld.param.u64 	%rd5, [_Z31norm_dist_backward_input_kernelILi4ELi8EEvPKfS1_S1_S1_iiiiPff_param_2];
	ld.param.u64 	%rd6, [_Z31norm_dist_backward_input_kernelILi4ELi8EEvPKfS1_S1_S1_iiiiPff_param_3];
	ld.param.u32 	%r10, [_Z31norm_dist_backward_input_kernelILi4ELi8EEvPKfS1_S1_S1_iiiiPff_param_4];
	ld.param.u32 	%r11, [_Z31norm_dist_backward_input_kernelILi4ELi8EEvPKfS1_S1_S1_iiiiPff_param_5];
	ld.param.u32 	%r12, [_Z31norm_dist_backward_input_kernelILi4ELi8EEvPKfS1_S1_S1_iiiiPff_param_6];
	ld.param.u32 	%r13, [_Z31norm_dist_backward_input_kernelILi4ELi8EEvPKfS1_S1_S1_iiiiPff_param_7];
	ld.param.u64 	%rd7, [_Z31norm_dist_backward_input_kernelILi4ELi8EEvPKfS1_S1_S1_iiiiPff_param_8];
	ld.param.f32 	%f18, [_Z31norm_dist_backward_input_kernelILi4ELi8EEvPKfS1_S1_S1_iiiiPff_param_9];
	mov.u32 	%r14, %ctaid.y;
	shl.b32 	%r15, %r14, 8;
	mov.u32 	%r1, %tid.x;
	or.b32  	%r2, %r15, %r1;
	div.s32 	%r3, %r2, %r13;
	mov.u32 	%r4, %ctaid.x;
	setp.gt.u32 	%p1, %r1, 31;
	@%p1 bra 	$L__BB42_2;
	cvta.to.global.u64 	%rd8, %rd5;
	shl.b32 	%r16, %r4, 5;
	add.s32 	%r17, %r16, %r1;
	mul.wide.u32 	%rd9, %r17, 4;
	add.s64 	%rd10, %rd8, %rd9;
	ld.global.nc.f32 	%f19, [%rd10];
	shl.b32 	%r18, %r1, 2;
	mov.u32 	%r19, _ZZ31norm_dist_backward_input_kernelILi4ELi8EEvPKfS1_S1_S1_iiiiPffE6blockW;
	add.s32 	%r20, %r19, %r18;
	st.shared.f32 	[%r20], %f19;
$L__BB42_2:
	bar.sync 	0;
	setp.ge.s32 	%p2, %r3, %r10;
	@%p2 bra 	$L__BB42_5;
	rem.s32 	%r22, %r2, %r13;
	shl.b32 	%r23, %r4, 3;
	mad.lo.s32 	%r24, %r3, %r11, %r23;
	mad.lo.s32 	%r25, %r24, %r13, %r22;
	cvta.to.global.u64 	%rd11, %rd3;
	mul.wide.s32 	%rd12, %r25, 4;
	add.s64 	%rd13, %rd11, %rd12;
	ld.global.nc.f32 	%f1, [%rd13];
	cvta.to.global.u64 	%rd14, %rd6;
	add.s64 	%rd15, %rd14, %rd12;
	ld.global.nc.f32 	%f20, [%rd15];
	rcp.rn.f32 	%f2, %f20;
	mul.wide.s32 	%rd16, %r13, 4;
	add.s64 	%rd17, %rd13, %rd16;
	ld.global.nc.f32 	%f3, [%rd17];
	add.s64 	%rd18, %rd15, %rd16;
	ld.global.nc.f32 	%f21, [%rd18];
	rcp.rn.f32 	%f4, %f21;
	add.s64 	%rd19, %rd17, %rd16;
	ld.global.nc.f32 	%f5, [%rd19];
	add.s64 	%rd20, %rd18, %rd16;
	ld.global.nc.f32 	%f22, [%rd20];
	rcp.rn.f32 	%f6, %f22;
	add.s64 	%rd21, %rd19, %rd16;
	ld.global.nc.f32 	%f7, [%rd21];
	add.s64 	%rd22, %rd20, %rd16;
	ld.global.nc.f32 	%f23, [%rd22];
	rcp.rn.f32 	%f8, %f23;
	add.s64 	%rd23, %rd21, %rd16;
	ld.global.nc.f32 	%f9, [%rd23];
	add.s64 	%rd24, %rd22, %rd16;
	ld.global.nc.f32 	%f24, [%rd24];
	rcp.rn.f32 	%f10, %f24;
	add.s64 	%rd25, %rd23, %rd16;
	ld.global.nc.f32 	%f11, [%rd25];
	add.s64 	%rd26, %rd24, %rd16;
	ld.global.nc.f32 	%f25, [%rd26];
	rcp.rn.f32 	%f12, %f25;
	add.s64 	%rd27, %rd25, %rd16;
	ld.global.nc.f32 	%f13, [%rd27];
	add.s64 	%rd28, %rd26, %rd16;
	ld.global.nc.f32 	%f26, [%rd28];
	rcp.rn.f32 	%f14, %f26;
	add.s64 	%rd29, %rd27, %rd16;
	ld.global.nc.f32 	%f15, [%rd29];
	add.s64 	%rd30, %rd28, %rd16;
	ld.global.nc.f32 	%f27, [%rd30];
	rcp.rn.f32 	%f16, %f27;
	shl.b32 	%r26, %r4, 2;
	mad.lo.s32 	%r27, %r3, %r12, %r26;
	add.f32 	%f17, %f18, 0fBF800000;
	mad.lo.s32 	%r31, %r13, %r27, %r22;
	cvta.to.global.u64 	%rd1, %rd4;
	cvta.to.global.u64 	%rd2, %rd7;
	mov.b32 	%r30, 64;
$L__BB42_4:
	.pragma "nounroll";
	mul.wide.s32 	%rd31, %r31, 4;
	add.s64 	%rd32, %rd1, %rd31;
	ld.global.nc.f32 	%f28, [%rd32];
	mov.u32 	%r28, _ZZ31norm_dist_backward_input_kernelILi4ELi8EEvPKfS1_S1_S1_iiiiPffE6blockW;
	add.s32 	%r29, %r28, %r30;
	ld.shared.f32 	%f29, [%r29+-64];
	sub.f32 	%f30, %f28, %f29;
	abs.f32 	%f31, %f30;
	mul.f32 	%f32, %f31, %f2;
	lg2.approx.f32 	%f33, %f32;
	mul.f32 	%f34, %f17, %f33;
	ex2.approx.f32 	%f35, %f34;
	mul.f32 	%f36, %f1, %f35;
	setp.gt.f32 	%p3, %f30, 0f00000000;
	neg.f32 	%f37, %f36;
	selp.f32 	%f38, %f36, %f37, %p3;
	add.f32 	%f39, %f38, 0f00000000;
	ld.shared.f32 	%f40, [%r29+-48];
	sub.f32 	%f41, %f28, %f40;
	abs.f32 	%f42, %f41;
	mul.f32 	%f43, %f42, %f4;
	lg2.approx.f32 	%f44, %f43;
	mul.f32 	%f45, %f17, %f44;
	ex2.approx.f32 	%f46, %f45;
	mul.f32 	%f47, %f3, %f46;
	setp.gt.f32 	%p4, %f41, 0f00000000;
	neg.f32 	%f48, %f47;
	selp.f32 	%f49, %f47, %f48, %p4;
	add.f32 	%f50, %f39, %f49;
	ld.shared.f32 	%f51, [%r29+-32];
	sub.f32 	%f52, %f28, %f51;
	abs.f32 	%f53, %f52;
	mul.f32 	%f54, %f53, %f6;
	lg2.approx.f32 	%f55, %f54;
	mul.f32 	%f56, %f17, %f55;
	ex2.approx.f32 	%f57, %f56;
	mul.f32 	%f58, %f5, %f57;
	setp.gt.f32 	%p5, %f52, 0f00000000;
	neg.f32 	%f59, %f58;
	selp.f32 	%f60, %f58, %f59, %p5;
	add.f32 	%f61, %f50, %f60;
	ld.shared.f32 	%f62, [%r29+-16];
	sub.f32 	%f63, %f28, %f62;
	abs.f32 	%f64, %f63;
	mul.f32 	%f65, %f64, %f8;
	lg2.approx.f32 	%f66, %f65;
	mul.f32 	%f67, %f17, %f66;
	ex2.approx.f32 	%f68, %f67;
	mul.f32 	%f69, %f7, %f68;
	setp.gt.f32 	%p6, %f63, 0f00000000;
	neg.f32 	%f70, %f69;
	selp.f32 	%f71, %f69, %f70, %p6;
	add.f32 	%f72, %f61, %f71;
	ld.shared.f32 	%f73, [%r29];
	sub.f32 	%f74, %f28, %f73;
	abs.f32 	%f75, %f74;
	mul.f32 	%f76, %f75, %f10;
	lg2.approx.f32 	%f77, %f76;
	mul.f32 	%f78, %f17, %f77;
	ex2.approx.f32 	%f79, %f78;
	mul.f32 	%f80, %f9, %f79;
	setp.gt.f32 	%p7, %f74, 0f00000000;
	neg.f32 	%f81, %f80;
	selp.f32 	%f82, %f80, %f81, %p7;
	add.f32 	%f83, %f72, %f82;
	ld.shared.f32 	%f84, [%r29+16];
	sub.f32 	%f85, %f28, %f84;
	abs.f32 	%f86, %f85;
	mul.f32 	%f87, %f86, %f12;
	lg2.approx.f32 	%f88, %f87;
	mul.f32 	%f89, %f17, %f88;
	ex2.approx.f32 	%f90, %f89;
	mul.f32 	%f91, %f11, %f90;
	setp.gt.f32 	%p8, %f85, 0f00000000;
	neg.f32 	%f92, %f91;
	selp.f32 	%f93, %f91, %f92, %p8;
	add.f32 	%f94, %f83, %f93;
	ld.shared.f32 	%f95, [%r29+32];
	sub.f32 	%f96, %f28, %f95;
	abs.f32 	%f97, %f96;
	mul.f32 	%f98, %f97, %f14;
	lg2.approx.f32 	%f99, %f98;
	mul.f32 	%f100, %f17, %f99;
	ex2.approx.f32 	%f101, %f100;
	mul.f32 	%f102, %f13, %f101;
	setp.gt.f32 	%p9, %f96, 0f00000000;
	neg.f32 	%f103, %f102;
	selp.f32 	%f104, %f102, %f103, %p9;
	add.f32 	%f105, %f94, %f104;
	ld.shared.f32 	%f106, [%r29+48];
	sub.f32 	%f107, %f28, %f106;
	abs.f32 	%f108, %f107;
	mul.f32 	%f109, %f108, %f16;
	lg2.approx.f32 	%f110, %f109;
	mul.f32 	%f111, %f17, %f110;
	ex2.approx.f32 	%f112, %f111;
	mul.f32 	%f113, %f15, %f112;
	setp.gt.f32 	%p10, %f107, 0f00000000;
	neg.f32 	%f114, %f113;
	selp.f32 	%f115, %f113, %f114, %p10;
	add.f32 	%f116, %f105, %f115;
	add.s64 	%rd33, %rd2, %rd31;
	st.global.f32 	[%rd33], %f116;
	add.s32 	%r31, %r31, %r13;
	add.s32 	%r30, %r30, 4;
	setp.ne.s32 	%p11, %r30, 80;
	@%p11 bra 	$L__BB42_4;
$L__BB42_5:
	ret;

}
	// .globl	_Z31norm_dist_backward_input_kernelILi8ELi4EEvPKfS1_S1_S1_iiiiPff
.visible .entry _Z31norm_dist_backward_input_kernelILi8ELi4EEvPKfS1_S1_S1_iiiiPff(
	.param .u64 .ptr .align 1 _Z31norm_dist_backward_input_kernelILi8ELi4EEvPKfS1_S1_S1_iiiiPff_param_0,
	.param .u64 .ptr .align 1 _Z31norm_dist_backward_input_kernelILi8ELi4EEvPKfS1_S1_S1_iiiiPff_param_1,
	.param .u64 .ptr .align 1 _Z31norm_dist_backward_input_kernelILi8ELi4EEvPKfS1_S1_S1_iiiiPff_param_2,
	.param .u64 .ptr .align 1 _Z31norm_dist_backward_input_kernelILi8ELi4EEvPKfS1_S1_S1_iiiiPff_param_3,
	.param .u32 _Z31norm_dist_backward_input_kernelILi8ELi4EEvPKfS1_S1_S1_iiiiPff_param_4,
	.param .u32 _Z31norm_dist_backward_input_kernelILi8ELi4EEvPKfS1_S1_S1_iiiiPff_param_5,
	.param .u32 _Z31norm_dist_backward_input_kernelILi8ELi4EEvPKfS1_S1_S1_iiiiPff_param_6,
	.param .u32 _Z31norm_dist_backward_input_kernelILi8ELi4EEvPKfS1_S1_S1_iiiiPff_param_7,
	.param .u64 .ptr .align 1 _Z31norm_dist_backward_input_kernelILi8ELi4EEvPKfS1_S1_S1_iiiiPff_param_8,
	.param .f32 _Z31norm_dist_backward_input_kernelILi8ELi4EEvPKfS1_S1_S1_iiiiPff_param_9
)
.maxntid 256
.minnctapersm 4
{
	.reg .pred 	%p<8>;
	.reg .b32 	%r<35>;
	.reg .b32 	%f<61>;
	.reg .b64 	%rd<26>;
	// demoted variable
	.shared .align 4 .b8 _ZZ31norm_dist_backward_input_kernelILi8ELi4EEvPKfS1_S1_S1_iiiiPffE6blockW[128];
	ld.param.u64 	%rd3, [_Z31norm_dist_backward_input_kernelILi8ELi4EEvPKfS1_S1_S1_iiiiPff_param_0];
	ld.param.u64 	%rd4, [_Z31norm_dist_backward_input_kernelILi8ELi4EEvPKfS1_S1_S1_iiiiPff_param_1];
	ld.param.u64 	%rd5, [_Z31norm_dist_backward_input_kernelILi8ELi4EEvPKfS1_S1_S1_iiiiPff_param_2];
	ld.param.u64 	%rd6, [_Z31norm_dist_backward_input_kernelILi8ELi4EEvPKfS1_S1_S1_iiiiPff_param_3];
	ld.param.u32 	%r12, [_Z31norm_dist_backward_input_kernelILi8ELi4EEvPKfS1_S1_S1_iiiiPff_param_4];
	ld.param.u32 	%r13, [_Z31norm_dist_backward_input_kernelILi8ELi4EEvPKfS1_S1_S1_iiiiPff_param_5];
	ld.param.u32 	%r14, [_Z31norm_dist_backward_input_kernelILi8ELi4EEvPKfS1_S1_S1_iiiiPff_param_6];
	ld.param.u32 	%r15, [_Z31norm_dist_backward_input_kernelILi8ELi4EEvPKfS1_S1_S1_iiiiPff_param_7];
	ld.param.u64 	%rd7, [_Z31norm_dist_backward_input_kernelILi8ELi4EEvPKfS1_S1_S1_iiiiPff_param_8];
	ld.param.f32 	%f10, [_Z31norm_dist_backward_input_kernelILi8ELi4EEvPKfS1_S1_S1_iiiiPff_param_9];
	mov.u32 	%r16, %ctaid.y;
	shl.b32 	%r17, %r16, 8;
	mov.u32 	%r1, %tid.x;
	or.b32  	%r2, %r17, %r1;
	div.s32 	%r3, %r2, %r15;
	mov.u32 	%r4, %ctaid.x;
	setp.gt.u32 	%p1, %r1, 31;
	@%p1 bra 	$L__BB43_2;
	cvta.to.global.u64 	%rd8, %rd5;
	shl.b32 	%r18, %r4, 5;
	add.s32 	%r19, %r18, %r1;
	mul.wide.u32 	%rd9, %r19, 4;
	add.s64 	%rd10, %rd8, %rd9;
	ld.global.nc.f32 	%f11, [%rd10];
	shl.b32 	%r20, %r1, 2;
	mov.u32 	%r21, _ZZ31norm_dist_backward_input_kernelILi8ELi4EEvPKfS1_S1_S1_iiiiPffE6blockW;
	add.s32 	%r22, %r21, %r20;
	st.shared.f32 	[%r22], %f11;
$L__BB43_2:
	bar.sync 	0;
	setp.ge.s32 	%p2, %r3, %r12;
	@%p2 bra 	$L__BB43_5;
	rem.s32 	%r25, %r2, %r15;
	shl.b32 	%r26, %r4, 2;
	mad.lo.s32 	%r27, %r3, %r13, %r26;
	mad.lo.s32 	%r28, %r27, %r15, %r25;
	cvta.to.global.u64 	%rd11, %rd3;
	mul.wide.s32 	%rd12, %r28, 4;
	add.s64 	%rd13, %rd11, %rd12;
	ld.global.nc.f32 	%f1, [%rd13];
	cvta.to.global.u64 	%rd14, %rd6;
	add.s64 	%rd15, %rd14, %rd12;
	ld.global.nc.f32 	%f12, [%rd15];
	rcp.rn.f32 	%f2, %f12;
	mul.wide.s32 	%rd16, %r15, 4;
	add.s64 	%rd17, %rd13, %rd16;
	ld.global.nc.f32 	%f3, [%rd17];
	add.s64 	%rd18, %rd15, %rd16;
	ld.global.nc.f32 	%f13, [%rd18];
	rcp.rn.f32 	%f4, %f13;
	add.s64 	%rd19, %rd17, %rd16;
	ld.global.nc.f32 	%f5, [%rd19];
	add.s64 	%rd20, %rd18, %rd16;
	ld.global.nc.f32 	%f14, [%rd20];
	rcp.rn.f32 	%f6, %f14;
	add.s64 	%rd21, %rd19, %rd16;
	ld.global.nc.f32 	%f7, [%rd21];
	add.s64 	%rd22, %rd20, %rd16;
	ld.global.nc.f32 	%f15, [%rd22];
	rcp.rn.f32 	%f8, %f15;
	shl.b32 	%r29, %r4, 3;
	mad.lo.s32 	%r30, %r3, %r14, %r29;
	add.f32 	%f9, %f10, 0fBF800000;
	mad.lo.s32 	%r32, %r15, %r30, %r25;
	cvta.to.global.u64 	%rd1, %rd4;
	mov.u32 	%r31, _ZZ31norm_dist_backward_input_kernelILi8ELi4EEvPKfS1_S1_S1_iiiiPffE6blockW;
	add.s32 	%r34, %r31, 64;
	cvta.to.global.u64 	%rd2, %rd7;
	mov.b32 	%r33, 64;
$L__BB43_4:
	.pragma "nounroll";
	mul.wide.s32 	%rd23, %r32, 4;
	add.s64 	%rd24, %rd1, %rd23;
	ld.global.nc.f32 	%f16, [%rd24];
	ld.shared.f32 	%f17, [%r34+-64];
	sub.f32 	%f18, %f16, %f17;
	abs.f32 	%f19, %f18;
	mul.f32 	%f20, %f19, %f2;
	lg2.approx.f32 	%f21, %f20;
	mul.f32 	%f22, %f9, %f21;
	ex2.approx.f32 	%f23, %f22;
	mul.f32 	%f24, %f1, %f23;
	setp.gt.f32 	%p3, %f18, 0f00000000;
	neg.f32 	%f25, %f24;
	selp.f32 	%f26, %f24, %f25, %p3;
	add.f32 	%f27, %f26, 0f00000000;
	ld.shared.f32 	%f28, [%r34+-32];
	sub.f32 	%f29, %f16, %f28;
	abs.f32 	%f30, %f29;
	mul.f32 	%f31, %f30, %f4;
	lg2.approx.f32 	%f32, %f31;
	mul.f32 	%f33, %f9, %f32;
	ex2.approx.f32 	%f34, %f33;
	mul.f32 	%f35, %f3, %f34;
	setp.gt.f32 	%p4, %f29, 0f00000000;
	neg.f32 	%f36, %f35;
	selp.f32 	%f37, %f35, %f36, %p4;
	add.f32 	%f38, %f27, %f37;
	ld.shared.f32 	%f39, [%r34];
	sub.f32 	%f40, %f16, %f39;
	abs.f32 	%f41, %f40;
	mul.f32 	%f42, %f41, %f6;
	lg2.approx.f32 	%f43, %f42;
	mul.f32 	%f44, %f9, %f43;
	ex2.approx.f32 	%f45, %f44;
	mul.f32 	%f46, %f5, %f45;
	setp.gt.f32 	%p5, %f40, 0f00000000;
	neg.f32 	%f47, %f46;
	selp.f32 	%f48, %f46, %f47, %p5;
	add.f32 	%f49, %f38, %f48;
	ld.shared.f32 	%f50, [%r34+32];
	sub.f32 	%f51, %f16, %f50;
	abs.f32 	%f52, %f51;
	mul.f32 	%f53, %f52, %f8;
	lg2.approx.f32 	%f54, %f53;
	mul.f32 	%f55, %f9, %f54;
	ex2.approx.f32 	%f56, %f55;
	mul.f32 	%f57, %f7, %f56;
	setp.gt.f32 	%p6, %f51, 0f00000000;
	neg.f32 	%f58, %f57;
	selp.f32 	%f59, %f57, %f58, %p6;
	add.f32 	%f60, %f49, %f59;
	add.s64 	%rd25, %rd2, %rd23;
	st.global.f32 	[%rd25], %f60;
	add.s32 	%r34, %r34, 4;
	add.s32 	%r33, %r33, 4;
	add.s32 	%r32, %r32, %r15;
	setp.ne.s32 	%p7, %r33, 96;
	@%p7 bra 	$L__BB43_4;
$L__BB43_5:
	ret;

}
	// .globl	_Z31norm_dist_backward_input_kernelILi8ELi8EEvPKfS1_S1_S1_iiiiPff
.visible .entry _Z31norm_dist_backward_input_kernelILi8ELi8EEvPKfS1_S1_S1_iiiiPff(
	.param .u64 .ptr .align 1 _Z31norm_dist_backward_input_kernelILi8ELi8EEvPKfS1_S1_S1_iiiiPff_param_0,
	.param .u64 .ptr .align 1 _Z31norm_dist_backward_input_kernelILi8ELi8EEvPKfS1_S1_S1_iiiiPff_param_1,
	.param .u64 .ptr .align 1 _Z31norm_dist_backward_input_kernelILi8ELi8EEvPKfS1_S1_S1_iiiiPff_param_2,
	.param .u64 .ptr .align 1 _Z31norm_dist_backward_input_kernelILi8ELi8EEvPKfS1_S1_S1_iiiiPff_param_3,
	.param .u32 _Z31norm_dist_backward_input_kernelILi8ELi8EEvPKfS1_S1_S1_iiiiPff_param_4,
	.param .u32 _Z31norm_dist_backward_input_kernelILi8ELi8EEvPKfS1_S1_S1_iiiiPff_param_5,
	.param .u32 _Z31norm_dist_backward_input_kernelILi8ELi8EEvPKfS1_S1_S1_iiiiPff_param_6,
	.param .u32 _Z31norm_dist_backward_input_kernelILi8ELi8EEvPKfS1_S1_S1_iiiiPff_param_7,
	.param .u64 .ptr .align 1 _Z31norm_dist_backward_input_kernelILi8ELi8EEvPKfS1_S1_S1_iiiiPff_param_8,
	.param .f32 _Z31norm_dist_backward_input_kernelILi8ELi8EEvPKfS1_S1_S1_iiiiPff_param_9
)
.maxntid 256
.minnctapersm 4
{
	.reg .pred 	%p<12>;
	.reg .b32 	%r<31>;
	.reg .b32 	%f<117>;
	.reg .b64 	%rd<34>;
	// demoted variable
	.shared .align 4 .b8 _ZZ31norm_dist_backward_input_kernelILi8ELi8EEvPKfS1_S1_S1_iiiiPffE6blockW[256];
	ld.param.u64 	%rd3, [_Z31norm_dist_backward_input_kernelILi8ELi8EEvPKfS1_S1_S1_iiiiPff_param_0];
	ld.param.u64 	%rd4, [_Z31norm_dist_backward_input_kernelILi8ELi8EEvPKfS1_S1_S1_iiiiPff_param_1];
	ld.param.u64 	%rd5, [_Z31norm_dist_backward_input_kernelILi8ELi8EEvPKfS1_S1_S1_iiiiPff_param_2];
	ld.param.u64 	%rd6, [_Z31norm_dist_backward_input_kernelILi8ELi8EEvPKfS1_S1_S1_iiiiPff_param_3];
	ld.param.u32 	%r10, [_Z31norm_dist_backward_input_kernelILi8ELi8EEvPKfS1_S1_S1_iiiiPff_param_4];
	ld.param.u32 	%r11, [_Z31norm_dist_backward_input_kernelILi8ELi8EEvPKfS1_S1_S1_iiiiPff_param_5];
	ld.param.u32 	%r12, [_Z31norm_dist_backward_input_kernelILi8ELi8EEvPKfS1_S1_S1_iiiiPff_param_6];
	ld.param.u32 	%r13, [_Z31norm_dist_backward_input_kernelILi8ELi8EEvPKfS1_S1_S1_iiiiPff_param_7];
	ld.param.u64 	%rd7, [_Z31norm_dist_backward_input_kernelILi8ELi8EEvPKfS1_S1_S1_iiiiPff_param_8];
	ld.param.f32 	%f18, [_Z31norm_dist_backward_input_kernelILi8ELi8EEvPKfS1_S1_S1_iiiiPff_param_9];
	mov.u32 	%r14, %ctaid.y;
	shl.b32 	%r15, %r14, 8;
	mov.u32 	%r1, %tid.x;
	or.b32  	%r2, %r15, %r1;
	div.s32 	%r3, %r2, %r13;
	mov.u32 	%r4, %ctaid.x;
	setp.gt.u32 	%p1, %r1, 63;
	@%p1 bra 	$L__BB44_2;
	cvta.to.global.u64 	%rd8, %rd5;
	shl.b32 	%r16, %r4, 6;
	add.s32 	%r17, %r16, %r1;
	mul.wide.u32 	%rd9, %r17, 4;
	add.s64 	%rd10, %rd8, %rd9;
	ld.global.nc.f32 	%f19, [%rd10];
	shl.b32 	%r18, %r1, 2;
	mov.u32 	%r19, _ZZ31norm_dist_backward_input_kernelILi8ELi8EEvPKfS1_S1_S1_iiiiPffE6blockW;
	add.s32 	%r20, %r19, %r18;
	st.shared.f32 	[%r20], %f19;
$L__BB44_2:
	bar.sync 	0;
	setp.ge.s32 	%p2, %r3, %r10;
	@%p2 bra 	$L__BB44_5;
	rem.s32 	%r22, %r2, %r13;
	shl.b32 	%r23, %r4, 3;
	mad.lo.s32 	%r24, %r3, %r11, %r23;
	mad.lo.s32 	%r25, %r24, %r13, %r22;
	cvta.to.global.u64 	%rd11, %rd3;
	mul.wide.s32 	%rd12, %r25, 4;
	add.s64 	%rd13, %rd11, %rd12;
	ld.global.nc.f32 	%f1, [%rd13];
	cvta.to.global.u64 	%rd14, %rd6;
	add.s64 	%rd15, %rd14, %rd12;
	ld.global.nc.f32 	%f20, [%rd15];
	rcp.rn.f32 	%f2, %f20;
	mul.wide.s32 	%rd16, %r13, 4;
	add.s64 	%rd17, %rd13, %rd16;
	ld.global.nc.f32 	%f3, [%rd17];
	add.s64 	%rd18, %rd15, %rd16;
	ld.global.nc.f32 	%f21, [%rd18];
	rcp.rn.f32 	%f4, %f21;
	add.s64 	%rd19, %rd17, %rd16;
	ld.global.nc.f32 	%f5, [%rd19];
	add.s64 	%rd20, %rd18, %rd16;
	ld.global.nc.f32 	%f22, [%rd20];
	rcp.rn.f32 	%f6, %f22;
	add.s64 	%rd21, %rd19, %rd16;
	ld.global.nc.f32 	%f7, [%rd21];
	add.s64 	%rd22, %rd20, %rd16;
	ld.global.nc.f32 	%f23, [%rd22];
	rcp.rn.f32 	%f8, %f23;
	add.s64 	%rd23, %rd21, %rd16;
	ld.global.nc.f32 	%f9, [%rd23];
	add.s64 	%rd24, %rd22, %rd16;
	ld.global.nc.f32 	%f24, [%rd24];
	rcp.rn.f32 	%f10, %f24;
	add.s64 	%rd25, %rd23, %rd16;
	ld.global.nc.f32 	%f11, [%rd25];
	add.s64 	%rd26, %rd24, %rd16;
	ld.global.nc.f32 	%f25, [%rd26];
	rcp.rn.f32 	%f12, %f25;
	add.s64 	%rd27, %rd25, %rd16;
	ld.global.nc.f32 	%f13, [%rd27];
	add.s64 	%rd28, %rd26, %rd16;
	ld.global.nc.f32 	%f26, [%rd28];
	rcp.rn.f32 	%f14, %f26;
	add.s64 	%rd29, %rd27, %rd16;
	ld.global.nc.f32 	%f15, [%rd29];
	add.s64 	%rd30, %rd28, %rd16;
	ld.global.nc.f32 	%f27, [%rd30];
	rcp.rn.f32 	%f16, %f27;
	mad.lo.s32 	%r26, %r3, %r12, %r23;
	add.f32 	%f17, %f18, 0fBF800000;
	mad.lo.s32 	%r30, %r13, %r26, %r22;
	cvta.to.global.u64 	%rd1, %rd4;
	cvta.to.global.u64 	%rd2, %rd7;
	mov.b32 	%r29, 128;
$L__BB44_4:
	.pragma "nounroll";
	mul.wide.s32 	%rd31, %r30, 4;
	add.s64 	%rd32, %rd1, %rd31;
	ld.global.nc.f32 	%f28, [%rd32];
	mov.u32 	%r27, _ZZ31norm_dist_backward_input_kernelILi8ELi8EEvPKfS1_S1_S1_iiiiPffE6blockW;
	add.s32 	%r28, %r27, %r29;
	ld.shared.f32 	%f29, [%r28+-128];
	sub.f32 	%f30, %f28, %f29;
	abs.f32 	%f31, %f30;
	mul.f32 	%f32, %f31, %f2;
	lg2.approx.f32 	%f33, %f32;
	mul.f32 	%f34, %f17, %f33;
	ex2.approx.f32 	%f35, %f34;
	mul.f32 	%f36, %f1, %f35;
	setp.gt.f32 	%p3, %f30, 0f00000000;
	neg.f32 	%f37, %f36;
	selp.f32 	%f38, %f36, %f37, %p3;
	add.f32 	%f39, %f38, 0f00000000;
	ld.shared.f32 	%f40, [%r28+-96];
	sub.f32 	%f41, %f28, %f40;
	abs.f32 	%f42, %f41;
	mul.f32 	%f43, %f42, %f4;
	lg2.approx.f32 	%f44, %f43;
	mul.f32 	%f45, %f17, %f44;
	ex2.approx.f32 	%f46, %f45;
	mul.f32 	%f47, %f3, %f46;
	setp.gt.f32 	%p4, %f41, 0f00000000;
	neg.f32 	%f48, %f47;
	selp.f32 	%f49, %f47, %f48, %p4;
	add.f32 	%f50, %f39, %f49;
	ld.shared.f32 	%f51, [%r28+-64];
	sub.f32 	%f52, %f28, %f51;
	abs.f32 	%f53, %f52;
	mul.f32 	%f54, %f53, %f6;
	lg2.approx.f32 	%f55, %f54;
	mul.f32 	%f56, %f17, %f55;
	ex2.approx.f32 	%f57, %f56;
	mul.f32 	%f58, %f5, %f57;
	setp.gt.f32 	%p5, %f52, 0f00000000;
	neg.f32 	%f59, %f58;
	selp.f32 	%f60, %f58, %f59, %p5;
	add.f32 	%f61, %f50, %f60;
	ld.shared.f32 	%f62, [%r28+-32];
	sub.f32 	%f63, %f28, %f62;
	abs.f32 	%f64, %f63;
	mul.f32 	%f65, %f64, %f8;
	lg2.approx.f32 	%f66, %f65;
	mul.f32 	%f67, %f17, %f66;
	ex2.approx.f32 	%f68, %f67;
	mul.f32 	%f69, %f7, %f68;
	setp.gt.f32 	%p6, %f63, 0f00000000;
	neg.f32 	%f70, %f69;
	selp.f32 	%f71, %f69, %f70, %p6;
	add.f32 	%f72, %f61, %f71;
	ld.shared.f32 	%f73, [%r28];
	sub.f32 	%f74, %f28, %f73;
	abs.f32 	%f75, %f74;
	mul.f32 	%f76, %f75, %f10;
	lg2.approx.f32 	%f77, %f76;
	mul.f32 	%f78, %f17, %f77;
	ex2.approx.f32 	%f79, %f78;
	mul.f32 	%f80, %f9, %f79;
	setp.gt.f32 	%p7, %f74, 0f00000000;
	neg.f32 	%f81, %f80;
	selp.f32 	%f82, %f80, %f81, %p7;
	add.f32 	%f83, %f72, %f82;
	ld.shared.f32 	%f84, [%r28+32];
	sub.f32 	%f85, %f28, %f84;
	abs.f32 	%f86, %f85;
	mul.f32 	%f87, %f86, %f12;
	lg2.approx.f32 	%f88, %f87;
	mul.f32 	%f89, %f17, %f88;
	ex2.approx.f32 	%f90, %f89;
	mul.f32 	%f91, %f11, %f90;
	setp.gt.f32 	%p8, %f85, 0f00000000;
	neg.f32 	%f92, %f91;
	selp.f32 	%f93, %f91, %f92, %p8;
	add.f32 	%f94, %f83, %f93;
	ld.shared.f32 	%f95, [%r28+64];
	sub.f32 	%f96, %f28, %f95;
	abs.f32 	%f97, %f96;
	mul.f32 	%f98, %f97, %f14;
	lg2.approx.f32 	%f99, %f98;
	mul.f32 	%f100, %f17, %f99;
	ex2.approx.f32 	%f101, %f100;
	mul.f32 	%f102, %f13, %f101;
	setp.gt.f32 	%p9, %f96, 0f00000000;
	neg.f32 	%f103, %f102;
	selp.f32 	%f104, %f102, %f103, %p9;
	add.f32 	%f105, %f94, %f104;
	ld.shared.f32 	%f106, [%r28+96];
	sub.f32 	%f107, %f28, %f106;
	abs.f32 	%f108, %f107;
	mul.f32 	%f109, %f108, %f16;
	lg2.approx.f32 	%f110, %f109;
	mul.f32 	%f111, %f17, %f110;
	ex2.approx.f32 	%f112, %f111;
	mul.f32 	%f113, %f15, %f112;
	setp.gt.f32 	%p10, %f107, 0f00000000;
	neg.f32 	%f114, %f113;
	selp.f32 	%f115, %f113, %f114, %p10;
	add.f32 	%f116, %f105, %f115;
	add.s64 	%rd33, %rd2, %rd31;
	st.global.f32 	[%rd33], %f116;
	add.s32 	%r30, %r30, %r13;
	add.s32 	%r29, %r29, 4;
	setp.ne.s32 	%p11, %r29, 160;
	@%p11 bra 	$L__BB44_4;
$L__BB44_5:
	ret;

}
	// .globl	_Z31norm_dist_backward_input_kernelILi8ELi16EEvPKfS1_S1_S1_iiiiPff
.visible .entry _Z31norm_dist_backward_input_kernelILi8ELi16EEvPKfS1_S1_S1_iiiiPff(
	.param .u64 .ptr .align 1 _Z31norm_dist_backward_input_kernelILi8ELi16EEvPKfS1_S1_S1_iiiiPff_param_0,
	.param .u64 .ptr .align 1 _Z31norm_dist_backward_input_kernelILi8ELi16EEvPKfS1_S1_S1_iiiiPff_param_1,
	.param .u64 .ptr .align 1 _Z31norm_dist_backward_input_kernelILi8ELi16EEvPKfS1_S1_S1_iiiiPff_param_2,
	.param .u64 .ptr .align 1 _Z31norm_dist_backward_input_kernelILi8ELi16EEvPKfS1_S1_S1_iiiiPff_param_3,
	.param .u32 _Z31norm_dist_backward_input_kernelILi8ELi16EEvPKfS1_S1_S1_iiiiPff_param_4,
	.param .u32 _Z31norm_dist_backward_input_kernelILi8ELi16EEvPKfS1_S1_S1_iiiiPff_param_5,
	.param .u32 _Z31norm_dist_backward_input_kernelILi8ELi16EEvPKfS1_S1_S1_iiiiPff_param_6,
	.param .u32 _Z31norm_dist_backward_input_kernelILi8ELi16EEvPKfS1_S1_S1_iiiiPff_param_7,
	.param .u64 .ptr .align 1 _Z31norm_dist_backward_input_kernelILi8ELi16EEvPKfS1_S1_S1_iiiiPff_param_8,
	.param .f32 _Z31norm_dist_backward_input_kernelILi8ELi16EEvPKfS1_S1_S1_iiiiPff_param_9
)
.maxntid 256
.minnctapersm 4
{
	.reg .pred 	%p<26>;
	.reg .b32 	%r<49>;
	.reg .b32 	%f<208>;
	.reg .b64 	%rd<37>;
	// demoted variable
	.shared .align 4 .b8 _ZZ31norm_dist_backward_input_kernelILi8ELi16EEvPKfS1_S1_S1_iiiiPffE6blockW[512];
	ld.param.u64 	%rd5, [_Z31norm_dist_backward_input_kernelILi8ELi16EEvPKfS1_S1_S1_iiiiPff_param_0];
	ld.param.u64 	%rd8, [_Z31norm_dist_backward_input_kernelILi8ELi16EEvPKfS1_S1_S1_iiiiPff_param_1];
	ld.param.u64 	%rd6, [_Z31norm_dist_backward_input_kernelILi8ELi16EEvPKfS1_S1_S1_iiiiPff_param_2];
	ld.param.u64 	%rd7, [_Z31norm_dist_backward_input_kernelILi8ELi16EEvPKfS1_S1_S1_iiiiPff_param_3];
	ld.param.u32 	%r16, [_Z31norm_dist_backward_input_kernelILi8ELi16EEvPKfS1_S1_S1_iiiiPff_param_4];
	ld.param.u32 	%r17, [_Z31norm_dist_backward_input_kernelILi8ELi16EEvPKfS1_S1_S1_iiiiPff_param_5];
	ld.param.u32 	%r18, [_Z31norm_dist_backward_input_kernelILi8ELi16EEvPKfS1_S1_S1_iiiiPff_param_6];
	ld.param.u32 	%r19, [_Z31norm_dist_backward_input_kernelILi8ELi16EEvPKfS1_S1_S1_iiiiPff_param_7];
	ld.param.u64 	%rd9, [_Z31norm_dist_backward_input_kernelILi8ELi16EEvPKfS1_S1_S1_iiiiPff_param_8];
	ld.param.f32 	%f18, [_Z31norm_dist_backward_input_kernelILi8ELi16EEvPKfS1_S1_S1_iiiiPff_param_9];
	cvta.to.global.u64 	%rd1, %rd9;
	cvta.to.global.u64 	%rd2, %rd8;
	mov.u32 	%r20, %ctaid.y;
	shl.b32 	%r21, %r20, 8;
	mov.u32 	%r1, %tid.x;
	or.b32  	%r22, %r21, %r1;
	div.s32 	%r2, %r22, %r19;
	mul.lo.s32 	%r23, %r2, %r19;
	sub.s32 	%r3, %r22, %r23;
	mov.u32 	%r4, %ctaid.x;
	setp.gt.u32 	%p2, %r1, 127;
	@%p2 bra 	$L__BB45_2;
	cvta.to.global.u64 	%rd10, %rd6;
	shl.b32 	%r24, %r4, 7;
	add.s32 	%r25, %r24, %r1;
	mul.wide.u32 	%rd11, %r25, 4;
	add.s64 	%rd12, %rd10, %rd11;
	ld.global.nc.f32 	%f19, [%rd12];
	shl.b32 	%r26, %r1, 2;
	mov.u32 	%r27, _ZZ31norm_dist_backward_input_kernelILi8ELi16EEvPKfS1_S1_S1_iiiiPffE6blockW;
	add.s32 	%r28, %r27, %r26;
	st.shared.f32 	[%r28], %f19;
$L__BB45_2:
	bar.sync 	0;
	setp.ge.s32 	%p3, %r2, %r16;
	@%p3 bra 	$L__BB45_10;
	shl.b32 	%r30, %r4, 4;
	mad.lo.s32 	%r5, %r2, %r17, %r30;
	shl.b32 	%r31, %r4, 3;
	mad.lo.s32 	%r6, %r2, %r18, %r31;
	add.f32 	%f1, %f18, 0fBF800000;
	mad.lo.s32 	%r7, %r19, %r6, %r3;
	cvta.to.global.u64 	%rd3, %rd5;
	cvta.to.global.u64 	%rd4, %rd7;
	mov.b32 	%r45, 0;
	mov.pred 	%p25, -1;
	mul.wide.s32 	%rd16, %r19, 4;
$L__BB45_4:
	.pragma "nounroll";
	mov.pred 	%p1, %p25;
	add.s32 	%r32, %r5, %r45;
	mad.lo.s32 	%r33, %r32, %r19, %r3;
	mul.wide.s32 	%rd13, %r33, 4;
	add.s64 	%rd14, %rd3, %rd13;
	ld.global.nc.f32 	%f2, [%rd14];
	add.s64 	%rd15, %rd4, %rd13;
	ld.global.nc.f32 	%f20, [%rd15];
	rcp.rn.f32 	%f3, %f20;
	add.s64 	%rd17, %rd14, %rd16;
	ld.global.nc.f32 	%f4, [%rd17];
	add.s64 	%rd18, %rd15, %rd16;
	ld.global.nc.f32 	%f21, [%rd18];
	rcp.rn.f32 	%f5, %f21;
	add.s64 	%rd19, %rd17, %rd16;
	ld.global.nc.f32 	%f6, [%rd19];
	add.s64 	%rd20, %rd18, %rd16;
	ld.global.nc.f32 	%f22, [%rd20];
	rcp.rn.f32 	%f7, %f22;
	add.s64 	%rd21, %rd19, %rd16;
	ld.global.nc.f32 	%f8, [%rd21];
	add.s64 	%rd22, %rd20, %rd16;
	ld.global.nc.f32 	%f23, [%rd22];
	rcp.rn.f32 	%f9, %f23;
	add.s64 	%rd23, %rd21, %rd16;
	ld.global.nc.f32 	%f10, [%rd23];
	add.s64 	%rd24, %rd22, %rd16;
	ld.global.nc.f32 	%f24, [%rd24];
	rcp.rn.f32 	%f11, %f24;
	add.s64 	%rd25, %rd23, %rd16;
	ld.global.nc.f32 	%f12, [%rd25];
	add.s64 	%rd26, %rd24, %rd16;
	ld.global.nc.f32 	%f25, [%rd26];
	rcp.rn.f32 	%f13, %f25;
	add.s64 	%rd27, %rd25, %rd16;
	ld.global.nc.f32 	%f14, [%rd27];
	add.s64 	%rd28, %rd26, %rd16;
	ld.global.nc.f32 	%f26, [%rd28];
	rcp.rn.f32 	%f15, %f26;
	add.s64 	%rd29, %rd27, %rd16;
	ld.global.nc.f32 	%f16, [%rd29];
	add.s64 	%rd30, %rd28, %rd16;
	ld.global.nc.f32 	%f27, [%rd30];
	rcp.rn.f32 	%f17, %f27;
	not.pred 	%p5, %p1;
	@%p5 bra 	$L__BB45_7;
	mov.b32 	%r46, 0;
$L__BB45_6:
	.pragma "nounroll";
	add.s32 	%r39, %r6, %r46;
	mad.lo.s32 	%r40, %r39, %r19, %r3;
	mul.wide.s32 	%rd34, %r40, 4;
	add.s64 	%rd35, %rd2, %rd34;
	ld.global.nc.f32 	%f119, [%rd35];
	shl.b32 	%r41, %r46, 2;
	mov.u32 	%r42, _ZZ31norm_dist_backward_input_kernelILi8ELi16EEvPKfS1_S1_S1_iiiiPffE6blockW;
	add.s32 	%r43, %r42, %r41;
	ld.shared.f32 	%f120, [%r43];
	sub.f32 	%f121, %f119, %f120;
	abs.f32 	%f122, %f121;
	mul.f32 	%f123, %f122, %f3;
	lg2.approx.f32 	%f124, %f123;
	mul.f32 	%f125, %f1, %f124;
	ex2.approx.f32 	%f126, %f125;
	mul.f32 	%f127, %f2, %f126;
	setp.gt.f32 	%p15, %f121, 0f00000000;
	neg.f32 	%f128, %f127;
	selp.f32 	%f129, %f127, %f128, %p15;
	add.f32 	%f130, %f129, 0f00000000;
	ld.shared.f32 	%f131, [%r43+32];
	sub.f32 	%f132, %f119, %f131;
	abs.f32 	%f133, %f132;
	mul.f32 	%f134, %f133, %f5;
	lg2.approx.f32 	%f135, %f134;
	mul.f32 	%f136, %f1, %f135;
	ex2.approx.f32 	%f137, %f136;
	mul.f32 	%f138, %f4, %f137;
	setp.gt.f32 	%p16, %f132, 0f00000000;
	neg.f32 	%f139, %f138;
	selp.f32 	%f140, %f138, %f139, %p16;
	add.f32 	%f141, %f130, %f140;
	ld.shared.f32 	%f142, [%r43+64];
	sub.f32 	%f143, %f119, %f142;
	abs.f32 	%f144, %f143;
	mul.f32 	%f145, %f144, %f7;
	lg2.approx.f32 	%f146, %f145;
	mul.f32 	%f147, %f1, %f146;
	ex2.approx.f32 	%f148, %f147;
	mul.f32 	%f149, %f6, %f148;
	setp.gt.f32 	%p17, %f143, 0f00000000;
	neg.f32 	%f150, %f149;
	selp.f32 	%f151, %f149, %f150, %p17;
	add.f32 	%f152, %f141, %f151;
	ld.shared.f32 	%f153, [%r43+96];
	sub.f32 	%f154, %f119, %f153;
	abs.f32 	%f155, %f154;
	mul.f32 	%f156, %f155, %f9;
	lg2.approx.f32 	%f157, %f156;
	mul.f32 	%f158, %f1, %f157;
	ex2.approx.f32 	%f159, %f158;
	mul.f32 	%f160, %f8, %f159;
	setp.gt.f32 	%p18, %f154, 0f00000000;
	neg.f32 	%f161, %f160;
	selp.f32 	%f162, %f160, %f161, %p18;
	add.f32 	%f163, %f152, %f162;
	ld.shared.f32 	%f164, [%r43+128];
	sub.f32 	%f165, %f119, %f164;
	abs.f32 	%f166, %f165;
	mul.f32 	%f167, %f166, %f11;
	lg2.approx.f32 	%f168, %f167;
	mul.f32 	%f169, %f1, %f168;
	ex2.approx.f32 	%f170, %f169;
	mul.f32 	%f171, %f10, %f170;
	setp.gt.f32 	%p19, %f165, 0f00000000;
	neg.f32 	%f172, %f171;
	selp.f32 	%f173, %f171, %f172, %p19;
	add.f32 	%f174, %f163, %f173;
	ld.shared.f32 	%f175, [%r43+160];
	sub.f32 	%f176, %f119, %f175;
	abs.f32 	%f177, %f176;
	mul.f32 	%f178, %f177, %f13;
	lg2.approx.f32 	%f179, %f178;
	mul.f32 	%f180, %f1, %f179;
	ex2.approx.f32 	%f181, %f180;
	mul.f32 	%f182, %f12, %f181;
	setp.gt.f32 	%p20, %f176, 0f00000000;
	neg.f32 	%f183, %f182;
	selp.f32 	%f184, %f182, %f183, %p20;
	add.f32 	%f185, %f174, %f184;
	ld.shared.f32 	%f186, [%r43+192];
	sub.f32 	%f187, %f119, %f186;
	abs.f32 	%f188, %f187;
	mul.f32 	%f189, %f188, %f15;
	lg2.approx.f32 	%f190, %f189;
	mul.f32 	%f191, %f1, %f190;
	ex2.approx.f32 	%f192, %f191;
	mul.f32 	%f193, %f14, %f192;
	setp.gt.f32 	%p21, %f187, 0f00000000;
	neg.f32 	%f194, %f193;
	selp.f32 	%f195, %f193, %f194, %p21;
	add.f32 	%f196, %f185, %f195;
	ld.shared.f32 	%f197, [%r43+224];
	sub.f32 	%f198, %f119, %f197;
	abs.f32 	%f199, %f198;
	mul.f32 	%f200, %f199, %f17;
	lg2.approx.f32 	%f201, %f200;
	mul.f32 	%f202, %f1, %f201;
	ex2.approx.f32 	%f203, %f202;
	mul.f32 	%f204, %f16, %f203;
	setp.gt.f32 	%p22, %f198, 0f00000000;
	neg.f32 	%f205, %f204;
	selp.f32 	%f206, %f204, %f205, %p22;
	add.f32 	%f207, %f196, %f206;
	add.s64 	%rd36, %rd1, %rd34;
	st.global.f32 	[%rd36], %f207;
	add.s32 	%r46, %r46, 1;
	setp.eq.s32 	%p23, %r46, 8;
	@%p23 bra 	$L__BB45_9;
	bra.uni 	$L__BB45_6;
$L__BB45_7:
	shl.b32 	%r35, %r45, 5;
	mov.u32 	%r36, _ZZ31norm_dist_backward_input_kernelILi8ELi16EEvPKfS1_S1_S1_iiiiPffE6blockW;
	add.s32 	%r9, %r36, %r35;
	mov.b32 	%r48, 128;
	mov.u32 	%r47, %r7;
$L__BB45_8:
	.pragma "nounroll";
	mul.wide.s32 	%rd31, %r47, 4;
	add.s64 	%rd32, %rd2, %rd31;
	ld.global.nc.f32 	%f28, [%rd32];
	add.s32 	%r37, %r9, %r48;
	ld.shared.f32 	%f29, [%r37+-128];
	sub.f32 	%f30, %f28, %f29;
	abs.f32 	%f31, %f30;
	mul.f32 	%f32, %f31, %f3;
	lg2.approx.f32 	%f33, %f32;
	mul.f32 	%f34, %f1, %f33;
	ex2.approx.f32 	%f35, %f34;
	mul.f32 	%f36, %f2, %f35;
	setp.gt.f32 	%p6, %f30, 0f00000000;
	neg.f32 	%f37, %f36;
	selp.f32 	%f38, %f36, %f37, %p6;
	add.f32 	%f39, %f38, 0f00000000;
	ld.shared.f32 	%f40, [%r37+-96];
	sub.f32 	%f41, %f28, %f40;
	abs.f32 	%f42, %f41;
	mul.f32 	%f43, %f42, %f5;
	lg2.approx.f32 	%f44, %f43;
	mul.f32 	%f45, %f1, %f44;
	ex2.approx.f32 	%f46, %f45;
	mul.f32 	%f47, %f4, %f46;
	setp.gt.f32 	%p7, %f41, 0f00000000;
	neg.f32 	%f48, %f47;
	selp.f32 	%f49, %f47, %f48, %p7;
	add.f32 	%f50, %f39, %f49;
	ld.shared.f32 	%f51, [%r37+-64];
	sub.f32 	%f52, %f28, %f51;
	abs.f32 	%f53, %f52;
	mul.f32 	%f54, %f53, %f7;
	lg2.approx.f32 	%f55, %f54;
	mul.f32 	%f56, %f1, %f55;
	ex2.approx.f32 	%f57, %f56;
	mul.f32 	%f58, %f6, %f57;
	setp.gt.f32 	%p8, %f52, 0f00000000;
	neg.f32 	%f59, %f58;
	selp.f32 	%f60, %f58, %f59, %p8;
	add.f32 	%f61, %f50, %f60;
	ld.shared.f32 	%f62, [%r37+-32];
	sub.f32 	%f63, %f28, %f62;
	abs.f32 	%f64, %f63;
	mul.f32 	%f65, %f64, %f9;
	lg2.approx.f32 	%f66, %f65;
	mul.f32 	%f67, %f1, %f66;
	ex2.approx.f32 	%f68, %f67;
	mul.f32 	%f69, %f8, %f68;
	setp.gt.f32 	%p9, %f63, 0f00000000;
	neg.f32 	%f70, %f69;
	selp.f32 	%f71, %f69, %f70, %p9;
	add.f32 	%f72, %f61, %f71;
	ld.shared.f32 	%f73, [%r37];
	sub.f32 	%f74, %f28, %f73;
	abs.f32 	%f75, %f74;
	mul.f32 	%f76, %f75, %f11;
	lg2.approx.f32 	%f77, %f76;
	mul.f32 	%f78, %f1, %f77;
	ex2.approx.f32 	%f79, %f78;
	mul.f32 	%f80, %f10, %f79;
	setp.gt.f32 	%p10, %f74, 0f00000000;
	neg.f32 	%f81, %f80;
	selp.f32 	%f82, %f80, %f81, %p10;
	add.f32 	%f83, %f72, %f82;
	ld.shared.f32 	%f84, [%r37+32];
	sub.f32 	%f85, %f28, %f84;
	abs.f32 	%f86, %f85;
	mul.f32 	%f87, %f86, %f13;
	lg2.approx.f32 	%f88, %f87;
	mul.f32 	%f89, %f1, %f88;
	ex2.approx.f32 	%f90, %f89;
	mul.f32 	%f91, %f12, %f90;
	setp.gt.f32 	%p11, %f85, 0f00000000;
	neg.f32 	%f92, %f91;
	selp.f32 	%f93, %f91, %f92, %p11;
	add.f32 	%f94, %f83, %f93;
	ld.shared.f32 	%f95, [%r37+64];
	sub.f32 	%f96, %f28, %f95;
	abs.f32 	%f97, %f96;
	mul.f32 	%f98, %f97, %f15;
	lg2.approx.f32 	%f99, %f98;
	mul.f32 	%f100, %f1, %f99;
	ex2.approx.f32 	%f101, %f100;
	mul.f32 	%f102, %f14, %f101;
	setp.gt.f32 	%p12, %f96, 0f00000000;
	neg.f32 	%f103, %f102;
	selp.f32 	%f104, %f102, %f103, %p12;
	add.f32 	%f105, %f94, %f104;
	ld.shared.f32 	%f106, [%r37+96];
	sub.f32 	%f107, %f28, %f106;
	abs.f32 	%f108, %f107;
	mul.f32 	%f109, %f108, %f17;
	lg2.approx.f32 	%f110, %f109;
	mul.f32 	%f111, %f1, %f110;
	ex2.approx.f32 	%f112, %f111;
	mul.f32 	%f113, %f16, %f112;
	setp.gt.f32 	%p13, %f107, 0f00000000;
	neg.f32 	%f114, %f113;
	selp.f32 	%f115, %f113, %f114, %p13;
	add.f32 	%f116, %f105, %f115;
	add.s64 	%rd33, %rd1, %rd31;
	ld.global.f32 	%f117, [%rd33];
	add.f32 	%f118, %f116, %f117;
	st.global.f32 	[%rd33], %f118;
	add.s32 	%r48, %r48, 4;
	add.s32 	%r47, %r47, %r19;
	setp.ne.s32 	%p14, %r48, 160;
	@%p14 bra 	$L__BB45_8;
$L__BB45_9:
	mov.b32 	%r45, 8;
	mov.pred 	%p25, 0;
	@%p1 bra 	$L__BB45_4;
$L__BB45_10:
	ret;

}
	// .globl	_Z31norm_dist_backward_input_kernelILi16ELi8EEvPKfS1_S1_S1_iiiiPff
.visible .entry _Z31norm_dist_backward_input_kernelILi16ELi8EEvPKfS1_S1_S1_iiiiPff(
	.param .u64 .ptr .align 1 _Z31norm_dist_backward_input_kernelILi16ELi8EEvPKfS1_S1_S1_iiiiPff_param_0,
	.param .u64 .ptr .align 1 _Z31norm_dist_backward_input_kernelILi16ELi8EEvPKfS1_S1_S1_iiiiPff_param_1,
	.param .u64 .ptr .align 1 _Z31norm_dist_backward_input_kernelILi16ELi8EEvPKfS1_S1_S1_iiiiPff_param_2,
	.param .u64 .ptr .align 1 _Z31norm_dist_backward_input_kernelILi16ELi8EEvPKfS1_S1_S1_iiiiPff_param_3,
	.param .u32 _Z31norm_dist_backward_input_kernelILi16ELi8EEvPKfS1_S1_S1_iiiiPff_param_4,
	.param .u32 _Z31norm_dist_backward_input_kernelILi16ELi8EEvPKfS1_S1_S1_iiiiPff_param_5,
	.param .u32 _Z31norm_dist_backward_input_kernelILi16ELi8EEvPKfS1_S1_S1_iiiiPff_param_6,
	.param .u32 _Z31norm_dist_backward_input_kernelILi16ELi8EEvPKfS1_S1_S1_iiiiPff_param_7,
	.param .u64 .ptr .align 1 _Z31norm_dist_backward_input_kernelILi16ELi8EEvPKfS1_S1_S1_iiiiPff_param_8,
	.param .f32 _Z31norm_dist_backward_input_kernelILi16ELi8EEvPKfS1_S1_S1_iiiiPff_param_9
)
.maxntid 256
.minnctapersm 4
{
	.reg .pred 	%p<12>;
	.reg .b32 	%r<32>;
	.reg .b32 	%f<117>;
	.reg .b64 	%rd<34>;
	// demoted variable
	.shared .align 4 .b8 _ZZ31norm_dist_backward_input_kernelILi16ELi8EEvPKfS1_S1_S1_iiiiPffE6blockW[512];
	ld.param.u64 	%rd3, [_Z31norm_dist_backward_input_kernelILi16ELi8EEvPKfS1_S1_S1_iiiiPff_param_0];
	ld.param.u64 	%rd4, [_Z31norm_dist_backward_input_kernelILi16ELi8EEvPKfS1_S1_S1_iiiiPff_param_1];
	ld.param.u64 	%rd5, [_Z31norm_dist_backward_input_kernelILi16ELi8EEvPKfS1_S1_S1_iiiiPff_param_2];
	ld.param.u64 	%rd6, [_Z31norm_dist_backward_input_kernelILi16ELi8EEvPKfS1_S1_S1_iiiiPff_param_3];
	ld.param.u32 	%r10, [_Z31norm_dist_backward_input_kernelILi16ELi8EEvPKfS1_S1_S1_iiiiPff_param_4];
	ld.param.u32 	%r11, [_Z31norm_dist_backward_input_kernelILi16ELi8EEvPKfS1_S1_S1_iiiiPff_param_5];
	ld.param.u32 	%r12, [_Z31norm_dist_backward_input_kernelILi16ELi8EEvPKfS1_S1_S1_iiiiPff_param_6];
	ld.param.u32 	%r13, [_Z31norm_dist_backward_input_kernelILi16ELi8EEvPKfS1_S1_S1_iiiiPff_param_7];
	ld.param.u64 	%rd7, [_Z31norm_dist_backward_input_kernelILi16ELi8EEvPKfS1_S1_S1_iiiiPff_param_8];
	ld.param.f32 	%f18, [_Z31norm_dist_backward_input_kernelILi16ELi8EEvPKfS1_S1_S1_iiiiPff_param_9];
	mov.u32 	%r14, %ctaid.y;
	shl.b32 	%r15, %r14, 8;
	mov.u32 	%r1, %tid.x;
	or.b32  	%r2, %r15, %r1;
	div.s32 	%r3, %r2, %r13;
	mov.u32 	%r4, %ctaid.x;
	setp.gt.u32 	%p1, %r1, 127;
	@%p1 bra 	$L__BB46_2;
	cvta.to.global.u64 	%rd8, %rd5;
	shl.b32 	%r16, %r4, 7;
	add.s32 	%r17, %r16, %r1;
	mul.wide.u32 	%rd9, %r17, 4;
	add.s64 	%rd10, %rd8, %rd9;
	ld.global.nc.f32 	%f19, [%rd10];
	shl.b32 	%r18, %r1, 2;
	mov.u32 	%r19, _ZZ31norm_dist_backward_input_kernelILi16ELi8EEvPKfS1_S1_S1_iiiiPffE6blockW;
	add.s32 	%r20, %r19, %r18;
	st.shared.f32 	[%r20], %f19;
$L__BB46_2:
	bar.sync 	0;
	setp.ge.s32 	%p2, %r3, %r10;
	@%p2 bra 	$L__BB46_5;
	rem.s32 	%r22, %r2, %r13;
	shl.b32 	%r23, %r4, 3;
	mad.lo.s32 	%r24, %r3, %r11, %r23;
	mad.lo.s32 	%r25, %r24, %r13, %r22;
	cvta.to.global.u64 	%rd11, %rd3;
	mul.wide.s32 	%rd12, %r25, 4;
	add.s64 	%rd13, %rd11, %rd12;
	ld.global.nc.f32 	%f1, [%rd13];
	cvta.to.global.u64 	%rd14, %rd6;
	add.s64 	%rd15, %rd14, %rd12;
	ld.global.nc.f32 	%f20, [%rd15];
	rcp.rn.f32 	%f2, %f20;
	mul.wide.s32 	%rd16, %r13, 4;
	add.s64 	%rd17, %rd13, %rd16;
	ld.global.nc.f32 	%f3, [%rd17];
	add.s64 	%rd18, %rd15, %rd16;
	ld.global.nc.f32 	%f21, [%rd18];
	rcp.rn.f32 	%f4, %f21;
	add.s64 	%rd19, %rd17, %rd16;
	ld.global.nc.f32 	%f5, [%rd19];
	add.s64 	%rd20, %rd18, %rd16;
	ld.global.nc.f32 	%f22, [%rd20];
	rcp.rn.f32 	%f6, %f22;
	add.s64 	%rd21, %rd19, %rd16;
	ld.global.nc.f32 	%f7, [%rd21];
	add.s64 	%rd22, %rd20, %rd16;
	ld.global.nc.f32 	%f23, [%rd22];
	rcp.rn.f32 	%f8, %f23;
	add.s64 	%rd23, %rd21, %rd16;
	ld.global.nc.f32 	%f9, [%rd23];
	add.s64 	%rd24, %rd22, %rd16;
	ld.global.nc.f32 	%f24, [%rd24];
	rcp.rn.f32 	%f10, %f24;
	add.s64 	%rd25, %rd23, %rd16;
	ld.global.nc.f32 	%f11, [%rd25];
	add.s64 	%rd26, %rd24, %rd16;
	ld.global.nc.f32 	%f25, [%rd26];
	rcp.rn.f32 	%f12, %f25;
	add.s64 	%rd27, %rd25, %rd16;
	ld.global.nc.f32 	%f13, [%rd27];
	add.s64 	%rd28, %rd26, %rd16;
	ld.global.nc.f32 	%f26, [%rd28];
	rcp.rn.f32 	%f14, %f26;
	add.s64 	%rd29, %rd27, %rd16;
	ld.global.nc.f32 	%f15, [%rd29];
	add.s64 	%rd30, %rd28, %rd16;
	ld.global.nc.f32 	%f27, [%rd30];
	rcp.rn.f32 	%f16, %f27;
	shl.b32 	%r26, %r4, 4;
	mad.lo.s32 	%r27, %r3, %r12, %r26;
	add.f32 	%f17, %f18, 0fBF800000;
	mad.lo.s32 	%r31, %r13, %r27, %r22;
	cvta.to.global.u64 	%rd1, %rd4;
	cvta.to.global.u64 	%rd2, %rd7;
	mov.b32 	%r30, 256;
$L__BB46_4:
	.pragma "nounroll";
	mul.wide.s32 	%rd31, %r31, 4;
	add.s64 	%rd32, %rd1, %rd31;
	ld.global.nc.f32 	%f28, [%rd32];
	mov.u32 	%r28, _ZZ31norm_dist_backward_input_kernelILi16ELi8EEvPKfS1_S1_S1_iiiiPffE6blockW;
	add.s32 	%r29, %r28, %r30;
	ld.shared.f32 	%f29, [%r29+-256];
	sub.f32 	%f30, %f28, %f29;
	abs.f32 	%f31, %f30;
	mul.f32 	%f32, %f31, %f2;
	lg2.approx.f32 	%f33, %f32;
	mul.f32 	%f34, %f17, %f33;
	ex2.approx.f32 	%f35, %f34;
	mul.f32 	%f36, %f1, %f35;
	setp.gt.f32 	%p3, %f30, 0f00000000;
	neg.f32 	%f37, %f36;
	selp.f32 	%f38, %f36, %f37, %p3;
	add.f32 	%f39, %f38, 0f00000000;
	ld.shared.f32 	%f40, [%r29+-192];
	sub.f32 	%f41, %f28, %f40;
	abs.f32 	%f42, %f41;
	mul.f32 	%f43, %f42, %f4;
	lg2.approx.f32 	%f44, %f43;
	mul.f32 	%f45, %f17, %f44;
	ex2.approx.f32 	%f46, %f45;
	mul.f32 	%f47, %f3, %f46;
	setp.gt.f32 	%p4, %f41, 0f00000000;
	neg.f32 	%f48, %f47;
	selp.f32 	%f49, %f47, %f48, %p4;
	add.f32 	%f50, %f39, %f49;
	ld.shared.f32 	%f51, [%r29+-128];
	sub.f32 	%f52, %f28, %f51;
	abs.f32 	%f53, %f52;
	mul.f32 	%f54, %f53, %f6;
	lg2.approx.f32 	%f55, %f54;
	mul.f32 	%f56, %f17, %f55;
	ex2.approx.f32 	%f57, %f56;
	mul.f32 	%f58, %f5, %f57;
	setp.gt.f32 	%p5, %f52, 0f00000000;
	neg.f32 	%f59, %f58;
	selp.f32 	%f60, %f58, %f59, %p5;
	add.f32 	%f61, %f50, %f60;
	ld.shared.f32 	%f62, [%r29+-64];
	sub.f32 	%f63, %f28, %f62;
	abs.f32 	%f64, %f63;
	mul.f32 	%f65, %f64, %f8;
	lg2.approx.f32 	%f66, %f65;
	mul.f32 	%f67, %f17, %f66;
	ex2.approx.f32 	%f68, %f67;
	mul.f32 	%f69, %f7, %f68;
	setp.gt.f32 	%p6, %f63, 0f00000000;
	neg.f32 	%f70, %f69;
	selp.f32 	%f71, %f69, %f70, %p6;
	add.f32 	%f72, %f61, %f71;
	ld.shared.f32 	%f73, [%r29];
	sub.f32 	%f74, %f28, %f73;
	abs.f32 	%f75, %f74;
	mul.f32 	%f76, %f75, %f10;
	lg2.approx.f32 	%f77, %f76;
	mul.f32 	%f78, %f17, %f77;
	ex2.approx.f32 	%f79, %f78;
	mul.f32 	%f80, %f9, %f79;
	setp.gt.f32 	%p7, %f74, 0f00000000;
	neg.f32 	%f81, %f80;
	selp.f32 	%f82, %f80, %f81, %p7;
	add.f32 	%f83, %f72, %f82;
	ld.shared.f32 	%f84, [%r29+64];
	sub.f32 	%f85, %f28, %f84;
	abs.f32 	%f86, %f85;
	mul.f32 	%f87, %f86, %f12;
	lg2.approx.f32 	%f88, %f87;
	mul.f32 	%f89, %f17, %f88;
	ex2.approx.f32 	%f90, %f89;
	mul.f32 	%f91, %f11, %f90;
	setp.gt.f32 	%p8, %f85, 0f00000000;
	neg.f32 	%f92, %f91;
	selp.f32 	%f93, %f91, %f92, %p8;
	add.f32 	%f94, %f83, %f93;
	ld.shared.f32 	%f95, [%r29+128];
	sub.f32 	%f96, %f28, %f95;
	abs.f32 	%f97, %f96;
	mul.f32 	%f98, %f97, %f14;
	lg2.approx.f32 	%f99, %f98;
	mul.f32 	%f100, %f17, %f99;
	ex2.approx.f32 	%f101, %f100;
	mul.f32 	%f102, %f13, %f101;
	setp.gt.f32 	%p9, %f96, 0f00000000;
	neg.f32 	%f103, %f102;
	selp.f32 	%f104, %f102, %f103, %p9;
	add.f32 	%f105, %f94, %f104;
	ld.shared.f32 	%f106, [%r29+192];
	sub.f32 	%f107, %f28, %f106;
	abs.f32 	%f108, %f107;
	mul.f32 	%f109, %f108, %f16;
	lg2.approx.f32 	%f110, %f109;
	mul.f32 	%f111, %f17, %f110;
	ex2.approx.f32 	%f112, %f111;
	mul.f32 	%f113, %f15, %f112;
	setp.gt.f32 	%p10, %f107, 0f00000000;
	neg.f32 	%f114, %f113;
	selp.f32 	%f115, %f113, %f114, %p10;
	add.f32 	%f116, %f105, %f115;
	add.s64 	%rd33, %rd2, %rd31;
	st.global.f32 	[%rd33], %f116;
	add.s32 	%r31, %r31, %r13;
	add.s32 	%r30, %r30, 4;
	setp.ne.s32 	%p11, %r30, 320;
	@%p11 bra 	$L__BB46_4;
$L__BB46_5:
	ret;

}
	// .globl	_Z31norm_dist_backward_input_kernelILi16ELi16EEvPKfS1_S1_S1_iiiiPff
.visible .entry _Z31norm_dist_backward_input_kernelILi16ELi16EEvPKfS1_S1_S1_iiiiPff(
	.param .u64 .ptr .align 1 _Z31norm_dist_backward_input_kernelILi16ELi16EEvPKfS1_S1_S1_iiiiPff_param_0,
	.param .u64 .ptr .align 1 _Z31norm_dist_backward_input_kernelILi16ELi16EEvPKfS1_S1_S1_iiiiPff_param_1,
	.param .u64 .ptr .align 1 _Z31norm_dist_backward_input_kernelILi16ELi16EEvPKfS1_S1_S1_iiiiPff_param_2,
	.param .u64 .ptr .align 1 _Z31norm_dist_backward_input_kernelILi16ELi16EEvPKfS1_S1_S1_iiiiPff_param_3,
	.param .u32 _Z31norm_dist_backward_input_kernelILi16ELi16EEvPKfS1_S1_S1_iiiiPff_param_4,
	.param .u32 _Z31norm_dist_backward_input_kernelILi16ELi16EEvPKfS1_S1_S1_iiiiPff_param_5,
	.param .u32 _Z31norm_dist_backward_input_kernelILi16ELi16EEvPKfS1_S1_S1_iiiiPff_param_6,
	.param .u32 _Z31norm_dist_backward_input_kernelILi16ELi16EEvPKfS1_S1_S1_iiiiPff_param_7,
	.param .u64 .ptr .align 1 _Z31norm_dist_backward_input_kernelILi16ELi16EEvPKfS1_S1_S1_iiiiPff_param_8,
	.param .f32 _Z31norm_dist_backward_input_kernelILi16ELi16EEvPKfS1_S1_S1_iiiiPff_param_9
)
.maxntid 256
.minnctapersm 4
{
	.reg .pred 	%p<25>;
	.reg .b32 	%r<48>;
	.reg .b32 	%f<208>;
	.reg .b64 	%rd<37>;
	// demoted variable
	.shared .align 4 .b8 _ZZ31norm_dist_backward_input_kernelILi16ELi16EEvPKfS1_S1_S1_iiiiPffE6blockW[1024];
	ld.param.u64 	%rd5, [_Z31norm_dist_backward_input_kernelILi16ELi16EEvPKfS1_S1_S1_iiiiPff_param_0];
	ld.param.u64 	%rd7, [_Z31norm_dist_backward_input_kernelILi16ELi16EEvPKfS1_S1_S1_iiiiPff_param_1];
	ld.param.u64 	%rd8, [_Z31norm_dist_backward_input_kernelILi16ELi16EEvPKfS1_S1_S1_iiiiPff_param_2];
	ld.param.u64 	%rd6, [_Z31norm_dist_backward_input_kernelILi16ELi16EEvPKfS1_S1_S1_iiiiPff_param_3];
	ld.param.u32 	%r18, [_Z31norm_dist_backward_input_kernelILi16ELi16EEvPKfS1_S1_S1_iiiiPff_param_4];
	ld.param.u32 	%r15, [_Z31norm_dist_backward_input_kernelILi16ELi16EEvPKfS1_S1_S1_iiiiPff_param_5];
	ld.param.u32 	%r16, [_Z31norm_dist_backward_input_kernelILi16ELi16EEvPKfS1_S1_S1_iiiiPff_param_6];
	ld.param.u32 	%r17, [_Z31norm_dist_backward_input_kernelILi16ELi16EEvPKfS1_S1_S1_iiiiPff_param_7];
	ld.param.u64 	%rd9, [_Z31norm_dist_backward_input_kernelILi16ELi16EEvPKfS1_S1_S1_iiiiPff_param_8];
	ld.param.f32 	%f18, [_Z31norm_dist_backward_input_kernelILi16ELi16EEvPKfS1_S1_S1_iiiiPff_param_9];
	cvta.to.global.u64 	%rd10, %rd8;
	cvta.to.global.u64 	%rd1, %rd9;
	cvta.to.global.u64 	%rd2, %rd7;
	mov.u32 	%r19, %ctaid.y;
	shl.b32 	%r20, %r19, 8;
	mov.u32 	%r21, %tid.x;
	or.b32  	%r22, %r20, %r21;
	div.s32 	%r1, %r22, %r17;
	mul.lo.s32 	%r23, %r1, %r17;
	sub.s32 	%r2, %r22, %r23;
	mov.u32 	%r3, %ctaid.x;
	shl.b32 	%r24, %r3, 8;
	or.b32  	%r25, %r24, %r21;
	mul.wide.u32 	%rd11, %r25, 4;
	add.s64 	%rd12, %rd10, %rd11;
	ld.global.nc.f32 	%f19, [%rd12];
	shl.b32 	%r26, %r21, 2;
	mov.u32 	%r27, _ZZ31norm_dist_backward_input_kernelILi16ELi16EEvPKfS1_S1_S1_iiiiPffE6blockW;
	add.s32 	%r28, %r27, %r26;
	st.shared.f32 	[%r28], %f19;
	bar.sync 	0;
	setp.ge.s32 	%p2, %r1, %r18;
	@%p2 bra 	$L__BB47_8;
	shl.b32 	%r30, %r3, 4;
	mad.lo.s32 	%r4, %r1, %r15, %r30;
	mad.lo.s32 	%r5, %r1, %r16, %r30;
	add.f32 	%f1, %f18, 0fBF800000;
	mad.lo.s32 	%r6, %r17, %r5, %r2;
	cvta.to.global.u64 	%rd3, %rd5;
	cvta.to.global.u64 	%rd4, %rd6;
	mov.b32 	%r44, 0;
	mov.pred 	%p24, -1;
	mul.wide.s32 	%rd16, %r17, 4;
$L__BB47_2:
	.pragma "nounroll";
	mov.pred 	%p1, %p24;
	add.s32 	%r31, %r4, %r44;
	mad.lo.s32 	%r32, %r31, %r17, %r2;
	mul.wide.s32 	%rd13, %r32, 4;
	add.s64 	%rd14, %rd3, %rd13;
	ld.global.nc.f32 	%f2, [%rd14];
	add.s64 	%rd15, %rd4, %rd13;
	ld.global.nc.f32 	%f20, [%rd15];
	rcp.rn.f32 	%f3, %f20;
	add.s64 	%rd17, %rd14, %rd16;
	ld.global.nc.f32 	%f4, [%rd17];
	add.s64 	%rd18, %rd15, %rd16;
	ld.global.nc.f32 	%f21, [%rd18];
	rcp.rn.f32 	%f5, %f21;
	add.s64 	%rd19, %rd17, %rd16;
	ld.global.nc.f32 	%f6, [%rd19];
	add.s64 	%rd20, %rd18, %rd16;
	ld.global.nc.f32 	%f22, [%rd20];
	rcp.rn.f32 	%f7, %f22;
	add.s64 	%rd21, %rd19, %rd16;
	ld.global.nc.f32 	%f8, [%rd21];
	add.s64 	%rd22, %rd20, %rd16;
	ld.global.nc.f32 	%f23, [%rd22];
	rcp.rn.f32 	%f9, %f23;
	add.s64 	%rd23, %rd21, %rd16;
	ld.global.nc.f32 	%f10, [%rd23];
	add.s64 	%rd24, %rd22, %rd16;
	ld.global.nc.f32 	%f24, [%rd24];
	rcp.rn.f32 	%f11, %f24;
	add.s64 	%rd25, %rd23, %rd16;
	ld.global.nc.f32 	%f12, [%rd25];
	add.s64 	%rd26, %rd24, %rd16;
	ld.global.nc.f32 	%f25, [%rd26];
	rcp.rn.f32 	%f13, %f25;
	add.s64 	%rd27, %rd25, %rd16;
	ld.global.nc.f32 	%f14, [%rd27];
	add.s64 	%rd28, %rd26, %rd16;
	ld.global.nc.f32 	%f26, [%rd28];
	rcp.rn.f32 	%f15, %f26;
	add.s64 	%rd29, %rd27, %rd16;
	ld.global.nc.f32 	%f16, [%rd29];
	add.s64 	%rd30, %rd28, %rd16;
	ld.global.nc.f32 	%f27, [%rd30];
	rcp.rn.f32 	%f17, %f27;
	not.pred 	%p4, %p1;
	@%p4 bra 	$L__BB47_5;
	mov.b32 	%r45, 0;
$L__BB47_4:
	.pragma "nounroll";
	add.s32 	%r38, %r5, %r45;
	mad.lo.s32 	%r39, %r38, %r17, %r2;
	mul.wide.s32 	%rd34, %r39, 4;
	add.s64 	%rd35, %rd2, %rd34;
	ld.global.nc.f32 	%f119, [%rd35];
	shl.b32 	%r40, %r45, 2;
	add.s32 	%r42, %r27, %r40;
	ld.shared.f32 	%f120, [%r42];
	sub.f32 	%f121, %f119, %f120;
	abs.f32 	%f122, %f121;
	mul.f32 	%f123, %f122, %f3;
	lg2.approx.f32 	%f124, %f123;
	mul.f32 	%f125, %f1, %f124;
	ex2.approx.f32 	%f126, %f125;
	mul.f32 	%f127, %f2, %f126;
	setp.gt.f32 	%p14, %f121, 0f00000000;
	neg.f32 	%f128, %f127;
	selp.f32 	%f129, %f127, %f128, %p14;
	add.f32 	%f130, %f129, 0f00000000;
	ld.shared.f32 	%f131, [%r42+64];
	sub.f32 	%f132, %f119, %f131;
	abs.f32 	%f133, %f132;
	mul.f32 	%f134, %f133, %f5;
	lg2.approx.f32 	%f135, %f134;
	mul.f32 	%f136, %f1, %f135;
	ex2.approx.f32 	%f137, %f136;
	mul.f32 	%f138, %f4, %f137;
	setp.gt.f32 	%p15, %f132, 0f00000000;
	neg.f32 	%f139, %f138;
	selp.f32 	%f140, %f138, %f139, %p15;
	add.f32 	%f141, %f130, %f140;
	ld.shared.f32 	%f142, [%r42+128];
	sub.f32 	%f143, %f119, %f142;
	abs.f32 	%f144, %f143;
	mul.f32 	%f145, %f144, %f7;
	lg2.approx.f32 	%f146, %f145;
	mul.f32 	%f147, %f1, %f146;
	ex2.approx.f32 	%f148, %f147;
	mul.f32 	%f149, %f6, %f148;
	setp.gt.f32 	%p16, %f143, 0f00000000;
	neg.f32 	%f150, %f149;
	selp.f32 	%f151, %f149, %f150, %p16;
	add.f32 	%f152, %f141, %f151;
	ld.shared.f32 	%f153, [%r42+192];
	sub.f32 	%f154, %f119, %f153;
	abs.f32 	%f155, %f154;
	mul.f32 	%f156, %f155, %f9;
	lg2.approx.f32 	%f157, %f156;
	mul.f32 	%f158, %f1, %f157;
	ex2.approx.f32 	%f159, %f158;
	mul.f32 	%f160, %f8, %f159;
	setp.gt.f32 	%p17, %f154, 0f00000000;
	neg.f32 	%f161, %f160;
	selp.f32 	%f162, %f160, %f161, %p17;
	add.f32 	%f163, %f152, %f162;
	ld.shared.f32 	%f164, [%r42+256];
	sub.f32 	%f165, %f119, %f164;
	abs.f32 	%f166, %f165;
	mul.f32 	%f167, %f166, %f11;
	lg2.approx.f32 	%f168, %f167;
	mul.f32 	%f169, %f1, %f168;
	ex2.approx.f32 	%f170, %f169;
	mul.f32 	%f171, %f10, %f170;
	setp.gt.f32 	%p18, %f165, 0f00000000;
	neg.f32 	%f172, %f171;
	selp.f32 	%f173, %f171, %f172, %p18;
	add.f32 	%f174, %f163, %f173;
	ld.shared.f32 	%f175, [%r42+320];
	sub.f32 	%f176, %f119, %f175;
	abs.f32 	%f177, %f176;
	mul.f32 	%f178, %f177, %f13;
	lg2.approx.f32 	%f179, %f178;
	mul.f32 	%f180, %f1, %f179;
	ex2.approx.f32 	%f181, %f180;
	mul.f32 	%f182, %f12, %f181;
	setp.gt.f32 	%p19, %f176, 0f00000000;
	neg.f32 	%f183, %f182;
	selp.f32 	%f184, %f182, %f183, %p19;
	add.f32 	%f185, %f174, %f184;
	ld.shared.f32 	%f186, [%r42+384];
	sub.f32 	%f187, %f119, %f186;
	abs.f32 	%f188, %f187;
	mul.f32 	%f189, %f188, %f15;
	lg2.approx.f32 	%f190, %f189;
	mul.f32 	%f191, %f1, %f190;
	ex2.approx.f32 	%f192, %f191;
	mul.f32 	%f193, %f14, %f192;
	setp.gt.f32 	%p20, %f187, 0f00000000;
	neg.f32 	%f194, %f193;
	selp.f32 	%f195, %f193, %f194, %p20;
	add.f32 	%f196, %f185, %f195;
	ld.shared.f32 	%f197, [%r42+448];
	sub.f32 	%f198, %f119, %f197;
	abs.f32 	%f199, %f198;
	mul.f32 	%f200, %f199, %f17;
	lg2.approx.f32 	%f201, %f200;
	mul.f32 	%f202, %f1, %f201;
	ex2.approx.f32 	%f203, %f202;
	mul.f32 	%f204, %f16, %f203;
	setp.gt.f32 	%p21, %f198, 0f00000000;
	neg.f32 	%f205, %f204;
	selp.f32 	%f206, %f204, %f205, %p21;
	add.f32 	%f207, %f196, %f206;
	add.s64 	%rd36, %rd1, %rd34;
	st.global.f32 	[%rd36], %f207;
	add.s32 	%r45, %r45, 1;
	setp.eq.s32 	%p22, %r45, 16;
	@%p22 bra 	$L__BB47_7;
	bra.uni 	$L__BB47_4;
$L__BB47_5:
	shl.b32 	%r34, %r44, 6;
	add.s32 	%r8, %r27, %r34;
	mov.b32 	%r47, 256;
	mov.u32 	%r46, %r6;
$L__BB47_6:
	.pragma "nounroll";
	mul.wide.s32 	%rd31, %r46, 4;
	add.s64 	%rd32, %rd2, %rd31;
	ld.global.nc.f32 	%f28, [%rd32];
	add.s32 	%r36, %r8, %r47;
	ld.shared.f32 	%f29, [%r36+-256];
	sub.f32 	%f30, %f28, %f29;
	abs.f32 	%f31, %f30;
	mul.f32 	%f32, %f31, %f3;
	lg2.approx.f32 	%f33, %f32;
	mul.f32 	%f34, %f1, %f33;
	ex2.approx.f32 	%f35, %f34;
	mul.f32 	%f36, %f2, %f35;
	setp.gt.f32 	%p5, %f30, 0f00000000;
	neg.f32 	%f37, %f36;
	selp.f32 	%f38, %f36, %f37, %p5;
	add.f32 	%f39, %f38, 0f00000000;
	ld.shared.f32 	%f40, [%r36+-192];
	sub.f32 	%f41, %f28, %f40;
	abs.f32 	%f42, %f41;
	mul.f32 	%f43, %f42, %f5;
	lg2.approx.f32 	%f44, %f43;
	mul.f32 	%f45, %f1, %f44;
	ex2.approx.f32 	%f46, %f45;
	mul.f32 	%f47, %f4, %f46;
	setp.gt.f32 	%p6, %f41, 0f00000000;
	neg.f32 	%f48, %f47;
	selp.f32 	%f49, %f47, %f48, %p6;
	add.f32 	%f50, %f39, %f49;
	ld.shared.f32 	%f51, [%r36+-128];
	sub.f32 	%f52, %f28, %f51;
	abs.f32 	%f53, %f52;
	mul.f32 	%f54, %f53, %f7;
	lg2.approx.f32 	%f55, %f54;
	mul.f32 	%f56, %f1, %f55;
	ex2.approx.f32 	%f57, %f56;
	mul.f32 	%f58, %f6, %f57;
	setp.gt.f32 	%p7, %f52, 0f00000000;
	neg.f32 	%f59, %f58;
	selp.f32 	%f60, %f58, %f59, %p7;
	add.f32 	%f61, %f50, %f60;
	ld.shared.f32 	%f62, [%r36+-64];
	sub.f32 	%f63, %f28, %f62;
	abs.f32 	%f64, %f63;
	mul.f32 	%f65, %f64, %f9;
	lg2.approx.f32 	%f66, %f65;
	mul.f32 	%f67, %f1, %f66;
	ex2.approx.f32 	%f68, %f67;
	mul.f32 	%f69, %f8, %f68;
	setp.gt.f32 	%p8, %f63, 0f00000000;
	neg.f32 	%f70, %f69;
	selp.f32 	%f71, %f69, %f70, %p8;
	add.f32 	%f72, %f61, %f71;
	ld.shared.f32 	%f73, [%r36];
	sub.f32 	%f74, %f28, %f73;
	abs.f32 	%f75, %f74;
	mul.f32 	%f76, %f75, %f11;
	lg2.approx.f32 	%f77, %f76;
	mul.f32 	%f78, %f1, %f77;
	ex2.approx.f32 	%f79, %f78;
	mul.f32 	%f80, %f10, %f79;
	setp.gt.f32 	%p9, %f74, 0f00000000;
	neg.f32 	%f81, %f80;
	selp.f32 	%f82, %f80, %f81, %p9;
	add.f32 	%f83, %f72, %f82;
	ld.shared.f32 	%f84, [%r36+64];
	sub.f32 	%f85, %f28, %f84;
	abs.f32 	%f86, %f85;
	mul.f32 	%f87, %f86, %f13;
	lg2.approx.f32 	%f88, %f87;
	mul.f32 	%f89, %f1, %f88;
	ex2.approx.f32 	%f90, %f89;
	mul.f32 	%f91, %f12, %f90;
	setp.gt.f32 	%p10, %f85, 0f00000000;
	neg.f32 	%f92, %f91;
	selp.f32 	%f93, %f91, %f92, %p10;
	add.f32 	%f94, %f83, %f93;
	ld.shared.f32 	%f95, [%r36+128];
	sub.f32 	%f96, %f28, %f95;
	abs.f32 	%f97, %f96;
	mul.f32 	%f98, %f97, %f15;
	lg2.approx.f32 	%f99, %f98;
	mul.f32 	%f100, %f1, %f99;
	ex2.approx.f32 	%f101, %f100;
	mul.f32 	%f102, %f14, %f101;
	setp.gt.f32 	%p11, %f96, 0f00000000;
	neg.f32 	%f103, %f102;
	selp.f32 	%f104, %f102, %f103, %p11;
	add.f32 	%f105, %f94, %f104;
	ld.shared.f32 	%f106, [%r36+192];
	sub.f32 	%f107, %f28, %f106;
	abs.f32 	%f108, %f107;
	mul.f32 	%f109, %f108, %f17;
	lg2.approx.f32 	%f110, %f109;
	mul.f32 	%f111, %f1, %f110;
	ex2.approx.f32 	%f112, %f111;
	mul.f32 	%f113, %f16, %f112;
	setp.gt.f32 	%p12, %f107, 0f00000000;
	neg.f32 	%f114, %f113;
	selp.f32 	%f115, %f113, %f114, %p12;
	add.f32 	%f116, %f105, %f115;
	add.s64 	%rd33, %rd1, %rd31;
	ld.global.f32 	%f117, [%rd33];
	add.f32 	%f118, %f116, %f117;
	st.global.f32 	[%rd33], %f118;
	add.s32 	%r47, %r47, 4;
	add.s32 	%r46, %r46, %r17;
	setp.ne.s32 	%p13, %r47, 320;
	@%p13 bra 	$L__BB47_6;
$L__BB47_7:
	mov.b32 	%r44, 8;
	mov.pred 	%p24, 0;
	@%p1 bra 	$L__BB47_2;
$L__BB47_8:
	ret;

}
	// .globl	_Z31norm_dist_backward_input_kernelILi16ELi32EEvPKfS1_S1_S1_iiiiPff
.visible .entry _Z31norm_dist_backward_input_kernelILi16ELi32EEvPKfS1_S1_S1_iiiiPff(
	.param .u64 .ptr .align 1 _Z31norm_dist_backward_input_kernelILi16ELi32EEvPKfS1_S1_S1_iiiiPff_param_0,
	.param .u64 .ptr .align 1 _Z31norm_dist_backward_input_kernelILi16ELi32EEvPKfS1_S1_S1_iiiiPff_param_1,
	.param .u64 .ptr .align 1 _Z31norm_dist_backward_input_kernelILi16ELi32EEvPKfS1_S1_S1_iiiiPff_param_2,
	.param .u64 .ptr .align 1 _Z31norm_dist_backward_input_kernelILi16ELi32EEvPKfS1_S1_S1_iiiiPff_param_3,
	.param .u32 _Z31norm_dist_backward_input_kernelILi16ELi32EEvPKfS1_S1_S1_iiiiPff_param_4,
	.param .u32 _Z31norm_dist_backward_input_kernelILi16ELi32EEvPKfS1_S1_S1_iiiiPff_param_5,
	.param .u32 _Z31norm_dist_backward_input_kernelILi16ELi32EEvPKfS1_S1_S1_iiiiPff_param_6,
	.param .u32 _Z31norm_dist_backward_input_kernelILi16ELi32EEvPKfS1_S1_S1_iiiiPff_param_7,
	.param .u64 .ptr .align 1 _Z31norm_dist_backward_input_kernelILi16ELi32EEvPKfS1_S1_S1_iiiiPff_param_8,
	.param .f32 _Z31norm_dist_backward_input_kernelILi16ELi32EEvPKfS1_S1_S1_iiiiPff_param_9
)
.maxntid 256
.minnctapersm 4
{
	.reg .pred 	%p<23>;
	.reg .b32 	%r<52>;
	.reg .b32 	%f<208>;
	.reg .b64 	%rd<37>;
	// demoted variable
	.shared .align 4 .b8 _ZZ31norm_dist_backward_input_kernelILi16ELi32EEvPKfS1_S1_S1_iiiiPffE6blockW[2048];
	ld.param.u64 	%rd6, [_Z31norm_dist_backward_input_kernelILi16ELi32EEvPKfS1_S1_S1_iiiiPff_param_0];
	ld.param.u64 	%rd8, [_Z31norm_dist_backward_input_kernelILi16ELi32EEvPKfS1_S1_S1_iiiiPff_param_1];
	ld.param.u64 	%rd9, [_Z31norm_dist_backward_input_kernelILi16ELi32EEvPKfS1_S1_S1_iiiiPff_param_2];
	ld.param.u64 	%rd7, [_Z31norm_dist_backward_input_kernelILi16ELi32EEvPKfS1_S1_S1_iiiiPff_param_3];
	ld.param.u32 	%r20, [_Z31norm_dist_backward_input_kernelILi16ELi32EEvPKfS1_S1_S1_iiiiPff_param_4];
	ld.param.u32 	%r21, [_Z31norm_dist_backward_input_kernelILi16ELi32EEvPKfS1_S1_S1_iiiiPff_param_5];
	ld.param.u32 	%r22, [_Z31norm_dist_backward_input_kernelILi16ELi32EEvPKfS1_S1_S1_iiiiPff_param_6];
	ld.param.u32 	%r23, [_Z31norm_dist_backward_input_kernelILi16ELi32EEvPKfS1_S1_S1_iiiiPff_param_7];
	ld.param.u64 	%rd10, [_Z31norm_dist_backward_input_kernelILi16ELi32EEvPKfS1_S1_S1_iiiiPff_param_8];
	ld.param.f32 	%f18, [_Z31norm_dist_backward_input_kernelILi16ELi32EEvPKfS1_S1_S1_iiiiPff_param_9];
	cvta.to.global.u64 	%rd1, %rd9;
	cvta.to.global.u64 	%rd2, %rd10;
	cvta.to.global.u64 	%rd3, %rd8;
	mov.u32 	%r24, %ctaid.y;
	shl.b32 	%r25, %r24, 8;
	mov.u32 	%r47, %tid.x;
	or.b32  	%r26, %r25, %r47;
	div.s32 	%r2, %r26, %r23;
	mul.lo.s32 	%r27, %r2, %r23;
	sub.s32 	%r3, %r26, %r27;
	mov.u32 	%r4, %ctaid.x;
	shl.b32 	%r5, %r4, 9;
$L__BB48_1:
	add.s32 	%r28, %r5, %r47;
	mul.wide.u32 	%rd11, %r28, 4;
	add.s64 	%rd12, %rd1, %rd11;
	ld.global.nc.f32 	%f19, [%rd12];
	shl.b32 	%r29, %r47, 2;
	mov.u32 	%r30, _ZZ31norm_dist_backward_input_kernelILi16ELi32EEvPKfS1_S1_S1_iiiiPffE6blockW;
	add.s32 	%r31, %r30, %r29;
	st.shared.f32 	[%r31], %f19;
	add.s32 	%r7, %r47, 256;
	setp.lt.u32 	%p1, %r47, 256;
	mov.u32 	%r47, %r7;
	@%p1 bra 	$L__BB48_1;
	bar.sync 	0;
	setp.ge.s32 	%p2, %r2, %r20;
	@%p2 bra 	$L__BB48_10;
	shl.b32 	%r33, %r4, 5;
	mad.lo.s32 	%r8, %r2, %r21, %r33;
	shl.b32 	%r34, %r4, 4;
	mad.lo.s32 	%r9, %r2, %r22, %r34;
	add.f32 	%f1, %f18, 0fBF800000;
	mad.lo.s32 	%r10, %r23, %r9, %r3;
	cvta.to.global.u64 	%rd4, %rd6;
	cvta.to.global.u64 	%rd5, %rd7;
	mov.b32 	%r48, 0;
	mul.wide.s32 	%rd16, %r23, 4;
$L__BB48_4:
	.pragma "nounroll";
	add.s32 	%r35, %r8, %r48;
	mad.lo.s32 	%r36, %r35, %r23, %r3;
	mul.wide.s32 	%rd13, %r36, 4;
	add.s64 	%rd14, %rd4, %rd13;
	ld.global.nc.f32 	%f2, [%rd14];
	add.s64 	%rd15, %rd5, %rd13;
	ld.global.nc.f32 	%f20, [%rd15];
	rcp.rn.f32 	%f3, %f20;
	add.s64 	%rd17, %rd14, %rd16;
	ld.global.nc.f32 	%f4, [%rd17];
	add.s64 	%rd18, %rd15, %rd16;
	ld.global.nc.f32 	%f21, [%rd18];
	rcp.rn.f32 	%f5, %f21;
	add.s64 	%rd19, %rd17, %rd16;
	ld.global.nc.f32 	%f6, [%rd19];
	add.s64 	%rd20, %rd18, %rd16;
	ld.global.nc.f32 	%f22, [%rd20];
	rcp.rn.f32 	%f7, %f22;
	add.s64 	%rd21, %rd19, %rd16;
	ld.global.nc.f32 	%f8, [%rd21];
	add.s64 	%rd22, %rd20, %rd16;
	ld.global.nc.f32 	%f23, [%rd22];
	rcp.rn.f32 	%f9, %f23;
	add.s64 	%rd23, %rd21, %rd16;
	ld.global.nc.f32 	%f10, [%rd23];
	add.s64 	%rd24, %rd22, %rd16;
	ld.global.nc.f32 	%f24, [%rd24];
	rcp.rn.f32 	%f11, %f24;
	add.s64 	%rd25, %rd23, %rd16;
	ld.global.nc.f32 	%f12, [%rd25];
	add.s64 	%rd26, %rd24, %rd16;
	ld.global.nc.f32 	%f25, [%rd26];
	rcp.rn.f32 	%f13, %f25;
	add.s64 	%rd27, %rd25, %rd16;
	ld.global.nc.f32 	%f14, [%rd27];
	add.s64 	%rd28, %rd26, %rd16;
	ld.global.nc.f32 	%f26, [%rd28];
	rcp.rn.f32 	%f15, %f26;
	add.s64 	%rd29, %rd27, %rd16;
	ld.global.nc.f32 	%f16, [%rd29];
	add.s64 	%rd30, %rd28, %rd16;
	ld.global.nc.f32 	%f27, [%rd30];
	rcp.rn.f32 	%f17, %f27;
	setp.ne.s32 	%p3, %r48, 0;
	@%p3 bra 	$L__BB48_7;
	mov.b32 	%r49, 0;
$L__BB48_6:
	.pragma "nounroll";
	add.s32 	%r42, %r9, %r49;
	mad.lo.s32 	%r43, %r42, %r23, %r3;
	mul.wide.s32 	%rd34, %r43, 4;
	add.s64 	%rd35, %rd3, %rd34;
	ld.global.nc.f32 	%f119, [%rd35];
	shl.b32 	%r44, %r49, 2;
	add.s32 	%r46, %r30, %r44;
	ld.shared.f32 	%f120, [%r46];
	sub.f32 	%f121, %f119, %f120;
	abs.f32 	%f122, %f121;
	mul.f32 	%f123, %f122, %f3;
	lg2.approx.f32 	%f124, %f123;
	mul.f32 	%f125, %f1, %f124;
	ex2.approx.f32 	%f126, %f125;
	mul.f32 	%f127, %f2, %f126;
	setp.gt.f32 	%p13, %f121, 0f00000000;
	neg.f32 	%f128, %f127;
	selp.f32 	%f129, %f127, %f128, %p13;
	add.f32 	%f130, %f129, 0f00000000;
	ld.shared.f32 	%f131, [%r46+64];
	sub.f32 	%f132, %f119, %f131;
	abs.f32 	%f133, %f132;
	mul.f32 	%f134, %f133, %f5;
	lg2.approx.f32 	%f135, %f134;
	mul.f32 	%f136, %f1, %f135;
	ex2.approx.f32 	%f137, %f136;
	mul.f32 	%f138, %f4, %f137;
	setp.gt.f32 	%p14, %f132, 0f00000000;
	neg.f32 	%f139, %f138;
	selp.f32 	%f140, %f138, %f139, %p14;
	add.f32 	%f141, %f130, %f140;
	ld.shared.f32 	%f142, [%r46+128];
	sub.f32 	%f143, %f119, %f142;
	abs.f32 	%f144, %f143;
	mul.f32 	%f145, %f144, %f7;
	lg2.approx.f32 	%f146, %f145;
	mul.f32 	%f147, %f1, %f146;
	ex2.approx.f32 	%f148, %f147;
	mul.f32 	%f149, %f6, %f148;
	setp.gt.f32 	%p15, %f143, 0f00000000;
	neg.f32 	%f150, %f149;
	selp.f32 	%f151, %f149, %f150, %p15;
	add.f32 	%f152, %f141, %f151;
	ld.shared.f32 	%f153, [%r46+192];
	sub.f32 	%f154, %f119, %f153;
	abs.f32 	%f155, %f154;
	mul.f32 	%f156, %f155, %f9;
	lg2.approx.f32 	%f157, %f156;
	mul.f32 	%f158, %f1, %f157;
	ex2.approx.f32 	%f159, %f158;
	mul.f32 	%f160, %f8, %f159;
	setp.gt.f32 	%p16, %f154, 0f00000000;
	neg.f32 	%f161, %f160;
	selp.f32 	%f162, %f160, %f161, %p16;
	add.f32 	%f163, %f152, %f162;
	ld.shared.f32 	%f164, [%r46+256];
	sub.f32 	%f165, %f119, %f164;
	abs.f32 	%f166, %f165;
	mul.f32 	%f167, %f166, %f11;
	lg2.approx.f32 	%f168, %f167;
	mul.f32 	%f169, %f1, %f168;
	ex2.approx.f32 	%f170, %f169;
	mul.f32 	%f171, %f10, %f170;
	setp.gt.f32 	%p17, %f165, 0f00000000;
	neg.f32 	%f172, %f171;
	selp.f32 	%f173, %f171, %f172, %p17;
	add.f32 	%f174, %f163, %f173;
	ld.shared.f32 	%f175, [%r46+320];
	sub.f32 	%f176, %f119, %f175;
	abs.f32 	%f177, %f176;
	mul.f32 	%f178, %f177, %f13;
	lg2.approx.f32 	%f179, %f178;
	mul.f32 	%f180, %f1, %f179;
	ex2.approx.f32 	%f181, %f180;
	mul.f32 	%f182, %f12, %f181;
	setp.gt.f32 	%p18, %f176, 0f00000000;
	neg.f32 	%f183, %f182;
	selp.f32 	%f184, %f182, %f183, %p18;
	add.f32 	%f185, %f174, %f184;
	ld.shared.f32 	%f186, [%r46+384];
	sub.f32 	%f187, %f119, %f186;
	abs.f32 	%f188, %f187;
	mul.f32 	%f189, %f188, %f15;
	lg2.approx.f32 	%f190, %f189;
	mul.f32 	%f191, %f1, %f190;
	ex2.approx.f32 	%f192, %f191;
	mul.f32 	%f193, %f14, %f192;
	setp.gt.f32 	%p19, %f187, 0f00000000;
	neg.f32 	%f194, %f193;
	selp.f32 	%f195, %f193, %f194, %p19;
	add.f32 	%f196, %f185, %f195;
	ld.shared.f32 	%f197, [%r46+448];
	sub.f32 	%f198, %f119, %f197;
	abs.f32 	%f199, %f198;
	mul.f32 	%f200, %f199, %f17;
	lg2.approx.f32 	%f201, %f200;
	mul.f32 	%f202, %f1, %f201;
	ex2.approx.f32 	%f203, %f202;
	mul.f32 	%f204, %f16, %f203;
	setp.gt.f32 	%p20, %f198, 0f00000000;
	neg.f32 	%f205, %f204;
	selp.f32 	%f206, %f204, %f205, %p20;
	add.f32 	%f207, %f196, %f206;
	add.s64 	%rd36, %rd2, %rd34;
	st.global.f32 	[%rd36], %f207;
	add.s32 	%r49, %r49, 1;
	setp.eq.s32 	%p21, %r49, 16;
	@%p21 bra 	$L__BB48_9;
	bra.uni 	$L__BB48_6;
$L__BB48_7:
	shl.b32 	%r38, %r48, 6;
	add.s32 	%r12, %r30, %r38;
	mov.b32 	%r51, 256;
	mov.u32 	%r50, %r10;
$L__BB48_8:
	.pragma "nounroll";
	mul.wide.s32 	%rd31, %r50, 4;
	add.s64 	%rd32, %rd3, %rd31;
	ld.global.nc.f32 	%f28, [%rd32];
	add.s32 	%r40, %r12, %r51;
	ld.shared.f32 	%f29, [%r40+-256];
	sub.f32 	%f30, %f28, %f29;
	abs.f32 	%f31, %f30;
	mul.f32 	%f32, %f31, %f3;
	lg2.approx.f32 	%f33, %f32;
	mul.f32 	%f34, %f1, %f33;
	ex2.approx.f32 	%f35, %f34;
	mul.f32 	%f36, %f2, %f35;
	setp.gt.f32 	%p4, %f30, 0f00000000;
	neg.f32 	%f37, %f36;
	selp.f32 	%f38, %f36, %f37, %p4;
	add.f32 	%f39, %f38, 0f00000000;
	ld.shared.f32 	%f40, [%r40+-192];
	sub.f32 	%f41, %f28, %f40;
	abs.f32 	%f42, %f41;
	mul.f32 	%f43, %f42, %f5;
	lg2.approx.f32 	%f44, %f43;
	mul.f32 	%f45, %f1, %f44;
	ex2.approx.f32 	%f46, %f45;
	mul.f32 	%f47, %f4, %f46;
	setp.gt.f32 	%p5, %f41, 0f00000000;
	neg.f32 	%f48, %f47;
	selp.f32 	%f49, %f47, %f48, %p5;
	add.f32 	%f50, %f39, %f49;
	ld.shared.f32 	%f51, [%r40+-128];
	sub.f32 	%f52, %f28, %f51;
	abs.f32 	%f53, %f52;
	mul.f32 	%f54, %f53, %f7;
	lg2.approx.f32 	%f55, %f54;
	mul.f32 	%f56, %f1, %f55;
	ex2.approx.f32 	%f57, %f56;
	mul.f32 	%f58, %f6, %f57;
	setp.gt.f32 	%p6, %f52, 0f00000000;
	neg.f32 	%f59, %f58;
	selp.f32 	%f60, %f58, %f59, %p6;
	add.f32 	%f61, %f50, %f60;
	ld.shared.f32 	%f62, [%r40+-64];
	sub.f32 	%f63, %f28, %f62;
	abs.f32 	%f64, %f63;
	mul.f32 	%f65, %f64, %f9;
	lg2.approx.f32 	%f66, %f65;
	mul.f32 	%f67, %f1, %f66;
	ex2.approx.f32 	%f68, %f67;
	mul.f32 	%f69, %f8, %f68;
	setp.gt.f32 	%p7, %f63, 0f00000000;
	neg.f32 	%f70, %f69;
	selp.f32 	%f71, %f69, %f70, %p7;
	add.f32 	%f72, %f61, %f71;
	ld.shared.f32 	%f73, [%r40];
	sub.f32 	%f74, %f28, %f73;
	abs.f32 	%f75, %f74;
	mul.f32 	%f76, %f75, %f11;
	lg2.approx.f32 	%f77, %f76;
	mul.f32 	%f78, %f1, %f77;
	ex2.approx.f32 	%f79, %f78;
	mul.f32 	%f80, %f10, %f79;
	setp.gt.f32 	%p8, %f74, 0f00000000;
	neg.f32 	%f81, %f80;
	selp.f32 	%f82, %f80, %f81, %p8;
	add.f32 	%f83, %f72, %f82;
	ld.shared.f32 	%f84, [%r40+64];
	sub.f32 	%f85, %f28, %f84;
	abs.f32 	%f86, %f85;
	mul.f32 	%f87, %f86, %f13;
	lg2.approx.f32 	%f88, %f87;
	mul.f32 	%f89, %f1, %f88;
	ex2.approx.f32 	%f90, %f89;
	mul.f32 	%f91, %f12, %f90;
	setp.gt.f32 	%p9, %f85, 0f00000000;
	neg.f32 	%f92, %f91;
	selp.f32 	%f93, %f91, %f92, %p9;
	add.f32 	%f94, %f83, %f93;
	ld.shared.f32 	%f95, [%r40+128];
	sub.f32 	%f96, %f28, %f95;
	abs.f32 	%f97, %f96;
	mul.f32 	%f98, %f97, %f15;
	lg2.approx.f32 	%f99, %f98;
	mul.f32 	%f100, %f1, %f99;
	ex2.approx.f32 	%f101, %f100;
	mul.f32 	%f102, %f14, %f101;
	setp.gt.f32 	%p10, %f96, 0f00000000;
	neg.f32 	%f103, %f102;
	selp.f32 	%f104, %f102, %f103, %p10;
	add.f32 	%f105, %f94, %f104;
	ld.shared.f32 	%f106, [%r40+192];
	sub.f32 	%f107, %f28, %f106;
	abs.f32 	%f108, %f107;
	mul.f32 	%f109, %f108, %f17;
	lg2.approx.f32 	%f110, %f109;
	mul.f32 	%f111, %f1, %f110;
	ex2.approx.f32 	%f112, %f111;
	mul.f32 	%f113, %f16, %f112;
	setp.gt.f32 	%p11, %f107, 0f00000000;
	neg.f32 	%f114, %f113;
	selp.f32 	%f115, %f113, %f114, %p11;
	add.f32 	%f116, %f105, %f115;
	add.s64 	%rd33, %rd2, %rd31;
	ld.global.f32 	%f117, [%rd33];
	add.f32 	%f118, %f116, %f117;
	st.global.f32 	[%rd33], %f118;
	add.s32 	%r51, %r51, 4;
	add.s32 	%r50, %r50, %r23;
	setp.ne.s32 	%p12, %r51, 320;
	@%p12 bra 	$L__BB48_8;
$L__BB48_9:
	add.s32 	%r19, %r48, 8;
	setp.lt.u32 	%p22, %r48, 24;
	mov.u32 	%r48, %r19;
	@%p22 bra 	$L__BB48_4;
$L__BB48_10:
	ret;

}
	// .globl	_Z31norm_dist_backward_input_kernelILi32ELi16EEvPKfS1_S1_S1_iiiiPff
.visible .entry _Z31norm_dist_backward_input_kernelILi32ELi16EEvPKfS1_S1_S1_iiiiPff(
	.param .u64 .ptr .align 1 _Z31norm_dist_backward_input_kernelILi32ELi16EEvPKfS1_S1_S1_iiiiPff_param_0,
	.param .u64 .ptr .align 1 _Z31norm_dist_backward_input_kernelILi32ELi16EEvPKfS1_S1_S1_iiiiPff_param_1,
	.param .u64 .ptr .align 1 _Z31norm_dist_backward_input_kernelILi32ELi16EEvPKfS1_S1_S1_iiiiPff_param_2,
	.param .u64 .ptr .align 1 _Z31norm_dist_backward_input_kernelILi32ELi16EEvPKfS1_S1_S1_iiiiPff_param_3,
	.param .u32 _Z31norm_dist_backward_input_kernelILi32ELi16EEvPKfS1_S1_S1_iiiiPff_param_4,
	.param .u32 _Z31norm_dist_backward_input_kernelILi32ELi16EEvPKfS1_S1_S1_iiiiPff_param_5,
	.param .u32 _Z31norm_dist_backward_input_kernelILi32ELi16EEvPKfS1_S1_S1_iiiiPff_param_6,
	.param .u32 _Z31norm_dist_backward_input_kernelILi32ELi16EEvPKfS1_S1_S1_iiiiPff_param_7,
	.param .u64 .ptr .align 1 _Z31norm_dist_backward_input_kernelILi32ELi16EEvPKfS1_S1_S1_iiiiPff_param_8,
	.param .f32 _Z31norm_dist_backward_input_kernelILi32ELi16EEvPKfS1_S1_S1_iiiiPff_param_9
)
.maxntid 256
.minnctapersm 4
{
	.reg .pred 	%p<26>;
	.reg .b32 	%r<52>;
	.reg .b32 	%f<208>;
	.reg .b64 	%rd<37>;
	// demoted variable
	.shared .align 4 .b8 _ZZ31norm_dist_backward_input_kernelILi32ELi16EEvPKfS1_S1_S1_iiiiPffE6blockW[2048];
	ld.param.u64 	%rd6, [_Z31norm_dist_backward_input_kernelILi32ELi16EEvPKfS1_S1_S1_iiiiPff_param_0];
	ld.param.u64 	%rd8, [_Z31norm_dist_backward_input_kernelILi32ELi16EEvPKfS1_S1_S1_iiiiPff_param_1];
	ld.param.u64 	%rd9, [_Z31norm_dist_backward_input_kernelILi32ELi16EEvPKfS1_S1_S1_iiiiPff_param_2];
	ld.param.u64 	%rd7, [_Z31norm_dist_backward_input_kernelILi32ELi16EEvPKfS1_S1_S1_iiiiPff_param_3];
	ld.param.u32 	%r19, [_Z31norm_dist_backward_input_kernelILi32ELi16EEvPKfS1_S1_S1_iiiiPff_param_4];
	ld.param.u32 	%r20, [_Z31norm_dist_backward_input_kernelILi32ELi16EEvPKfS1_S1_S1_iiiiPff_param_5];
	ld.param.u32 	%r21, [_Z31norm_dist_backward_input_kernelILi32ELi16EEvPKfS1_S1_S1_iiiiPff_param_6];
	ld.param.u32 	%r22, [_Z31norm_dist_backward_input_kernelILi32ELi16EEvPKfS1_S1_S1_iiiiPff_param_7];
	ld.param.u64 	%rd10, [_Z31norm_dist_backward_input_kernelILi32ELi16EEvPKfS1_S1_S1_iiiiPff_param_8];
	ld.param.f32 	%f18, [_Z31norm_dist_backward_input_kernelILi32ELi16EEvPKfS1_S1_S1_iiiiPff_param_9];
	cvta.to.global.u64 	%rd1, %rd9;
	cvta.to.global.u64 	%rd2, %rd10;
	cvta.to.global.u64 	%rd3, %rd8;
	mov.u32 	%r23, %ctaid.y;
	shl.b32 	%r24, %r23, 8;
	mov.u32 	%r47, %tid.x;
	or.b32  	%r25, %r24, %r47;
	div.s32 	%r2, %r25, %r22;
	mul.lo.s32 	%r26, %r2, %r22;
	sub.s32 	%r3, %r25, %r26;
	mov.u32 	%r4, %ctaid.x;
	shl.b32 	%r5, %r4, 9;
$L__BB49_1:
	add.s32 	%r27, %r5, %r47;
	mul.wide.u32 	%rd11, %r27, 4;
	add.s64 	%rd12, %rd1, %rd11;
	ld.global.nc.f32 	%f19, [%rd12];
	shl.b32 	%r28, %r47, 2;
	mov.u32 	%r29, _ZZ31norm_dist_backward_input_kernelILi32ELi16EEvPKfS1_S1_S1_iiiiPffE6blockW;
	add.s32 	%r30, %r29, %r28;
	st.shared.f32 	[%r30], %f19;
	add.s32 	%r7, %r47, 256;
	setp.lt.u32 	%p2, %r47, 256;
	mov.u32 	%r47, %r7;
	@%p2 bra 	$L__BB49_1;
	bar.sync 	0;
	setp.ge.s32 	%p3, %r2, %r19;
	@%p3 bra 	$L__BB49_10;
	shl.b32 	%r32, %r4, 4;
	mad.lo.s32 	%r8, %r2, %r20, %r32;
	shl.b32 	%r33, %r4, 5;
	mad.lo.s32 	%r9, %r2, %r21, %r33;
	add.f32 	%f1, %f18, 0fBF800000;
	mad.lo.s32 	%r10, %r22, %r9, %r3;
	cvta.to.global.u64 	%rd4, %rd6;
	cvta.to.global.u64 	%rd5, %rd7;
	mov.b32 	%r48, 0;
	mov.pred 	%p25, -1;
	mul.wide.s32 	%rd16, %r22, 4;
$L__BB49_4:
	.pragma "nounroll";
	mov.pred 	%p1, %p25;
	add.s32 	%r34, %r8, %r48;
	mad.lo.s32 	%r35, %r34, %r22, %r3;
	mul.wide.s32 	%rd13, %r35, 4;
	add.s64 	%rd14, %rd4, %rd13;
	ld.global.nc.f32 	%f2, [%rd14];
	add.s64 	%rd15, %rd5, %rd13;
	ld.global.nc.f32 	%f20, [%rd15];
	rcp.rn.f32 	%f3, %f20;
	add.s64 	%rd17, %rd14, %rd16;
	ld.global.nc.f32 	%f4, [%rd17];
	add.s64 	%rd18, %rd15, %rd16;
	ld.global.nc.f32 	%f21, [%rd18];
	rcp.rn.f32 	%f5, %f21;
	add.s64 	%rd19, %rd17, %rd16;
	ld.global.nc.f32 	%f6, [%rd19];
	add.s64 	%rd20, %rd18, %rd16;
	ld.global.nc.f32 	%f22, [%rd20];
	rcp.rn.f32 	%f7, %f22;
	add.s64 	%rd21, %rd19, %rd16;
	ld.global.nc.f32 	%f8, [%rd21];
	add.s64 	%rd22, %rd20, %rd16;
	ld.global.nc.f32 	%f23, [%rd22];
	rcp.rn.f32 	%f9, %f23;
	add.s64 	%rd23, %rd21, %rd16;
	ld.global.nc.f32 	%f10, [%rd23];
	add.s64 	%rd24, %rd22, %rd16;
	ld.global.nc.f32 	%f24, [%rd24];
	rcp.rn.f32 	%f11, %f24;
	add.s64 	%rd25, %rd23, %rd16;
	ld.global.nc.f32 	%f12, [%rd25];
	add.s64 	%rd26, %rd24, %rd16;
	ld.global.nc.f32 	%f25, [%rd26];
	rcp.rn.f32 	%f13, %f25;
	add.s64 	%rd27, %rd25, %rd16;
	ld.global.nc.f32 	%f14, [%rd27];
	add.s64 	%rd28, %rd26, %rd16;
	ld.global.nc.f32 	%f26, [%rd28];
	rcp.rn.f32 	%f15, %f26;
	add.s64 	%rd29, %rd27, %rd16;
	ld.global.nc.f32 	%f16, [%rd29];
	add.s64 	%rd30, %rd28, %rd16;
	ld.global.nc.f32 	%f27, [%rd30];
	rcp.rn.f32 	%f17, %f27;
	not.pred 	%p5, %p1;
	@%p5 bra 	$L__BB49_7;
	mov.b32 	%r49, 0;
$L__BB49_6:
	.pragma "nounroll";
	add.s32 	%r41, %r9, %r49;
	mad.lo.s32 	%r42, %r41, %r22, %r3;
	mul.wide.s32 	%rd34, %r42, 4;
	add.s64 	%rd35, %rd3, %rd34;
	ld.global.nc.f32 	%f119, [%rd35];
	shl.b32 	%r43, %r49, 2;
	add.s32 	%r45, %r29, %r43;
	ld.shared.f32 	%f120, [%r45];
	sub.f32 	%f121, %f119, %f120;
	abs.f32 	%f122, %f121;
	mul.f32 	%f123, %f122, %f3;
	lg2.approx.f32 	%f124, %f123;
	mul.f32 	%f125, %f1, %f124;
	ex2.approx.f32 	%f126, %f125;
	mul.f32 	%f127, %f2, %f126;
	setp.gt.f32 	%p15, %f121, 0f00000000;
	neg.f32 	%f128, %f127;
	selp.f32 	%f129, %f127, %f128, %p15;
	add.f32 	%f130, %f129, 0f00000000;
	ld.shared.f32 	%f131, [%r45+128];
	sub.f32 	%f132, %f119, %f131;
	abs.f32 	%f133, %f132;
	mul.f32 	%f134, %f133, %f5;
	lg2.approx.f32 	%f135, %f134;
	mul.f32 	%f136, %f1, %f135;
	ex2.approx.f32 	%f137, %f136;
	mul.f32 	%f138, %f4, %f137;
	setp.gt.f32 	%p16, %f132, 0f00000000;
	neg.f32 	%f139, %f138;
	selp.f32 	%f140, %f138, %f139, %p16;
	add.f32 	%f141, %f130, %f140;
	ld.shared.f32 	%f142, [%r45+256];
	sub.f32 	%f143, %f119, %f142;
	abs.f32 	%f144, %f143;
	mul.f32 	%f145, %f144, %f7;
	lg2.approx.f32 	%f146, %f145;
	mul.f32 	%f147, %f1, %f146;
	ex2.approx.f32 	%f148, %f147;
	mul.f32 	%f149, %f6, %f148;
	setp.gt.f32 	%p17, %f143, 0f00000000;
	neg.f32 	%f150, %f149;
	selp.f32 	%f151, %f149, %f150, %p17;
	add.f32 	%f152, %f141, %f151;
	ld.shared.f32 	%f153, [%r45+384];
	sub.f32 	%f154, %f119, %f153;
	abs.f32 	%f155, %f154;
	mul.f32 	%f156, %f155, %f9;
	lg2.approx.f32 	%f157, %f156;
	mul.f32 	%f158, %f1, %f157;
	ex2.approx.f32 	%f159, %f158;
	mul.f32 	%f160, %f8, %f159;
	setp.gt.f32 	%p18, %f154, 0f00000000;
	neg.f32 	%f161, %f160;
	selp.f32 	%f162, %f160, %f161, %p18;
	add.f32 	%f163, %f152, %f162;
	ld.shared.f32 	%f164, [%r45+512];
	sub.f32 	%f165, %f119, %f164;
	abs.f32 	%f166, %f165;
	mul.f32 	%f167, %f166, %f11;
	lg2.approx.f32 	%f168, %f167;
	mul.f32 	%f169, %f1, %f168;
	ex2.approx.f32 	%f170, %f169;
	mul.f32 	%f171, %f10, %f170;
	setp.gt.f32 	%p19, %f165, 0f00000000;
	neg.f32 	%f172, %f171;
	selp.f32 	%f173, %f171, %f172, %p19;
	add.f32 	%f174, %f163, %f173;
	ld.shared.f32 	%f175, [%r45+640];
	sub.f32 	%f176, %f119, %f175;
	abs.f32 	%f177, %f176;
	mul.f32 	%f178, %f177, %f13;
	lg2.approx.f32 	%f179, %f178;
	mul.f32 	%f180, %f1, %f179;
	ex2.approx.f32 	%f181, %f180;
	mul.f32 	%f182, %f12, %f181;
	setp.gt.f32 	%p20, %f176, 0f00000000;
	neg.f32 	%f183, %f182;
	selp.f32 	%f184, %f182, %f183, %p20;
	add.f32 	%f185, %f174, %f184;
	ld.shared.f32 	%f186, [%r45+768];
	sub.f32 	%f187, %f119, %f186;
	abs.f32 	%f188, %f187;
	mul.f32 	%f189, %f188, %f15;
	lg2.approx.f32 	%f190, %f189;
	mul.f32 	%f191, %f1, %f190;
	ex2.approx.f32 	%f192, %f191;
	mul.f32 	%f193, %f14, %f192;
	setp.gt.f32 	%p21, %f187, 0f00000000;
	neg.f32 	%f194, %f193;
	selp.f32 	%f195, %f193, %f194, %p21;
	add.f32 	%f196, %f185, %f195;
	ld.shared.f32 	%f197, [%r45+896];
	sub.f32 	%f198, %f119, %f197;
	abs.f32 	%f199, %f198;
	mul.f32 	%f200, %f199, %f17;
	lg2.approx.f32 	%f201, %f200;
	mul.f32 	%f202, %f1, %f201;
	ex2.approx.f32 	%f203, %f202;
	mul.f32 	%f204, %f16, %f203;
	setp.gt.f32 	%p22, %f198, 0f00000000;
	neg.f32 	%f205, %f204;
	selp.f32 	%f206, %f204, %f205, %p22;
	add.f32 	%f207, %f196, %f206;
	add.s64 	%rd36, %rd2, %rd34;
	st.global.f32 	[%rd36], %f207;
	add.s32 	%r49, %r49, 1;
	setp.eq.s32 	%p23, %r49, 32;
	@%p23 bra 	$L__BB49_9;
	bra.uni 	$L__BB49_6;
$L__BB49_7:
	shl.b32 	%r37, %r48, 7;
	add.s32 	%r12, %r29, %r37;
	mov.b32 	%r51, 512;
	mov.u32 	%r50, %r10;
$L__BB49_8:
	.pragma "nounroll";
	mul.wide.s32 	%rd31, %r50, 4;
	add.s64 	%rd32, %rd3, %rd31;
	ld.global.nc.f32 	%f28, [%rd32];
	add.s32 	%r39, %r12, %r51;
	ld.shared.f32 	%f29, [%r39+-512];
	sub.f32 	%f30, %f28, %f29;
	abs.f32 	%f31, %f30;
	mul.f32 	%f32, %f31, %f3;
	lg2.approx.f32 	%f33, %f32;
	mul.f32 	%f34, %f1, %f33;
	ex2.approx.f32 	%f35, %f34;
	mul.f32 	%f36, %f2, %f35;
	setp.gt.f32 	%p6, %f30, 0f00000000;
	neg.f32 	%f37, %f36;
	selp.f32 	%f38, %f36, %f37, %p6;
	add.f32 	%f39, %f38, 0f00000000;
	ld.shared.f32 	%f40, [%r39+-384];
	sub.f32 	%f41, %f28, %f40;
	abs.f32 	%f42, %f41;
	mul.f32 	%f43, %f42, %f5;
	lg2.approx.f32 	%f44, %f43;
	mul.f32 	%f45, %f1, %f44;
	ex2.approx.f32 	%f46, %f45;
	mul.f32 	%f47, %f4, %f46;
	setp.gt.f32 	%p7, %f41, 0f00000000;
	neg.f32 	%f48, %f47;
	selp.f32 	%f49, %f47, %f48, %p7;
	add.f32 	%f50, %f39, %f49;
	ld.shared.f32 	%f51, [%r39+-256];
	sub.f32 	%f52, %f28, %f51;
	abs.f32 	%f53, %f52;
	mul.f32 	%f54, %f53, %f7;
	lg2.approx.f32 	%f55, %f54;
	mul.f32 	%f56, %f1, %f55;
	ex2.approx.f32 	%f57, %f56;
	mul.f32 	%f58, %f6, %f57;
	setp.gt.f32 	%p8, %f52, 0f00000000;
	neg.f32 	%f59, %f58;
	selp.f32 	%f60, %f58, %f59, %p8;
	add.f32 	%f61, %f50, %f60;
	ld.shared.f32 	%f62, [%r39+-128];
	sub.f32 	%f63, %f28, %f62;
	abs.f32 	%f64, %f63;
	mul.f32 	%f65, %f64, %f9;
	lg2.approx.f32 	%f66, %f65;
	mul.f32 	%f67, %f1, %f66;
	ex2.approx.f32 	%f68, %f67;
	mul.f32 	%f69, %f8, %f68;
	setp.gt.f32 	%p9, %f63, 0f00000000;
	neg.f32 	%f70, %f69;
	selp.f32 	%f71, %f69, %f70, %p9;
	add.f32 	%f72, %f61, %f71;
	ld.shared.f32 	%f73, [%r39];
	sub.f32 	%f74, %f28, %f73;
	abs.f32 	%f75, %f74;
	mul.f32 	%f76, %f75, %f11;
	lg2.approx.f32 	%f77, %f76;
	mul.f32 	%f78, %f1, %f77;
	ex2.approx.f32 	%f79, %f78;
	mul.f32 	%f80, %f10, %f79;
	setp.gt.f32 	%p10, %f74, 0f00000000;
	neg.f32 	%f81, %f80;
	selp.f32 	%f82, %f80, %f81, %p10;
	add.f32 	%f83, %f72, %f82;
	ld.shared.f32 	%f84, [%r39+128];
	sub.f32 	%f85, %f28, %f84;
	abs.f32 	%f86, %f85;
	mul.f32 	%f87, %f86, %f13;
	lg2.approx.f32 	%f88, %f87;
	mul.f32 	%f89, %f1, %f88;
	ex2.approx.f32 	%f90, %f89;
	mul.f32 	%f91, %f12, %f90;
	setp.gt.f32 	%p11, %f85, 0f00000000;
	neg.f32 	%f92, %f91;
	selp.f32 	%f93, %f91, %f92, %p11;
	add.f32 	%f94, %f83, %f93;
	ld.shared.f32 	%f95, [%r39+256];
	sub.f32 	%f96, %f28, %f95;
	abs.f32 	%f97, %f96;
	mul.f32 	%f98, %f97, %f15;
	lg2.approx.f32 	%f99, %f98;
	mul.f32 	%f100, %f1, %f99;
	ex2.approx.f32 	%f101, %f100;
	mul.f32 	%f102, %f14, %f101;
	setp.gt.f32 	%p12, %f96, 0f00000000;
	neg.f32 	%f103, %f102;
	selp.f32 	%f104, %f102, %f103, %p12;
	add.f32 	%f105, %f94, %f104;
	ld.shared.f32 	%f106, [%r39+384];
	sub.f32 	%f107, %f28, %f106;
	abs.f32 	%f108, %f107;
	mul.f32 	%f109, %f108, %f17;
	lg2.approx.f32 	%f110, %f109;
	mul.f32 	%f111, %f1, %f110;
	ex2.approx.f32 	%f112, %f111;
	mul.f32 	%f113, %f16, %f112;
	setp.gt.f32 	%p13, %f107, 0f00000000;
	neg.f32 	%f114, %f113;
	selp.f32 	%f115, %f113, %f114, %p13;
	add.f32 	%f116, %f105, %f115;
	add.s64 	%rd33, %rd2, %rd31;
	ld.global.f32 	%f117, [%rd33];
	add.f32 	%f118, %f116, %f117;
	st.global.f32 	[%rd33], %f118;
	add.s32 	%r51, %r51, 4;
	add.s32 	%r50, %r50, %r22;
	setp.ne.s32 	%p14, %r51, 640;
	@%p14 bra 	$L__BB49_8;
$L__BB49_9:
	mov.b32 	%r48, 8;
	mov.pred 	%p25, 0;
	@%p1 bra 	$L__BB49_4;
$L__BB49_10:
	ret;

}
	// .globl	_Z31norm_dist_backward_input_kernelILi32ELi32EEvPKfS1_S1_S1_iiiiPff
.visible .entry _Z31norm_dist_backward_input_kernelILi32ELi32EEvPKfS1_S1_S1_iiiiPff(
	.param .u64 .ptr .align 1 _Z31norm_dist_backward_input_kernelILi32ELi32EEvPKfS1_S1_S1_iiiiPff_param_0,
	.param .u64 .ptr .align 1 _Z31norm_dist_backward_input_kernelILi32ELi32EEvPKfS1_S1_S1_iiiiPff_param_1,
	.param .u64 .ptr .align 1 _Z31norm_dist_backward_input_kernelILi32ELi32EEvPKfS1_S1_S1_iiiiPff_param_2,
	.param .u64 .ptr .align 1 _Z31norm_dist_backward_input_kernelILi32ELi32EEvPKfS1_S1_S1_iiiiPff_param_3,
	.param .u32 _Z31norm_dist_backward_input_kernelILi32ELi32EEvPKfS1_S1_S1_iiiiPff_param_4,
	.param .u32 _Z31norm_dist_backward_input_kernelILi32ELi32EEvPKfS1_S1_S1_iiiiPff_param_5,
	.param .u32 _Z31norm_dist_backward_input_kernelILi32ELi32EEvPKfS1_S1_S1_iiiiPff_param_6,
	.param .u32 _Z31norm_dist_backward_input_kernelILi32ELi32EEvPKfS1_S1_S1_iiiiPff_param_7,
	.param .u64 .ptr .align 1 _Z31norm_dist_backward_input_kernelILi32ELi32EEvPKfS1_S1_S1_iiiiPff_param_8,
	.param .f32 _Z31norm_dist_backward_input_kernelILi32ELi32EEvPKfS1_S1_S1_iiiiPff_param_9
)
.maxntid 256
.minnctapersm 4
{
	.reg .pred 	%p<23>;
	.reg .b32 	%r<51>;
	.reg .b32 	%f<208>;
	.reg .b64 	%rd<37>;
	// demoted variable
	.shared .align 4 .b8 _ZZ31norm_dist_backward_input_kernelILi32ELi32EEvPKfS1_S1_S1_iiiiPffE6blockW[4096];
	ld.param.u64 	%rd6, [_Z31norm_dist_backward_input_kernelILi32ELi32EEvPKfS1_S1_S1_iiiiPff_param_0];
	ld.param.u64 	%rd8, [_Z31norm_dist_backward_input_kernelILi32ELi32EEvPKfS1_S1_S1_iiiiPff_param_1];
	ld.param.u64 	%rd9, [_Z31norm_dist_backward_input_kernelILi32ELi32EEvPKfS1_S1_S1_iiiiPff_param_2];
	ld.param.u64 	%rd7, [_Z31norm_dist_backward_input_kernelILi32ELi32EEvPKfS1_S1_S1_iiiiPff_param_3];
	ld.param.u32 	%r20, [_Z31norm_dist_backward_input_kernelILi32ELi32EEvPKfS1_S1_S1_iiiiPff_param_4];
	ld.param.u32 	%r21, [_Z31norm_dist_backward_input_kernelILi32ELi32EEvPKfS1_S1_S1_iiiiPff_param_5];
	ld.param.u32 	%r22, [_Z31norm_dist_backward_input_kernelILi32ELi32EEvPKfS1_S1_S1_iiiiPff_param_6];
	ld.param.u32 	%r23, [_Z31norm_dist_backward_input_kernelILi32ELi32EEvPKfS1_S1_S1_iiiiPff_param_7];
	ld.param.u64 	%rd10, [_Z31norm_dist_backward_input_kernelILi32ELi32EEvPKfS1_S1_S1_iiiiPff_param_8];
	ld.param.f32 	%f18, [_Z31norm_dist_backward_input_kernelILi32ELi32EEvPKfS1_S1_S1_iiiiPff_param_9];
	cvta.to.global.u64 	%rd1, %rd9;
	cvta.to.global.u64 	%rd2, %rd10;
	cvta.to.global.u64 	%rd3, %rd8;
	mov.u32 	%r24, %ctaid.y;
	shl.b32 	%r25, %r24, 8;
	mov.u32 	%r46, %tid.x;
	or.b32  	%r26, %r25, %r46;
	div.s32 	%r2, %r26, %r23;
	mul.lo.s32 	%r27, %r2, %r23;
	sub.s32 	%r3, %r26, %r27;
	mov.u32 	%r4, %ctaid.x;
	shl.b32 	%r5, %r4, 10;
$L__BB50_1:
	add.s32 	%r28, %r5, %r46;
	mul.wide.u32 	%rd11, %r28, 4;
	add.s64 	%rd12, %rd1, %rd11;
	ld.global.nc.f32 	%f19, [%rd12];
	shl.b32 	%r29, %r46, 2;
	mov.u32 	%r30, _ZZ31norm_dist_backward_input_kernelILi32ELi32EEvPKfS1_S1_S1_iiiiPffE6blockW;
	add.s32 	%r31, %r30, %r29;
	st.shared.f32 	[%r31], %f19;
	add.s32 	%r7, %r46, 256;
	setp.lt.u32 	%p1, %r46, 768;
	mov.u32 	%r46, %r7;
	@%p1 bra 	$L__BB50_1;
	bar.sync 	0;
	setp.ge.s32 	%p2, %r2, %r20;
	@%p2 bra 	$L__BB50_10;
	shl.b32 	%r33, %r4, 5;
	mad.lo.s32 	%r8, %r2, %r21, %r33;
	mad.lo.s32 	%r9, %r2, %r22, %r33;
	add.f32 	%f1, %f18, 0fBF800000;
	mad.lo.s32 	%r10, %r23, %r9, %r3;
	cvta.to.global.u64 	%rd4, %rd6;
	cvta.to.global.u64 	%rd5, %rd7;
	mov.b32 	%r47, 0;
	mul.wide.s32 	%rd16, %r23, 4;
$L__BB50_4:
	.pragma "nounroll";
	add.s32 	%r34, %r8, %r47;
	mad.lo.s32 	%r35, %r34, %r23, %r3;
	mul.wide.s32 	%rd13, %r35, 4;
	add.s64 	%rd14, %rd4, %rd13;
	ld.global.nc.f32 	%f2, [%rd14];
	add.s64 	%rd15, %rd5, %rd13;
	ld.global.nc.f32 	%f20, [%rd15];
	rcp.rn.f32 	%f3, %f20;
	add.s64 	%rd17, %rd14, %rd16;
	ld.global.nc.f32 	%f4, [%rd17];
	add.s64 	%rd18, %rd15, %rd16;
	ld.global.nc.f32 	%f21, [%rd18];
	rcp.rn.f32 	%f5, %f21;
	add.s64 	%rd19, %rd17, %rd16;
	ld.global.nc.f32 	%f6, [%rd19];
	add.s64 	%rd20, %rd18, %rd16;
	ld.global.nc.f32 	%f22, [%rd20];
	rcp.rn.f32 	%f7, %f22;
	add.s64 	%rd21, %rd19, %rd16;
	ld.global.nc.f32 	%f8, [%rd21];
	add.s64 	%rd22, %rd20, %rd16;
	ld.global.nc.f32 	%f23, [%rd22];
	rcp.rn.f32 	%f9, %f23;
	add.s64 	%rd23, %rd21, %rd16;
	ld.global.nc.f32 	%f10, [%rd23];
	add.s64 	%rd24, %rd22, %rd16;
	ld.global.nc.f32 	%f24, [%rd24];
	rcp.rn.f32 	%f11, %f24;
	add.s64 	%rd25, %rd23, %rd16;
	ld.global.nc.f32 	%f12, [%rd25];
	add.s64 	%rd26, %rd24, %rd16;
	ld.global.nc.f32 	%f25, [%rd26];
	rcp.rn.f32 	%f13, %f25;
	add.s64 	%rd27, %rd25, %rd16;
	ld.global.nc.f32 	%f14, [%rd27];
	add.s64 	%rd28, %rd26, %rd16;
	ld.global.nc.f32 	%f26, [%rd28];
	rcp.rn.f32 	%f15, %f26;
	add.s64 	%rd29, %rd27, %rd16;
	ld.global.nc.f32 	%f16, [%rd29];
	add.s64 	%rd30, %rd28, %rd16;
	ld.global.nc.f32 	%f27, [%rd30];
	rcp.rn.f32 	%f17, %f27;
	setp.ne.s32 	%p3, %r47, 0;
	@%p3 bra 	$L__BB50_7;
	mov.b32 	%r48, 0;
$L__BB50_6:
	.pragma "nounroll";
	add.s32 	%r41, %r9, %r48;
	mad.lo.s32 	%r42, %r41, %r23, %r3;
	mul.wide.s32 	%rd34, %r42, 4;
	add.s64 	%rd35, %rd3, %rd34;
	ld.global.nc.f32 	%f119, [%rd35];
	shl.b32 	%r43, %r48, 2;
	add.s32 	%r45, %r30, %r43;
	ld.shared.f32 	%f120, [%r45];
	sub.f32 	%f121, %f119, %f120;
	abs.f32 	%f122, %f121;
	mul.f32 	%f123, %f122, %f3;
	lg2.approx.f32 	%f124, %f123;
	mul.f32 	%f125, %f1, %f124;
	ex2.approx.f32 	%f126, %f125;
	mul.f32 	%f127, %f2, %f126;
	setp.gt.f32 	%p13, %f121, 0f00000000;
	neg.f32 	%f128, %f127;
	selp.f32 	%f129, %f127, %f128, %p13;
	add.f32 	%f130, %f129, 0f00000000;
	ld.shared.f32 	%f131, [%r45+128];
	sub.f32 	%f132, %f119, %f131;
	abs.f32 	%f133, %f132;
	mul.f32 	%f134, %f133, %f5;
	lg2.approx.f32 	%f135, %f134;
	mul.f32 	%f136, %f1, %f135;
	ex2.approx.f32 	%f137, %f136;
	mul.f32 	%f138, %f4, %f137;
	setp.gt.f32 	%p14, %f132, 0f00000000;
	neg.f32 	%f139, %f138;
	selp.f32 	%f140, %f138, %f139, %p14;
	add.f32 	%f141, %f130, %f140;
	ld.shared.f32 	%f142, [%r45+256];
	sub.f32 	%f143, %f119, %f142;
	abs.f32 	%f144, %f143;
	mul.f32 	%f145, %f144, %f7;
	lg2.approx.f32 	%f146, %f145;
	mul.f32 	%f147, %f1, %f146;
	ex2.approx.f32 	%f148, %f147;
	mul.f32 	%f149, %f6, %f148;
	setp.gt.f32 	%p15, %f143, 0f00000000;
	neg.f32 	%f150, %f149;
	selp.f32 	%f151, %f149, %f150, %p15;
	add.f32 	%f152, %f141, %f151;
	ld.shared.f32 	%f153, [%r45+384];
	sub.f32 	%f154, %f119, %f153;
	abs.f32 	%f155, %f154;
	mul.f32 	%f156, %f155, %f9;
	lg2.approx.f32 	%f157, %f156;
	mul.f32 	%f158, %f1, %f157;
	ex2.approx.f32 	%f159, %f158;
	mul.f32 	%f160, %f8, %f159;
	setp.gt.f32 	%p16, %f154, 0f00000000;
	neg.f32 	%f161, %f160;
	selp.f32 	%f162, %f160, %f161, %p16;
	add.f32 	%f163, %f152, %f162;
	ld.shared.f32 	%f164, [%r45+512];
	sub.f32 	%f165, %f119, %f164;
	abs.f32 	%f166, %f165;
	mul.f32 	%f167, %f166, %f11;
	lg2.approx.f32 	%f168, %f167;
	mul.f32 	%f169, %f1, %f168;
	ex2.approx.f32 	%f170, %f169;
	mul.f32 	%f171, %f10, %f170;
	setp.gt.f32 	%p17, %f165, 0f00000000;
	neg.f32 	%f172, %f171;
	selp.f32 	%f173, %f171, %f172, %p17;
	add.f32 	%f174, %f163, %f173;
	ld.shared.f32 	%f175, [%r45+640];
	sub.f32 	%f176, %f119, %f175;
	abs.f32 	%f177, %f176;
	mul.f32 	%f178, %f177, %f13;
	lg2.approx.f32 	%f179, %f178;
	mul.f32 	%f180, %f1, %f179;
	ex2.approx.f32 	%f181, %f180;
	mul.f32 	%f182, %f12, %f181;
	setp.gt.f32 	%p18, %f176, 0f00000000;
	neg.f32 	%f183, %f182;
	selp.f32 	%f184, %f182, %f183, %p18;
	add.f32 	%f185, %f174, %f184;
	ld.shared.f32 	%f186, [%r45+768];
	sub.f32 	%f187, %f119, %f186;
	abs.f32 	%f188, %f187;
	mul.f32 	%f189, %f188, %f15;
	lg2.approx.f32 	%f190, %f189;
	mul.f32 	%f191, %f1, %f190;
	ex2.approx.f32 	%f192, %f191;
	mul.f32 	%f193, %f14, %f192;
	setp.gt.f32 	%p19, %f187, 0f00000000;
	neg.f32 	%f194, %f193;
	selp.f32 	%f195, %f193, %f194, %p19;
	add.f32 	%f196, %f185, %f195;
	ld.shared.f32 	%f197, [%r45+896];
	sub.f32 	%f198, %f119, %f197;
	abs.f32 	%f199, %f198;
	mul.f32 	%f200, %f199, %f17;
	lg2.approx.f32 	%f201, %f200;
	mul.f32 	%f202, %f1, %f201;
	ex2.approx.f32 	%f203, %f202;
	mul.f32 	%f204, %f16, %f203;
	setp.gt.f32 	%p20, %f198, 0f00000000;
	neg.f32 	%f205, %f204;
	selp.f32 	%f206, %f204, %f205, %p20;
	add.f32 	%f207, %f196, %f206;
	add.s64 	%rd36, %rd2, %rd34;
	st.global.f32 	[%rd36], %f207;
	add.s32 	%r48, %r48, 1;
	setp.eq.s32 	%p21, %r48, 32;
	@%p21 bra 	$L__BB50_9;
	bra.uni 	$L__BB50_6;
$L__BB50_7:
	shl.b32 	%r37, %r47, 7;
	add.s32 	%r12, %r30, %r37;
	mov.b32 	%r50, 512;
	mov.u32 	%r49, %r10;
$L__BB50_8:
	.pragma "nounroll";
	mul.wide.s32 	%rd31, %r49, 4;
	add.s64 	%rd32, %rd3, %rd31;
	ld.global.nc.f32 	%f28, [%rd32];
	add.s32 	%r39, %r12, %r50;
	ld.shared.f32 	%f29, [%r39+-512];
	sub.f32 	%f30, %f28, %f29;
	abs.f32 	%f31, %f30;
	mul.f32 	%f32, %f31, %f3;
	lg2.approx.f32 	%f33, %f32;
	mul.f32 	%f34, %f1, %f33;
	ex2.approx.f32 	%f35, %f34;
	mul.f32 	%f36, %f2, %f35;
	setp.gt.f32 	%p4, %f30, 0f00000000;
	neg.f32 	%f37, %f36;
	selp.f32 	%f38, %f36, %f37, %p4;
	add.f32 	%f39, %f38, 0f00000000;
	ld.shared.f32 	%f40, [%r39+-384];
	sub.f32 	%f41, %f28, %f40;
	abs.f32 	%f42, %f41;
	mul.f32 	%f43, %f42, %f5;
	lg2.approx.f32 	%f44, %f43;
	mul.f32 	%f45, %f1, %f44;
	ex2.approx.f32 	%f46, %f45;
	mul.f32 	%f47, %f4, %f46;
	setp.gt.f32 	%p5, %f41, 0f00000000;
	neg.f32 	%f48, %f47;
	selp.f32 	%f49, %f47, %f48, %p5;
	add.f32 	%f50, %f39, %f49;
	ld.shared.f32 	%f51, [%r39+-256];
	sub.f32 	%f52, %f28, %f51;
	abs.f32 	%f53, %f52;
	mul.f32 	%f54, %f53, %f7;
	lg2.approx.f32 	%f55, %f54;
	mul.f32 	%f56, %f1, %f55;
	ex2.approx.f32 	%f57, %f56;
	mul.f32 	%f58, %f6, %f57;
	setp.gt.f32 	%p6, %f52, 0f00000000;
	neg.f32 	%f59, %f58;
	selp.f32 	%f60, %f58, %f59, %p6;
	add.f32 	%f61, %f50, %f60;
	ld.shared.f32 	%f62, [%r39+-128];
	sub.f32 	%f63, %f28, %f62;
	abs.f32 	%f64, %f63;
	mul.f32 	%f65, %f64, %f9;
	lg2.approx.f32 	%f66, %f65;
	mul.f32 	%f67, %f1, %f66;
	ex2.approx.f32 	%f68, %f67;
	mul.f32 	%f69, %f8, %f68;
	setp.gt.f32 	%p7, %f63, 0f00000000;
	neg.f32 	%f70, %f69;
	selp.f32 	%f71, %f69, %f70, %p7;
	add.f32 	%f72, %f61, %f71;
	ld.shared.f32 	%f73, [%r39];
	sub.f32 	%f74, %f28, %f73;
	abs.f32 	%f75, %f74;
	mul.f32 	%f76, %f75, %f11;
	lg2.approx.f32 	%f77, %f76;
	mul.f32 	%f78, %f1, %f77;
	ex2.approx.f32 	%f79, %f78;
	mul.f32 	%f80, %f10, %f79;
	setp.gt.f32 	%p8, %f74, 0f00000000;
	neg.f32 	%f81, %f80;
	selp.f32 	%f82, %f80, %f81, %p8;
	add.f32 	%f83, %f72, %f82;
	ld.shared.f32 	%f84, [%r39+128];
	sub.f32 	%f85, %f28, %f84;
	abs.f32 	%f86, %f85;
	mul.f32 	%f87, %f86, %f13;
	lg2.approx.f32 	%f88, %f87;
	mul.f32 	%f89, %f1, %f88;
	ex2.approx.f32 	%f90, %f89;
	mul.f32 	%f91, %f12, %f90;
	setp.gt.f32 	%p9, %f85, 0f00000000;
	neg.f32 	%f92, %f91;
	selp.f32 	%f93, %f91, %f92, %p9;
	add.f32 	%f94, %f83, %f93;
	ld.shared.f32 	%f95, [%r39+256];
	sub.f32 	%f96, %f28, %f95;
	abs.f32 	%f97, %f96;
	mul.f32 	%f98, %f97, %f15;
	lg2.approx.f32 	%f99, %f98;
	mul.f32 	%f100, %f1, %f99;
	ex2.approx.f32 	%f101, %f100;
	mul.f32 	%f102, %f14, %f101;
	setp.gt.f32 	%p10, %f96, 0f00000000;
	neg.f32 	%f103, %f102;
	selp.f32 	%f104, %f102, %f103, %p10;
	add.f32 	%f105, %f94, %f104;
	ld.shared.f32 	%f106, [%r39+384];
	sub.f32 	%f107, %f28, %f106;
	abs.f32 	%f108, %f107;
	mul.f32 	%f109, %f108, %f17;
	lg2.approx.f32 	%f110, %f109;
	mul.f32 	%f111, %f1, %f110;
	ex2.approx.f32 	%f112, %f111;
	mul.f32 	%f113, %f16, %f112;
	setp.gt.f32 	%p11, %f107, 0f00000000;
	neg.f32 	%f114, %f113;
	selp.f32 	%f115, %f113, %f114, %p11;
	add.f32 	%f116, %f105, %f115;
	add.s64 	%rd33, %rd2, %rd31;
	ld.global.f32 	%f117, [%rd33];
	add.f32 	%f118, %f116, %f117;
	st.global.f32 	[%rd33], %f118;
	add.s32 	%r50, %r50, 4;
	add.s32 	%r49, %r49, %r23;
	setp.ne.s32 	%p12, %r50, 640;
	@%p12 bra 	$L__BB50_8;
$L__BB50_9:
	add.s32 	%r19, %r47, 8;
	setp.lt.u32 	%p22, %r47, 24;
	mov.u32 	%r47, %r19;
	@%p22 bra 	$L__BB50_4;
$L__BB50_10:
	ret;

}
	// .globl	_Z31norm_dist_backward_input_kernelILi32ELi64EEvPKfS1_S1_S1_iiiiPff
.visible .entry _Z31norm_dist_backward_input_kernelILi32ELi64EEvPKfS1_S1_S1_iiiiPff(
	.param .u64 .ptr .align 1 _Z31norm_dist_backward_input_kernelILi32ELi64EEvPKfS1_S1_S1_iiiiPff_param_0,
	.param .u64 .ptr .align 1 _Z31norm_dist_backward_input_kernelILi32ELi64EEvPKfS1_S1_S1_iiiiPff_param_1,
	.param .u64 .ptr .align 1 _Z31norm_dist_backward_input_kernelILi32ELi64EEvPKfS1_S1_S1_iiiiPff_param_2,
	.param .u64 .ptr .align 1 _Z31norm_dist_backward_input_kernelILi32ELi64EEvPKfS1_S1_S1_iiiiPff_param_3,
	.param .u32 _Z31norm_dist_backward_input_kernelILi32ELi64EEvPKfS1_S1_S1_iiiiPff_param_4,
	.param .u32 _Z31norm_dist_backward_input_kernelILi32ELi64EEvPKfS1_S1_S1_iiiiPff_param_5,
	.param .u32 _Z31norm_dist_backward_input_kernelILi32ELi64EEvPKfS1_S1_S1_iiiiPff_param_6,
	.param .u32 _Z31norm_dist_backward_input_kernelILi32ELi64EEvPKfS1_S1_S1_iiiiPff_param_7,
	.param .u64 .ptr .align 1 _Z31norm_dist_backward_input_kernelILi32ELi64EEvPKfS1_S1_S1_iiiiPff_param_8,
	.param .f32 _Z31norm_dist_backward_input_kernelILi32ELi64EEvPKfS1_S1_S1_iiiiPff_param_9
)
.maxntid 256
.minnctapersm 4
{
	.reg .pred 	%p<23>;
	.reg .b32 	%r<52>;
	.reg .b32 	%f<208>;
	.reg .b64 	%rd<37>;
	// demoted variable
	.shared .align 4 .b8 _ZZ31norm_dist_backward_input_kernelILi32ELi64EEvPKfS1_S1_S1_iiiiPffE6blockW[8192];
	ld.param.u64 	%rd6, [_Z31norm_dist_backward_input_kernelILi32ELi64EEvPKfS1_S1_S1_iiiiPff_param_0];
	ld.param.u64 	%rd8, [_Z31norm_dist_backward_input_kernelILi32ELi64EEvPKfS1_S1_S1_iiiiPff_param_1];
	ld.param.u64 	%rd9, [_Z31norm_dist_backward_input_kernelILi32ELi64EEvPKfS1_S1_S1_iiiiPff_param_2];
	ld.param.u64 	%rd7, [_Z31norm_dist_backward_input_kernelILi32ELi64EEvPKfS1_S1_S1_iiiiPff_param_3];
	ld.param.u32 	%r20, [_Z31norm_dist_backward_input_kernelILi32ELi64EEvPKfS1_S1_S1_iiiiPff_param_4];
	ld.param.u32 	%r21, [_Z31norm_dist_backward_input_kernelILi32ELi64EEvPKfS1_S1_S1_iiiiPff_param_5];
	ld.param.u32 	%r22, [_Z31norm_dist_backward_input_kernelILi32ELi64EEvPKfS1_S1_S1_iiiiPff_param_6];
	ld.param.u32 	%r23, [_Z31norm_dist_backward_input_kernelILi32ELi64EEvPKfS1_S1_S1_iiiiPff_param_7];
	ld.param.u64 	%rd10, [_Z31norm_dist_backward_input_kernelILi32ELi64EEvPKfS1_S1_S1_iiiiPff_param_8];
	ld.param.f32 	%f18, [_Z31norm_dist_backward_input_kernelILi32ELi64EEvPKfS1_S1_S1_iiiiPff_param_9];
	cvta.to.global.u64 	%rd1, %rd9;
	cvta.to.global.u64 	%rd2, %rd10;
	cvta.to.global.u64 	%rd3, %rd8;
	mov.u32 	%r24, %ctaid.y;
	shl.b32 	%r25, %r24, 8;
	mov.u32 	%r47, %tid.x;
	or.b32  	%r26, %r25, %r47;
	div.s32 	%r2, %r26, %r23;
	mul.lo.s32 	%r27, %r2, %r23;
	sub.s32 	%r3, %r26, %r27;
	mov.u32 	%r4, %ctaid.x;
	shl.b32 	%r5, %r4, 11;
$L__BB51_1:
	add.s32 	%r28, %r5, %r47;
	mul.wide.u32 	%rd11, %r28, 4;
	add.s64 	%rd12, %rd1, %rd11;
	ld.global.nc.f32 	%f19, [%rd12];
	shl.b32 	%r29, %r47, 2;
	mov.u32 	%r30, _ZZ31norm_dist_backward_input_kernelILi32ELi64EEvPKfS1_S1_S1_iiiiPffE6blockW;
	add.s32 	%r31, %r30, %r29;
	st.shared.f32 	[%r31], %f19;
	add.s32 	%r7, %r47, 256;
	setp.lt.u32 	%p1, %r47, 1792;
	mov.u32 	%r47, %r7;
	@%p1 bra 	$L__BB51_1;
	bar.sync 	0;
	setp.ge.s32 	%p2, %r2, %r20;
	@%p2 bra 	$L__BB51_10;
	shl.b32 	%r33, %r4, 6;
	mad.lo.s32 	%r8, %r2, %r21, %r33;
	shl.b32 	%r34, %r4, 5;
	mad.lo.s32 	%r9, %r2, %r22, %r34;
	add.f32 	%f1, %f18, 0fBF800000;
	mad.lo.s32 	%r10, %r23, %r9, %r3;
	cvta.to.global.u64 	%rd4, %rd6;
	cvta.to.global.u64 	%rd5, %rd7;
	mov.b32 	%r48, 0;
	mul.wide.s32 	%rd16, %r23, 4;
$L__BB51_4:
	.pragma "nounroll";
	add.s32 	%r35, %r8, %r48;
	mad.lo.s32 	%r36, %r35, %r23, %r3;
	mul.wide.s32 	%rd13, %r36, 4;
	add.s64 	%rd14, %rd4, %rd13;
	ld.global.nc.f32 	%f2, [%rd14];
	add.s64 	%rd15, %rd5, %rd13;
	ld.global.nc.f32 	%f20, [%rd15];
	rcp.rn.f32 	%f3, %f20;
	add.s64 	%rd17, %rd14, %rd16;
	ld.global.nc.f32 	%f4, [%rd17];
	add.s64 	%rd18, %rd15, %rd16;
	ld.global.nc.f32 	%f21, [%rd18];
	rcp.rn.f32 	%f5, %f21;
	add.s64 	%rd19, %rd17, %rd16;
	ld.global.nc.f32 	%f6, [%rd19];
	add.s64 	%rd20, %rd18, %rd16;
	ld.global.nc.f32 	%f22, [%rd20];
	rcp.rn.f32 	%f7, %f22;
	add.s64 	%rd21, %rd19, %rd16;
	ld.global.nc.f32 	%f8, [%rd21];
	add.s64 	%rd22, %rd20, %rd16;
	ld.global.nc.f32 	%f23, [%rd22];
	rcp.rn.f32 	%f9, %f23;
	add.s64 	%rd23, %rd21, %rd16;
	ld.global.nc.f32 	%f10, [%rd23];
	add.s64 	%rd24, %rd22, %rd16;
	ld.global.nc.f32 	%f24, [%rd24];
	rcp.rn.f32 	%f11, %f24;
	add.s64 	%rd25, %rd23, %rd16;
	ld.global.nc.f32 	%f12, [%rd25];
	add.s64 	%rd26, %rd24, %rd16;
	ld.global.nc.f32 	%f25, [%rd26];
	rcp.rn.f32 	%f13, %f25;
	add.s64 	%rd27, %rd25, %rd16;
	ld.global.nc.f32 	%f14, [%rd27];
	add.s64 	%rd28, %rd26, %rd16;
	ld.global.nc.f32 	%f26, [%rd28];
	rcp.rn.f32 	%f15, %f26;
	add.s64 	%rd29, %rd27, %rd16;
	ld.global.nc.f32 	%f16, [%rd29];
	add.s64 	%rd30, %rd28, %rd16;
	ld.global.nc.f32 	%f27, [%rd30];
	rcp.rn.f32 	%f17, %f27;
	setp.ne.s32 	%p3, %r48, 0;
	@%p3 bra 	$L__BB51_7;
	mov.b32 	%r49, 0;
$L__BB51_6:
	.pragma "nounroll";
	add.s32 	%r42, %r9, %r49;
	mad.lo.s32 	%r43, %r42, %r23, %r3;
	mul.wide.s32 	%rd34, %r43, 4;
	add.s64 	%rd35, %rd3, %rd34;
	ld.global.nc.f32 	%f119, [%rd35];
	shl.b32 	%r44, %r49, 2;
	add.s32 	%r46, %r30, %r44;
	ld.shared.f32 	%f120, [%r46];
	sub.f32 	%f121, %f119, %f120;
	abs.f32 	%f122, %f121;
	mul.f32 	%f123, %f122, %f3;
	lg2.approx.f32 	%f124, %f123;
	mul.f32 	%f125, %f1, %f124;
	ex2.approx.f32 	%f126, %f125;
	mul.f32 	%f127, %f2, %f126;
	setp.gt.f32 	%p13, %f121, 0f00000000;
	neg.f32 	%f128, %f127;
	selp.f32 	%f129, %f127, %f128, %p13;
	add.f32 	%f130, %f129, 0f00000000;
	ld.shared.f32 	%f131, [%r46+128];
	sub.f32 	%f132, %f119, %f131;
	abs.f32 	%f133, %f132;
	mul.f32 	%f134, %f133, %f5;
	lg2.approx.f32 	%f135, %f134;
	mul.f32 	%f136, %f1, %f135;
	ex2.approx.f32 	%f137, %f136;
	mul.f32 	%f138, %f4, %f137;
	setp.gt.f32 	%p14, %f132, 0f00000000;
	neg.f32 	%f139, %f138;
	selp.f32 	%f140, %f138, %f139, %p14;
	add.f32 	%f141, %f130, %f140;
	ld.shared.f32 	%f142, [%r46+256];
	sub.f32 	%f143, %f119, %f142;
	abs.f32 	%f144, %f143;
	mul.f32 	%f145, %f144, %f7;
	lg2.approx.f32 	%f146, %f145;
	mul.f32 	%f147, %f1, %f146;
	ex2.approx.f32 	%f148, %f147;
	mul.f32 	%f149, %f6, %f148;
	setp.gt.f32 	%p15, %f143, 0f00000000;
	neg.f32 	%f150, %f149;
	selp.f32 	%f151, %f149, %f150, %p15;
	add.f32 	%f152, %f141, %f151;
	ld.shared.f32 	%f153, [%r46+384];
	sub.f32 	%f154, %f119, %f153;
	abs.f32 	%f155, %f154;
	mul.f32 	%f156, %f155, %f9;
	lg2.approx.f32 	%f157, %f156;
	mul.f32 	%f158, %f1, %f157;
	ex2.approx.f32 	%f159, %f158;
	mul.f32 	%f160, %f8, %f159;
	setp.gt.f32 	%p16, %f154, 0f00000000;
	neg.f32 	%f161, %f160;
	selp.f32 	%f162, %f160, %f161, %p16;
	add.f32 	%f163, %f152, %f162;
	ld.shared.f32 	%f164, [%r46+512];
	sub.f32 	%f165, %f119, %f164;
	abs.f32 	%f166, %f165;
	mul.f32 	%f167, %f166, %f11;
	lg2.approx.f32 	%f168, %f167;
	mul.f32 	%f169, %f1, %f168;
	ex2.approx.f32 	%f170, %f169;
	mul.f32 	%f171, %f10, %f170;
	setp.gt.f32 	%p17, %f165, 0f00000000;
	neg.f32 	%f172, %f171;
	selp.f32 	%f173, %f171, %f172, %p17;
	add.f32 	%f174, %f163, %f173;
	ld.shared.f32 	%f175, [%r46+640];
	sub.f32 	%f176, %f119, %f175;
	abs.f32 	%f177, %f176;
	mul.f32 	%f178, %f177, %f13;
	lg2.approx.f32 	%f179, %f178;
	mul.f32 	%f180, %f1, %f179;
	ex2.approx.f32 	%f181, %f180;
	mul.f32 	%f182, %f12, %f181;
	setp.gt.f32 	%p18, %f176, 0f00000000;
	neg.f32 	%f183, %f182;
	selp.f32 	%f184, %f182, %f183, %p18;
	add.f32 	%f185, %f174, %f184;
	ld.shared.f32 	%f186, [%r46+768];
	sub.f32 	%f187, %f119, %f186;
	abs.f32 	%f188, %f187;
	mul.f32 	%f189, %f188, %f15;
	lg2.approx.f32 	%f190, %f189;
	mul.f32 	%f191, %f1, %f190;
	ex2.approx.f32 	%f192, %f191;
	mul.f32 	%f193, %f14, %f192;
	setp.gt.f32 	%p19, %f187, 0f00000000;
	neg.f32 	%f194, %f193;
	selp.f32 	%f195, %f193, %f194, %p19;
	add.f32 	%f196, %f185, %f195;
	ld.shared.f32 	%f197, [%r46+896];
	sub.f32 	%f198, %f119, %f197;
	abs.f32 	%f199, %f198;
	mul.f32 	%f200, %f199, %f17;
	lg2.approx.f32 	%f201, %f200;
	mul.f32 	%f202, %f1, %f201;
	ex2.approx.f32 	%f203, %f202;
	mul.f32 	%f204, %f16, %f203;
	setp.gt.f32 	%p20, %f198, 0f00000000;
	neg.f32 	%f205, %f204;
	selp.f32 	%f206, %f204, %f205, %p20;
	add.f32 	%f207, %f196, %f206;
	add.s64 	%rd36, %rd2, %rd34;
	st.global.f32 	[%rd36], %f207;
	add.s32 	%r49, %r49, 1;
	setp.eq.s32 	%p21, %r49, 32;
	@%p21 bra 	$L__BB51_9;
	bra.uni 	$L__BB51_6;
$L__BB51_7:
	shl.b32 	%r38, %r48, 7;
	add.s32 	%r12, %r30, %r38;
	mov.b32 	%r51, 512;
	mov.u32 	%r50, %r10;
$L__BB51_8:
	.pragma "nounroll";
	mul.wide.s32 	%rd31, %r50, 4;
	add.s64 	%rd32, %rd3, %rd31;
	ld.global.nc.f32 	%f28, [%rd32];
	add.s32 	%r40, %r12, %r51;
	ld.shared.f32 	%f29, [%r40+-512];
	sub.f32 	%f30, %f28, %f29;
	abs.f32 	%f31, %f30;
	mul.f32 	%f32, %f31, %f3;
	lg2.approx.f32 	%f33, %f32;
	mul.f32 	%f34, %f1, %f33;
	ex2.approx.f32 	%f35, %f34;
	mul.f32 	%f36, %f2, %f35;
	setp.gt.f32 	%p4, %f30, 0f00000000;
	neg.f32 	%f37, %f36;
	selp.f32 	%f38, %f36, %f37, %p4;
	add.f32 	%f39, %f38, 0f00000000;
	ld.shared.f32 	%f40, [%r40+-384];
	sub.f32 	%f41, %f28, %f40;
	abs.f32 	%f42, %f41;
	mul.f32 	%f43, %f42, %f5;
	lg2.approx.f32 	%f44, %f43;
	mul.f32 	%f45, %f1, %f44;
	ex2.approx.f32 	%f46, %f45;
	mul.f32 	%f47, %f4, %f46;
	setp.gt.f32 	%p5, %f41, 0f00000000;
	neg.f32 	%f48, %f47;
	selp.f32 	%f49, %f47, %f48, %p5;
	add.f32 	%f50, %f39, %f49;
	ld.shared.f32 	%f51, [%r40+-256];
	sub.f32 	%f52, %f28, %f51;
	abs.f32 	%f53, %f52;
	mul.f32 	%f54, %f53, %f7;
	lg2.approx.f32 	%f55, %f54;
	mul.f32 	%f56, %f1, %f55;
	ex2.approx.f32 	%f57, %f56;
	mul.f32 	%f58, %f6, %f57;
	setp.gt.f32 	%p6, %f52, 0f00000000;
	neg.f32 	%f59, %f58;
	selp.f32 	%f60, %f58, %f59, %p6;
	add.f32 	%f61, %f50, %f60;
	ld.shared.f32 	%f62, [%r40+-128];
	sub.f32 	%f63, %f28, %f62;
	abs.f32 	%f64, %f63;
	mul.f32 	%f65, %f64, %f9;
	lg2.approx.f32 	%f66, %f65;
	mul.f32 	%f67, %f1, %f66;
	ex2.approx.f32 	%f68, %f67;
	mul.f32 	%f69, %f8, %f68;
	setp.gt.f32 	%p7, %f63, 0f00000000;
	neg.f32 	%f70, %f69;
	selp.f32 	%f71, %f69, %f70, %p7;
	add.f32 	%f72, %f61, %f71;
	ld.shared.f32 	%f73, [%r40];
	sub.f32 	%f74, %f28, %f73;
	abs.f32 	%f75, %f74;
	mul.f32 	%f76, %f75, %f11;
	lg2.approx.f32 	%f77, %f76;
	mul.f32 	%f78, %f1, %f77;
	ex2.approx.f32 	%f79, %f78;
	mul.f32 	%f80, %f10, %f79;
	setp.gt.f32 	%p8, %f74, 0f00000000;
	neg.f32 	%f81, %f80;
	selp.f32 	%f82, %f80, %f81, %p8;
	add.f32 	%f83, %f72, %f82;
	ld.shared.f32 	%f84, [%r40+128];
	sub.f32 	%f85, %f28, %f84;
	abs.f32 	%f86, %f85;
	mul.f32 	%f87, %f86, %f13;
	lg2.approx.f32 	%f88, %f87;
	mul.f32 	%f89, %f1, %f88;
	ex2.approx.f32 	%f90, %f89;
	mul.f32 	%f91, %f12, %f90;
	setp.gt.f32 	%p9, %f85, 0f00000000;
	neg.f32 	%f92, %f91;
	selp.f32 	%f93, %f91, %f92, %p9;
	add.f32 	%f94, %f83, %f93;
	ld.shared.f32 	%f95, [%r40+256];
	sub.f32 	%f96, %f28, %f95;
	abs.f32 	%f97, %f96;
	mul.f32 	%f98, %f97, %f15;
	lg2.approx.f32 	%f99, %f98;
	mul.f32 	%f100, %f1, %f99;
	ex2.approx.f32 	%f101, %f100;
	mul.f32 	%f102, %f14, %f101;
	setp.gt.f32 	%p10, %f96, 0f00000000;
	neg.f32 	%f103, %f102;
	selp.f32 	%f104, %f102, %f103, %p10;
	add.f32 	%f105, %f94, %f104;
	ld.shared.f32 	%f106, [%r40+384];
	sub.f32 	%f107, %f28, %f106;
	abs.f32 	%f108, %f107;
	mul.f32 	%f109, %f108, %f17;
	lg2.approx.f32 	%f110, %f109;
	mul.f32 	%f111, %f1, %f110;
	ex2.approx.f32 	%f112, %f111;
	mul.f32 	%f113, %f16, %f112;
	setp.gt.f32 	%p11, %f107, 0f00000000;
	neg.f32 	%f114, %f113;
	selp.f32 	%f115, %f113, %f114, %p11;
	add.f32 	%f116, %f105, %f115;
	add.s64 	%rd33, %rd2, %rd31;
	ld.global.f32 	%f117, [%rd33];
	add.f32 	%f118, %f116, %f117;
	st.global.f32 	[%rd33], %f118;
	add.s32 	%r51, %r51, 4;
	add.s32 	%r50, %r50, %r23;
	setp.ne.s32 	%p12, %r51, 640;
	@%p12 bra 	$L__BB51_8;
$L__BB51_9:
	add.s32 	%r19, %r48, 8;
	setp.lt.u32 	%p22, %r48, 56;
	mov.u32 	%r48, %r19;
	@%p22 bra 	$L__BB51_4;
$L__BB51_10:
	ret;

}
	// .globl	_Z31norm_dist_backward_input_kernelILi64ELi32EEvPKfS1_S1_S1_iiiiPff
.visible .entry _Z31norm_dist_backward_input_kernelILi64ELi32EEvPKfS1_S1_S1_iiiiPff(
	.param .u64 .ptr .align 1 _Z31norm_dist_backward_input_kernelILi64ELi32EEvPKfS1_S1_S1_iiiiPff_param_0,
	.param .u64 .ptr .align 1 _Z31norm_dist_backward_input_kernelILi64ELi32EEvPKfS1_S1_S1_iiiiPff_param_1,
	.param .u64 .ptr .align 1 _Z31norm_dist_backward_input_kernelILi64ELi32EEvPKfS1_S1_S1_iiiiPff_param_2,
	.param .u64 .ptr .align 1 _Z31norm_dist_backward_input_kernelILi64ELi32EEvPKfS1_S1_S1_iiiiPff_param_3,
	.param .u32 _Z31norm_dist_backward_input_kernelILi64ELi32EEvPKfS1_S1_S1_iiiiPff_param_4,
	.param .u32 _Z31norm_dist_backward_input_kernelILi64ELi32EEvPKfS1_S1_S1_iiiiPff_param_5,
	.param .u32 _Z31norm_dist_backward_input_kernelILi64ELi32EEvPKfS1_S1_S1_iiiiPff_param_6,
	.param .u32 _Z31norm_dist_backward_input_kernelILi64ELi32EEvPKfS1_S1_S1_iiiiPff_param_7,
	.param .u64 .ptr .align 1 _Z31norm_dist_backward_input_kernelILi64ELi32EEvPKfS1_S1_S1_iiiiPff_param_8,
	.param .f32 _Z31norm_dist_backward_input_kernelILi64ELi32EEvPKfS1_S1_S1_iiiiPff_param_9
)
.maxntid 256
.minnctapersm 4
{
	.reg .pred 	%p<23>;
	.reg .b32 	%r<52>;
	.reg .b32 	%f<208>;
	.reg .b64 	%rd<37>;
	// demoted variable
	.shared .align 4 .b8 _ZZ31norm_dist_backward_input_kernelILi64ELi32EEvPKfS1_S1_S1_iiiiPffE6blockW[8192];
	ld.param.u64 	%rd6, [_Z31norm_dist_backward_input_kernelILi64ELi32EEvPKfS1_S1_S1_iiiiPff_param_0];
	ld.param.u64 	%rd8, [_Z31norm_dist_backward_input_kernelILi64ELi32EEvPKfS1_S1_S1_iiiiPff_param_1];
	ld.param.u64 	%rd9, [_Z31norm_dist_backward_input_kernelILi64ELi32EEvPKfS1_S1_S1_iiiiPff_param_2];
	ld.param.u64 	%rd7, [_Z31norm_dist_backward_input_kernelILi64ELi32EEvPKfS1_S1_S1_iiiiPff_param_3];
	ld.param.u32 	%r20, [_Z31norm_dist_backward_input_kernelILi64ELi32EEvPKfS1_S1_S1_iiiiPff_param_4];
	ld.param.u32 	%r21, [_Z31norm_dist_backward_input_kernelILi64ELi32EEvPKfS1_S1_S1_iiiiPff_param_5];
	ld.param.u32 	%r22, [_Z31norm_dist_backward_input_kernelILi64ELi32EEvPKfS1_S1_S1_iiiiPff_param_6];
	ld.param.u32 	%r23, [_Z31norm_dist_backward_input_kernelILi64ELi32EEvPKfS1_S1_S1_iiiiPff_param_7];
	ld.param.u64 	%rd10, [_Z31norm_dist_backward_input_kernelILi64ELi32EEvPKfS1_S1_S1_iiiiPff_param_8];
	ld.param.f32 	%f18, [_Z31norm_dist_backward_input_kernelILi64ELi32EEvPKfS1_S1_S1_iiiiPff_param_9];
	cvta.to.global.u64 	%rd1, %rd9;
	cvta.to.global.u64 	%rd2, %rd10;
	cvta.to.global.u64 	%rd3, %rd8;
	mov.u32 	%r24, %ctaid.y;
	shl.b32 	%r25, %r24, 8;
	mov.u32 	%r47, %tid.x;
	or.b32  	%r26, %r25, %r47;
	div.s32 	%r2, %r26, %r23;
	mul.lo.s32 	%r27, %r2, %r23;
	sub.s32 	%r3, %r26, %r27;
	mov.u32 	%r4, %ctaid.x;
	shl.b32 	%r5, %r4, 11;
$L__BB52_1:
	add.s32 	%r28, %r5, %r47;
	mul.wide.u32 	%rd11, %r28, 4;
	add.s64 	%rd12, %rd1, %rd11;
	ld.global.nc.f32 	%f19, [%rd12];
	shl.b32 	%r29, %r47, 2;
	mov.u32 	%r30, _ZZ31norm_dist_backward_input_kernelILi64ELi32EEvPKfS1_S1_S1_iiiiPffE6blockW;
	add.s32 	%r31, %r30, %r29;
	st.shared.f32 	[%r31], %f19;
	add.s32 	%r7, %r47, 256;
	setp.lt.u32 	%p1, %r47, 1792;
	mov.u32 	%r47, %r7;
	@%p1 bra 	$L__BB52_1;
	bar.sync 	0;
	setp.ge.s32 	%p2, %r2, %r20;
	@%p2 bra 	$L__BB52_10;
	shl.b32 	%r33, %r4, 5;
	mad.lo.s32 	%r8, %r2, %r21, %r33;
	shl.b32 	%r34, %r4, 6;
	mad.lo.s32 	%r9, %r2, %r22, %r34;
	add.f32 	%f1, %f18, 0fBF800000;
	mad.lo.s32 	%r10, %r23, %r9, %r3;
	cvta.to.global.u64 	%rd4, %rd6;
	cvta.to.global.u64 	%rd5, %rd7;
	mov.b32 	%r48, 0;
	mul.wide.s32 	%rd16, %r23, 4;
$L__BB52_4:
	.pragma "nounroll";
	add.s32 	%r35, %r8, %r48;
	mad.lo.s32 	%r36, %r35, %r23, %r3;
	mul.wide.s32 	%rd13, %r36, 4;
	add.s64 	%rd14, %rd4, %rd13;
	ld.global.nc.f32 	%f2, [%rd14];
	add.s64 	%rd15, %rd5, %rd13;
	ld.global.nc.f32 	%f20, [%rd15];
	rcp.rn.f32 	%f3, %f20;
	add.s64 	%rd17, %rd14, %rd16;
	ld.global.nc.f32 	%f4, [%rd17];
	add.s64 	%rd18, %rd15, %rd16;
	ld.global.nc.f32 	%f21, [%rd18];
	rcp.rn.f32 	%f5, %f21;
	add.s64 	%rd19, %rd17, %rd16;
	ld.global.nc.f32 	%f6, [%rd19];
	add.s64 	%rd20, %rd18, %rd16;
	ld.global.nc.f32 	%f22, [%rd20];
	rcp.rn.f32 	%f7, %f22;
	add.s64 	%rd21, %rd19, %rd16;
	ld.global.nc.f32 	%f8, [%rd21];
	add.s64 	%rd22, %rd20, %rd16;
	ld.global.nc.f32 	%f23, [%rd22];
	rcp.rn.f32 	%f9, %f23;
	add.s64 	%rd23, %rd21, %rd16;
	ld.global.nc.f32 	%f10, [%rd23];
	add.s64 	%rd24, %rd22, %rd16;
	ld.global.nc.f32 	%f24, [%rd24];
	rcp.rn.f32 	%f11, %f24;
	add.s64 	%rd25, %rd23, %rd16;
	ld.global.nc.f32 	%f12, [%rd25];
	add.s64 	%rd26, %rd24, %rd16;
	ld.global.nc.f32 	%f25, [%rd26];
	rcp.rn.f32 	%f13, %f25;
	add.s64 	%rd27, %rd25, %rd16;
	ld.global.nc.f32 	%f14, [%rd27];
	add.s64 	%rd28, %rd26, %rd16;
	ld.global.nc.f32 	%f26, [%rd28];
	rcp.rn.f32 	%f15, %f26;
	add.s64 	%rd29, %rd27, %rd16;
	ld.global.nc.f32 	%f16, [%rd29];
	add.s64 	%rd30, %rd28, %rd16;
	ld.global.nc.f32 	%f27, [%rd30];
	rcp.rn.f32 	%f17, %f27;
	setp.ne.s32 	%p3, %r48, 0;
	@%p3 bra 	$L__BB52_7;
	mov.b32 	%r49, 0;
$L__BB52_6:
	.pragma "nounroll";
	add.s32 	%r42, %r9, %r49;
	mad.lo.s32 	%r43, %r42, %r23, %r3;
	mul.wide.s32 	%rd34, %r43, 4;
	add.s64 	%rd35, %rd3, %rd34;
	ld.global.nc.f32 	%f119, [%rd35];
	shl.b32 	%r44, %r49, 2;
	add.s32 	%r46, %r30, %r44;
	ld.shared.f32 	%f120, [%r46];
	sub.f32 	%f121, %f119, %f120;
	abs.f32 	%f122, %f121;
	mul.f32 	%f123, %f122, %f3;
	lg2.approx.f32 	%f124, %f123;
	mul.f32 	%f125, %f1, %f124;
	ex2.approx.f32 	%f126, %f125;
	mul.f32 	%f127, %f2, %f126;
	setp.gt.f32 	%p13, %f121, 0f00000000;
	neg.f32 	%f128, %f127;
	selp.f32 	%f129, %f127, %f128, %p13;
	add.f32 	%f130, %f129, 0f00000000;
	ld.shared.f32 	%f131, [%r46+256];
	sub.f32 	%f132, %f119, %f131;
	abs.f32 	%f133, %f132;
	mul.f32 	%f134, %f133, %f5;
	lg2.approx.f32 	%f135, %f134;
	mul.f32 	%f136, %f1, %f135;
	ex2.approx.f32 	%f137, %f136;
	mul.f32 	%f138, %f4, %f137;
	setp.gt.f32 	%p14, %f132, 0f00000000;
	neg.f32 	%f139, %f138;
	selp.f32 	%f140, %f138, %f139, %p14;
	add.f32 	%f141, %f130, %f140;
	ld.shared.f32 	%f142, [%r46+512];
	sub.f32 	%f143, %f119, %f142;
	abs.f32 	%f144, %f143;
	mul.f32 	%f145, %f144, %f7;
	lg2.approx.f32 	%f146, %f145;
	mul.f32 	%f147, %f1, %f146;
	ex2.approx.f32 	%f148, %f147;
	mul.f32 	%f149, %f6, %f148;
	setp.gt.f32 	%p15, %f143, 0f00000000;
	neg.f32 	%f150, %f149;
	selp.f32 	%f151, %f149, %f150, %p15;
	add.f32 	%f152, %f141, %f151;
	ld.shared.f32 	%f153, [%r46+768];
	sub.f32 	%f154, %f119, %f153;
	abs.f32 	%f155, %f154;
	mul.f32 	%f156, %f155, %f9;
	lg2.approx.f32 	%f157, %f156;
	mul.f32 	%f158, %f1, %f157;
	ex2.approx.f32 	%f159, %f158;
	mul.f32 	%f160, %f8, %f159;
	setp.gt.f32 	%p16, %f154, 0f00000000;
	neg.f32 	%f161, %f160;
	selp.f32 	%f162, %f160, %f161, %p16;
	add.f32 	%f163, %f152, %f162;
	ld.shared.f32 	%f164, [%r46+1024];
	sub.f32 	%f165, %f119, %f164;
	abs.f32 	%f166, %f165;
	mul.f32 	%f167, %f166, %f11;
	lg2.approx.f32 	%f168, %f167;
	mul.f32 	%f169, %f1, %f168;
	ex2.approx.f32 	%f170, %f169;
	mul.f32 	%f171, %f10, %f170;
	setp.gt.f32 	%p17, %f165, 0f00000000;
	neg.f32 	%f172, %f171;
	selp.f32 	%f173, %f171, %f172, %p17;
	add.f32 	%f174, %f163, %f173;
	ld.shared.f32 	%f175, [%r46+1280];
	sub.f32 	%f176, %f119, %f175;
	abs.f32 	%f177, %f176;
	mul.f32 	%f178, %f177, %f13;
	lg2.approx.f32 	%f179, %f178;
	mul.f32 	%f180, %f1, %f179;
	ex2.approx.f32 	%f181, %f180;
	mul.f32 	%f182, %f12, %f181;
	setp.gt.f32 	%p18, %f176, 0f00000000;
	neg.f32 	%f183, %f182;
	selp.f32 	%f184, %f182, %f183, %p18;
	add.f32 	%f185, %f174, %f184;
	ld.shared.f32 	%f186, [%r46+1536];
	sub.f32 	%f187, %f119, %f186;
	abs.f32 	%f188, %f187;
	mul.f32 	%f189, %f188, %f15;
	lg2.approx.f32 	%f190, %f189;
	mul.f32 	%f191, %f1, %f190;
	ex2.approx.f32 	%f192, %f191;
	mul.f32 	%f193, %f14, %f192;
	setp.gt.f32 	%p19, %f187, 0f00000000;
	neg.f32 	%f194, %f193;
	selp.f32 	%f195, %f193, %f194, %p19;
	add.f32 	%f196, %f185, %f195;
	ld.shared.f32 	%f197, [%r46+1792];
	sub.f32 	%f198, %f119, %f197;
	abs.f32 	%f199, %f198;
	mul.f32 	%f200, %f199, %f17;
	lg2.approx.f32 	%f201, %f200;
	mul.f32 	%f202, %f1, %f201;
	ex2.approx.f32 	%f203, %f202;
	mul.f32 	%f204, %f16, %f203;
	setp.gt.f32 	%p20, %f198, 0f00000000;
	neg.f32 	%f205, %f204;
	selp.f32 	%f206, %f204, %f205, %p20;
	add.f32 	%f207, %f196, %f206;
	add.s64 	%rd36, %rd2, %rd34;
	st.global.f32 	[%rd36], %f207;
	add.s32 	%r49, %r49, 1;
	setp.eq.s32 	%p21, %r49, 64;
	@%p21 bra 	$L__BB52_9;
	bra.uni 	$L__BB52_6;
$L__BB52_7:
	shl.b32 	%r38, %r48, 8;
	add.s32 	%r12, %r30, %r38;
	mov.b32 	%r51, 1024;
	mov.u32 	%r50, %r10;
$L__BB52_8:
	.pragma "nounroll";
	mul.wide.s32 	%rd31, %r50, 4;
	add.s64 	%rd32, %rd3, %rd31;
	ld.global.nc.f32 	%f28, [%rd32];
	add.s32 	%r40, %r12, %r51;
	ld.shared.f32 	%f29, [%r40+-1024];
	sub.f32 	%f30, %f28, %f29;
	abs.f32 	%f31, %f30;
	mul.f32 	%f32, %f31, %f3;
	lg2.approx.f32 	%f33, %f32;
	mul.f32 	%f34, %f1, %f33;
	ex2.approx.f32 	%f35, %f34;
	mul.f32 	%f36, %f2, %f35;
	setp.gt.f32 	%p4, %f30, 0f00000000;
	neg.f32 	%f37, %f36;
	selp.f32 	%f38, %f36, %f37, %p4;
	add.f32 	%f39, %f38, 0f00000000;
	ld.shared.f32 	%f40, [%r40+-768];
	sub.f32 	%f41, %f28, %f40;
	abs.f32 	%f42, %f41;
	mul.f32 	%f43, %f42, %f5;
	lg2.approx.f32 	%f44, %f43;
	mul.f32 	%f45, %f1, %f44;
	ex2.approx.f32 	%f46, %f45;
	mul.f32 	%f47, %f4, %f46;
	setp.gt.f32 	%p5, %f41, 0f00000000;
	neg.f32 	%f48, %f47;
	selp.f32 	%f49, %f47, %f48, %p5;
	add.f32 	%f50, %f39, %f49;
	ld.shared.f32 	%f51, [%r40+-512];
	sub.f32 	%f52, %f28, %f51;
	abs.f32 	%f53, %f52;
	mul.f32 	%f54, %f53, %f7;
	lg2.approx.f32 	%f55, %f54;
	mul.f32 	%f56, %f1, %f55;
	ex2.approx.f32 	%f57, %f56;
	mul.f32 	%f58, %f6, %f57;
	setp.gt.f32 	%p6, %f52, 0f00000000;
	neg.f32 	%f59, %f58;
	selp.f32 	%f60, %f58, %f59, %p6;
	add.f32 	%f61, %f50, %f60;
	ld.shared.f32 	%f62, [%r40+-256];
	sub.f32 	%f63, %f28, %f62;
	abs.f32 	%f64, %f63;
	mul.f32 	%f65, %f64, %f9;
	lg2.approx.f32 	%f66, %f65;
	mul.f32 	%f67, %f1, %f66;
	ex2.approx.f32 	%f68, %f67;
	mul.f32 	%f69, %f8, %f68;
	setp.gt.f32 	%p7, %f63, 0f00000000;
	neg.f32 	%f70, %f69;
	selp.f32 	%f71, %f69, %f70, %p7;
	add.f32 	%f72, %f61, %f71;
	ld.shared.f32 	%f73, [%r40];
	sub.f32 	%f74, %f28, %f73;
	abs.f32 	%f75, %f74;
	mul.f32 	%f76, %f75, %f11;
	lg2.approx.f32 	%f77, %f76;
	mul.f32 	%f78, %f1, %f77;
	ex2.approx.f32 	%f79, %f78;
	mul.f32 	%f80, %f10, %f79;
	setp.gt.f32 	%p8, %f74, 0f00000000;
	neg.f32 	%f81, %f80;
	selp.f32 	%f82, %f80, %f81, %p8;
	add.f32 	%f83, %f72, %f82;
	ld.shared.f32 	%f84, [%r40+256];
	sub.f32 	%f85, %f28, %f84;
	abs.f32 	%f86, %f85;
	mul.f32 	%f87, %f86, %f13;
	lg2.approx.f32 	%f88, %f87;
	mul.f32 	%f89, %f1, %f88;
	ex2.approx.f32 	%f90, %f89;
	mul.f32 	%f91, %f12, %f90;
	setp.gt.f32 	%p9, %f85, 0f00000000;
	neg.f32 	%f92, %f91;
	selp.f32 	%f93, %f91, %f92, %p9;
	add.f32 	%f94, %f83, %f93;
	ld.shared.f32 	%f95, [%r40+512];
	sub.f32 	%f96, %f28, %f95;
	abs.f32 	%f97, %f96;
	mul.f32 	%f98, %f97, %f15;
	lg2.approx.f32 	%f99, %f98;
	mul.f32 	%f100, %f1, %f99;
	ex2.approx.f32 	%f101, %f100;
	mul.f32 	%f102, %f14, %f101;
	setp.gt.f32 	%p10, %f96, 0f00000000;
	neg.f32 	%f103, %f102;
	selp.f32 	%f104, %f102, %f103, %p10;
	add.f32 	%f105, %f94, %f104;
	ld.shared.f32 	%f106, [%r40+768];
	sub.f32 	%f107, %f28, %f106;
	abs.f32 	%f108, %f107;
	mul.f32 	%f109, %f108, %f17;
	lg2.approx.f32 	%f110, %f109;
	mul.f32 	%f111, %f1, %f110;
	ex2.approx.f32 	%f112, %f111;
	mul.f32 	%f113, %f16, %f112;
	setp.gt.f32 	%p11, %f107, 0f00000000;
	neg.f32 	%f114, %f113;
	selp.f32 	%f115, %f113, %f114, %p11;
	add.f32 	%f116, %f105, %f115;
	add.s64 	%rd33, %rd2, %rd31;
	ld.global.f32 	%f117, [%rd33];
	add.f32 	%f118, %f116, %f117;
	st.global.f32 	[%rd33], %f118;
	add.s32 	%r51, %r51, 4;
	add.s32 	%r50, %r50, %r23;
	setp.ne.s32 	%p12, %r51, 1280;
	@%p12 bra 	$L__BB52_8;
$L__BB52_9:
	add.s32 	%r19, %r48, 8;
	setp.lt.u32 	%p22, %r48, 24;
	mov.u32 	%r48, %r19;
	@%p22 bra 	$L__BB52_4;
$L__BB52_10:
	ret;

}
	// .globl	_Z31norm_dist_backward_input_kernelILi64ELi64EEvPKfS1_S1_S1_iiiiPff
.visible .entry _Z31norm_dist_backward_input_kernelILi64ELi64EEvPKfS1_S1_S1_iiiiPff(
	.param .u64 .ptr .align 1 _Z31norm_dist_backward_input_kernelILi64ELi64EEvPKfS1_S1_S1_iiiiPff_param_0,
	.param .u64 .ptr .align 1 _Z31norm_dist_backward_input_kernelILi64ELi64EEvPKfS1_S1_S1_iiiiPff_param_1,
	.param .u64 .ptr .align 1 _Z31norm_dist_backward_input_kernelILi64ELi64EEvPKfS1_S1_S1_iiiiPff_param_2,
	.param .u64 .ptr .align 1 _Z31norm_dist_backward_input_kernelILi64ELi64EEvPKfS1_S1_S1_iiiiPff_param_3,
	.param .u32 _Z31norm_dist_backward_input_kernelILi64ELi64EEvPKfS1_S1_S1_iiiiPff_param_4,
	.param .u32 _Z31norm_dist_backward_input_kernelILi64ELi64EEvPKfS1_S1_S1_iiiiPff_param_5,
	.param .u32 _Z31norm_dist_backward_input_kernelILi64ELi64EEvPKfS1_S1_S1_iiiiPff_param_6,
	.param .u32 _Z31norm_dist_backward_input_kernelILi64ELi64EEvPKfS1_S1_S1_iiiiPff_param_7,
	.param .u64 .ptr .align 1 _Z31norm_dist_backward_input_kernelILi64ELi64EEvPKfS1_S1_S1_iiiiPff_param_8,
	.param .f32 _Z31norm_dist_backward_input_kernelILi64ELi64EEvPKfS1_S1_S1_iiiiPff_param_9
)
.maxntid 256
.minnctapersm 4
{
	.reg .pred 	%p<23>;
	.reg .b32 	%r<51>;
	.reg .b32 	%f<208>;
	.reg .b64 	%rd<37>;
	// demoted variable
	.shared .align 4 .b8 _ZZ31norm_dist_backward_input_kernelILi64ELi64EEvPKfS1_S1_S1_iiiiPffE6blockW[16384];
	ld.param.u64 	%rd6, [_Z31norm_dist_backward_input_kernelILi64ELi64EEvPKfS1_S1_S1_iiiiPff_param_0];
	ld.param.u64 	%rd8, [_Z31norm_dist_backward_input_kernelILi64ELi64EEvPKfS1_S1_S1_iiiiPff_param_1];
	ld.param.u64 	%rd9, [_Z31norm_dist_backward_input_kernelILi64ELi64EEvPKfS1_S1_S1_iiiiPff_param_2];
	ld.param.u64 	%rd7, [_Z31norm_dist_backward_input_kernelILi64ELi64EEvPKfS1_S1_S1_iiiiPff_param_3];
	ld.param.u32 	%r20, [_Z31norm_dist_backward_input_kernelILi64ELi64EEvPKfS1_S1_S1_iiiiPff_param_4];
	ld.param.u32 	%r21, [_Z31norm_dist_backward_input_kernelILi64ELi64EEvPKfS1_S1_S1_iiiiPff_param_5];
	ld.param.u32 	%r22, [_Z31norm_dist_backward_input_kernelILi64ELi64EEvPKfS1_S1_S1_iiiiPff_param_6];
	ld.param.u32 	%r23, [_Z31norm_dist_backward_input_kernelILi64ELi64EEvPKfS1_S1_S1_iiiiPff_param_7];
	ld.param.u64 	%rd10, [_Z31norm_dist_backward_input_kernelILi64ELi64EEvPKfS1_S1_S1_iiiiPff_param_8];
	ld.param.f32 	%f18, [_Z31norm_dist_backward_input_kernelILi64ELi64EEvPKfS1_S1_S1_iiiiPff_param_9];
	cvta.to.global.u64 	%rd1, %rd9;
	cvta.to.global.u64 	%rd2, %rd10;
	cvta.to.global.u64 	%rd3, %rd8;
	mov.u32 	%r24, %ctaid.y;
	shl.b32 	%r25, %r24, 8;
	mov.u32 	%r46, %tid.x;
	or.b32  	%r26, %r25, %r46;
	div.s32 	%r2, %r26, %r23;
	mul.lo.s32 	%r27, %r2, %r23;
	sub.s32 	%r3, %r26, %r27;
	mov.u32 	%r4, %ctaid.x;
	shl.b32 	%r5, %r4, 12;
$L__BB53_1:
	add.s32 	%r28, %r5, %r46;
	mul.wide.u32 	%rd11, %r28, 4;
	add.s64 	%rd12, %rd1, %rd11;
	ld.global.nc.f32 	%f19, [%rd12];
	shl.b32 	%r29, %r46, 2;
	mov.u32 	%r30, _ZZ31norm_dist_backward_input_kernelILi64ELi64EEvPKfS1_S1_S1_iiiiPffE6blockW;
	add.s32 	%r31, %r30, %r29;
	st.shared.f32 	[%r31], %f19;
	add.s32 	%r7, %r46, 256;
	setp.lt.u32 	%p1, %r46, 3840;
	mov.u32 	%r46, %r7;
	@%p1 bra 	$L__BB53_1;
	bar.sync 	0;
	setp.ge.s32 	%p2, %r2, %r20;
	@%p2 bra 	$L__BB53_10;
	shl.b32 	%r33, %r4, 6;
	mad.lo.s32 	%r8, %r2, %r21, %r33;
	mad.lo.s32 	%r9, %r2, %r22, %r33;
	add.f32 	%f1, %f18, 0fBF800000;
	mad.lo.s32 	%r10, %r23, %r9, %r3;
	cvta.to.global.u64 	%rd4, %rd6;
	cvta.to.global.u64 	%rd5, %rd7;
	mov.b32 	%r47, 0;
	mul.wide.s32 	%rd16, %r23, 4;
$L__BB53_4:
	.pragma "nounroll";
	add.s32 	%r34, %r8, %r47;
	mad.lo.s32 	%r35, %r34, %r23, %r3;
	mul.wide.s32 	%rd13, %r35, 4;
	add.s64 	%rd14, %rd4, %rd13;
	ld.global.nc.f32 	%f2, [%rd14];
	add.s64 	%rd15, %rd5, %rd13;
	ld.global.nc.f32 	%f20, [%rd15];
	rcp.rn.f32 	%f3, %f20;
	add.s64 	%rd17, %rd14, %rd16;
	ld.global.nc.f32 	%f4, [%rd17];
	add.s64 	%rd18, %rd15, %rd16;
	ld.global.nc.f32 	%f21, [%rd18];
	rcp.rn.f32 	%f5, %f21;
	add.s64 	%rd19, %rd17, %rd16;
	ld.global.nc.f32 	%f6, [%rd19];
	add.s64 	%rd20, %rd18, %rd16;
	ld.global.nc.f32 	%f22, [%rd20];
	rcp.rn.f32 	%f7, %f22;
	add.s64 	%rd21, %rd19, %rd16;
	ld.global.nc.f32 	%f8, [%rd21];
	add.s64 	%rd22, %rd20, %rd16;
	ld.global.nc.f32 	%f23, [%rd22];
	rcp.rn.f32 	%f9, %f23;
	add.s64 	%rd23, %rd21, %rd16;
	ld.global.nc.f32 	%f10, [%rd23];
	add.s64 	%rd24, %rd22, %rd16;
	ld.global.nc.f32 	%f24, [%rd24];
	rcp.rn.f32 	%f11, %f24;
	add.s64 	%rd25, %rd23, %rd16;
	ld.global.nc.f32 	%f12, [%rd25];
	add.s64 	%rd26, %rd24, %rd16;
	ld.global.nc.f32 	%f25, [%rd26];
	rcp.rn.f32 	%f13, %f25;
	add.s64 	%rd27, %rd25, %rd16;
	ld.global.nc.f32 	%f14, [%rd27];
	add.s64 	%rd28, %rd26, %rd16;
	ld.global.nc.f32 	%f26, [%rd28];
	rcp.rn.f32 	%f15, %f26;
	add.s64 	%rd29, %rd27, %rd16;
	ld.global.nc.f32 	%f16, [%rd29];
	add.s64 	%rd30, %rd28, %rd16;
	ld.global.nc.f32 	%f27, [%rd30];
	rcp.rn.f32 	%f17, %f27;
	setp.ne.s32 	%p3, %r47, 0;
	@%p3 bra 	$L__BB53_7;
	mov.b32 	%r48, 0;
$L__BB53_6:
	.pragma "nounroll";
	add.s32 	%r41, %r9, %r48;
	mad.lo.s32 	%r42, %r41, %r23, %r3;
	mul.wide.s32 	%rd34, %r42, 4;
	add.s64 	%rd35, %rd3, %rd34;
	ld.global.nc.f32 	%f119, [%rd35];
	shl.b32 	%r43, %r48, 2;
	add.s32 	%r45, %r30, %r43;
	ld.shared.f32 	%f120, [%r45];
	sub.f32 	%f121, %f119, %f120;
	abs.f32 	%f122, %f121;
	mul.f32 	%f123, %f122, %f3;
	lg2.approx.f32 	%f124, %f123;
	mul.f32 	%f125, %f1, %f124;
	ex2.approx.f32 	%f126, %f125;
	mul.f32 	%f127, %f2, %f126;
	setp.gt.f32 	%p13, %f121, 0f00000000;
	neg.f32 	%f128, %f127;
	selp.f32 	%f129, %f127, %f128, %p13;
	add.f32 	%f130, %f129, 0f00000000;
	ld.shared.f32 	%f131, [%r45+256];
	sub.f32 	%f132, %f119, %f131;
	abs.f32 	%f133, %f132;
	mul.f32 	%f134, %f133, %f5;
	lg2.approx.f32 	%f135, %f134;
	mul.f32 	%f136, %f1, %f135;
	ex2.approx.f32 	%f137, %f136;
	mul.f32 	%f138, %f4, %f137;
	setp.gt.f32 	%p14, %f132, 0f00000000;
	neg.f32 	%f139, %f138;
	selp.f32 	%f140, %f138, %f139, %p14;
	add.f32 	%f141, %f130, %f140;
	ld.shared.f32 	%f142, [%r45+512];
	sub.f32 	%f143, %f119, %f142;
	abs.f32 	%f144, %f143;
	mul.f32 	%f145, %f144, %f7;
	lg2.approx.f32 	%f146, %f145;
	mul.f32 	%f147, %f1, %f146;
	ex2.approx.f32 	%f148, %f147;
	mul.f32 	%f149, %f6, %f148;
	setp.gt.f32 	%p15, %f143, 0f00000000;
	neg.f32 	%f150, %f149;
	selp.f32 	%f151, %f149, %f150, %p15;
	add.f32 	%f152, %f141, %f151;
	ld.shared.f32 	%f153, [%r45+768];
	sub.f32 	%f154, %f119, %f153;
	abs.f32 	%f155, %f154;
	mul.f32 	%f156, %f155, %f9;
	lg2.approx.f32 	%f157, %f156;
	mul.f32 	%f158, %f1, %f157;
	ex2.approx.f32 	%f159, %f158;
	mul.f32 	%f160, %f8, %f159;
	setp.gt.f32 	%p16, %f154, 0f00000000;
	neg.f32 	%f161, %f160;
	selp.f32 	%f162, %f160, %f161, %p16;
	add.f32 	%f163, %f152, %f162;
	ld.shared.f32 	%f164, [%r45+1024];
	sub.f32 	%f165, %f119, %f164;
	abs.f32 	%f166, %f165;
	mul.f32 	%f167, %f166, %f11;
	lg2.approx.f32 	%f168, %f167;
	mul.f32 	%f169, %f1, %f168;
	ex2.approx.f32 	%f170, %f169;
	mul.f32 	%f171, %f10, %f170;
	setp.gt.f32 	%p17, %f165, 0f00000000;
	neg.f32 	%f172, %f171;
	selp.f32 	%f173, %f171, %f172, %p17;
	add.f32 	%f174, %f163, %f173;
	ld.shared.f32 	%f175, [%r45+1280];
	sub.f32 	%f176, %f119, %f175;
	abs.f32 	%f177, %f176;
	mul.f32 	%f178, %f177, %f13;
	lg2.approx.f32 	%f179, %f178;
	mul.f32 	%f180, %f1, %f179;
	ex2.approx.f32 	%f181, %f180;
	mul.f32 	%f182, %f12, %f181;
	setp.gt.f32 	%p18, %f176, 0f00000000;
	neg.f32 	%f183, %f182;
	selp.f32 	%f184, %f182, %f183, %p18;
	add.f32 	%f185, %f174, %f184;
	ld.shared.f32 	%f186, [%r45+1536];
	sub.f32 	%f187, %f119, %f186;
	abs.f32 	%f188, %f187;
	mul.f32 	%f189, %f188, %f15;
	lg2.approx.f32 	%f190, %f189;
	mul.f32 	%f191, %f1, %f190;
	ex2.approx.f32 	%f192, %f191;
	mul.f32 	%f193, %f14, %f192;
	setp.gt.f32 	%p19, %f187, 0f00000000;
	neg.f32 	%f194, %f193;
	selp.f32 	%f195, %f193, %f194, %p19;
	add.f32 	%f196, %f185, %f195;
	ld.shared.f32 	%f197, [%r45+1792];
	sub.f32 	%f198, %f119, %f197;
	abs.f32 	%f199, %f198;
	mul.f32 	%f200, %f199, %f17;
	lg2.approx.f32 	%f201, %f200;
	mul.f32 	%f202, %f1, %f201;
	ex2.approx.f32 	%f203, %f202;
	mul.f32 	%f204, %f16, %f203;
	setp.gt.f32 	%p20, %f198, 0f00000000;
	neg.f32 	%f205, %f204;
	selp.f32 	%f206, %f204, %f205, %p20;
	add.f32 	%f207, %f196, %f206;
	add.s64 	%rd36, %rd2, %rd34;
	st.global.f32 	[%rd36], %f207;
	add.s32 	%r48, %r48, 1;
	setp.eq.s32 	%p21, %r48, 64;
	@%p21 bra 	$L__BB53_9;
	bra.uni 	$L__BB53_6;
$L__BB53_7:
	shl.b32 	%r37, %r47, 8;
	add.s32 	%r12, %r30, %r37;
	mov.b32 	%r50, 1024;
	mov.u32 	%r49, %r10;
$L__BB53_8:
	.pragma "nounroll";
	mul.wide.s32 	%rd31, %r49, 4;
	add.s64 	%rd32, %rd3, %rd31;
	ld.global.nc.f32 	%f28, [%rd32];
	add.s32 	%r39, %r12, %r50;
	ld.shared.f32 	%f29, [%r39+-1024];
	sub.f32 	%f30, %f28, %f29;
	abs.f32 	%f31, %f30;
	mul.f32 	%f32, %f31, %f3;
	lg2.approx.f32 	%f33, %f32;
	mul.f32 	%f34, %f1, %f33;
	ex2.approx.f32 	%f35, %f34;
	mul.f32 	%f36, %f2, %f35;
	setp.gt.f32 	%p4, %f30, 0f00000000;
	neg.f32 	%f37, %f36;
	selp.f32 	%f38, %f36, %f37, %p4;
	add.f32 	%f39, %f38, 0f00000000;
	ld.shared.f32 	%f40, [%r39+-768];
	sub.f32 	%f41, %f28, %f40;
	abs.f32 	%f42, %f41;
	mul.f32 	%f43, %f42, %f5;
	lg2.approx.f32 	%f44, %f43;
	mul.f32 	%f45, %f1, %f44;
	ex2.approx.f32 	%f46, %f45;
	mul.f32 	%f47, %f4, %f46;
	setp.gt.f32 	%p5, %f41, 0f00000000;
	neg.f32 	%f48, %f47;
	selp.f32 	%f49, %f47, %f48, %p5;
	add.f32 	%f50, %f39, %f49;
	ld.shared.f32 	%f51, [%r39+-512];
	sub.f32 	%f52, %f28, %f51;
	abs.f32 	%f53, %f52;
	mul.f32 	%f54, %f53, %f7;
	lg2.approx.f32 	%f55, %f54;
	mul.f32 	%f56, %f1, %f55;
	ex2.approx.f32 	%f57, %f56;
	mul.f32 	%f58, %f6, %f57;
	setp.gt.f32 	%p6, %f52, 0f00000000;
	neg.f32 	%f59, %f58;
	selp.f32 	%f60, %f58, %f59, %p6;
	add.f32 	%f61, %f50, %f60;
	ld.shared.f32 	%f62, [%r39+-256];
	sub.f32 	%f63, %f28, %f62;
	abs.f32 	%f64, %f63;
	mul.f32 	%f65, %f64, %f9;
	lg2.approx.f32 	%f66, %f65;
	mul.f32 	%f67, %f1, %f66;
	ex2.approx.f32 	%f68, %f67;
	mul.f32 	%f69, %f8, %f68;
	setp.gt.f32 	%p7, %f63, 0f00000000;
	neg.f32 	%f70, %f69;
	selp.f32 	%f71, %f69, %f70, %p7;
	add.f32 	%f72, %f61, %f71;
	ld.shared.f32 	%f73, [%r39];
	sub.f32 	%f74, %f28, %f73;
	abs.f32 	%f75, %f74;
	mul.f32 	%f76, %f75, %f11;
	lg2.approx.f32 	%f77, %f76;
	mul.f32 	%f78, %f1, %f77;
	ex2.approx.f32 	%f79, %f78;
	mul.f32 	%f80, %f10, %f79;
	setp.gt.f32 	%p8, %f74, 0f00000000;
	neg.f32 	%f81, %f80;
	selp.f32 	%f82, %f80, %f81, %p8;
	add.f32 	%f83, %f72, %f82;
	ld.shared.f32 	%f84, [%r39+256];
	sub.f32 	%f85, %f28, %f84;
	abs.f32 	%f86, %f85;
	mul.f32 	%f87, %f86, %f13;
	lg2.approx.f32 	%f88, %f87;
	mul.f32 	%f89, %f1, %f88;
	ex2.approx.f32 	%f90, %f89;
	mul.f32 	%f91, %f12, %f90;
	setp.gt.f32 	%p9, %f85, 0f00000000;
	neg.f32 	%f92, %f91;
	selp.f32 	%f93, %f91, %f92, %p9;
	add.f32 	%f94, %f83, %f93;
	ld.shared.f32 	%f95, [%r39+512];
	sub.f32 	%f96, %f28, %f95;
	abs.f32 	%f97, %f96;
	mul.f32 	%f98, %f97, %f15;
	lg2.approx.f32 	%f99, %f98;
	mul.f32 	%f100, %f1, %f99;
	ex2.approx.f32 	%f101, %f100;
	mul.f32 	%f102, %f14, %f101;
	setp.gt.f32 	%p10, %f96, 0f00000000;
	neg.f32 	%f103, %f102;
	selp.f32 	%f104, %f102, %f103, %p10;
	add.f32 	%f105, %f94, %f104;
	ld.shared.f32 	%f106, [%r39+768];
	sub.f32 	%f107, %f28, %f106;
	abs.f32 	%f108, %f107;
	mul.f32 	%f109, %f108, %f17;
	lg2.approx.f32 	%f110, %f109;
	mul.f32 	%f111, %f1, %f110;
	ex2.approx.f32 	%f112, %f111;
	mul.f32 	%f113, %f16, %f112;
	setp.gt.f32 	%p11, %f107, 0f00000000;
	neg.f32 	%f114, %f113;
	selp.f32 	%f115, %f113, %f114, %p11;
	add.f32 	%f116, %f105, %f115;
	add.s64 	%rd33, %rd2, %rd31;
	ld.global.f32 	%f117, [%rd33];
	add.f32 	%f118, %f116, %f117;
	st.global.f32 	[%rd33], %f118;
	add.s32 	%r50, %r50, 4;
	add.s32 	%r49, %r49, %r23;
	setp.ne.s32 	%p12, %r50, 1280;
	@%p12 bra 	$L__BB53_8;
$L__BB53_9:
	add.s32 	%r19, %r47, 8;
	setp.lt.u32 	%p22, %r47, 56;
	mov.u32 	%r47, %r19;
	@%p22 bra 	$L__BB53_4;
$L__BB53_10:
	ret;

}
	// .globl	_Z31norm_dist_backward_input_kernelILi9ELi1EEvPKfS1_S1_S1_iiiiPff
.visible .entry _Z31norm_dist_backward_input_kernelILi9ELi1EEvPKfS1_S1_S1_iiiiPff(
	.param .u64 .ptr .align 1 _Z31norm_dist_backward_input_kernelILi9ELi1EEvPKfS1_S1_S1_iiiiPff_param_0,
	.param .u64 .ptr .align 1 _Z31norm_dist_backward_input_kernelILi9ELi1EEvPKfS1_S1_S1_iiiiPff_param_1,
	.param .u64 .ptr .align 1 _Z31norm_dist_backward_input_kernelILi9ELi1EEvPKfS1_S1_S1_iiiiPff_param_2,
	.param .u64 .ptr .align 1 _Z31norm_dist_backward_input_kernelILi9ELi1EEvPKfS1_S1_S1_iiiiPff_param_3,
	.param .u32 _Z31norm_dist_backward_input_kernelILi9ELi1EEvPKfS1_S1_S1_iiiiPff_param_4,
	.param .u32 _Z31norm_dist_backward_input_kernelILi9ELi1EEvPKfS1_S1_S1_iiiiPff_param_5,
	.param .u32 _Z31norm_dist_backward_input_kernelILi9ELi1EEvPKfS1_S1_S1_iiiiPff_param_6,
	.param .u32 _Z31norm_dist_backward_input_kernelILi9ELi1EEvPKfS1_S1_S1_iiiiPff_param_7,
	.param .u64 .ptr .align 1 _Z31norm_dist_backward_input_kernelILi9ELi1EEvPKfS1_S1_S1_iiiiPff_param_8,
	.param .f32 _Z31norm_dist_backward_input_kernelILi9ELi1EEvPKfS1_S1_S1_iiiiPff_param_9
)
.maxntid 256
.minnctapersm 4
{
	.reg .pred 	%p<5>;
	.reg .b32 	%r<32>;
	.reg .b32 	%f<19>;
	.reg .b64 	%rd<19>;
	// demoted variable
	.shared .align 4 .b8 _ZZ31norm_dist_backward_input_kernelILi9ELi1EEvPKfS1_S1_S1_iiiiPffE6blockW[36];
	ld.param.u64 	%rd3, [_Z31norm_dist_backward_input_kernelILi9ELi1EEvPKfS1_S1_S1_iiiiPff_param_0];
	ld.param.u64 	%rd4, [_Z31norm_dist_backward_input_kernelILi9ELi1EEvPKfS1_S1_S1_iiiiPff_param_1];
	ld.param.u64 	%rd5, [_Z31norm_dist_backward_input_kernelILi9ELi1EEvPKfS1_S1_S1_iiiiPff_param_2];
	ld.param.u64 	%rd6, [_Z31norm_dist_backward_input_kernelILi9ELi1EEvPKfS1_S1_S1_iiiiPff_param_3];
	ld.param.u32 	%r12, [_Z31norm_dist_backward_input_kernelILi9ELi1EEvPKfS1_S1_S1_iiiiPff_param_4];
	ld.param.u32 	%r13, [_Z31norm_dist_backward_input_kernelILi9ELi1EEvPKfS1_S1_S1_iiiiPff_param_5];
	ld.param.u32 	%r14, [_Z31norm_dist_backward_input_kernelILi9ELi1EEvPKfS1_S1_S1_iiiiPff_param_6];
	ld.param.u32 	%r15, [_Z31norm_dist_backward_input_kernelILi9ELi1EEvPKfS1_S1_S1_iiiiPff_param_7];
	ld.param.u64 	%rd7, [_Z31norm_dist_backward_input_kernelILi9ELi1EEvPKfS1_S1_S1_iiiiPff_param_8];
	ld.param.f32 	%f4, [_Z31norm_dist_backward_input_kernelILi9ELi1EEvPKfS1_S1_S1_iiiiPff_param_9];
	mov.u32 	%r16, %ctaid.y;
	shl.b32 	%r17, %r16, 8;
	mov.u32 	%r1, %tid.x;
	or.b32  	%r2, %r17, %r1;
	div.s32 	%r3, %r2, %r15;
	mov.u32 	%r4, %ctaid.x;
	setp.gt.u32 	%p1, %r1, 8;
	@%p1 bra 	$L__BB54_2;
	cvta.to.global.u64 	%rd8, %rd5;
	mad.lo.s32 	%r18, %r4, 9, %r1;
	mul.wide.u32 	%rd9, %r18, 4;
	add.s64 	%rd10, %rd8, %rd9;
	ld.global.nc.f32 	%f5, [%rd10];
	shl.b32 	%r19, %r1, 2;
	mov.u32 	%r20, _ZZ31norm_dist_backward_input_kernelILi9ELi1EEvPKfS1_S1_S1_iiiiPffE6blockW;
	add.s32 	%r21, %r20, %r19;
	st.shared.f32 	[%r21], %f5;
$L__BB54_2:
	bar.sync 	0;
	setp.ge.s32 	%p2, %r3, %r12;
	@%p2 bra 	$L__BB54_5;
	rem.s32 	%r24, %r2, %r15;
	mad.lo.s32 	%r25, %r3, %r13, %r4;
	mad.lo.s32 	%r26, %r25, %r15, %r24;
	cvta.to.global.u64 	%rd11, %rd3;
	mul.wide.s32 	%rd12, %r26, 4;
	add.s64 	%rd13, %rd11, %rd12;
	ld.global.nc.f32 	%f1, [%rd13];
	cvta.to.global.u64 	%rd14, %rd6;
	add.s64 	%rd15, %rd14, %rd12;
	ld.global.nc.f32 	%f6, [%rd15];
	rcp.rn.f32 	%f2, %f6;
	mul.lo.s32 	%r27, %r3, %r14;
	mad.lo.s32 	%r28, %r4, 9, %r27;
	add.f32 	%f3, %f4, 0fBF800000;
	mad.lo.s32 	%r30, %r15, %r28, %r24;
	cvta.to.global.u64 	%rd1, %rd4;
	cvta.to.global.u64 	%rd2, %rd7;
	mov.b32 	%r31, 0;
	mov.u32 	%r29, _ZZ31norm_dist_backward_input_kernelILi9ELi1EEvPKfS1_S1_S1_iiiiPffE6blockW;
$L__BB54_4:
	.pragma "nounroll";
	mul.wide.s32 	%rd16, %r30, 4;
	add.s64 	%rd17, %rd1, %rd16;
	ld.global.nc.f32 	%f7, [%rd17];
	ld.shared.f32 	%f8, [%r29];
	sub.f32 	%f9, %f7, %f8;
	abs.f32 	%f10, %f9;
	mul.f32 	%f11, %f2, %f10;
	lg2.approx.f32 	%f12, %f11;
	mul.f32 	%f13, %f3, %f12;
	ex2.approx.f32 	%f14, %f13;
	mul.f32 	%f15, %f1, %f14;
	setp.gt.f32 	%p3, %f9, 0f00000000;
	neg.f32 	%f16, %f15;
	selp.f32 	%f17, %f15, %f16, %p3;
	add.f32 	%f18, %f17, 0f00000000;
	add.s64 	%rd18, %rd2, %rd16;
	st.global.f32 	[%rd18], %f18;
	add.s32 	%r31, %r31, 1;
	add.s32 	%r30, %r30, %r15;
	add.s32 	%r29, %r29, 4;
	setp.ne.s32 	%p4, %r31, 9;
	@%p4 bra 	$L__BB54_4;
$L__BB54_5:
	ret;

}
	// .globl	_Z31norm_dist_backward_input_kernelILi9ELi2EEvPKfS1_S1_S1_iiiiPff
.visible .entry _Z31norm_dist_backward_input_kernelILi9ELi2EEvPKfS1_S1_S1_iiiiPff(
	.param .u64 .ptr .align 1 _Z31norm_dist_backward_input_kernelILi9ELi2EEvPKfS1_S1_S1_iiiiPff_param_0,
	.param .u64 .ptr .align 1 _Z31norm_dist_backward_input_kernelILi9ELi2EEvPKfS1_S1_S1_iiiiPff_param_1,
	.param .u64 .ptr .align 1 _Z31norm_dist_backward_input_kernelILi9ELi2EEvPKfS1_S1_S1_iiiiPff_param_2,
	.param .u64 .ptr .align 1 _Z31norm_dist_backward_input_kernelILi9ELi2EEvPKfS1_S1_S1_iiiiPff_param_3,
	.param .u32 _Z31norm_dist_backward_input_kernelILi9ELi2EEvPKfS1_S1_S1_iiiiPff_param_4,
	.param .u32 _Z31norm_dist_backward_input_kernelILi9ELi2EEvPKfS1_S1_S1_iiiiPff_param_5,
	.param .u32 _Z31norm_dist_backward_input_kernelILi9ELi2EEvPKfS1_S1_S1_iiiiPff_param_6,
	.param .u32 _Z31norm_dist_backward_input_kernelILi9ELi2EEvPKfS1_S1_S1_iiiiPff_param_7,
	.param .u64 .ptr .align 1 _Z31norm_dist_backward_input_kernelILi9ELi2EEvPKfS1_S1_S1_iiiiPff_param_8,
	.param .f32 _Z31norm_dist_backward_input_kernelILi9ELi2EEvPKfS1_S1_S1_iiiiPff_param_9
)
.maxntid 256
.minnctapersm 4
{
	.reg .pred 	%p<6>;
	.reg .b32 	%r<33>;
	.reg .b32 	%f<33>;
	.reg .b64 	%rd<22>;
	// demoted variable
	.shared .align 4 .b8 _ZZ31norm_dist_backward_input_kernelILi9ELi2EEvPKfS1_S1_S1_iiiiPffE6blockW[72];
	ld.param.u64 	%rd3, [_Z31norm_dist_backward_input_kernelILi9ELi2EEvPKfS1_S1_S1_iiiiPff_param_0];
	ld.param.u64 	%rd4, [_Z31norm_dist_backward_input_kernelILi9ELi2EEvPKfS1_S1_S1_iiiiPff_param_1];
	ld.param.u64 	%rd5, [_Z31norm_dist_backward_input_kernelILi9ELi2EEvPKfS1_S1_S1_iiiiPff_param_2];
	ld.param.u64 	%rd6, [_Z31norm_dist_backward_input_kernelILi9ELi2EEvPKfS1_S1_S1_iiiiPff_param_3];
	ld.param.u32 	%r12, [_Z31norm_dist_backward_input_kernelILi9ELi2EEvPKfS1_S1_S1_iiiiPff_param_4];
	ld.param.u32 	%r13, [_Z31norm_dist_backward_input_kernelILi9ELi2EEvPKfS1_S1_S1_iiiiPff_param_5];
	ld.param.u32 	%r14, [_Z31norm_dist_backward_input_kernelILi9ELi2EEvPKfS1_S1_S1_iiiiPff_param_6];
	ld.param.u32 	%r15, [_Z31norm_dist_backward_input_kernelILi9ELi2EEvPKfS1_S1_S1_iiiiPff_param_7];
	ld.param.u64 	%rd7, [_Z31norm_dist_backward_input_kernelILi9ELi2EEvPKfS1_S1_S1_iiiiPff_param_8];
	ld.param.f32 	%f6, [_Z31norm_dist_backward_input_kernelILi9ELi2EEvPKfS1_S1_S1_iiiiPff_param_9];
	mov.u32 	%r16, %ctaid.y;
	shl.b32 	%r17, %r16, 8;
	mov.u32 	%r1, %tid.x;
	or.b32  	%r2, %r17, %r1;
	div.s32 	%r3, %r2, %r15;
	mov.u32 	%r4, %ctaid.x;
	setp.gt.u32 	%p1, %r1, 17;
	@%p1 bra 	$L__BB55_2;
	cvta.to.global.u64 	%rd8, %rd5;
	mad.lo.s32 	%r18, %r4, 18, %r1;
	mul.wide.u32 	%rd9, %r18, 4;
	add.s64 	%rd10, %rd8, %rd9;
	ld.global.nc.f32 	%f7, [%rd10];
	shl.b32 	%r19, %r1, 2;
	mov.u32 	%r20, _ZZ31norm_dist_backward_input_kernelILi9ELi2EEvPKfS1_S1_S1_iiiiPffE6blockW;
	add.s32 	%r21, %r20, %r19;
	st.shared.f32 	[%r21], %f7;
$L__BB55_2:
	bar.sync 	0;
	setp.ge.s32 	%p2, %r3, %r12;
	@%p2 bra 	$L__BB55_5;
	rem.s32 	%r24, %r2, %r15;
	shl.b32 	%r25, %r4, 1;
	mad.lo.s32 	%r26, %r3, %r13, %r25;
	mad.lo.s32 	%r27, %r26, %r15, %r24;
	cvta.to.global.u64 	%rd11, %rd3;
	mul.wide.s32 	%rd12, %r27, 4;
	add.s64 	%rd13, %rd11, %rd12;
	ld.global.nc.f32 	%f1, [%rd13];
	cvta.to.global.u64 	%rd14, %rd6;
	add.s64 	%rd15, %rd14, %rd12;
	ld.global.nc.f32 	%f8, [%rd15];
	rcp.rn.f32 	%f2, %f8;
	mul.wide.s32 	%rd16, %r15, 4;
	add.s64 	%rd17, %rd13, %rd16;
	ld.global.nc.f32 	%f3, [%rd17];
	add.s64 	%rd18, %rd15, %rd16;
	ld.global.nc.f32 	%f9, [%rd18];
	rcp.rn.f32 	%f4, %f9;
	mul.lo.s32 	%r28, %r3, %r14;
	mad.lo.s32 	%r29, %r4, 9, %r28;
	add.f32 	%f5, %f6, 0fBF800000;
	mad.lo.s32 	%r30, %r15, %r29, %r24;
	cvta.to.global.u64 	%rd1, %rd4;
	cvta.to.global.u64 	%rd2, %rd7;
	mov.u32 	%r32, _ZZ31norm_dist_backward_input_kernelILi9ELi2EEvPKfS1_S1_S1_iiiiPffE6blockW;
	mov.b32 	%r31, 36;
$L__BB55_4:
	.pragma "nounroll";
	mul.wide.s32 	%rd19, %r30, 4;
	add.s64 	%rd20, %rd1, %rd19;
	ld.global.nc.f32 	%f10, [%rd20];
	ld.shared.f32 	%f11, [%r32];
	sub.f32 	%f12, %f10, %f11;
	abs.f32 	%f13, %f12;
	mul.f32 	%f14, %f13, %f2;
	lg2.approx.f32 	%f15, %f14;
	mul.f32 	%f16, %f5, %f15;
	ex2.approx.f32 	%f17, %f16;
	mul.f32 	%f18, %f1, %f17;
	setp.gt.f32 	%p3, %f12, 0f00000000;
	neg.f32 	%f19, %f18;
	selp.f32 	%f20, %f18, %f19, %p3;
	add.f32 	%f21, %f20, 0f00000000;
	ld.shared.f32 	%f22, [%r32+36];
	sub.f32 	%f23, %f10, %f22;
	abs.f32 	%f24, %f23;
	mul.f32 	%f25, %f24, %f4;
	lg2.approx.f32 	%f26, %f25;
	mul.f32 	%f27, %f5, %f26;
	ex2.approx.f32 	%f28, %f27;
	mul.f32 	%f29, %f3, %f28;
	setp.gt.f32 	%p4, %f23, 0f00000000;
	neg.f32 	%f30, %f29;
	selp.f32 	%f31, %f29, %f30, %p4;
	add.f32 	%f32, %f21, %f31;
	add.s64 	%rd21, %rd2, %rd19;
	st.global.f32 	[%rd21], %f32;
	add.s32 	%r32, %r32, 4;
	add.s32 	%r31, %r31, 4;
	add.s32 	%r30, %r30, %r15;
	setp.ne.s32 	%p5, %r31, 72;
	@%p5 bra 	$L__BB55_4;
$L__BB55_5:
	ret;

}
	// .globl	_Z31norm_dist_backward_input_kernelILi18ELi1EEvPKfS1_S1_S1_iiiiPff
.visible .entry _Z31norm_dist_backward_input_kernelILi18ELi1EEvPKfS1_S1_S1_iiiiPff(
	.param .u64 .ptr .align 1 _Z31norm_dist_backward_input_kernelILi18ELi1EEvPKfS1_S1_S1_iiiiPff_param_0,
	.param .u64 .ptr .align 1 _Z31norm_dist_backward_input_kernelILi18ELi1EEvPKfS1_S1_S1_iiiiPff_param_1,
	.param .u64 .ptr .align 1 _Z31norm_dist_backward_input_kernelILi18ELi1EEvPKfS1_S1_S1_iiiiPff_param_2,
	.param .u64 .ptr .align 1 _Z31norm_dist_backward_input_kernelILi18ELi1EEvPKfS1_S1_S1_iiiiPff_param_3,
	.param .u32 _Z31norm_dist_backward_input_kernelILi18ELi1EEvPKfS1_S1_S1_iiiiPff_param_4,
	.param .u32 _Z31norm_dist_backward_input_kernelILi18ELi1EEvPKfS1_S1_S1_iiiiPff_param_5,
	.param .u32 _Z31norm_dist_backward_input_kernelILi18ELi1EEvPKfS1_S1_S1_iiiiPff_param_6,
	.param .u32 _Z31norm_dist_backward_input_kernelILi18ELi1EEvPKfS1_S1_S1_iiiiPff_param_7,
	.param .u64 .ptr .align 1 _Z31norm_dist_backward_input_kernelILi18ELi1EEvPKfS1_S1_S1_iiiiPff_param_8,
	.param .f32 _Z31norm_dist_backward_input_kernelILi18ELi1EEvPKfS1_S1_S1_iiiiPff_param_9
)
.maxntid 256
.minnctapersm 4
{
	.reg .pred 	%p<5>;
	.reg .b32 	%r<32>;
	.reg .b32 	%f<19>;
	.reg .b64 	%rd<19>;
	// demoted variable
	.shared .align 4 .b8 _ZZ31norm_dist_backward_input_kernelILi18ELi1EEvPKfS1_S1_S1_iiiiPffE6blockW[72];
	ld.param.u64 	%rd3, [_Z31norm_dist_backward_input_kernelILi18ELi1EEvPKfS1_S1_S1_iiiiPff_param_0];
	ld.param.u64 	%rd4, [_Z31norm_dist_backward_input_kernelILi18ELi1EEvPKfS1_S1_S1_iiiiPff_param_1];
	ld.param.u64 	%rd5, [_Z31norm_dist_backward_input_kernelILi18ELi1EEvPKfS1_S1_S1_iiiiPff_param_2];
	ld.param.u64 	%rd6, [_Z31norm_dist_backward_input_kernelILi18ELi1EEvPKfS1_S1_S1_iiiiPff_param_3];
	ld.param.u32 	%r12, [_Z31norm_dist_backward_input_kernelILi18ELi1EEvPKfS1_S1_S1_iiiiPff_param_4];
	ld.param.u32 	%r13, [_Z31norm_dist_backward_input_kernelILi18ELi1EEvPKfS1_S1_S1_iiiiPff_param_5];
	ld.param.u32 	%r14, [_Z31norm_dist_backward_input_kernelILi18ELi1EEvPKfS1_S1_S1_iiiiPff_param_6];
	ld.param.u32 	%r15, [_Z31norm_dist_backward_input_kernelILi18ELi1EEvPKfS1_S1_S1_iiiiPff_param_7];
	ld.param.u64 	%rd7, [_Z31norm_dist_backward_input_kernelILi18ELi1EEvPKfS1_S1_S1_iiiiPff_param_8];
	ld.param.f32 	%f4, [_Z31norm_dist_backward_input_kernelILi18ELi1EEvPKfS1_S1_S1_iiiiPff_param_9];
	mov.u32 	%r16, %ctaid.y;
	shl.b32 	%r17, %r16, 8;
	mov.u32 	%r1, %tid.x;
	or.b32  	%r2, %r17, %r1;
	div.s32 	%r3, %r2, %r15;
	mov.u32 	%r4, %ctaid.x;
	setp.gt.u32 	%p1, %r1, 17;
	@%p1 bra 	$L__BB56_2;
	cvta.to.global.u64 	%rd8, %rd5;
	mad.lo.s32 	%r18, %r4, 18, %r1;
	mul.wide.u32 	%rd9, %r18, 4;
	add.s64 	%rd10, %rd8, %rd9;
	ld.global.nc.f32 	%f5, [%rd10];
	shl.b32 	%r19, %r1, 2;
	mov.u32 	%r20, _ZZ31norm_dist_backward_input_kernelILi18ELi1EEvPKfS1_S1_S1_iiiiPffE6blockW;
	add.s32 	%r21, %r20, %r19;
	st.shared.f32 	[%r21], %f5;
$L__BB56_2:
	bar.sync 	0;
	setp.ge.s32 	%p2, %r3, %r12;
	@%p2 bra 	$L__BB56_5;
	rem.s32 	%r24, %r2, %r15;
	mad.lo.s32 	%r25, %r3, %r13, %r4;
	mad.lo.s32 	%r26, %r25, %r15, %r24;
	cvta.to.global.u64 	%rd11, %rd3;
	mul.wide.s32 	%rd12, %r26, 4;
	add.s64 	%rd13, %rd11, %rd12;
	ld.global.nc.f32 	%f1, [%rd13];
	cvta.to.global.u64 	%rd14, %rd6;
	add.s64 	%rd15, %rd14, %rd12;
	ld.global.nc.f32 	%f6, [%rd15];
	rcp.rn.f32 	%f2, %f6;
	mul.lo.s32 	%r27, %r3, %r14;
	mad.lo.s32 	%r28, %r4, 18, %r27;
	add.f32 	%f3, %f4, 0fBF800000;
	mad.lo.s32 	%r30, %r15, %r28, %r24;
	cvta.to.global.u64 	%rd1, %rd4;
	cvta.to.global.u64 	%rd2, %rd7;
	mov.b32 	%r31, 0;
	mov.u32 	%r29, _ZZ31norm_dist_backward_input_kernelILi18ELi1EEvPKfS1_S1_S1_iiiiPffE6blockW;
$L__BB56_4:
	.pragma "nounroll";
	mul.wide.s32 	%rd16, %r30, 4;
	add.s64 	%rd17, %rd1, %rd16;
	ld.global.nc.f32 	%f7, [%rd17];
	ld.shared.f32 	%f8, [%r29];
	sub.f32 	%f9, %f7, %f8;
	abs.f32 	%f10, %f9;
	mul.f32 	%f11, %f2, %f10;
	lg2.approx.f32 	%f12, %f11;
	mul.f32 	%f13, %f3, %f12;
	ex2.approx.f32 	%f14, %f13;
	mul.f32 	%f15, %f1, %f14;
	setp.gt.f32 	%p3, %f9, 0f00000000;
	neg.f32 	%f16, %f15;
	selp.f32 	%f17, %f15, %f16, %p3;
	add.f32 	%f18, %f17, 0f00000000;
	add.s64 	%rd18, %rd2, %rd16;
	st.global.f32 	[%rd18], %f18;
	add.s32 	%r31, %r31, 1;
	add.s32 	%r30, %r30, %r15;
	add.s32 	%r29, %r29, 4;
	setp.ne.s32 	%p4, %r31, 18;
	@%p4 bra 	$L__BB56_4;
$L__BB56_5:
	ret;

}
	// .globl	_Z31norm_dist_backward_input_kernelILi18ELi2EEvPKfS1_S1_S1_iiiiPff
.visible .entry _Z31norm_dist_backward_input_kernelILi18ELi2EEvPKfS1_S1_S1_iiiiPff(
	.param .u64 .ptr .align 1 _Z31norm_dist_backward_input_kernelILi18ELi2EEvPKfS1_S1_S1_iiiiPff_param_0,
	.param .u64 .ptr .align 1 _Z31norm_dist_backward_input_kernelILi18ELi2EEvPKfS1_S1_S1_iiiiPff_param_1,
	.param .u64 .ptr .align 1 _Z31norm_dist_backward_input_kernelILi18ELi2EEvPKfS1_S1_S1_iiiiPff_param_2,
	.param .u64 .ptr .align 1 _Z31norm_dist_backward_input_kernelILi18ELi2EEvPKfS1_S1_S1_iiiiPff_param_3,
	.param .u32 _Z31norm_dist_backward_input_kernelILi18ELi2EEvPKfS1_S1_S1_iiiiPff_param_4,
	.param .u32 _Z31norm_dist_backward_input_kernelILi18ELi2EEvPKfS1_S1_S1_iiiiPff_param_5,
	.param .u32 _Z31norm_dist_backward_input_kernelILi18ELi2EEvPKfS1_S1_S1_iiiiPff_param_6,
	.param .u32 _Z31norm_dist_backward_input_kernelILi18ELi2EEvPKfS1_S1_S1_iiiiPff_param_7,
	.param .u64 .ptr .align 1 _Z31norm_dist_backward_input_kernelILi18ELi2EEvPKfS1_S1_S1_iiiiPff_param_8,
	.param .f32 _Z31norm_dist_backward_input_kernelILi18ELi2EEvPKfS1_S1_S1_iiiiPff_param_9
)
.maxntid 256
.minnctapersm 4
{
	.reg .pred 	%p<6>;
	.reg .b32 	%r<33>;
	.reg .b32 	%f<33>;
	.reg .b64 	%rd<22>;
	// demoted variable
	.shared .align 4 .b8 _ZZ31norm_dist_backward_input_kernelILi18ELi2EEvPKfS1_S1_S1_iiiiPffE6blockW[144];
	ld.param.u64 	%rd3, [_Z31norm_dist_backward_input_kernelILi18ELi2EEvPKfS1_S1_S1_iiiiPff_param_0];
	ld.param.u64 	%rd4, [_Z31norm_dist_backward_input_kernelILi18ELi2EEvPKfS1_S1_S1_iiiiPff_param_1];
	ld.param.u64 	%rd5, [_Z31norm_dist_backward_input_kernelILi18ELi2EEvPKfS1_S1_S1_iiiiPff_param_2];
	ld.param.u64 	%rd6, [_Z31norm_dist_backward_input_kernelILi18ELi2EEvPKfS1_S1_S1_iiiiPff_param_3];
	ld.param.u32 	%r12, [_Z31norm_dist_backward_input_kernelILi18ELi2EEvPKfS1_S1_S1_iiiiPff_param_4];
	ld.param.u32 	%r13, [_Z31norm_dist_backward_input_kernelILi18ELi2EEvPKfS1_S1_S1_iiiiPff_param_5];
	ld.param.u32 	%r14, [_Z31norm_dist_backward_input_kernelILi18ELi2EEvPKfS1_S1_S1_iiiiPff_param_6];
	ld.param.u32 	%r15, [_Z31norm_dist_backward_input_kernelILi18ELi2EEvPKfS1_S1_S1_iiiiPff_param_7];
	ld.param.u64 	%rd7, [_Z31norm_dist_backward_input_kernelILi18ELi2EEvPKfS1_S1_S1_iiiiPff_param_8];
	ld.param.f32 	%f6, [_Z31norm_dist_backward_input_kernelILi18ELi2EEvPKfS1_S1_S1_iiiiPff_param_9];
	mov.u32 	%r16, %ctaid.y;
	shl.b32 	%r17, %r16, 8;
	mov.u32 	%r1, %tid.x;
	or.b32  	%r2, %r17, %r1;
	div.s32 	%r3, %r2, %r15;
	mov.u32 	%r4, %ctaid.x;
	setp.gt.u32 	%p1, %r1, 35;
	@%p1 bra 	$L__BB57_2;
	cvta.to.global.u64 	%rd8, %rd5;
	mad.lo.s32 	%r18, %r4, 36, %r1;
	mul.wide.u32 	%rd9, %r18, 4;
	add.s64 	%rd10, %rd8, %rd9;
	ld.global.nc.f32 	%f7, [%rd10];
	shl.b32 	%r19, %r1, 2;
	mov.u32 	%r20, _ZZ31norm_dist_backward_input_kernelILi18ELi2EEvPKfS1_S1_S1_iiiiPffE6blockW;
	add.s32 	%r21, %r20, %r19;
	st.shared.f32 	[%r21], %f7;
$L__BB57_2:
	bar.sync 	0;
	setp.ge.s32 	%p2, %r3, %r12;
	@%p2 bra 	$L__BB57_5;
	rem.s32 	%r24, %r2, %r15;
	shl.b32 	%r25, %r4, 1;
	mad.lo.s32 	%r26, %r3, %r13, %r25;
	mad.lo.s32 	%r27, %r26, %r15, %r24;
	cvta.to.global.u64 	%rd11, %rd3;
	mul.wide.s32 	%rd12, %r27, 4;
	add.s64 	%rd13, %rd11, %rd12;
	ld.global.nc.f32 	%f1, [%rd13];
	cvta.to.global.u64 	%rd14, %rd6;
	add.s64 	%rd15, %rd14, %rd12;
	ld.global.nc.f32 	%f8, [%rd15];
	rcp.rn.f32 	%f2, %f8;
	mul.wide.s32 	%rd16, %r15, 4;
	add.s64 	%rd17, %rd13, %rd16;
	ld.global.nc.f32 	%f3, [%rd17];
	add.s64 	%rd18, %rd15, %rd16;
	ld.global.nc.f32 	%f9, [%rd18];
	rcp.rn.f32 	%f4, %f9;
	mul.lo.s32 	%r28, %r3, %r14;
	mad.lo.s32 	%r29, %r4, 18, %r28;
	add.f32 	%f5, %f6, 0fBF800000;
	mad.lo.s32 	%r30, %r15, %r29, %r24;
	cvta.to.global.u64 	%rd1, %rd4;
	cvta.to.global.u64 	%rd2, %rd7;
	mov.u32 	%r32, _ZZ31norm_dist_backward_input_kernelILi18ELi2EEvPKfS1_S1_S1_iiiiPffE6blockW;
	mov.b32 	%r31, 72;
$L__BB57_4:
	.pragma "nounroll";
	mul.wide.s32 	%rd19, %r30, 4;
	add.s64 	%rd20, %rd1, %rd19;
	ld.global.nc.f32 	%f10, [%rd20];
	ld.shared.f32 	%f11, [%r32];
	sub.f32 	%f12, %f10, %f11;
	abs.f32 	%f13, %f12;
	mul.f32 	%f14, %f13, %f2;
	lg2.approx.f32 	%f15, %f14;
	mul.f32 	%f16, %f5, %f15;
	ex2.approx.f32 	%f17, %f16;
	mul.f32 	%f18, %f1, %f17;
	setp.gt.f32 	%p3, %f12, 0f00000000;
	neg.f32 	%f19, %f18;
	selp.f32 	%f20, %f18, %f19, %p3;
	add.f32 	%f21, %f20, 0f00000000;
	ld.shared.f32 	%f22, [%r32+72];
	sub.f32 	%f23, %f10, %f22;
	abs.f32 	%f24, %f23;
	mul.f32 	%f25, %f24, %f4;
	lg2.approx.f32 	%f26, %f25;
	mul.f32 	%f27, %f5, %f26;
	ex2.approx.f32 	%f28, %f27;
	mul.f32 	%f29, %f3, %f28;
	setp.gt.f32 	%p4, %f23, 0f00000000;
	neg.f32 	%f30, %f29;
	selp.f32 	%f31, %f29, %f30, %p4;
	add.f32 	%f32, %f21, %f31;
	add.s64 	%rd21, %rd2, %rd19;
	st.global.f32 	[%rd21], %f32;
	add.s32 	%r32, %r32, 4;
	add.s32 	%r31, %r31, 4;
	add.s32 	%r30, %r30, %r15;
	setp.ne.s32 	%p5, %r31, 144;
	@%p5 bra 	$L__BB57_4;
$L__BB57_5:
	ret;

}
	// .globl	_Z31norm_dist_backward_input_kernelILi18ELi4EEvPKfS1_S1_S1_iiiiPff
.visible .entry _Z31norm_dist_backward_input_kernelILi18ELi4EEvPKfS1_S1_S1_iiiiPff(
	.param .u64 .ptr .align 1 _Z31norm_dist_backward_input_kernelILi18ELi4EEvPKfS1_S1_S1_iiiiPff_param_0,
	.param .u64 .ptr .align 1 _Z31norm_dist_backward_input_kernelILi18ELi4EEvPKfS1_S1_S1_iiiiPff_param_1,
	.param .u64 .ptr .align 1 _Z31norm_dist_backward_input_kernelILi18ELi4EEvPKfS1_S1_S1_iiiiPff_param_2,
	.param .u64 .ptr .align 1 _Z31norm_dist_backward_input_kernelILi18ELi4EEvPKfS1_S1_S1_iiiiPff_param_3,
	.param .u32 _Z31norm_dist_backward_input_kernelILi18ELi4EEvPKfS1_S1_S1_iiiiPff_param_4,
	.param .u32 _Z31norm_dist_backward_input_kernelILi18ELi4EEvPKfS1_S1_S1_iiiiPff_param_5,
	.param .u32 _Z31norm_dist_backward_input_kernelILi18ELi4EEvPKfS1_S1_S1_iiiiPff_param_6,
	.param .u32 _Z31norm_dist_backward_input_kernelILi18ELi4EEvPKfS1_S1_S1_iiiiPff_param_7,
	.param .u64 .ptr .align 1 _Z31norm_dist_backward_input_kernelILi18ELi4EEvPKfS1_S1_S1_iiiiPff_param_8,
	.param .f32 _Z31norm_dist_backward_input_kernelILi18ELi4EEvPKfS1_S1_S1_iiiiPff_param_9
)
.maxntid 256
.minnctapersm 4
{
	.reg .pred 	%p<8>;
	.reg .b32 	%r<34>;
	.reg .b32 	%f<61>;
	.reg .b64 	%rd<26>;
	// demoted variable
	.shared .align 4 .b8 _ZZ31norm_dist_backward_input_kernelILi18ELi4EEvPKfS1_S1_S1_iiiiPffE6blockW[288];
	ld.param.u64 	%rd3, [_Z31norm_dist_backward_input_kernelILi18ELi4EEvPKfS1_S1_S1_iiiiPff_param_0];
	ld.param.u64 	%rd4, [_Z31norm_dist_backward_input_kernelILi18ELi4EEvPKfS1_S1_S1_iiiiPff_param_1];
	ld.param.u64 	%rd5, [_Z31norm_dist_backward_input_kernelILi18ELi4EEvPKfS1_S1_S1_iiiiPff_param_2];
	ld.param.u64 	%rd6, [_Z31norm_dist_backward_input_kernelILi18ELi4EEvPKfS1_S1_S1_iiiiPff_param_3];
	ld.param.u32 	%r12, [_Z31norm_dist_backward_input_kernelILi18ELi4EEvPKfS1_S1_S1_iiiiPff_param_4];
	ld.param.u32 	%r13, [_Z31norm_dist_backward_input_kernelILi18ELi4EEvPKfS1_S1_S1_iiiiPff_param_5];
	ld.param.u32 	%r14, [_Z31norm_dist_backward_input_kernelILi18ELi4EEvPKfS1_S1_S1_iiiiPff_param_6];
	ld.param.u32 	%r15, [_Z31norm_dist_backward_input_kernelILi18ELi4EEvPKfS1_S1_S1_iiiiPff_param_7];
	ld.param.u64 	%rd7, [_Z31norm_dist_backward_input_kernelILi18ELi4EEvPKfS1_S1_S1_iiiiPff_param_8];
	ld.param.f32 	%f10, [_Z31norm_dist_backward_input_kernelILi18ELi4EEvPKfS1_S1_S1_iiiiPff_param_9];
	mov.u32 	%r16, %ctaid.y;
	shl.b32 	%r17, %r16, 8;
	mov.u32 	%r1, %tid.x;
	or.b32  	%r2, %r17, %r1;
	div.s32 	%r3, %r2, %r15;
	mov.u32 	%r4, %ctaid.x;
	setp.gt.u32 	%p1, %r1, 71;
	@%p1 bra 	$L__BB58_2;
	cvta.to.global.u64 	%rd8, %rd5;
	mad.lo.s32 	%r18, %r4, 72, %r1;
	mul.wide.u32 	%rd9, %r18, 4;
	add.s64 	%rd10, %rd8, %rd9;
	ld.global.nc.f32 	%f11, [%rd10];
	shl.b32 	%r19, %r1, 2;
	mov.u32 	%r20, _ZZ31norm_dist_backward_input_kernelILi18ELi4EEvPKfS1_S1_S1_iiiiPffE6blockW;
	add.s32 	%r21, %r20, %r19;
	st.shared.f32 	[%r21], %f11;
$L__BB58_2:
	bar.sync 	0;
	setp.ge.s32 	%p2, %r3, %r12;
	@%p2 bra 	$L__BB58_5;
	rem.s32 	%r24, %r2, %r15;
	shl.b32 	%r25, %r4, 2;
	mad.lo.s32 	%r26, %r3, %r13, %r25;
	mad.lo.s32 	%r27, %r26, %r15, %r24;
	cvta.to.global.u64 	%rd11, %rd3;
	mul.wide.s32 	%rd12, %r27, 4;
	add.s64 	%rd13, %rd11, %rd12;
	ld.global.nc.f32 	%f1, [%rd13];
	cvta.to.global.u64 	%rd14, %rd6;
	add.s64 	%rd15, %rd14, %rd12;
	ld.global.nc.f32 	%f12, [%rd15];
	rcp.rn.f32 	%f2, %f12;
	mul.wide.s32 	%rd16, %r15, 4;
	add.s64 	%rd17, %rd13, %rd16;
	ld.global.nc.f32 	%f3, [%rd17];
	add.s64 	%rd18, %rd15, %rd16;
	ld.global.nc.f32 	%f13, [%rd18];
	rcp.rn.f32 	%f4, %f13;
	add.s64 	%rd19, %rd17, %rd16;
	ld.global.nc.f32 	%f5, [%rd19];
	add.s64 	%rd20, %rd18, %rd16;
	ld.global.nc.f32 	%f14, [%rd20];
	rcp.rn.f32 	%f6, %f14;
	add.s64 	%rd21, %rd19, %rd16;
	ld.global.nc.f32 	%f7, [%rd21];
	add.s64 	%rd22, %rd20, %rd16;
	ld.global.nc.f32 	%f15, [%rd22];
	rcp.rn.f32 	%f8, %f15;
	mul.lo.s32 	%r28, %r3, %r14;
	mad.lo.s32 	%r29, %r4, 18, %r28;
	add.f32 	%f9, %f10, 0fBF800000;
	mad.lo.s32 	%r31, %r15, %r29, %r24;
	cvta.to.global.u64 	%rd1, %rd4;
	mov.u32 	%r30, _ZZ31norm_dist_backward_input_kernelILi18ELi4EEvPKfS1_S1_S1_iiiiPffE6blockW;
	add.s32 	%r33, %r30, 144;
	cvta.to.global.u64 	%rd2, %rd7;
	mov.b32 	%r32, 144;
$L__BB58_4:
	.pragma "nounroll";
	mul.wide.s32 	%rd23, %r31, 4;
	add.s64 	%rd24, %rd1, %rd23;
	ld.global.nc.f32 	%f16, [%rd24];
	ld.shared.f32 	%f17, [%r33+-144];
	sub.f32 	%f18, %f16, %f17;
	abs.f32 	%f19, %f18;
	mul.f32 	%f20, %f19, %f2;
	lg2.approx.f32 	%f21, %f20;
	mul.f32 	%f22, %f9, %f21;
	ex2.approx.f32 	%f23, %f22;
	mul.f32 	%f24, %f1, %f23;
	setp.gt.f32 	%p3, %f18, 0f00000000;
	neg.f32 	%f25, %f24;
	selp.f32 	%f26, %f24, %f25, %p3;
	add.f32 	%f27, %f26, 0f00000000;
	ld.shared.f32 	%f28, [%r33+-72];
	sub.f32 	%f29, %f16, %f28;
	abs.f32 	%f30, %f29;
	mul.f32 	%f31, %f30, %f4;
	lg2.approx.f32 	%f32, %f31;
	mul.f32 	%f33, %f9, %f32;
	ex2.approx.f32 	%f34, %f33;
	mul.f32 	%f35, %f3, %f34;
	setp.gt.f32 	%p4, %f29, 0f00000000;
	neg.f32 	%f36, %f35;
	selp.f32 	%f37, %f35, %f36, %p4;
	add.f32 	%f38, %f27, %f37;
	ld.shared.f32 	%f39, [%r33];
	sub.f32 	%f40, %f16, %f39;
	abs.f32 	%f41, %f40;
	mul.f32 	%f42, %f41, %f6;
	lg2.approx.f32 	%f43, %f42;
	mul.f32 	%f44, %f9, %f43;
	ex2.approx.f32 	%f45, %f44;
	mul.f32 	%f46, %f5, %f45;
	setp.gt.f32 	%p5, %f40, 0f00000000;
	neg.f32 	%f47, %f46;
	selp.f32 	%f48, %f46, %f47, %p5;
	add.f32 	%f49, %f38, %f48;
	ld.shared.f32 	%f50, [%r33+72];
	sub.f32 	%f51, %f16, %f50;
	abs.f32 	%f52, %f51;
	mul.f32 	%f53, %f52, %f8;
	lg2.approx.f32 	%f54, %f53;
	mul.f32 	%f55, %f9, %f54;
	ex2.approx.f32 	%f56, %f55;
	mul.f32 	%f57, %f7, %f56;
	setp.gt.f32 	%p6, %f51, 0f00000000;
	neg.f32 	%f58, %f57;
	selp.f32 	%f59, %f57, %f58, %p6;
	add.f32 	%f60, %f49, %f59;
	add.s64 	%rd25, %rd2, %rd23;
	st.global.f32 	[%rd25], %f60;
	add.s32 	%r33, %r33, 4;
	add.s32 	%r32, %r32, 4;
	add.s32 	%r31, %r31, %r15;
	setp.ne.s32 	%p7, %r32, 216;
	@%p7 bra 	$L__BB58_4;
$L__BB58_5:
	ret;

}
	// .globl	_Z31norm_dist_backward_input_kernelILi36ELi2EEvPKfS1_S1_S1_iiiiPff
.visible .entry _Z31norm_dist_backward_input_kernelILi36ELi2EEvPKfS1_S1_S1_iiiiPff(
	.param .u64 .ptr .align 1 _Z31norm_dist_backward_input_kernelILi36ELi2EEvPKfS1_S1_S1_iiiiPff_param_0,
	.param .u64 .ptr .align 1 _Z31norm_dist_backward_input_kernelILi36ELi2EEvPKfS1_S1_S1_iiiiPff_param_1,
	.param .u64 .ptr .align 1 _Z31norm_dist_backward_input_kernelILi36ELi2EEvPKfS1_S1_S1_iiiiPff_param_2,
	.param .u64 .ptr .align 1 _Z31norm_dist_backward_input_kernelILi36ELi2EEvPKfS1_S1_S1_iiiiPff_param_3,
	.param .u32 _Z31norm_dist_backward_input_kernelILi36ELi2EEvPKfS1_S1_S1_iiiiPff_param_4,
	.param .u32 _Z31norm_dist_backward_input_kernelILi36ELi2EEvPKfS1_S1_S1_iiiiPff_param_5,
	.param .u32 _Z31norm_dist_backward_input_kernelILi36ELi2EEvPKfS1_S1_S1_iiiiPff_param_6,
	.param .u32 _Z31norm_dist_backward_input_kernelILi36ELi2EEvPKfS1_S1_S1_iiiiPff_param_7,
	.param .u64 .ptr .align 1 _Z31norm_dist_backward_input_kernelILi36ELi2EEvPKfS1_S1_S1_iiiiPff_param_8,
	.param .f32 _Z31norm_dist_backward_input_kernelILi36ELi2EEvPKfS1_S1_S1_iiiiPff_param_9
)
.maxntid 256
.minnctapersm 4
{
	.reg .pred 	%p<6>;
	.reg .b32 	%r<33>;
	.reg .b32 	%f<33>;
	.reg .b64 	%rd<22>;
	// demoted variable
	.shared .align 4 .b8 _ZZ31norm_dist_backward_input_kernelILi36ELi2EEvPKfS1_S1_S1_iiiiPffE6blockW[288];
	ld.param.u64 	%rd3, [_Z31norm_dist_backward_input_kernelILi36ELi2EEvPKfS1_S1_S1_iiiiPff_param_0];
	ld.param.u64 	%rd4, [_Z31norm_dist_backward_input_kernelILi36ELi2EEvPKfS1_S1_S1_iiiiPff_param_1];
	ld.param.u64 	%rd5, [_Z31norm_dist_backward_input_kernelILi36ELi2EEvPKfS1_S1_S1_iiiiPff_param_2];
	ld.param.u64 	%rd6, [_Z31norm_dist_backward_input_kernelILi36ELi2EEvPKfS1_S1_S1_iiiiPff_param_3];
	ld.param.u32 	%r12, [_Z31norm_dist_backward_input_kernelILi36ELi2EEvPKfS1_S1_S1_iiiiPff_param_4];
	ld.param.u32 	%r13, [_Z31norm_dist_backward_input_kernelILi36ELi2EEvPKfS1_S1_S1_iiiiPff_param_5];
	ld.param.u32 	%r14, [_Z31norm_dist_backward_input_kernelILi36ELi2EEvPKfS1_S1_S1_iiiiPff_param_6];
	ld.param.u32 	%r15, [_Z31norm_dist_backward_input_kernelILi36ELi2EEvPKfS1_S1_S1_iiiiPff_param_7];
	ld.param.u64 	%rd7, [_Z31norm_dist_backward_input_kernelILi36ELi2EEvPKfS1_S1_S1_iiiiPff_param_8];
	ld.param.f32 	%f6, [_Z31norm_dist_backward_input_kernelILi36ELi2EEvPKfS1_S1_S1_iiiiPff_param_9];
	mov.u32 	%r16, %ctaid.y;
	shl.b32 	%r17, %r16, 8;
	mov.u32 	%r1, %tid.x;
	or.b32  	%r2, %r17, %r1;
	div.s32 	%r3, %r2, %r15;
	mov.u32 	%r4, %ctaid.x;
	setp.gt.u32 	%p1, %r1, 71;
	@%p1 bra 	$L__BB59_2;
	cvta.to.global.u64 	%rd8, %rd5;
	mad.lo.s32 	%r18, %r4, 72, %r1;
	mul.wide.u32 	%rd9, %r18, 4;
	add.s64 	%rd10, %rd8, %rd9;
	ld.global.nc.f32 	%f7, [%rd10];
	shl.b32 	%r19, %r1, 2;
	mov.u32 	%r20, _ZZ31norm_dist_backward_input_kernelILi36ELi2EEvPKfS1_S1_S1_iiiiPffE6blockW;
	add.s32 	%r21, %r20, %r19;
	st.shared.f32 	[%r21], %f7;
$L__BB59_2:
	bar.sync 	0;
	setp.ge.s32 	%p2, %r3, %r12;
	@%p2 bra 	$L__BB59_5;
	rem.s32 	%r24, %r2, %r15;
	shl.b32 	%r25, %r4, 1;
	mad.lo.s32 	%r26, %r3, %r13, %r25;
	mad.lo.s32 	%r27, %r26, %r15, %r24;
	cvta.to.global.u64 	%rd11, %rd3;
	mul.wide.s32 	%rd12, %r27, 4;
	add.s64 	%rd13, %rd11, %rd12;
	ld.global.nc.f32 	%f1, [%rd13];
	cvta.to.global.u64 	%rd14, %rd6;
	add.s64 	%rd15, %rd14, %rd12;
	ld.global.nc.f32 	%f8, [%rd15];
	rcp.rn.f32 	%f2, %f8;
	mul.wide.s32 	%rd16, %r15, 4;
	add.s64 	%rd17, %rd13, %rd16;
	ld.global.nc.f32 	%f3, [%rd17];
	add.s64 	%rd18, %rd15, %rd16;
	ld.global.nc.f32 	%f9, [%rd18];
	rcp.rn.f32 	%f4, %f9;
	mul.lo.s32 	%r28, %r3, %r14;
	mad.lo.s32 	%r29, %r4, 36, %r28;
	add.f32 	%f5, %f6, 0fBF800000;
	mad.lo.s32 	%r30, %r15, %r29, %r24;
	cvta.to.global.u64 	%rd1, %rd4;
	cvta.to.global.u64 	%rd2, %rd7;
	mov.u32 	%r32, _ZZ31norm_dist_backward_input_kernelILi36ELi2EEvPKfS1_S1_S1_iiiiPffE6blockW;
	mov.b32 	%r31, 144;
$L__BB59_4:
	.pragma "nounroll";
	mul.wide.s32 	%rd19, %r30, 4;
	add.s64 	%rd20, %rd1, %rd19;
	ld.global.nc.f32 	%f10, [%rd20];
	ld.shared.f32 	%f11, [%r32];
	sub.f32 	%f12, %f10, %f11;
	abs.f32 	%f13, %f12;
	mul.f32 	%f14, %f13, %f2;
	lg2.approx.f32 	%f15, %f14;
	mul.f32 	%f16, %f5, %f15;
	ex2.approx.f32 	%f17, %f16;
	mul.f32 	%f18, %f1, %f17;
	setp.gt.f32 	%p3, %f12, 0f00000000;
	neg.f32 	%f19, %f18;
	selp.f32 	%f20, %f18, %f19, %p3;
	add.f32 	%f21, %f20, 0f00000000;
	ld.shared.f32 	%f22, [%r32+144];
	sub.f32 	%f23, %f10, %f22;
	abs.f32 	%f24, %f23;
	mul.f32 	%f25, %f24, %f4;
	lg2.approx.f32 	%f26, %f25;
	mul.f32 	%f27, %f5, %f26;
	ex2.approx.f32 	%f28, %f27;
	mul.f32 	%f29, %f3, %f28;
	setp.gt.f32 	%p4, %f23, 0f00000000;
	neg.f32 	%f30, %f29;
	selp.f32 	%f31, %f29, %f30, %p4;
	add.f32 	%f32, %f21, %f31;
	add.s64 	%rd21, %rd2, %rd19;
	st.global.f32 	[%rd21], %f32;
	add.s32 	%r32, %r32, 4;
	add.s32 	%r31, %r31, 4;
	add.s32 	%r30, %r30, %r15;
	setp.ne.s32 	%p5, %r31, 288;
	@%p5 bra 	$L__BB59_4;
$L__BB59_5:
	ret;

}
	// .globl	_Z31norm_dist_backward_input_kernelILi36ELi4EEvPKfS1_S1_S1_iiiiPff
.visible .entry _Z31norm_dist_backward_input_kernelILi36ELi4EEvPKfS1_S1_S1_iiiiPff(
	.param .u64 .ptr .align 1 _Z31norm_dist_backward_input_kernelILi36ELi4EEvPKfS1_S1_S1_iiiiPff_param_0,
	.param .u64 .ptr .align 1 _Z31norm_dist_backward_input_kernelILi36ELi4EEvPKfS1_S1_S1_iiiiPff_param_1,
	.param .u64 .ptr .align 1 _Z31norm_dist_backward_input_kernelILi36ELi4EEvPKfS1_S1_S1_iiiiPff_param_2,
	.param .u64 .ptr .align 1 _Z31norm_dist_backward_input_kernelILi36ELi4EEvPKfS1_S1_S1_iiiiPff_param_3,
	.param .u32 _Z31norm_dist_backward_input_kernelILi36ELi4EEvPKfS1_S1_S1_iiiiPff_param_4,
	.param .u32 _Z31norm_dist_backward_input_kernelILi36ELi4EEvPKfS1_S1_S1_iiiiPff_param_5,
	.param .u32 _Z31norm_dist_backward_input_kernelILi36ELi4EEvPKfS1_S1_S1_iiiiPff_param_6,
	.param .u32 _Z31norm_dist_backward_input_kernelILi36ELi4EEvPKfS1_S1_S1_iiiiPff_param_7,
	.param .u64 .ptr .align 1 _Z31norm_dist_backward_input_kernelILi36ELi4EEvPKfS1_S1_S1_iiiiPff_param_8,
	.param .f32 _Z31norm_dist_backward_input_kernelILi36ELi4EEvPKfS1_S1_S1_iiiiPff_param_9
)
.maxntid 256
.minnctapersm 4
{
	.reg .pred 	%p<8>;
	.reg .b32 	%r<34>;
	.reg .b32 	%f<61>;
	.reg .b64 	%rd<26>;
	// demoted variable
	.shared .align 4 .b8 _ZZ31norm_dist_backward_input_kernelILi36ELi4EEvPKfS1_S1_S1_iiiiPffE6blockW[576];
	ld.param.u64 	%rd3, [_Z31norm_dist_backward_input_kernelILi36ELi4EEvPKfS1_S1_S1_iiiiPff_param_0];
	ld.param.u64 	%rd4, [_Z31norm_dist_backward_input_kernelILi36ELi4EEvPKfS1_S1_S1_iiiiPff_param_1];
	ld.param.u64 	%rd5, [_Z31norm_dist_backward_input_kernelILi36ELi4EEvPKfS1_S1_S1_iiiiPff_param_2];
	ld.param.u64 	%rd6, [_Z31norm_dist_backward_input_kernelILi36ELi4EEvPKfS1_S1_S1_iiiiPff_param_3];
	ld.param.u32 	%r12, [_Z31norm_dist_backward_input_kernelILi36ELi4EEvPKfS1_S1_S1_iiiiPff_param_4];
	ld.param.u32 	%r13, [_Z31norm_dist_backward_input_kernelILi36ELi4EEvPKfS1_S1_S1_iiiiPff_param_5];
	ld.param.u32 	%r14, [_Z31norm_dist_backward_input_kernelILi36ELi4EEvPKfS1_S1_S1_iiiiPff_param_6];
	ld.param.u32 	%r15, [_Z31norm_dist_backward_input_kernelILi36ELi4EEvPKfS1_S1_S1_iiiiPff_param_7];
	ld.param.u64 	%rd7, [_Z31norm_dist_backward_input_kernelILi36ELi4EEvPKfS1_S1_S1_iiiiPff_param_8];
	ld.param.f32 	%f10, [_Z31norm_dist_backward_input_kernelILi36ELi4EEvPKfS1_S1_S1_iiiiPff_param_9];
	mov.u32 	%r16, %ctaid.y;
	shl.b32 	%r17, %r16, 8;
	mov.u32 	%r1, %tid.x;
	or.b32  	%r2, %r17, %r1;
	div.s32 	%r3, %r2, %r15;
	mov.u32 	%r4, %ctaid.x;
	setp.gt.u32 	%p1, %r1, 143;
	@%p1 bra 	$L__BB60_2;
	cvta.to.global.u64 	%rd8, %rd5;
	mad.lo.s32 	%r18, %r4, 144, %r1;
	mul.wide.u32 	%rd9, %r18, 4;
	add.s64 	%rd10, %rd8, %rd9;
	ld.global.nc.f32 	%f11, [%rd10];
	shl.b32 	%r19, %r1, 2;
	mov.u32 	%r20, _ZZ31norm_dist_backward_input_kernelILi36ELi4EEvPKfS1_S1_S1_iiiiPffE6blockW;
	add.s32 	%r21, %r20, %r19;
	st.shared.f32 	[%r21], %f11;
$L__BB60_2:
	bar.sync 	0;
	setp.ge.s32 	%p2, %r3, %r12;
	@%p2 bra 	$L__BB60_5;
	rem.s32 	%r24, %r2, %r15;
	shl.b32 	%r25, %r4, 2;
	mad.lo.s32 	%r26, %r3, %r13, %r25;
	mad.lo.s32 	%r27, %r26, %r15, %r24;
	cvta.to.global.u64 	%rd11, %rd3;
	mul.wide.s32 	%rd12, %r27, 4;
	add.s64 	%rd13, %rd11, %rd12;
	ld.global.nc.f32 	%f1, [%rd13];
	cvta.to.global.u64 	%rd14, %rd6;
	add.s64 	%rd15, %rd14, %rd12;
	ld.global.nc.f32 	%f12, [%rd15];
	rcp.rn.f32 	%f2, %f12;
	mul.wide.s32 	%rd16, %r15, 4;
	add.s64 	%rd17, %rd13, %rd16;
	ld.global.nc.f32 	%f3, [%rd17];
	add.s64 	%rd18, %rd15, %rd16;
	ld.global.nc.f32 	%f13, [%rd18];
	rcp.rn.f32 	%f4, %f13;
	add.s64 	%rd19, %rd17, %rd16;
	ld.global.nc.f32 	%f5, [%rd19];
	add.s64 	%rd20, %rd18, %rd16;
	ld.global.nc.f32 	%f14, [%rd20];
	rcp.rn.f32 	%f6, %f14;
	add.s64 	%rd21, %rd19, %rd16;
	ld.global.nc.f32 	%f7, [%rd21];
	add.s64 	%rd22, %rd20, %rd16;
	ld.global.nc.f32 	%f15, [%rd22];
	rcp.rn.f32 	%f8, %f15;
	mul.lo.s32 	%r28, %r3, %r14;
	mad.lo.s32 	%r29, %r4, 36, %r28;
	add.f32 	%f9, %f10, 0fBF800000;
	mad.lo.s32 	%r31, %r15, %r29, %r24;
	cvta.to.global.u64 	%rd1, %rd4;
	mov.u32 	%r30, _ZZ31norm_dist_backward_input_kernelILi36ELi4EEvPKfS1_S1_S1_iiiiPffE6blockW;
	add.s32 	%r33, %r30, 288;
	cvta.to.global.u64 	%rd2, %rd7;
	mov.b32 	%r32, 288;
$L__BB60_4:
	.pragma "nounroll";
	mul.wide.s32 	%rd23, %r31, 4;
	add.s64 	%rd24, %rd1, %rd23;
	ld.global.nc.f32 	%f16, [%rd24];
	ld.shared.f32 	%f17, [%r33+-288];
	sub.f32 	%f18, %f16, %f17;
	abs.f32 	%f19, %f18;
	mul.f32 	%f20, %f19, %f2;
	lg2.approx.f32 	%f21, %f20;
	mul.f32 	%f22, %f9, %f21;
	ex2.approx.f32 	%f23, %f22;
	mul.f32 	%f24, %f1, %f23;
	setp.gt.f32 	%p3, %f18, 0f00000000;
	neg.f32 	%f25, %f24;
	selp.f32 	%f26, %f24, %f25, %p3;
	add.f32 	%f27, %f26, 0f00000000;
	ld.shared.f32 	%f28, [%r33+-144];
	sub.f32 	%f29, %f16, %f28;
	abs.f32 	%f30, %f29;
	mul.f32 	%f31, %f30, %f4;
	lg2.approx.f32 	%f32, %f31;
	mul.f32 	%f33, %f9, %f32;
	ex2.approx.f32 	%f34, %f33;
	mul.f32 	%f35, %f3, %f34;
	setp.gt.f32 	%p4, %f29, 0f00000000;
	neg.f32 	%f36, %f35;
	selp.f32 	%f37, %f35, %f36, %p4;
	add.f32 	%f38, %f27, %f37;
	ld.shared.f32 	%f39, [%r33];
	sub.f32 	%f40, %f16, %f39;
	abs.f32 	%f41, %f40;
	mul.f32 	%f42, %f41, %f6;
	lg2.approx.f32 	%f43, %f42;
	mul.f32 	%f44, %f9, %f43;
	ex2.approx.f32 	%f45, %f44;
	mul.f32 	%f46, %f5, %f45;
	setp.gt.f32 	%p5, %f40, 0f00000000;
	neg.f32 	%f47, %f46;
	selp.f32 	%f48, %f46, %f47, %p5;
	add.f32 	%f49, %f38, %f48;
	ld.shared.f32 	%f50, [%r33+144];
	sub.f32 	%f51, %f16, %f50;
	abs.f32 	%f52, %f51;
	mul.f32 	%f53, %f52, %f8;
	lg2.approx.f32 	%f54, %f53;
	mul.f32 	%f55, %f9, %f54;
	ex2.approx.f32 	%f56, %f55;
	mul.f32 	%f57, %f7, %f56;
	setp.gt.f32 	%p6, %f51, 0f00000000;
	neg.f32 	%f58, %f57;
	selp.f32 	%f59, %f57, %f58, %p6;
	add.f32 	%f60, %f49, %f59;
	add.s64 	%rd25, %rd2, %rd23;
	st.global.f32 	[%rd25], %f60;
	add.s32 	%r33, %r33, 4;
	add.s32 	%r32, %r32, 4;
	add.s32 	%r31, %r31, %r15;
	setp.ne.s32 	%p7, %r32, 432;
	@%p7 bra 	$L__BB60_4;
$L__BB60_5:
	ret;

}
	// .globl	_Z31norm_dist_backward_input_kernelILi36ELi8EEvPKfS1_S1_S1_iiiiPff
.visible .entry _Z31norm_dist_backward_input_kernelILi36ELi8EEvPKfS1_S1_S1_iiiiPff(
	.param .u64 .ptr .align 1 _Z31norm_dist_backward_input_kernelILi36ELi8EEvPKfS1_S1_S1_iiiiPff_param_0,
	.param .u64 .ptr .align 1 _Z31norm_dist_backward_input_kernelILi36ELi8EEvPKfS1_S1_S1_iiiiPff_param_1,
	.param .u64 .ptr .align 1 _Z31norm_dist_backward_input_kernelILi36ELi8EEvPKfS1_S1_S1_iiiiPff_param_2,
	.param .u64 .ptr .align 1 _Z31norm_dist_backward_input_kernelILi36ELi8EEvPKfS1_S1_S1_iiiiPff_param_3,
	.param .u32 _Z31norm_dist_backward_input_kernelILi36ELi8EEvPKfS1_S1_S1_iiiiPff_param_4,
	.param .u32 _Z31norm_dist_backward_input_kernelILi36ELi8EEvPKfS1_S1_S1_iiiiPff_param_5,
	.param .u32 _Z31norm_dist_backward_input_kernelILi36ELi8EEvPKfS1_S1_S1_iiiiPff_param_6,
	.param .u32 _Z31norm_dist_backward_input_kernelILi36ELi8EEvPKfS1_S1_S1_iiiiPff_param_7,
	.param .u64 .ptr .align 1 _Z31norm_dist_backward_input_kernelILi36ELi8EEvPKfS1_S1_S1_iiiiPff_param_8,
	.param .f32 _Z31norm_dist_backward_input_kernelILi36ELi8EEvPKfS1_S1_S1_iiiiPff_param_9
)
.maxntid 256
.minnctapersm 4
{
	.reg .pred 	%p<12>;
	.reg .b32 	%r<36>;
	.reg .b32 	%f<117>;
	.reg .b64 	%rd<39>;
	// demoted variable
	.shared .align 4 .b8 _ZZ31norm_dist_backward_input_kernelILi36ELi8EEvPKfS1_S1_S1_iiiiPffE6blockW[1152];
	ld.param.u64 	%rd6, [_Z31norm_dist_backward_input_kernelILi36ELi8EEvPKfS1_S1_S1_iiiiPff_param_0];
	ld.param.u64 	%rd7, [_Z31norm_dist_backward_input_kernelILi36ELi8EEvPKfS1_S1_S1_iiiiPff_param_1];
	ld.param.u64 	%rd10, [_Z31norm_dist_backward_input_kernelILi36ELi8EEvPKfS1_S1_S1_iiiiPff_param_2];
	ld.param.u64 	%rd8, [_Z31norm_dist_backward_input_kernelILi36ELi8EEvPKfS1_S1_S1_iiiiPff_param_3];
	ld.param.u32 	%r15, [_Z31norm_dist_backward_input_kernelILi36ELi8EEvPKfS1_S1_S1_iiiiPff_param_4];
	ld.param.u32 	%r16, [_Z31norm_dist_backward_input_kernelILi36ELi8EEvPKfS1_S1_S1_iiiiPff_param_5];
	ld.param.u32 	%r17, [_Z31norm_dist_backward_input_kernelILi36ELi8EEvPKfS1_S1_S1_iiiiPff_param_6];
	ld.param.u32 	%r18, [_Z31norm_dist_backward_input_kernelILi36ELi8EEvPKfS1_S1_S1_iiiiPff_param_7];
	ld.param.u64 	%rd9, [_Z31norm_dist_backward_input_kernelILi36ELi8EEvPKfS1_S1_S1_iiiiPff_param_8];
	ld.param.f32 	%f18, [_Z31norm_dist_backward_input_kernelILi36ELi8EEvPKfS1_S1_S1_iiiiPff_param_9];
	cvta.to.global.u64 	%rd11, %rd10;
	mov.u32 	%r19, %ctaid.y;
	shl.b32 	%r20, %r19, 8;
	mov.u32 	%r33, %tid.x;
	or.b32  	%r2, %r20, %r33;
	div.s32 	%r3, %r2, %r18;
	mov.u32 	%r4, %ctaid.x;
	shl.b32 	%r21, %r33, 2;
	mov.u32 	%r22, _ZZ31norm_dist_backward_input_kernelILi36ELi8EEvPKfS1_S1_S1_iiiiPffE6blockW;
	add.s32 	%r32, %r22, %r21;
	mul.wide.u32 	%rd12, %r4, 1152;
	mul.wide.u32 	%rd13, %r33, 4;
	add.s64 	%rd14, %rd12, %rd13;
	add.s64 	%rd38, %rd11, %rd14;
$L__BB61_1:
	ld.global.nc.f32 	%f19, [%rd38];
	st.shared.f32 	[%r32], %f19;
	add.s32 	%r8, %r33, 256;
	add.s32 	%r32, %r32, 1024;
	add.s64 	%rd38, %rd38, 1024;
	setp.lt.u32 	%p1, %r33, 32;
	mov.u32 	%r33, %r8;
	@%p1 bra 	$L__BB61_1;
	bar.sync 	0;
	setp.ge.s32 	%p2, %r3, %r15;
	@%p2 bra 	$L__BB61_5;
	rem.s32 	%r24, %r2, %r18;
	shl.b32 	%r25, %r4, 3;
	mad.lo.s32 	%r26, %r3, %r16, %r25;
	mad.lo.s32 	%r27, %r26, %r18, %r24;
	cvta.to.global.u64 	%rd15, %rd6;
	mul.wide.s32 	%rd16, %r27, 4;
	add.s64 	%rd17, %rd15, %rd16;
	ld.global.nc.f32 	%f1, [%rd17];
	cvta.to.global.u64 	%rd18, %rd8;
	add.s64 	%rd19, %rd18, %rd16;
	ld.global.nc.f32 	%f20, [%rd19];
	rcp.rn.f32 	%f2, %f20;
	mul.wide.s32 	%rd20, %r18, 4;
	add.s64 	%rd21, %rd17, %rd20;
	ld.global.nc.f32 	%f3, [%rd21];
	add.s64 	%rd22, %rd19, %rd20;
	ld.global.nc.f32 	%f21, [%rd22];
	rcp.rn.f32 	%f4, %f21;
	add.s64 	%rd23, %rd21, %rd20;
	ld.global.nc.f32 	%f5, [%rd23];
	add.s64 	%rd24, %rd22, %rd20;
	ld.global.nc.f32 	%f22, [%rd24];
	rcp.rn.f32 	%f6, %f22;
	add.s64 	%rd25, %rd23, %rd20;
	ld.global.nc.f32 	%f7, [%rd25];
	add.s64 	%rd26, %rd24, %rd20;
	ld.global.nc.f32 	%f23, [%rd26];
	rcp.rn.f32 	%f8, %f23;
	add.s64 	%rd27, %rd25, %rd20;
	ld.global.nc.f32 	%f9, [%rd27];
	add.s64 	%rd28, %rd26, %rd20;
	ld.global.nc.f32 	%f24, [%rd28];
	rcp.rn.f32 	%f10, %f24;
	add.s64 	%rd29, %rd27, %rd20;
	ld.global.nc.f32 	%f11, [%rd29];
	add.s64 	%rd30, %rd28, %rd20;
	ld.global.nc.f32 	%f25, [%rd30];
	rcp.rn.f32 	%f12, %f25;
	add.s64 	%rd31, %rd29, %rd20;
	ld.global.nc.f32 	%f13, [%rd31];
	add.s64 	%rd32, %rd30, %rd20;
	ld.global.nc.f32 	%f26, [%rd32];
	rcp.rn.f32 	%f14, %f26;
	add.s64 	%rd33, %rd31, %rd20;
	ld.global.nc.f32 	%f15, [%rd33];
	add.s64 	%rd34, %rd32, %rd20;
	ld.global.nc.f32 	%f27, [%rd34];
	rcp.rn.f32 	%f16, %f27;
	mul.lo.s32 	%r28, %r3, %r17;
	mad.lo.s32 	%r29, %r4, 36, %r28;
	add.f32 	%f17, %f18, 0fBF800000;
	mad.lo.s32 	%r35, %r18, %r29, %r24;
	cvta.to.global.u64 	%rd4, %rd7;
	cvta.to.global.u64 	%rd5, %rd9;
	mov.b32 	%r34, 576;
$L__BB61_4:
	.pragma "nounroll";
	mul.wide.s32 	%rd35, %r35, 4;
	add.s64 	%rd36, %rd4, %rd35;
	ld.global.nc.f32 	%f28, [%rd36];
	add.s32 	%r31, %r22, %r34;
	ld.shared.f32 	%f29, [%r31+-576];
	sub.f32 	%f30, %f28, %f29;
	abs.f32 	%f31, %f30;
	mul.f32 	%f32, %f31, %f2;
	lg2.approx.f32 	%f33, %f32;
	mul.f32 	%f34, %f17, %f33;
	ex2.approx.f32 	%f35, %f34;
	mul.f32 	%f36, %f1, %f35;
	setp.gt.f32 	%p3, %f30, 0f00000000;
	neg.f32 	%f37, %f36;
	selp.f32 	%f38, %f36, %f37, %p3;
	add.f32 	%f39, %f38, 0f00000000;
	ld.shared.f32 	%f40, [%r31+-432];
	sub.f32 	%f41, %f28, %f40;
	abs.f32 	%f42, %f41;
	mul.f32 	%f43, %f42, %f4;
	lg2.approx.f32 	%f44, %f43;
	mul.f32 	%f45, %f17, %f44;
	ex2.approx.f32 	%f46, %f45;
	mul.f32 	%f47, %f3, %f46;
	setp.gt.f32 	%p4, %f41, 0f00000000;
	neg.f32 	%f48, %f47;
	selp.f32 	%f49, %f47, %f48, %p4;
	add.f32 	%f50, %f39, %f49;
	ld.shared.f32 	%f51, [%r31+-288];
	sub.f32 	%f52, %f28, %f51;
	abs.f32 	%f53, %f52;
	mul.f32 	%f54, %f53, %f6;
	lg2.approx.f32 	%f55, %f54;
	mul.f32 	%f56, %f17, %f55;
	ex2.approx.f32 	%f57, %f56;
	mul.f32 	%f58, %f5, %f57;
	setp.gt.f32 	%p5, %f52, 0f00000000;
	neg.f32 	%f59, %f58;
	selp.f32 	%f60, %f58, %f59, %p5;
	add.f32 	%f61, %f50, %f60;
	ld.shared.f32 	%f62, [%r31+-144];
	sub.f32 	%f63, %f28, %f62;
	abs.f32 	%f64, %f63;
	mul.f32 	%f65, %f64, %f8;
	lg2.approx.f32 	%f66, %f65;
	mul.f32 	%f67, %f17, %f66;
	ex2.approx.f32 	%f68, %f67;
	mul.f32 	%f69, %f7, %f68;
	setp.gt.f32 	%p6, %f63, 0f00000000;
	neg.f32 	%f70, %f69;
	selp.f32 	%f71, %f69, %f70, %p6;
	add.f32 	%f72, %f61, %f71;
	ld.shared.f32 	%f73, [%r31];
	sub.f32 	%f74, %f28, %f73;
	abs.f32 	%f75, %f74;
	mul.f32 	%f76, %f75, %f10;
	lg2.approx.f32 	%f77, %f76;
	mul.f32 	%f78, %f17, %f77;
	ex2.approx.f32 	%f79, %f78;
	mul.f32 	%f80, %f9, %f79;
	setp.gt.f32 	%p7, %f74, 0f00000000;
	neg.f32 	%f81, %f80;
	selp.f32 	%f82, %f80, %f81, %p7;
	add.f32 	%f83, %f72, %f82;
	ld.shared.f32 	%f84, [%r31+144];
	sub.f32 	%f85, %f28, %f84;
	abs.f32 	%f86, %f85;
	mul.f32 	%f87, %f86, %f12;
	lg2.approx.f32 	%f88, %f87;
	mul.f32 	%f89, %f17, %f88;
	ex2.approx.f32 	%f90, %f89;
	mul.f32 	%f91, %f11, %f90;
	setp.gt.f32 	%p8, %f85, 0f00000000;
	neg.f32 	%f92, %f91;
	selp.f32 	%f93, %f91, %f92, %p8;
	add.f32 	%f94, %f83, %f93;
	ld.shared.f32 	%f95, [%r31+288];
	sub.f32 	%f96, %f28, %f95;
	abs.f32 	%f97, %f96;
	mul.f32 	%f98, %f97, %f14;
	lg2.approx.f32 	%f99, %f98;
	mul.f32 	%f100, %f17, %f99;
	ex2.approx.f32 	%f101, %f100;
	mul.f32 	%f102, %f13, %f101;
	setp.gt.f32 	%p9, %f96, 0f00000000;
	neg.f32 	%f103, %f102;
	selp.f32 	%f104, %f102, %f103, %p9;
	add.f32 	%f105, %f94, %f104;
	ld.shared.f32 	%f106, [%r31+432];
	sub.f32 	%f107, %f28, %f106;
	abs.f32 	%f108, %f107;
	mul.f32 	%f109, %f108, %f16;
	lg2.approx.f32 	%f110, %f109;
	mul.f32 	%f111, %f17, %f110;
	ex2.approx.f32 	%f112, %f111;
	mul.f32 	%f113, %f15, %f112;
	setp.gt.f32 	%p10, %f107, 0f00000000;
	neg.f32 	%f114, %f113;
	selp.f32 	%f115, %f113, %f114, %p10;
	add.f32 	%f116, %f105, %f115;
	add.s64 	%rd37, %rd5, %rd35;
	st.global.f32 	[%rd37], %f116;
	add.s32 	%r35, %r35, %r18;
	add.s32 	%r34, %r34, 4;
	setp.ne.s32 	%p11, %r34, 720;
	@%p11 bra 	$L__BB61_4;
$L__BB61_5:
	ret;

}
	// .globl	_Z31norm_dist_backward_input_kernelILi72ELi4EEvPKfS1_S1_S1_iiiiPff
.visible .entry _Z31norm_dist_backward_input_kernelILi72ELi4EEvPKfS1_S1_S1_iiiiPff(
	.param .u64 .ptr .align 1 _Z31norm_dist_backward_input_kernelILi72ELi4EEvPKfS1_S1_S1_iiiiPff_param_0,
	.param .u64 .ptr .align 1 _Z31norm_dist_backward_input_kernelILi72ELi4EEvPKfS1_S1_S1_iiiiPff_param_1,
	.param .u64 .ptr .align 1 _Z31norm_dist_backward_input_kernelILi72ELi4EEvPKfS1_S1_S1_iiiiPff_param_2,
	.param .u64 .ptr .align 1 _Z31norm_dist_backward_input_kernelILi72ELi4EEvPKfS1_S1_S1_iiiiPff_param_3,
	.param .u32 _Z31norm_dist_backward_input_kernelILi72ELi4EEvPKfS1_S1_S1_iiiiPff_param_4,
	.param .u32 _Z31norm_dist_backward_input_kernelILi72ELi4EEvPKfS1_S1_S1_iiiiPff_param_5,
	.param .u32 _Z31norm_dist_backward_input_kernelILi72ELi4EEvPKfS1_S1_S1_iiiiPff_param_6,
	.param .u32 _Z31norm_dist_backward_input_kernelILi72ELi4EEvPKfS1_S1_S1_iiiiPff_param_7,
	.param .u64 .ptr .align 1 _Z31norm_dist_backward_input_kernelILi72ELi4EEvPKfS1_S1_S1_iiiiPff_param_8,
	.param .f32 _Z31norm_dist_backward_input_kernelILi72ELi4EEvPKfS1_S1_S1_iiiiPff_param_9
)
.maxntid 256
.minnctapersm 4
{
	.reg .pred 	%p<8>;
	.reg .b32 	%r<39>;
	.reg .b32 	%f<61>;
	.reg .b64 	%rd<31>;
	// demoted variable
	.shared .align 4 .b8 _ZZ31norm_dist_backward_input_kernelILi72ELi4EEvPKfS1_S1_S1_iiiiPffE6blockW[1152];
	ld.param.u64 	%rd6, [_Z31norm_dist_backward_input_kernelILi72ELi4EEvPKfS1_S1_S1_iiiiPff_param_0];
	ld.param.u64 	%rd7, [_Z31norm_dist_backward_input_kernelILi72ELi4EEvPKfS1_S1_S1_iiiiPff_param_1];
	ld.param.u64 	%rd10, [_Z31norm_dist_backward_input_kernelILi72ELi4EEvPKfS1_S1_S1_iiiiPff_param_2];
	ld.param.u64 	%rd8, [_Z31norm_dist_backward_input_kernelILi72ELi4EEvPKfS1_S1_S1_iiiiPff_param_3];
	ld.param.u32 	%r17, [_Z31norm_dist_backward_input_kernelILi72ELi4EEvPKfS1_S1_S1_iiiiPff_param_4];
	ld.param.u32 	%r18, [_Z31norm_dist_backward_input_kernelILi72ELi4EEvPKfS1_S1_S1_iiiiPff_param_5];
	ld.param.u32 	%r19, [_Z31norm_dist_backward_input_kernelILi72ELi4EEvPKfS1_S1_S1_iiiiPff_param_6];
	ld.param.u32 	%r20, [_Z31norm_dist_backward_input_kernelILi72ELi4EEvPKfS1_S1_S1_iiiiPff_param_7];
	ld.param.u64 	%rd9, [_Z31norm_dist_backward_input_kernelILi72ELi4EEvPKfS1_S1_S1_iiiiPff_param_8];
	ld.param.f32 	%f10, [_Z31norm_dist_backward_input_kernelILi72ELi4EEvPKfS1_S1_S1_iiiiPff_param_9];
	cvta.to.global.u64 	%rd11, %rd10;
	mov.u32 	%r21, %ctaid.y;
	shl.b32 	%r22, %r21, 8;
	mov.u32 	%r35, %tid.x;
	or.b32  	%r2, %r22, %r35;
	div.s32 	%r3, %r2, %r20;
	mov.u32 	%r4, %ctaid.x;
	shl.b32 	%r23, %r35, 2;
	mov.u32 	%r24, _ZZ31norm_dist_backward_input_kernelILi72ELi4EEvPKfS1_S1_S1_iiiiPffE6blockW;
	add.s32 	%r34, %r24, %r23;
	mul.wide.u32 	%rd12, %r4, 1152;
	mul.wide.u32 	%rd13, %r35, 4;
	add.s64 	%rd14, %rd12, %rd13;
	add.s64 	%rd30, %rd11, %rd14;
$L__BB62_1:
	ld.global.nc.f32 	%f11, [%rd30];
	st.shared.f32 	[%r34], %f11;
	add.s32 	%r8, %r35, 256;
	add.s32 	%r34, %r34, 1024;
	add.s64 	%rd30, %rd30, 1024;
	setp.lt.u32 	%p1, %r35, 32;
	mov.u32 	%r35, %r8;
	@%p1 bra 	$L__BB62_1;
	bar.sync 	0;
	setp.ge.s32 	%p2, %r3, %r17;
	@%p2 bra 	$L__BB62_5;
	rem.s32 	%r27, %r2, %r20;
	shl.b32 	%r28, %r4, 2;
	mad.lo.s32 	%r29, %r3, %r18, %r28;
	mad.lo.s32 	%r30, %r29, %r20, %r27;
	cvta.to.global.u64 	%rd15, %rd6;
	mul.wide.s32 	%rd16, %r30, 4;
	add.s64 	%rd17, %rd15, %rd16;
	ld.global.nc.f32 	%f1, [%rd17];
	cvta.to.global.u64 	%rd18, %rd8;
	add.s64 	%rd19, %rd18, %rd16;
	ld.global.nc.f32 	%f12, [%rd19];
	rcp.rn.f32 	%f2, %f12;
	mul.wide.s32 	%rd20, %r20, 4;
	add.s64 	%rd21, %rd17, %rd20;
	ld.global.nc.f32 	%f3, [%rd21];
	add.s64 	%rd22, %rd19, %rd20;
	ld.global.nc.f32 	%f13, [%rd22];
	rcp.rn.f32 	%f4, %f13;
	add.s64 	%rd23, %rd21, %rd20;
	ld.global.nc.f32 	%f5, [%rd23];
	add.s64 	%rd24, %rd22, %rd20;
	ld.global.nc.f32 	%f14, [%rd24];
	rcp.rn.f32 	%f6, %f14;
	add.s64 	%rd25, %rd23, %rd20;
	ld.global.nc.f32 	%f7, [%rd25];
	add.s64 	%rd26, %rd24, %rd20;
	ld.global.nc.f32 	%f15, [%rd26];
	rcp.rn.f32 	%f8, %f15;
	mul.lo.s32 	%r31, %r3, %r19;
	mad.lo.s32 	%r32, %r4, 72, %r31;
	add.f32 	%f9, %f10, 0fBF800000;
	mad.lo.s32 	%r36, %r20, %r32, %r27;
	cvta.to.global.u64 	%rd4, %rd7;
	add.s32 	%r38, %r24, 576;
	cvta.to.global.u64 	%rd5, %rd9;
	mov.b32 	%r37, 576;
$L__BB62_4:
	.pragma "nounroll";
	mul.wide.s32 	%rd27, %r36, 4;
	add.s64 	%rd28, %rd4, %rd27;
	ld.global.nc.f32 	%f16, [%rd28];
	ld.shared.f32 	%f17, [%r38+-576];
	sub.f32 	%f18, %f16, %f17;
	abs.f32 	%f19, %f18;
	mul.f32 	%f20, %f19, %f2;
	lg2.approx.f32 	%f21, %f20;
	mul.f32 	%f22, %f9, %f21;
	ex2.approx.f32 	%f23, %f22;
	mul.f32 	%f24, %f1, %f23;
	setp.gt.f32 	%p3, %f18, 0f00000000;
	neg.f32 	%f25, %f24;
	selp.f32 	%f26, %f24, %f25, %p3;
	add.f32 	%f27, %f26, 0f00000000;
	ld.shared.f32 	%f28, [%r38+-288];
	sub.f32 	%f29, %f16, %f28;
	abs.f32 	%f30, %f29;
	mul.f32 	%f31, %f30, %f4;
	lg2.approx.f32 	%f32, %f31;
	mul.f32 	%f33, %f9, %f32;
	ex2.approx.f32 	%f34, %f33;
	mul.f32 	%f35, %f3, %f34;
	setp.gt.f32 	%p4, %f29, 0f00000000;
	neg.f32 	%f36, %f35;
	selp.f32 	%f37, %f35, %f36, %p4;
	add.f32 	%f38, %f27, %f37;
	ld.shared.f32 	%f39, [%r38];
	sub.f32 	%f40, %f16, %f39;
	abs.f32 	%f41, %f40;
	mul.f32 	%f42, %f41, %f6;
	lg2.approx.f32 	%f43, %f42;
	mul.f32 	%f44, %f9, %f43;
	ex2.approx.f32 	%f45, %f44;
	mul.f32 	%f46, %f5, %f45;
	setp.gt.f32 	%p5, %f40, 0f00000000;
	neg.f32 	%f47, %f46;
	selp.f32 	%f48, %f46, %f47, %p5;
	add.f32 	%f49, %f38, %f48;
	ld.shared.f32 	%f50, [%r38+288];
	sub.f32 	%f51, %f16, %f50;
	abs.f32 	%f52, %f51;
	mul.f32 	%f53, %f52, %f8;
	lg2.approx.f32 	%f54, %f53;
	mul.f32 	%f55, %f9, %f54;
	ex2.approx.f32 	%f56, %f55;
	mul.f32 	%f57, %f7, %f56;
	setp.gt.f32 	%p6, %f51, 0f00000000;
	neg.f32 	%f58, %f57;
	selp.f32 	%f59, %f57, %f58, %p6;
	add.f32 	%f60, %f49, %f59;
	add.s64 	%rd29, %rd5, %rd27;
	st.global.f32 	[%rd29], %f60;
	add.s32 	%r38, %r38, 4;
	add.s32 	%r37, %r37, 4;
	add.s32 	%r36, %r36, %r20;
	setp.ne.s32 	%p7, %r37, 864;
	@%p7 bra 	$L__BB62_4;
$L__BB62_5:
	ret;

}
	// .globl	_Z31norm_dist_backward_input_kernelILi72ELi8EEvPKfS1_S1_S1_iiiiPff
.visible .entry _Z31norm_dist_backward_input_kernelILi72ELi8EEvPKfS1_S1_S1_iiiiPff(
	.param .u64 .ptr .align 1 _Z31norm_dist_backward_input_kernelILi72ELi8EEvPKfS1_S1_S1_iiiiPff_param_0,
	.param .u64 .ptr .align 1 _Z31norm_dist_backward_input_kernelILi72ELi8EEvPKfS1_S1_S1_iiiiPff_param_1,
	.param .u64 .ptr .align 1 _Z31norm_dist_backward_input_kernelILi72ELi8EEvPKfS1_S1_S1_iiiiPff_param_2,
	.param .u64 .ptr .align 1 _Z31norm_dist_backward_input_kernelILi72ELi8EEvPKfS1_S1_S1_iiiiPff_param_3,
	.param .u32 _Z31norm_dist_backward_input_kernelILi72ELi8EEvPKfS1_S1_S1_iiiiPff_param_4,
	.param .u32 _Z31norm_dist_backward_input_kernelILi72ELi8EEvPKfS1_S1_S1_iiiiPff_param_5,
	.param .u32 _Z31norm_dist_backward_input_kernelILi72ELi8EEvPKfS1_S1_S1_iiiiPff_param_6,
	.param .u32 _Z31norm_dist_backward_input_kernelILi72ELi8EEvPKfS1_S1_S1_iiiiPff_param_7,
	.param .u64 .ptr .align 1 _Z31norm_dist_backward_input_kernelILi72ELi8EEvPKfS1_S1_S1_iiiiPff_param_8,
	.param .f32 _Z31norm_dist_backward_input_kernelILi72ELi8EEvPKfS1_S1_S1_iiiiPff_param_9
)
.maxntid 256
.minnctapersm 4
{
	.reg .pred 	%p<12>;
	.reg .b32 	%r<36>;
	.reg .b32 	%f<117>;
	.reg .b64 	%rd<39>;
	// demoted variable
	.shared .align 4 .b8 _ZZ31norm_dist_backward_input_kernelILi72ELi8EEvPKfS1_S1_S1_iiiiPffE6blockW[2304];
	ld.param.u64 	%rd6, [_Z31norm_dist_backward_input_kernelILi72ELi8EEvPKfS1_S1_S1_iiiiPff_param_0];
	ld.param.u64 	%rd7, [_Z31norm_dist_backward_input_kernelILi72ELi8EEvPKfS1_S1_S1_iiiiPff_param_1];
	ld.param.u64 	%rd10, [_Z31norm_dist_backward_input_kernelILi72ELi8EEvPKfS1_S1_S1_iiiiPff_param_2];
	ld.param.u64 	%rd8, [_Z31norm_dist_backward_input_kernelILi72ELi8EEvPKfS1_S1_S1_iiiiPff_param_3];
	ld.param.u32 	%r15, [_Z31norm_dist_backward_input_kernelILi72ELi8EEvPKfS1_S1_S1_iiiiPff_param_4];
	ld.param.u32 	%r16, [_Z31norm_dist_backward_input_kernelILi72ELi8EEvPKfS1_S1_S1_iiiiPff_param_5];
	ld.param.u32 	%r17, [_Z31norm_dist_backward_input_kernelILi72ELi8EEvPKfS1_S1_S1_iiiiPff_param_6];
	ld.param.u32 	%r18, [_Z31norm_dist_backward_input_kernelILi72ELi8EEvPKfS1_S1_S1_iiiiPff_param_7];
	ld.param.u64 	%rd9, [_Z31norm_dist_backward_input_kernelILi72ELi8EEvPKfS1_S1_S1_iiiiPff_param_8];
	ld.param.f32 	%f18, [_Z31norm_dist_backward_input_kernelILi72ELi8EEvPKfS1_S1_S1_iiiiPff_param_9];
	cvta.to.global.u64 	%rd11, %rd10;
	mov.u32 	%r19, %ctaid.y;
	shl.b32 	%r20, %r19, 8;
	mov.u32 	%r33, %tid.x;
	or.b32  	%r2, %r20, %r33;
	div.s32 	%r3, %r2, %r18;
	mov.u32 	%r4, %ctaid.x;
	shl.b32 	%r21, %r33, 2;
	mov.u32 	%r22, _ZZ31norm_dist_backward_input_kernelILi72ELi8EEvPKfS1_S1_S1_iiiiPffE6blockW;
	add.s32 	%r32, %r22, %r21;
	mul.wide.u32 	%rd12, %r4, 2304;
	mul.wide.u32 	%rd13, %r33, 4;
	add.s64 	%rd14, %rd12, %rd13;
	add.s64 	%rd38, %rd11, %rd14;
$L__BB63_1:
	ld.global.nc.f32 	%f19, [%rd38];
	st.shared.f32 	[%r32], %f19;
	add.s32 	%r8, %r33, 256;
	add.s32 	%r32, %r32, 1024;
	add.s64 	%rd38, %rd38, 1024;
	setp.lt.u32 	%p1, %r33, 320;
	mov.u32 	%r33, %r8;
	@%p1 bra 	$L__BB63_1;
	bar.sync 	0;
	setp.ge.s32 	%p2, %r3, %r15;
	@%p2 bra 	$L__BB63_5;
	rem.s32 	%r24, %r2, %r18;
	shl.b32 	%r25, %r4, 3;
	mad.lo.s32 	%r26, %r3, %r16, %r25;
	mad.lo.s32 	%r27, %r26, %r18, %r24;
	cvta.to.global.u64 	%rd15, %rd6;
	mul.wide.s32 	%rd16, %r27, 4;
	add.s64 	%rd17, %rd15, %rd16;
	ld.global.nc.f32 	%f1, [%rd17];
	cvta.to.global.u64 	%rd18, %rd8;
	add.s64 	%rd19, %rd18, %rd16;
	ld.global.nc.f32 	%f20, [%rd19];
	rcp.rn.f32 	%f2, %f20;
	mul.wide.s32 	%rd20, %r18, 4;
	add.s64 	%rd21, %rd17, %rd20;
	ld.global.nc.f32 	%f3, [%rd21];
	add.s64 	%rd22, %rd19, %rd20;
	ld.global.nc.f32 	%f21, [%rd22];
	rcp.rn.f32 	%f4, %f21;
	add.s64 	%rd23, %rd21, %rd20;
	ld.global.nc.f32 	%f5, [%rd23];
	add.s64 	%rd24, %rd22, %rd20;
	ld.global.nc.f32 	%f22, [%rd24];
	rcp.rn.f32 	%f6, %f22;
	add.s64 	%rd25, %rd23, %rd20;
	ld.global.nc.f32 	%f7, [%rd25];
	add.s64 	%rd26, %rd24, %rd20;
	ld.global.nc.f32 	%f23, [%rd26];
	rcp.rn.f32 	%f8, %f23;
	add.s64 	%rd27, %rd25, %rd20;
	ld.global.nc.f32 	%f9, [%rd27];
	add.s64 	%rd28, %rd26, %rd20;
	ld.global.nc.f32 	%f24, [%rd28];
	rcp.rn.f32 	%f10, %f24;
	add.s64 	%rd29, %rd27, %rd20;
	ld.global.nc.f32 	%f11, [%rd29];
	add.s64 	%rd30, %rd28, %rd20;
	ld.global.nc.f32 	%f25, [%rd30];
	rcp.rn.f32 	%f12, %f25;
	add.s64 	%rd31, %rd29, %rd20;
	ld.global.nc.f32 	%f13, [%rd31];
	add.s64 	%rd32, %rd30, %rd20;
	ld.global.nc.f32 	%f26, [%rd32];
	rcp.rn.f32 	%f14, %f26;
	add.s64 	%rd33, %rd31, %rd20;
	ld.global.nc.f32 	%f15, [%rd33];
	add.s64 	%rd34, %rd32, %rd20;
	ld.global.nc.f32 	%f27, [%rd34];
	rcp.rn.f32 	%f16, %f27;
	mul.lo.s32 	%r28, %r3, %r17;
	mad.lo.s32 	%r29, %r4, 72, %r28;
	add.f32 	%f17, %f18, 0fBF800000;
	mad.lo.s32 	%r35, %r18, %r29, %r24;
	cvta.to.global.u64 	%rd4, %rd7;
	cvta.to.global.u64 	%rd5, %rd9;
	mov.b32 	%r34, 1152;
$L__BB63_4:
	.pragma "nounroll";
	mul.wide.s32 	%rd35, %r35, 4;
	add.s64 	%rd36, %rd4, %rd35;
	ld.global.nc.f32 	%f28, [%rd36];
	add.s32 	%r31, %r22, %r34;
	ld.shared.f32 	%f29, [%r31+-1152];
	sub.f32 	%f30, %f28, %f29;
	abs.f32 	%f31, %f30;
	mul.f32 	%f32, %f31, %f2;
	lg2.approx.f32 	%f33, %f32;
	mul.f32 	%f34, %f17, %f33;
	ex2.approx.f32 	%f35, %f34;
	mul.f32 	%f36, %f1, %f35;
	setp.gt.f32 	%p3, %f30, 0f00000000;
	neg.f32 	%f37, %f36;
	selp.f32 	%f38, %f36, %f37, %p3;
	add.f32 	%f39, %f38, 0f00000000;
	ld.shared.f32 	%f40, [%r31+-864];
	sub.f32 	%f41, %f28, %f40;
	abs.f32 	%f42, %f41;
	mul.f32 	%f43, %f42, %f4;
	lg2.approx.f32 	%f44, %f43;
	mul.f32 	%f45, %f17, %f44;
	ex2.approx.f32 	%f46, %f45;
	mul.f32 	%f47, %f3, %f46;
	setp.gt.f32 	%p4, %f41, 0f00000000;
	neg.f32 	%f48, %f47;
	selp.f32 	%f49, %f47, %f48, %p4;
	add.f32 	%f50, %f39, %f49;
	ld.shared.f32 	%f51, [%r31+-576];
	sub.f32 	%f52, %f28, %f51;
	abs.f32 	%f53, %f52;
	mul.f32 	%f54, %f53, %f6;
	lg2.approx.f32 	%f55, %f54;
	mul.f32 	%f56, %f17, %f55;
	ex2.approx.f32 	%f57, %f56;
	mul.f32 	%f58, %f5, %f57;
	setp.gt.f32 	%p5, %f52, 0f00000000;
	neg.f32 	%f59, %f58;
	selp.f32 	%f60, %f58, %f59, %p5;
	add.f32 	%f61, %f50, %f60;
	ld.shared.f32 	%f62, [%r31+-288];
	sub.f32 	%f63, %f28, %f62;
	abs.f32 	%f64, %f63;
	mul.f32 	%f65, %f64, %f8;
	lg2.approx.f32 	%f66, %f65;
	mul.f32 	%f67, %f17, %f66;
	ex2.approx.f32 	%f68, %f67;
	mul.f32 	%f69, %f7, %f68;
	setp.gt.f32 	%p6, %f63, 0f00000000;
	neg.f32 	%f70, %f69;
	selp.f32 	%f71, %f69, %f70, %p6;
	add.f32 	%f72, %f61, %f71;
	ld.shared.f32 	%f73, [%r31];
	sub.f32 	%f74, %f28, %f73;
	abs.f32 	%f75, %f74;
	mul.f32 	%f76, %f75, %f10;
	lg2.approx.f32 	%f77, %f76;
	mul.f32 	%f78, %f17, %f77;
	ex2.approx.f32 	%f79, %f78;
	mul.f32 	%f80, %f9, %f79;
	setp.gt.f32 	%p7, %f74, 0f00000000;
	neg.f32 	%f81, %f80;
	selp.f32 	%f82, %f80, %f81, %p7;
	add.f32 	%f83, %f72, %f82;
	ld.shared.f32 	%f84, [%r31+288];
	sub.f32 	%f85, %f28, %f84;
	abs.f32 	%f86, %f85;
	mul.f32 	%f87, %f86, %f12;
	lg2.approx.f32 	%f88, %f87;
	mul.f32 	%f89, %f17, %f88;
	ex2.approx.f32 	%f90, %f89;
	mul.f32 	%f91, %f11, %f90;
	setp.gt.f32 	%p8, %f85, 0f00000000;
	neg.f32 	%f92, %f91;
	selp.f32 	%f93, %f91, %f92, %p8;
	add.f32 	%f94, %f83, %f93;
	ld.shared.f32 	%f95, [%r31+576];
	sub.f32 	%f96, %f28, %f95;
	abs.f32 	%f97, %f96;
	mul.f32 	%f98, %f97, %f14;
	lg2.approx.f32 	%f99, %f98;
	mul.f32 	%f100, %f17, %f99;
	ex2.approx.f32 	%f101, %f100;
	mul.f32 	%f102, %f13, %f101;
	setp.gt.f32 	%p9, %f96, 0f00000000;
	neg.f32 	%f103, %f102;
	selp.f32 	%f104, %f102, %f103, %p9;
	add.f32 	%f105, %f94, %f104;
	ld.shared.f32 	%f106, [%r31+864];
	sub.f32 	%f107, %f28, %f106;
	abs.f32 	%f108, %f107;
	mul.f32 	%f109, %f108, %f16;
	lg2.approx.f32 	%f110, %f109;
	mul.f32 	%f111, %f17, %f110;
	ex2.approx.f32 	%f112, %f111;
	mul.f32 	%f113, %f15, %f112;
	setp.gt.f32 	%p10, %f107, 0f00000000;
	neg.f32 	%f114, %f113;
	selp.f32 	%f115, %f113, %f114, %p10;
	add.f32 	%f116, %f105, %f115;
	add.s64 	%rd37, %rd5, %rd35;
	st.global.f32 	[%rd37], %f116;
	add.s32 	%r35, %r35, %r18;
	add.s32 	%r34, %r34, 4;
	setp.ne.s32 	%p11, %r34, 1440;
	@%p11 bra 	$L__BB63_4;
$L__BB63_5:
	ret;

}
	// .globl	_Z31norm_dist_backward_input_kernelILi72ELi16EEvPKfS1_S1_S1_iiiiPff
.visible .entry _Z31norm_dist_backward_input_kernelILi72ELi16EEvPKfS1_S1_S1_iiiiPff(
	.param .u64 .ptr .align 1 _Z31norm_dist_backward_input_kernelILi72ELi16EEvPKfS1_S1_S1_iiiiPff_param_0,
	.param .u64 .ptr .align 1 _Z31norm_dist_backward_input_kernelILi72ELi16EEvPKfS1_S1_S1_iiiiPff_param_1,
	.param .u64 .ptr .align 1 _Z31norm_dist_backward_input_kernelILi72ELi16EEvPKfS1_S1_S1_iiiiPff_param_2,
	.param .u64 .ptr .align 1 _Z31norm_dist_backward_input_kernelILi72ELi16EEvPKfS1_S1_S1_iiiiPff_param_3,
	.param .u32 _Z31norm_dist_backward_input_kernelILi72ELi16EEvPKfS1_S1_S1_iiiiPff_param_4,
	.param .u32 _Z31norm_dist_backward_input_kernelILi72ELi16EEvPKfS1_S1_S1_iiiiPff_param_5,
	.param .u32 _Z31norm_dist_backward_input_kernelILi72ELi16EEvPKfS1_S1_S1_iiiiPff_param_6,
	.param .u32 _Z31norm_dist_backward_input_kernelILi72ELi16EEvPKfS1_S1_S1_iiiiPff_param_7,
	.param .u64 .ptr .align 1 _Z31norm_dist_backward_input_kernelILi72ELi16EEvPKfS1_S1_S1_iiiiPff_param_8,
	.param .f32 _Z31norm_dist_backward_input_kernelILi72ELi16EEvPKfS1_S1_S1_iiiiPff_param_9
)
.maxntid 256
.minnctapersm 4
{
	.reg .pred 	%p<26>;
	.reg .b32 	%r<51>;
	.reg .b32 	%f<208>;
	.reg .b64 	%rd<37>;
	// demoted variable
	.shared .align 4 .b8 _ZZ31norm_dist_backward_input_kernelILi72ELi16EEvPKfS1_S1_S1_iiiiPffE6blockW[4608];
	ld.param.u64 	%rd6, [_Z31norm_dist_backward_input_kernelILi72ELi16EEvPKfS1_S1_S1_iiiiPff_param_0];
	ld.param.u64 	%rd8, [_Z31norm_dist_backward_input_kernelILi72ELi16EEvPKfS1_S1_S1_iiiiPff_param_1];
	ld.param.u64 	%rd9, [_Z31norm_dist_backward_input_kernelILi72ELi16EEvPKfS1_S1_S1_iiiiPff_param_2];
	ld.param.u64 	%rd7, [_Z31norm_dist_backward_input_kernelILi72ELi16EEvPKfS1_S1_S1_iiiiPff_param_3];
	ld.param.u32 	%r19, [_Z31norm_dist_backward_input_kernelILi72ELi16EEvPKfS1_S1_S1_iiiiPff_param_4];
	ld.param.u32 	%r20, [_Z31norm_dist_backward_input_kernelILi72ELi16EEvPKfS1_S1_S1_iiiiPff_param_5];
	ld.param.u32 	%r21, [_Z31norm_dist_backward_input_kernelILi72ELi16EEvPKfS1_S1_S1_iiiiPff_param_6];
	ld.param.u32 	%r22, [_Z31norm_dist_backward_input_kernelILi72ELi16EEvPKfS1_S1_S1_iiiiPff_param_7];
	ld.param.u64 	%rd10, [_Z31norm_dist_backward_input_kernelILi72ELi16EEvPKfS1_S1_S1_iiiiPff_param_8];
	ld.param.f32 	%f18, [_Z31norm_dist_backward_input_kernelILi72ELi16EEvPKfS1_S1_S1_iiiiPff_param_9];
	cvta.to.global.u64 	%rd1, %rd9;
	cvta.to.global.u64 	%rd2, %rd10;
	cvta.to.global.u64 	%rd3, %rd8;
	mov.u32 	%r23, %ctaid.y;
	shl.b32 	%r24, %r23, 8;
	mov.u32 	%r46, %tid.x;
	or.b32  	%r25, %r24, %r46;
	div.s32 	%r2, %r25, %r22;
	mul.lo.s32 	%r26, %r2, %r22;
	sub.s32 	%r3, %r25, %r26;
	mov.u32 	%r4, %ctaid.x;
	mul.lo.s32 	%r5, %r4, 1152;
$L__BB64_1:
	add.s32 	%r27, %r46, %r5;
	mul.wide.u32 	%rd11, %r27, 4;
	add.s64 	%rd12, %rd1, %rd11;
	ld.global.nc.f32 	%f19, [%rd12];
	shl.b32 	%r28, %r46, 2;
	mov.u32 	%r29, _ZZ31norm_dist_backward_input_kernelILi72ELi16EEvPKfS1_S1_S1_iiiiPffE6blockW;
	add.s32 	%r30, %r29, %r28;
	st.shared.f32 	[%r30], %f19;
	add.s32 	%r7, %r46, 256;
	setp.lt.u32 	%p2, %r46, 896;
	mov.u32 	%r46, %r7;
	@%p2 bra 	$L__BB64_1;
	bar.sync 	0;
	setp.ge.s32 	%p3, %r2, %r19;
	@%p3 bra 	$L__BB64_10;
	shl.b32 	%r32, %r4, 4;
	mad.lo.s32 	%r8, %r2, %r20, %r32;
	mul.lo.s32 	%r33, %r2, %r21;
	mad.lo.s32 	%r9, %r4, 72, %r33;
	add.f32 	%f1, %f18, 0fBF800000;
	mad.lo.s32 	%r10, %r22, %r9, %r3;
	cvta.to.global.u64 	%rd4, %rd6;
	cvta.to.global.u64 	%rd5, %rd7;
	mov.b32 	%r47, 0;
	mov.pred 	%p25, -1;
	mul.wide.s32 	%rd16, %r22, 4;
$L__BB64_4:
	.pragma "nounroll";
	mov.pred 	%p1, %p25;
	add.s32 	%r34, %r8, %r47;
	mad.lo.s32 	%r35, %r34, %r22, %r3;
	mul.wide.s32 	%rd13, %r35, 4;
	add.s64 	%rd14, %rd4, %rd13;
	ld.global.nc.f32 	%f2, [%rd14];
	add.s64 	%rd15, %rd5, %rd13;
	ld.global.nc.f32 	%f20, [%rd15];
	rcp.rn.f32 	%f3, %f20;
	add.s64 	%rd17, %rd14, %rd16;
	ld.global.nc.f32 	%f4, [%rd17];
	add.s64 	%rd18, %rd15, %rd16;
	ld.global.nc.f32 	%f21, [%rd18];
	rcp.rn.f32 	%f5, %f21;
	add.s64 	%rd19, %rd17, %rd16;
	ld.global.nc.f32 	%f6, [%rd19];
	add.s64 	%rd20, %rd18, %rd16;
	ld.global.nc.f32 	%f22, [%rd20];
	rcp.rn.f32 	%f7, %f22;
	add.s64 	%rd21, %rd19, %rd16;
	ld.global.nc.f32 	%f8, [%rd21];
	add.s64 	%rd22, %rd20, %rd16;
	ld.global.nc.f32 	%f23, [%rd22];
	rcp.rn.f32 	%f9, %f23;
	add.s64 	%rd23, %rd21, %rd16;
	ld.global.nc.f32 	%f10, [%rd23];
	add.s64 	%rd24, %rd22, %rd16;
	ld.global.nc.f32 	%f24, [%rd24];
	rcp.rn.f32 	%f11, %f24;
	add.s64 	%rd25, %rd23, %rd16;
	ld.global.nc.f32 	%f12, [%rd25];
	add.s64 	%rd26, %rd24, %rd16;
	ld.global.nc.f32 	%f25, [%rd26];
	rcp.rn.f32 	%f13, %f25;
	add.s64 	%rd27, %rd25, %rd16;
	ld.global.nc.f32 	%f14, [%rd27];
	add.s64 	%rd28, %rd26, %rd16;
	ld.global.nc.f32 	%f26, [%rd28];
	rcp.rn.f32 	%f15, %f26;
	add.s64 	%rd29, %rd27, %rd16;
	ld.global.nc.f32 	%f16, [%rd29];
	add.s64 	%rd30, %rd28, %rd16;
	ld.global.nc.f32 	%f27, [%rd30];
	rcp.rn.f32 	%f17, %f27;
	not.pred 	%p5, %p1;
	@%p5 bra 	$L__BB64_7;
	mov.b32 	%r48, 0;
$L__BB64_6:
	.pragma "nounroll";
	add.s32 	%r40, %r9, %r48;
	mad.lo.s32 	%r41, %r40, %r22, %r3;
	mul.wide.s32 	%rd34, %r41, 4;
	add.s64 	%rd35, %rd3, %rd34;
	ld.global.nc.f32 	%f119, [%rd35];
	shl.b32 	%r42, %r48, 2;
	add.s32 	%r44, %r29, %r42;
	ld.shared.f32 	%f120, [%r44];
	sub.f32 	%f121, %f119, %f120;
	abs.f32 	%f122, %f121;
	mul.f32 	%f123, %f122, %f3;
	lg2.approx.f32 	%f124, %f123;
	mul.f32 	%f125, %f1, %f124;
	ex2.approx.f32 	%f126, %f125;
	mul.f32 	%f127, %f2, %f126;
	setp.gt.f32 	%p15, %f121, 0f00000000;
	neg.f32 	%f128, %f127;
	selp.f32 	%f129, %f127, %f128, %p15;
	add.f32 	%f130, %f129, 0f00000000;
	ld.shared.f32 	%f131, [%r44+288];
	sub.f32 	%f132, %f119, %f131;
	abs.f32 	%f133, %f132;
	mul.f32 	%f134, %f133, %f5;
	lg2.approx.f32 	%f135, %f134;
	mul.f32 	%f136, %f1, %f135;
	ex2.approx.f32 	%f137, %f136;
	mul.f32 	%f138, %f4, %f137;
	setp.gt.f32 	%p16, %f132, 0f00000000;
	neg.f32 	%f139, %f138;
	selp.f32 	%f140, %f138, %f139, %p16;
	add.f32 	%f141, %f130, %f140;
	ld.shared.f32 	%f142, [%r44+576];
	sub.f32 	%f143, %f119, %f142;
	abs.f32 	%f144, %f143;
	mul.f32 	%f145, %f144, %f7;
	lg2.approx.f32 	%f146, %f145;
	mul.f32 	%f147, %f1, %f146;
	ex2.approx.f32 	%f148, %f147;
	mul.f32 	%f149, %f6, %f148;
	setp.gt.f32 	%p17, %f143, 0f00000000;
	neg.f32 	%f150, %f149;
	selp.f32 	%f151, %f149, %f150, %p17;
	add.f32 	%f152, %f141, %f151;
	ld.shared.f32 	%f153, [%r44+864];
	sub.f32 	%f154, %f119, %f153;
	abs.f32 	%f155, %f154;
	mul.f32 	%f156, %f155, %f9;
	lg2.approx.f32 	%f157, %f156;
	mul.f32 	%f158, %f1, %f157;
	ex2.approx.f32 	%f159, %f158;
	mul.f32 	%f160, %f8, %f159;
	setp.gt.f32 	%p18, %f154, 0f00000000;
	neg.f32 	%f161, %f160;
	selp.f32 	%f162, %f160, %f161, %p18;
	add.f32 	%f163, %f152, %f162;
	ld.shared.f32 	%f164, [%r44+1152];
	sub.f32 	%f165, %f119, %f164;
	abs.f32 	%f166, %f165;
	mul.f32 	%f167, %f166, %f11;
	lg2.approx.f32 	%f168, %f167;
	mul.f32 	%f169, %f1, %f168;
	ex2.approx.f32 	%f170, %f169;
	mul.f32 	%f171, %f10, %f170;
	setp.gt.f32 	%p19, %f165, 0f00000000;
	neg.f32 	%f172, %f171;
	selp.f32 	%f173, %f171, %f172, %p19;
	add.f32 	%f174, %f163, %f173;
	ld.shared.f32 	%f175, [%r44+1440];
	sub.f32 	%f176, %f119, %f175;
	abs.f32 	%f177, %f176;
	mul.f32 	%f178, %f177, %f13;
	lg2.approx.f32 	%f179, %f178;
	mul.f32 	%f180, %f1, %f179;
	ex2.approx.f32 	%f181, %f180;
	mul.f32 	%f182, %f12, %f181;
	setp.gt.f32 	%p20, %f176, 0f00000000;
	neg.f32 	%f183, %f182;
	selp.f32 	%f184, %f182, %f183, %p20;
	add.f32 	%f185, %f174, %f184;
	ld.shared.f32 	%f186, [%r44+1728];
	sub.f32 	%f187, %f119, %f186;
	abs.f32 	%f188, %f187;
	mul.f32 	%f189, %f188, %f15;
	lg2.approx.f32 	%f190, %f189;
	mul.f32 	%f191, %f1, %f190;
	ex2.approx.f32 	%f192, %f191;
	mul.f32 	%f193, %f14, %f192;
	setp.gt.f32 	%p21, %f187, 0f00000000;
	neg.f32 	%f194, %f193;
	selp.f32 	%f195, %f193, %f194, %p21;
	add.f32 	%f196, %f185, %f195;
	ld.shared.f32 	%f197, [%r44+2016];
	sub.f32 	%f198, %f119, %f197;
	abs.f32 	%f199, %f198;
	mul.f32 	%f200, %f199, %f17;
	lg2.approx.f32 	%f201, %f200;
	mul.f32 	%f202, %f1, %f201;
	ex2.approx.f32 	%f203, %f202;
	mul.f32 	%f204, %f16, %f203;
	setp.gt.f32 	%p22, %f198, 0f00000000;
	neg.f32 	%f205, %f204;
	selp.f32 	%f206, %f204, %f205, %p22;
	add.f32 	%f207, %f196, %f206;
	add.s64 	%rd36, %rd2, %rd34;
	st.global.f32 	[%rd36], %f207;
	add.s32 	%r48, %r48, 1;
	setp.eq.s32 	%p23, %r48, 72;
	@%p23 bra 	$L__BB64_9;
	bra.uni 	$L__BB64_6;
$L__BB64_7:
	mad.lo.s32 	%r12, %r47, 288, %r29;
	mov.b32 	%r50, 1152;
	mov.u32 	%r49, %r10;
$L__BB64_8:
	.pragma "nounroll";
	mul.wide.s32 	%rd31, %r49, 4;
	add.s64 	%rd32, %rd3, %rd31;
	ld.global.nc.f32 	%f28, [%rd32];
	add.s32 	%r38, %r12, %r50;
	ld.shared.f32 	%f29, [%r38+-1152];
	sub.f32 	%f30, %f28, %f29;
	abs.f32 	%f31, %f30;
	mul.f32 	%f32, %f31, %f3;
	lg2.approx.f32 	%f33, %f32;
	mul.f32 	%f34, %f1, %f33;
	ex2.approx.f32 	%f35, %f34;
	mul.f32 	%f36, %f2, %f35;
	setp.gt.f32 	%p6, %f30, 0f00000000;
	neg.f32 	%f37, %f36;
	selp.f32 	%f38, %f36, %f37, %p6;
	add.f32 	%f39, %f38, 0f00000000;
	ld.shared.f32 	%f40, [%r38+-864];
	sub.f32 	%f41, %f28, %f40;
	abs.f32 	%f42, %f41;
	mul.f32 	%f43, %f42, %f5;
	lg2.approx.f32 	%f44, %f43;
	mul.f32 	%f45, %f1, %f44;
	ex2.approx.f32 	%f46, %f45;
	mul.f32 	%f47, %f4, %f46;
	setp.gt.f32 	%p7, %f41, 0f00000000;
	neg.f32 	%f48, %f47;
	selp.f32 	%f49, %f47, %f48, %p7;
	add.f32 	%f50, %f39, %f49;
	ld.shared.f32 	%f51, [%r38+-576];
	sub.f32 	%f52, %f28, %f51;
	abs.f32 	%f53, %f52;
	mul.f32 	%f54, %f53, %f7;
	lg2.approx.f32 	%f55, %f54;
	mul.f32 	%f56, %f1, %f55;
	ex2.approx.f32 	%f57, %f56;
	mul.f32 	%f58, %f6, %f57;
	setp.gt.f32 	%p8, %f52, 0f00000000;
	neg.f32 	%f59, %f58;
	selp.f32 	%f60, %f58, %f59, %p8;
	add.f32 	%f61, %f50, %f60;
	ld.shared.f32 	%f62, [%r38+-288];
	sub.f32 	%f63, %f28, %f62;
	abs.f32 	%f64, %f63;
	mul.f32 	%f65, %f64, %f9;
	lg2.approx.f32 	%f66, %f65;
	mul.f32 	%f67, %f1, %f66;
	ex2.approx.f32 	%f68, %f67;
	mul.f32 	%f69, %f8, %f68;
	setp.gt.f32 	%p9, %f63, 0f00000000;
	neg.f32 	%f70, %f69;
	selp.f32 	%f71, %f69, %f70, %p9;
	add.f32 	%f72, %f61, %f71;
	ld.shared.f32 	%f73, [%r38];
	sub.f32 	%f74, %f28, %f73;
	abs.f32 	%f75, %f74;
	mul.f32 	%f76, %f75, %f11;
	lg2.approx.f32 	%f77, %f76;
	mul.f32 	%f78, %f1, %f77;
	ex2.approx.f32 	%f79, %f78;
	mul.f32 	%f80, %f10, %f79;
	setp.gt.f32 	%p10, %f74, 0f00000000;
	neg.f32 	%f81, %f80;
	selp.f32 	%f82, %f80, %f81, %p10;
	add.f32 	%f83, %f72, %f82;
	ld.shared.f32 	%f84, [%r38+288];
	sub.f32 	%f85, %f28, %f84;
	abs.f32 	%f86, %f85;
	mul.f32 	%f87, %f86, %f13;
	lg2.approx.f32 	%f88, %f87;
	mul.f32 	%f89, %f1, %f88;
	ex2.approx.f32 	%f90, %f89;
	mul.f32 	%f91, %f12, %f90;
	setp.gt.f32 	%p11, %f85, 0f00000000;
	neg.f32 	%f92, %f91;
	selp.f32 	%f93, %f91, %f92, %p11;
	add.f32 	%f94, %f83, %f93;
	ld.shared.f32 	%f95, [%r38+576];
	sub.f32 	%f96, %f28, %f95;
	abs.f32 	%f97, %f96;
	mul.f32 	%f98, %f97, %f15;
	lg2.approx.f32 	%f99, %f98;
	mul.f32 	%f100, %f1, %f99;
	ex2.approx.f32 	%f101, %f100;
	mul.f32 	%f102, %f14, %f101;
	setp.gt.f32 	%p12, %f96, 0f00000000;
	neg.f32 	%f103, %f102;
	selp.f32 	%f104, %f102, %f103, %p12;
	add.f32 	%f105, %f94, %f104;
	ld.shared.f32 	%f106, [%r38+864];
	sub.f32 	%f107, %f28, %f106;
	abs.f32 	%f108, %f107;
	mul.f32 	%f109, %f108, %f17;
	lg2.approx.f32 	%f110, %f109;
	mul.f32 	%f111, %f1, %f110;
	ex2.approx.f32 	%f112, %f111;
	mul.f32 	%f113, %f16, %f112;
	setp.gt.f32 	%p13, %f107, 0f00000000;
	neg.f32 	%f114, %f113;
	selp.f32 	%f115, %f113, %f114, %p13;
	add.f32 	%f116, %f105, %f115;
	add.s64 	%rd33, %rd2, %rd31;
	ld.global.f32 	%f117, [%rd33];
	add.f32 	%f118, %f116, %f117;
	st.global.f32 	[%rd33], %f118;
	add.s32 	%r50, %r50, 4;
	add.s32 	%r49, %r49, %r22;
	setp.ne.s32 	%p14, %r50, 1440;
	@%p14 bra 	$L__BB64_8;
$L__BB64_9:
	mov.b32 	%r47, 8;
	mov.pred 	%p25, 0;
	@%p1 bra 	$L__BB64_4;
$L__BB64_10:
	ret;

}
	// .globl	_Z31norm_dist_backward_input_kernelILi144ELi8EEvPKfS1_S1_S1_iiiiPff
.visible .entry _Z31norm_dist_backward_input_kernelILi144ELi8EEvPKfS1_S1_S1_iiiiPff(
	.param .u64 .ptr .align 1 _Z31norm_dist_backward_input_kernelILi144ELi8EEvPKfS1_S1_S1_iiiiPff_param_0,
	.param .u64 .ptr .align 1 _Z31norm_dist_backward_input_kernelILi144ELi8EEvPKfS1_S1_S1_iiiiPff_param_1,
	.param .u64 .ptr .align 1 _Z31norm_dist_backward_input_kernelILi144ELi8EEvPKfS1_S1_S1_iiiiPff_param_2,
	.param .u64 .ptr .align 1 _Z31norm_dist_backward_input_kernelILi144ELi8EEvPKfS1_S1_S1_iiiiPff_param_3,
	.param .u32 _Z31norm_dist_backward_input_kernelILi144ELi8EEvPKfS1_S1_S1_iiiiPff_param_4,
	.param .u32 _Z31norm_dist_backward_input_kernelILi144ELi8EEvPKfS1_S1_S1_iiiiPff_param_5,
	.param .u32 _Z31norm_dist_backward_input_kernelILi144ELi8EEvPKfS1_S1_S1_iiiiPff_param_6,
	.param .u32 _Z31norm_dist_backward_input_kernelILi144ELi8EEvPKfS1_S1_S1_iiiiPff_param_7,
	.param .u64 .ptr .align 1 _Z31norm_dist_backward_input_kernelILi144ELi8EEvPKfS1_S1_S1_iiiiPff_param_8,
	.param .f32 _Z31norm_dist_backward_input_kernelILi144ELi8EEvPKfS1_S1_S1_iiiiPff_param_9
)
.maxntid 256
.minnctapersm 4
{
	.reg .pred 	%p<12>;
	.reg .b32 	%r<36>;
	.reg .b32 	%f<117>;
	.reg .b64 	%rd<39>;
	// demoted variable
	.shared .align 4 .b8 _ZZ31norm_dist_backward_input_kernelILi144ELi8EEvPKfS1_S1_S1_iiiiPffE6blockW[4608];
	ld.param.u64 	%rd6, [_Z31norm_dist_backward_input_kernelILi144ELi8EEvPKfS1_S1_S1_iiiiPff_param_0];
	ld.param.u64 	%rd7, [_Z31norm_dist_backward_input_kernelILi144ELi8EEvPKfS1_S1_S1_iiiiPff_param_1];
	ld.param.u64 	%rd10, [_Z31norm_dist_backward_input_kernelILi144ELi8EEvPKfS1_S1_S1_iiiiPff_param_2];
	ld.param.u64 	%rd8, [_Z31norm_dist_backward_input_kernelILi144ELi8EEvPKfS1_S1_S1_iiiiPff_param_3];
	ld.param.u32 	%r15, [_Z31norm_dist_backward_input_kernelILi144ELi8EEvPKfS1_S1_S1_iiiiPff_param_4];
	ld.param.u32 	%r16, [_Z31norm_dist_backward_input_kernelILi144ELi8EEvPKfS1_S1_S1_iiiiPff_param_5];
	ld.param.u32 	%r17, [_Z31norm_dist_backward_input_kernelILi144ELi8EEvPKfS1_S1_S1_iiiiPff_param_6];
	ld.param.u32 	%r18, [_Z31norm_dist_backward_input_kernelILi144ELi8EEvPKfS1_S1_S1_iiiiPff_param_7];
	ld.param.u64 	%rd9, [_Z31norm_dist_backward_input_kernelILi144ELi8EEvPKfS1_S1_S1_iiiiPff_param_8];
	ld.param.f32 	%f18, [_Z31norm_dist_backward_input_kernelILi144ELi8EEvPKfS1_S1_S1_iiiiPff_param_9];
	cvta.to.global.u64 	%rd11, %rd10;
	mov.u32 	%r19, %ctaid.y;
	shl.b32 	%r20, %r19, 8;
	mov.u32 	%r33, %tid.x;
	or.b32  	%r2, %r20, %r33;
	div.s32 	%r3, %r2, %r18;
	mov.u32 	%r4, %ctaid.x;
	shl.b32 	%r21, %r33, 2;
	mov.u32 	%r22, _ZZ31norm_dist_backward_input_kernelILi144ELi8EEvPKfS1_S1_S1_iiiiPffE6blockW;
	add.s32 	%r32, %r22, %r21;
	mul.wide.u32 	%rd12, %r4, 4608;
	mul.wide.u32 	%rd13, %r33, 4;
	add.s64 	%rd14, %rd12, %rd13;
	add.s64 	%rd38, %rd11, %rd14;
$L__BB65_1:
	ld.global.nc.f32 	%f19, [%rd38];
	st.shared.f32 	[%r32], %f19;
	add.s32 	%r8, %r33, 256;
	add.s32 	%r32, %r32, 1024;
	add.s64 	%rd38, %rd38, 1024;
	setp.lt.u32 	%p1, %r33, 896;
	mov.u32 	%r33, %r8;
	@%p1 bra 	$L__BB65_1;
	bar.sync 	0;
	setp.ge.s32 	%p2, %r3, %r15;
	@%p2 bra 	$L__BB65_5;
	rem.s32 	%r24, %r2, %r18;
	shl.b32 	%r25, %r4, 3;
	mad.lo.s32 	%r26, %r3, %r16, %r25;
	mad.lo.s32 	%r27, %r26, %r18, %r24;
	cvta.to.global.u64 	%rd15, %rd6;
	mul.wide.s32 	%rd16, %r27, 4;
	add.s64 	%rd17, %rd15, %rd16;
	ld.global.nc.f32 	%f1, [%rd17];
	cvta.to.global.u64 	%rd18, %rd8;
	add.s64 	%rd19, %rd18, %rd16;
	ld.global.nc.f32 	%f20, [%rd19];
	rcp.rn.f32 	%f2, %f20;
	mul.wide.s32 	%rd20, %r18, 4;
	add.s64 	%rd21, %rd17, %rd20;
	ld.global.nc.f32 	%f3, [%rd21];
	add.s64 	%rd22, %rd19, %rd20;
	ld.global.nc.f32 	%f21, [%rd22];
	rcp.rn.f32 	%f4, %f21;
	add.s64 	%rd23, %rd21, %rd20;
	ld.global.nc.f32 	%f5, [%rd23];
	add.s64 	%rd24, %rd22, %rd20;
	ld.global.nc.f32 	%f22, [%rd24];
	rcp.rn.f32 	%f6, %f22;
	add.s64 	%rd25, %rd23, %rd20;
	ld.global.nc.f32 	%f7, [%rd25];
	add.s64 	%rd26, %rd24, %rd20;
	ld.global.nc.f32 	%f23, [%rd26];
	rcp.rn.f32 	%f8, %f23;
	add.s64 	%rd27, %rd25, %rd20;
	ld.global.nc.f32 	%f9, [%rd27];
	add.s64 	%rd28, %rd26, %rd20;
	ld.global.nc.f32 	%f24, [%rd28];
	rcp.rn.f32 	%f10, %f24;
	add.s64 	%rd29, %rd27, %rd20;
	ld.global.nc.f32 	%f11, [%rd29];
	add.s64 	%rd30, %rd28, %rd20;
	ld.global.nc.f32 	%f25, [%rd30];
	rcp.rn.f32 	%f12, %f25;
	add.s64 	%rd31, %rd29, %rd20;
	ld.global.nc.f32 	%f13, [%rd31];
	add.s64 	%rd32, %rd30, %rd20;
	ld.global.nc.f32 	%f26, [%rd32];
	rcp.rn.f32 	%f14, %f26;
	add.s64 	%rd33, %rd31, %rd20;
	ld.global.nc.f32 	%f15, [%rd33];
	add.s64 	%rd34, %rd32, %rd20;
	ld.global.nc.f32 	%f27, [%rd34];
	rcp.rn.f32 	%f16, %f27;
	mul.lo.s32 	%r28, %r3, %r17;
	mad.lo.s32 	%r29, %r4, 144, %r28;
	add.f32 	%f17, %f18, 0fBF800000;
	mad.lo.s32 	%r35, %r18, %r29, %r24;
	cvta.to.global.u64 	%rd4, %rd7;
	cvta.to.global.u64 	%rd5, %rd9;
	mov.b32 	%r34, 2304;
$L__BB65_4:
	.pragma "nounroll";
	mul.wide.s32 	%rd35, %r35, 4;
	add.s64 	%rd36, %rd4, %rd35;
	ld.global.nc.f32 	%f28, [%rd36];
	add.s32 	%r31, %r22, %r34;
	ld.shared.f32 	%f29, [%r31+-2304];
	sub.f32 	%f30, %f28, %f29;
	abs.f32 	%f31, %f30;
	mul.f32 	%f32, %f31, %f2;
	lg2.approx.f32 	%f33, %f32;
	mul.f32 	%f34, %f17, %f33;
	ex2.approx.f32 	%f35, %f34;
	mul.f32 	%f36, %f1, %f35;
	setp.gt.f32 	%p3, %f30, 0f00000000;
	neg.f32 	%f37, %f36;
	selp.f32 	%f38, %f36, %f37, %p3;
	add.f32 	%f39, %f38, 0f00000000;
	ld.shared.f32 	%f40, [%r31+-1728];
	sub.f32 	%f41, %f28, %f40;
	abs.f32 	%f42, %f41;
	mul.f32 	%f43, %f42, %f4;
	lg2.approx.f32 	%f44, %f43;
	mul.f32 	%f45, %f17, %f44;
	ex2.approx.f32 	%f46, %f45;
	mul.f32 	%f47, %f3, %f46;
	setp.gt.f32 	%p4, %f41, 0f00000000;
	neg.f32 	%f48, %f47;
	selp.f32 	%f49, %f47, %f48, %p4;
	add.f32 	%f50, %f39, %f49;
	ld.shared.f32 	%f51, [%r31+-1152];
	sub.f32 	%f52, %f28, %f51;
	abs.f32 	%f53, %f52;
	mul.f32 	%f54, %f53, %f6;
	lg2.approx.f32 	%f55, %f54;
	mul.f32 	%f56, %f17, %f55;
	ex2.approx.f32 	%f57, %f56;
	mul.f32 	%f58, %f5, %f57;
	setp.gt.f32 	%p5, %f52, 0f00000000;
	neg.f32 	%f59, %f58;
	selp.f32 	%f60, %f58, %f59, %p5;
	add.f32 	%f61, %f50, %f60;
	ld.shared.f32 	%f62, [%r31+-576];
	sub.f32 	%f63, %f28, %f62;
	abs.f32 	%f64, %f63;
	mul.f32 	%f65, %f64, %f8;
	lg2.approx.f32 	%f66, %f65;
	mul.f32 	%f67, %f17, %f66;
	ex2.approx.f32 	%f68, %f67;
	mul.f32 	%f69, %f7, %f68;
	setp.gt.f32 	%p6, %f63, 0f00000000;
	neg.f32 	%f70, %f69;
	selp.f32 	%f71, %f69, %f70, %p6;
	add.f32 	%f72, %f61, %f71;
	ld.shared.f32 	%f73, [%r31];
	sub.f32 	%f74, %f28, %f73;
	abs.f32 	%f75, %f74;
	mul.f32 	%f76, %f75, %f10;
	lg2.approx.f32 	%f77, %f76;
	mul.f32 	%f78, %f17, %f77;
	ex2.approx.f32 	%f79, %f78;
	mul.f32 	%f80, %f9, %f79;
	setp.gt.f32 	%p7, %f74, 0f00000000;
	neg.f32 	%f81, %f80;
	selp.f32 	%f82, %f80, %f81, %p7;
	add.f32 	%f83, %f72, %f82;
	ld.shared.f32 	%f84, [%r31+576];
	sub.f32 	%f85, %f28, %f84;
	abs.f32 	%f86, %f85;
	mul.f32 	%f87, %f86, %f12;
	lg2.approx.f32 	%f88, %f87;
	mul.f32 	%f89, %f17, %f88;
	ex2.approx.f32 	%f90, %f89;
	mul.f32 	%f91, %f11, %f90;
	setp.gt.f32 	%p8, %f85, 0f00000000;
	neg.f32 	%f92, %f91;
	selp.f32 	%f93, %f91, %f92, %p8;
	add.f32 	%f94, %f83, %f93;
	ld.shared.f32 	%f95, [%r31+1152];
	sub.f32 	%f96, %f28, %f95;
	abs.f32 	%f97, %f96;
	mul.f32 	%f98, %f97, %f14;
	lg2.approx.f32 	%f99, %f98;
	mul.f32 	%f100, %f17, %f99;
	ex2.approx.f32 	%f101, %f100;
	mul.f32 	%f102, %f13, %f101;
	setp.gt.f32 	%p9, %f96, 0f00000000;
	neg.f32 	%f103, %f102;
	selp.f32 	%f104, %f102, %f103, %p9;
	add.f32 	%f105, %f94, %f104;
	ld.shared.f32 	%f106, [%r31+1728];
	sub.f32 	%f107, %f28, %f106;
	abs.f32 	%f108, %f107;
	mul.f32 	%f109, %f108, %f16;
	lg2.approx.f32 	%f110, %f109;
	mul.f32 	%f111, %f17, %f110;
	ex2.approx.f32 	%f112, %f111;
	mul.f32 	%f113, %f15, %f112;
	setp.gt.f32 	%p10, %f107, 0f00000000;
	neg.f32 	%f114, %f113;
	selp.f32 	%f115, %f113, %f114, %p10;
	add.f32 	%f116, %f105, %f115;
	add.s64 	%rd37, %rd5, %rd35;
	st.global.f32 	[%rd37], %f116;
	add.s32 	%r35, %r35, %r18;
	add.s32 	%r34, %r34, 4;
	setp.ne.s32 	%p11, %r34, 2880;
	@%p11 bra 	$L__BB65_4;
$L__BB65_5:
	ret;

}
	// .globl	_Z31norm_dist_backward_input_kernelILi144ELi16EEvPKfS1_S1_S1_iiiiPff
.visible .entry _Z31norm_dist_backward_input_kernelILi144ELi16EEvPKfS1_S1_S1_iiiiPff(
	.param .u64 .ptr .align 1 _Z31norm_dist_backward_input_kernelILi144ELi16EEvPKfS1_S1_S1_iiiiPff_param_0,
	.param .u64 .ptr .align 1 _Z31norm_dist_backward_input_kernelILi144ELi16EEvPKfS1_S1_S1_iiiiPff_param_1,
	.param .u64 .ptr .align 1 _Z31norm_dist_backward_input_kernelILi144ELi16EEvPKfS1_S1_S1_iiiiPff_param_2,
	.param .u64 .ptr .align 1 _Z31norm_dist_backward_input_kernelILi144ELi16EEvPKfS1_S1_S1_iiiiPff_param_3,
	.param .u32 _Z31norm_dist_backward_input_kernelILi144ELi16EEvPKfS1_S1_S1_iiiiPff_param_4,
	.param .u32 _Z31norm_dist_backward_input_kernelILi144ELi16EEvPKfS1_S1_S1_iiiiPff_param_5,
	.param .u32 _Z31norm_dist_backward_input_kernelILi144ELi16EEvPKfS1_S1_S1_iiiiPff_param_6,
	.param .u32 _Z31norm_dist_backward_input_kernelILi144ELi16EEvPKfS1_S1_S1_iiiiPff_param_7,
	.param .u64 .ptr .align 1 _Z31norm_dist_backward_input_kernelILi144ELi16EEvPKfS1_S1_S1_iiiiPff_param_8,
	.param .f32 _Z31norm_dist_backward_input_kernelILi144ELi16EEvPKfS1_S1_S1_iiiiPff_param_9
)
.maxntid 256
.minnctapersm 4
{
	.reg .pred 	%p<26>;
	.reg .b32 	%r<51>;
	.reg .b32 	%f<208>;
	.reg .b64 	%rd<37>;
	// demoted variable
	.shared .align 4 .b8 _ZZ31norm_dist_backward_input_kernelILi144ELi16EEvPKfS1_S1_S1_iiiiPffE6blockW[9216];
	ld.param.u64 	%rd6, [_Z31norm_dist_backward_input_kernelILi144ELi16EEvPKfS1_S1_S1_iiiiPff_param_0];
	ld.param.u64 	%rd8, [_Z31norm_dist_backward_input_kernelILi144ELi16EEvPKfS1_S1_S1_iiiiPff_param_1];
	ld.param.u64 	%rd9, [_Z31norm_dist_backward_input_kernelILi144ELi16EEvPKfS1_S1_S1_iiiiPff_param_2];
	ld.param.u64 	%rd7, [_Z31norm_dist_backward_input_kernelILi144ELi16EEvPKfS1_S1_S1_iiiiPff_param_3];
	ld.param.u32 	%r19, [_Z31norm_dist_backward_input_kernelILi144ELi16EEvPKfS1_S1_S1_iiiiPff_param_4];
	ld.param.u32 	%r20, [_Z31norm_dist_backward_input_kernelILi144ELi16EEvPKfS1_S1_S1_iiiiPff_param_5];
	ld.param.u32 	%r21, [_Z31norm_dist_backward_input_kernelILi144ELi16EEvPKfS1_S1_S1_iiiiPff_param_6];
	ld.param.u32 	%r22, [_Z31norm_dist_backward_input_kernelILi144ELi16EEvPKfS1_S1_S1_iiiiPff_param_7];
	ld.param.u64 	%rd10, [_Z31norm_dist_backward_input_kernelILi144ELi16EEvPKfS1_S1_S1_iiiiPff_param_8];
	ld.param.f32 	%f18, [_Z31norm_dist_backward_input_kernelILi144ELi16EEvPKfS1_S1_S1_iiiiPff_param_9];
	cvta.to.global.u64 	%rd1, %rd9;
	cvta.to.global.u64 	%rd2, %rd10;
	cvta.to.global.u64 	%rd3, %rd8;
	mov.u32 	%r23, %ctaid.y;
	shl.b32 	%r24, %r23, 8;
	mov.u32 	%r46, %tid.x;
	or.b32  	%r25, %r24, %r46;
	div.s32 	%r2, %r25, %r22;
	mul.lo.s32 	%r26, %r2, %r22;
	sub.s32 	%r3, %r25, %r26;
	mov.u32 	%r4, %ctaid.x;
	mul.lo.s32 	%r5, %r4, 2304;
$L__BB66_1:
	add.s32 	%r27, %r46, %r5;
	mul.wide.u32 	%rd11, %r27, 4;
	add.s64 	%rd12, %rd1, %rd11;
	ld.global.nc.f32 	%f19, [%rd12];
	shl.b32 	%r28, %r46, 2;
	mov.u32 	%r29, _ZZ31norm_dist_backward_input_kernelILi144ELi16EEvPKfS1_S1_S1_iiiiPffE6blockW;
	add.s32 	%r30, %r29, %r28;
	st.shared.f32 	[%r30], %f19;
	add.s32 	%r7, %r46, 256;
	setp.lt.u32 	%p2, %r46, 2048;
	mov.u32 	%r46, %r7;
	@%p2 bra 	$L__BB66_1;
	bar.sync 	0;
	setp.ge.s32 	%p3, %r2, %r19;
	@%p3 bra 	$L__BB66_10;
	shl.b32 	%r32, %r4, 4;
	mad.lo.s32 	%r8, %r2, %r20, %r32;
	mul.lo.s32 	%r33, %r2, %r21;
	mad.lo.s32 	%r9, %r4, 144, %r33;
	add.f32 	%f1, %f18, 0fBF800000;
	mad.lo.s32 	%r10, %r22, %r9, %r3;
	cvta.to.global.u64 	%rd4, %rd6;
	cvta.to.global.u64 	%rd5, %rd7;
	mov.b32 	%r47, 0;
	mov.pred 	%p25, -1;
	mul.wide.s32 	%rd16, %r22, 4;
$L__BB66_4:
	.pragma "nounroll";
	mov.pred 	%p1, %p25;
	add.s32 	%r34, %r8, %r47;
	mad.lo.s32 	%r35, %r34, %r22, %r3;
	mul.wide.s32 	%rd13, %r35, 4;
	add.s64 	%rd14, %rd4, %rd13;
	ld.global.nc.f32 	%f2, [%rd14];
	add.s64 	%rd15, %rd5, %rd13;
	ld.global.nc.f32 	%f20, [%rd15];
	rcp.rn.f32 	%f3, %f20;
	add.s64 	%rd17, %rd14, %rd16;
	ld.global.nc.f32 	%f4, [%rd17];
	add.s64 	%rd18, %rd15, %rd16;
	ld.global.nc.f32 	%f21, [%rd18];
	rcp.rn.f32 	%f5, %f21;
	add.s64 	%rd19, %rd17, %rd16;
	ld.global.nc.f32 	%f6, [%rd19];
	add.s64 	%rd20, %rd18, %rd16;
	ld.global.nc.f32 	%f22, [%rd20];
	rcp.rn.f32 	%f7, %f22;
	add.s64 	%rd21, %rd19, %rd16;
	ld.global.nc.f32 	%f8, [%rd21];
	add.s64 	%rd22, %rd20, %rd16;
	ld.global.nc.f32 	%f23, [%rd22];
	rcp.rn.f32 	%f9, %f23;
	add.s64 	%rd23, %rd21, %rd16;
	ld.global.nc.f32 	%f10, [%rd23];
	add.s64 	%rd24, %rd22, %rd16;
	ld.global.nc.f32 	%f24, [%rd24];
	rcp.rn.f32 	%f11, %f24;
	add.s64 	%rd25, %rd23, %rd16;
	ld.global.nc.f32 	%f12, [%rd25];
	add.s64 	%rd26, %rd24, %rd16;
	ld.global.nc.f32 	%f25, [%rd26];
	rcp.rn.f32 	%f13, %f25;
	add.s64 	%rd27, %rd25, %rd16;
	ld.global.nc.f32 	%f14, [%rd27];
	add.s64 	%rd28, %rd26, %rd16;
	ld.global.nc.f32 	%f26, [%rd28];
	rcp.rn.f32 	%f15, %f26;
	add.s64 	%rd29, %rd27, %rd16;
	ld.global.nc.f32 	%f16, [%rd29];
	add.s64 	%rd30, %rd28, %rd16;
	ld.global.nc.f32 	%f27, [%rd30];
	rcp.rn.f32 	%f17, %f27;
	not.pred 	%p5, %p1;
	@%p5 bra 	$L__BB66_7;
	mov.b32 	%r48, 0;
$L__BB66_6:
	.pragma "nounroll";
	add.s32 	%r40, %r9, %r48;
	mad.lo.s32 	%r41, %r40, %r22, %r3;
	mul.wide.s32 	%rd34, %r41, 4;
	add.s64 	%rd35, %rd3, %rd34;
	ld.global.nc.f32 	%f119, [%rd35];
	shl.b32 	%r42, %r48, 2;
	add.s32 	%r44, %r29, %r42;
	ld.shared.f32 	%f120, [%r44];
	sub.f32 	%f121, %f119, %f120;
	abs.f32 	%f122, %f121;
	mul.f32 	%f123, %f122, %f3;
	lg2.approx.f32 	%f124, %f123;
	mul.f32 	%f125, %f1, %f124;
	ex2.approx.f32 	%f126, %f125;
	mul.f32 	%f127, %f2, %f126;
	setp.gt.f32 	%p15, %f121, 0f00000000;
	neg.f32 	%f128, %f127;
	selp.f32 	%f129, %f127, %f128, %p15;
	add.f32 	%f130, %f129, 0f00000000;
	ld.shared.f32 	%f131, [%r44+576];
	sub.f32 	%f132, %f119, %f131;
	abs.f32 	%f133, %f132;
	mul.f32 	%f134, %f133, %f5;
	lg2.approx.f32 	%f135, %f134;
	mul.f32 	%f136, %f1, %f135;
	ex2.approx.f32 	%f137, %f136;
	mul.f32 	%f138, %f4, %f137;
	setp.gt.f32 	%p16, %f132, 0f00000000;
	neg.f32 	%f139, %f138;
	selp.f32 	%f140, %f138, %f139, %p16;
	add.f32 	%f141, %f130, %f140;
	ld.shared.f32 	%f142, [%r44+1152];
	sub.f32 	%f143, %f119, %f142;
	abs.f32 	%f144, %f143;
	mul.f32 	%f145, %f144, %f7;
	lg2.approx.f32 	%f146, %f145;
	mul.f32 	%f147, %f1, %f146;
	ex2.approx.f32 	%f148, %f147;
	mul.f32 	%f149, %f6, %f148;
	setp.gt.f32 	%p17, %f143, 0f00000000;
	neg.f32 	%f150, %f149;
	selp.f32 	%f151, %f149, %f150, %p17;
	add.f32 	%f152, %f141, %f151;
	ld.shared.f32 	%f153, [%r44+1728];
	sub.f32 	%f154, %f119, %f153;
	abs.f32 	%f155, %f154;
	mul.f32 	%f156, %f155, %f9;
	lg2.approx.f32 	%f157, %f156;
	mul.f32 	%f158, %f1, %f157;
	ex2.approx.f32 	%f159, %f158;
	mul.f32 	%f160, %f8, %f159;
	setp.gt.f32 	%p18, %f154, 0f00000000;
	neg.f32 	%f161, %f160;
	selp.f32 	%f162, %f160, %f161, %p18;
	add.f32 	%f163, %f152, %f162;
	ld.shared.f32 	%f164, [%r44+2304];
	sub.f32 	%f165, %f119, %f164;
	abs.f32 	%f166, %f165;
	mul.f32 	%f167, %f166, %f11;
	lg2.approx.f32 	%f168, %f167;
	mul.f32 	%f169, %f1, %f168;
	ex2.approx.f32 	%f170, %f169;
	mul.f32 	%f171, %f10, %f170;
	setp.gt.f32 	%p19, %f165, 0f00000000;
	neg.f32 	%f172, %f171;
	selp.f32 	%f173, %f171, %f172, %p19;
	add.f32 	%f174, %f163, %f173;
	ld.shared.f32 	%f175, [%r44+2880];
	sub.f32 	%f176, %f119, %f175;
	abs.f32 	%f177, %f176;
	mul.f32 	%f178, %f177, %f13;
	lg2.approx.f32 	%f179, %f178;
	mul.f32 	%f180, %f1, %f179;
	ex2.approx.f32 	%f181, %f180;
	mul.f32 	%f182, %f12, %f181;
	setp.gt.f32 	%p20, %f176, 0f00000000;
	neg.f32 	%f183, %f182;
	selp.f32 	%f184, %f182, %f183, %p20;
	add.f32 	%f185, %f174, %f184;
	ld.shared.f32 	%f186, [%r44+3456];
	sub.f32 	%f187, %f119, %f186;
	abs.f32 	%f188, %f187;
	mul.f32 	%f189, %f188, %f15;
	lg2.approx.f32 	%f190, %f189;
	mul.f32 	%f191, %f1, %f190;
	ex2.approx.f32 	%f192, %f191;
	mul.f32 	%f193, %f14, %f192;
	setp.gt.f32 	%p21, %f187, 0f00000000;
	neg.f32 	%f194, %f193;
	selp.f32 	%f195, %f193, %f194, %p21;
	add.f32 	%f196, %f185, %f195;
	ld.shared.f32 	%f197, [%r44+4032];
	sub.f32 	%f198, %f119, %f197;
	abs.f32 	%f199, %f198;
	mul.f32 	%f200, %f199, %f17;
	lg2.approx.f32 	%f201, %f200;
	mul.f32 	%f202, %f1, %f201;
	ex2.approx.f32 	%f203, %f202;
	mul.f32 	%f204, %f16, %f203;
	setp.gt.f32 	%p22, %f198, 0f00000000;
	neg.f32 	%f205, %f204;
	selp.f32 	%f206, %f204, %f205, %p22;
	add.f32 	%f207, %f196, %f206;
	add.s64 	%rd36, %rd2, %rd34;
	st.global.f32 	[%rd36], %f207;
	add.s32 	%r48, %r48, 1;
	setp.eq.s32 	%p23, %r48, 144;
	@%p23 bra 	$L__BB66_9;
	bra.uni 	$L__BB66_6;
$L__BB66_7:
	mad.lo.s32 	%r12, %r47, 576, %r29;
	mov.b32 	%r50, 2304;
	mov.u32 	%r49, %r10;
$L__BB66_8:
	.pragma "nounroll";
	mul.wide.s32 	%rd31, %r49, 4;
	add.s64 	%rd32, %rd3, %rd31;
	ld.global.nc.f32 	%f28, [%rd32];
	add.s32 	%r38, %r12, %r50;
	ld.shared.f32 	%f29, [%r38+-2304];
	sub.f32 	%f30, %f28, %f29;
	abs.f32 	%f31, %f30;
	mul.f32 	%f32, %f31, %f3;
	lg2.approx.f32 	%f33, %f32;
	mul.f32 	%f34, %f1, %f33;
	ex2.approx.f32 	%f35, %f34;
	mul.f32 	%f36, %f2, %f35;
	setp.gt.f32 	%p6, %f30, 0f00000000;
	neg.f32 	%f37, %f36;
	selp.f32 	%f38, %f36, %f37, %p6;
	add.f32 	%f39, %f38, 0f00000000;
	ld.shared.f32 	%f40, [%r38+-1728];
	sub.f32 	%f41, %f28, %f40;
	abs.f32 	%f42, %f41;
	mul.f32 	%f43, %f42, %f5;
	lg2.approx.f32 	%f44, %f43;
	mul.f32 	%f45, %f1, %f44;
	ex2.approx.f32 	%f46, %f45;
	mul.f32 	%f47, %f4, %f46;
	setp.gt.f32 	%p7, %f41, 0f00000000;
	neg.f32 	%f48, %f47;
	selp.f32 	%f49, %f47, %f48, %p7;
	add.f32 	%f50, %f39, %f49;
	ld.shared.f32 	%f51, [%r38+-1152];
	sub.f32 	%f52, %f28, %f51;
	abs.f32 	%f53, %f52;
	mul.f32 	%f54, %f53, %f7;
	lg2.approx.f32 	%f55, %f54;
	mul.f32 	%f56, %f1, %f55;
	ex2.approx.f32 	%f57, %f56;
	mul.f32 	%f58, %f6, %f57;
	setp.gt.f32 	%p8, %f52, 0f00000000;
	neg.f32 	%f59, %f58;
	selp.f32 	%f60, %f58, %f59, %p8;
	add.f32 	%f61, %f50, %f60;
	ld.shared.f32 	%f62, [%r38+-576];
	sub.f32 	%f63, %f28, %f62;
	abs.f32 	%f64, %f63;
	mul.f32 	%f65, %f64, %f9;
	lg2.approx.f32 	%f66, %f65;
	mul.f32 	%f67, %f1, %f66;
	ex2.approx.f32 	%f68, %f67;
	mul.f32 	%f69, %f8, %f68;
	setp.gt.f32 	%p9, %f63, 0f00000000;
	neg.f32 	%f70, %f69;
	selp.f32 	%f71, %f69, %f70, %p9;
	add.f32 	%f72, %f61, %f71;
	ld.shared.f32 	%f73, [%r38];
	sub.f32 	%f74, %f28, %f73;
	abs.f32 	%f75, %f74;
	mul.f32 	%f76, %f75, %f11;
	lg2.approx.f32 	%f77, %f76;
	mul.f32 	%f78, %f1, %f77;
	ex2.approx.f32 	%f79, %f78;
	mul.f32 	%f80, %f10, %f79;
	setp.gt.f32 	%p10, %f74, 0f00000000;
	neg.f32 	%f81, %f80;
	selp.f32 	%f82, %f80, %f81, %p10;
	add.f32 	%f83, %f72, %f82;
	ld.shared.f32 	%f84, [%r38+576];
	sub.f32 	%f85, %f28, %f84;
	abs.f32 	%f86, %f85;
	mul.f32 	%f87, %f86, %f13;
	lg2.approx.f32 	%f88, %f87;
	mul.f32 	%f89, %f1, %f88;
	ex2.approx.f32 	%f90, %f89;
	mul.f32 	%f91, %f12, %f90;
	setp.gt.f32 	%p11, %f85, 0f00000000;
	neg.f32 	%f92, %f91;
	selp.f32 	%f93, %f91, %f92, %p11;
	add.f32 	%f94, %f83, %f93;
	ld.shared.f32 	%f95, [%r38+1152];
	sub.f32 	%f96, %f28, %f95;
	abs.f32 	%f97, %f96;
	mul.f32 	%f98, %f97, %f15;
	lg2.approx.f32 	%f99, %f98;
	mul.f32 	%f100, %f1, %f99;
	ex2.approx.f32 	%f101, %f100;
	mul.f32 	%f102, %f14, %f101;
	setp.gt.f32 	%p12, %f96, 0f00000000;
	neg.f32 	%f103, %f102;
	selp.f32 	%f104, %f102, %f103, %p12;
	add.f32 	%f105, %f94, %f104;
	ld.shared.f32 	%f106, [%r38+1728];
	sub.f32 	%f107, %f28, %f106;
	abs.f32 	%f108, %f107;
	mul.f32 	%f109, %f108, %f17;
	lg2.approx.f32 	%f110, %f109;
	mul.f32 	%f111, %f1, %f110;
	ex2.approx.f32 	%f112, %f111;
	mul.f32 	%f113, %f16, %f112;
	setp.gt.f32 	%p13, %f107, 0f00000000;
	neg.f32 	%f114, %f113;
	selp.f32 	%f115, %f113, %f114, %p13;
	add.f32 	%f116, %f105, %f115;
	add.s64 	%rd33, %rd2, %rd31;
	ld.global.f32 	%f117, [%rd33];
	add.f32 	%f118, %f116, %f117;
	st.global.f32 	[%rd33], %f118;
	add.s32 	%r50, %r50, 4;
	add.s32 	%r49, %r49, %r22;
	setp.ne.s32 	%p14, %r50, 2880;
	@%p14 bra 	$L__BB66_8;
$L__BB66_9:
	mov.b32 	%r47, 8;
	mov.pred 	%p25, 0;
	@%p1 bra 	$L__BB66_4;
$L__BB66_10:
	ret;

}
	// .globl	_Z31norm_dist_backward_input_kernelILi144ELi32EEvPKfS1_S1_S1_iiiiPff
.visible .entry _Z31norm_dist_backward_input_kernelILi144ELi32EEvPKfS1_S1_S1_iiiiPff(
	.param .u64 .ptr .align 1 _Z31norm_dist_backward_input_kernelILi144ELi32EEvPKfS1_S1_S1_iiiiPff_param_0,
	.param .u64 .ptr .align 1 _Z31norm_dist_backward_input_kernelILi144ELi32EEvPKfS1_S1_S1_iiiiPff_param_1,
	.param .u64 .ptr .align 1 _Z31norm_dist_backward_input_kernelILi144ELi32EEvPKfS1_S1_S1_iiiiPff_param_2,
	.param .u64 .ptr .align 1 _Z31norm_dist_backward_input_kernelILi144ELi32EEvPKfS1_S1_S1_iiiiPff_param_3,
	.param .u32 _Z31norm_dist_backward_input_kernelILi144ELi32EEvPKfS1_S1_S1_iiiiPff_param_4,
	.param .u32 _Z31norm_dist_backward_input_kernelILi144ELi32EEvPKfS1_S1_S1_iiiiPff_param_5,
	.param .u32 _Z31norm_dist_backward_input_kernelILi144ELi32EEvPKfS1_S1_S1_iiiiPff_param_6,
	.param .u32 _Z31norm_dist_backward_input_kernelILi144ELi32EEvPKfS1_S1_S1_iiiiPff_param_7,
	.param .u64 .ptr .align 1 _Z31norm_dist_backward_input_kernelILi144ELi32EEvPKfS1_S1_S1_iiiiPff_param_8,
	.param .f32 _Z31norm_dist_backward_input_kernelILi144ELi32EEvPKfS1_S1_S1_iiiiPff_param_9
)
.maxntid 256
.minnctapersm 4
{
	.reg .pred 	%p<23>;
	.reg .b32 	%r<51>;
	.reg .b32 	%f<208>;
	.reg .b64 	%rd<37>;
	// demoted variable
	.shared .align 4 .b8 _ZZ31norm_dist_backward_input_kernelILi144ELi32EEvPKfS1_S1_S1_iiiiPffE6blockW[18432];
	ld.param.u64 	%rd6, [_Z31norm_dist_backward_input_kernelILi144ELi32EEvPKfS1_S1_S1_iiiiPff_param_0];
	ld.param.u64 	%rd8, [_Z31norm_dist_backward_input_kernelILi144ELi32EEvPKfS1_S1_S1_iiiiPff_param_1];
	ld.param.u64 	%rd9, [_Z31norm_dist_backward_input_kernelILi144ELi32EEvPKfS1_S1_S1_iiiiPff_param_2];
	ld.param.u64 	%rd7, [_Z31norm_dist_backward_input_kernelILi144ELi32EEvPKfS1_S1_S1_iiiiPff_param_3];
	ld.param.u32 	%r20, [_Z31norm_dist_backward_input_kernelILi144ELi32EEvPKfS1_S1_S1_iiiiPff_param_4];
	ld.param.u32 	%r21, [_Z31norm_dist_backward_input_kernelILi144ELi32EEvPKfS1_S1_S1_iiiiPff_param_5];
	ld.param.u32 	%r22, [_Z31norm_dist_backward_input_kernelILi144ELi32EEvPKfS1_S1_S1_iiiiPff_param_6];
	ld.param.u32 	%r23, [_Z31norm_dist_backward_input_kernelILi144ELi32EEvPKfS1_S1_S1_iiiiPff_param_7];
	ld.param.u64 	%rd10, [_Z31norm_dist_backward_input_kernelILi144ELi32EEvPKfS1_S1_S1_iiiiPff_param_8];
	ld.param.f32 	%f18, [_Z31norm_dist_backward_input_kernelILi144ELi32EEvPKfS1_S1_S1_iiiiPff_param_9];
	cvta.to.global.u64 	%rd1, %rd9;
	cvta.to.global.u64 	%rd2, %rd10;
	cvta.to.global.u64 	%rd3, %rd8;
	mov.u32 	%r24, %ctaid.y;
	shl.b32 	%r25, %r24, 8;
	mov.u32 	%r46, %tid.x;
	or.b32  	%r26, %r25, %r46;
	div.s32 	%r2, %r26, %r23;
	mul.lo.s32 	%r27, %r2, %r23;
	sub.s32 	%r3, %r26, %r27;
	mov.u32 	%r4, %ctaid.x;
	mul.lo.s32 	%r5, %r4, 4608;
$L__BB67_1:
	add.s32 	%r28, %r46, %r5;
	mul.wide.u32 	%rd11, %r28, 4;
	add.s64 	%rd12, %rd1, %rd11;
	ld.global.nc.f32 	%f19, [%rd12];
	shl.b32 	%r29, %r46, 2;
	mov.u32 	%r30, _ZZ31norm_dist_backward_input_kernelILi144ELi32EEvPKfS1_S1_S1_iiiiPffE6blockW;
	add.s32 	%r31, %r30, %r29;
	st.shared.f32 	[%r31], %f19;
	add.s32 	%r7, %r46, 256;
	setp.lt.u32 	%p1, %r46, 4352;
	mov.u32 	%r46, %r7;
	@%p1 bra 	$L__BB67_1;
	bar.sync 	0;
	setp.ge.s32 	%p2, %r2, %r20;
	@%p2 bra 	$L__BB67_10;
	shl.b32 	%r33, %r4, 5;
	mad.lo.s32 	%r8, %r2, %r21, %r33;
	mul.lo.s32 	%r34, %r2, %r22;
	mad.lo.s32 	%r9, %r4, 144, %r34;
	add.f32 	%f1, %f18, 0fBF800000;
	mad.lo.s32 	%r10, %r23, %r9, %r3;
	cvta.to.global.u64 	%rd4, %rd6;
	cvta.to.global.u64 	%rd5, %rd7;
	mov.b32 	%r47, 0;
	mul.wide.s32 	%rd16, %r23, 4;
$L__BB67_4:
	.pragma "nounroll";
	add.s32 	%r35, %r8, %r47;
	mad.lo.s32 	%r36, %r35, %r23, %r3;
	mul.wide.s32 	%rd13, %r36, 4;
	add.s64 	%rd14, %rd4, %rd13;
	ld.global.nc.f32 	%f2, [%rd14];
	add.s64 	%rd15, %rd5, %rd13;
	ld.global.nc.f32 	%f20, [%rd15];
	rcp.rn.f32 	%f3, %f20;
	add.s64 	%rd17, %rd14, %rd16;
	ld.global.nc.f32 	%f4, [%rd17];
	add.s64 	%rd18, %rd15, %rd16;
	ld.global.nc.f32 	%f21, [%rd18];
	rcp.rn.f32 	%f5, %f21;
	add.s64 	%rd19, %rd17, %rd16;
	ld.global.nc.f32 	%f6, [%rd19];
	add.s64 	%rd20, %rd18, %rd16;
	ld.global.nc.f32 	%f22, [%rd20];
	rcp.rn.f32 	%f7, %f22;
	add.s64 	%rd21, %rd19, %rd16;
	ld.global.nc.f32 	%f8, [%rd21];
	add.s64 	%rd22, %rd20, %rd16;
	ld.global.nc.f32 	%f23, [%rd22];
	rcp.rn.f32 	%f9, %f23;
	add.s64 	%rd23, %rd21, %rd16;
	ld.global.nc.f32 	%f10, [%rd23];
	add.s64 	%rd24, %rd22, %rd16;
	ld.global.nc.f32 	%f24, [%rd24];
	rcp.rn.f32 	%f11, %f24;
	add.s64 	%rd25, %rd23, %rd16;
	ld.global.nc.f32 	%f12, [%rd25];
	add.s64 	%rd26, %rd24, %rd16;
	ld.global.nc.f32 	%f25, [%rd26];
	rcp.rn.f32 	%f13, %f25;
	add.s64 	%rd27, %rd25, %rd16;
	ld.global.nc.f32 	%f14, [%rd27];
	add.s64 	%rd28, %rd26, %rd16;
	ld.global.nc.f32 	%f26, [%rd28];
	rcp.rn.f32 	%f15, %f26;
	add.s64 	%rd29, %rd27, %rd16;
	ld.global.nc.f32 	%f16, [%rd29];
	add.s64 	%rd30, %rd28, %rd16;
	ld.global.nc.f32 	%f27, [%rd30];
	rcp.rn.f32 	%f17, %f27;
	setp.ne.s32 	%p3, %r47, 0;
	@%p3 bra 	$L__BB67_7;
	mov.b32 	%r48, 0;
$L__BB67_6:
	.pragma "nounroll";
	add.s32 	%r41, %r9, %r48;
	mad.lo.s32 	%r42, %r41, %r23, %r3;
	mul.wide.s32 	%rd34, %r42, 4;
	add.s64 	%rd35, %rd3, %rd34;
	ld.global.nc.f32 	%f119, [%rd35];
	shl.b32 	%r43, %r48, 2;
	add.s32 	%r45, %r30, %r43;
	ld.shared.f32 	%f120, [%r45];
	sub.f32 	%f121, %f119, %f120;
	abs.f32 	%f122, %f121;
	mul.f32 	%f123, %f122, %f3;
	lg2.approx.f32 	%f124, %f123;
	mul.f32 	%f125, %f1, %f124;
	ex2.approx.f32 	%f126, %f125;
	mul.f32 	%f127, %f2, %f126;
	setp.gt.f32 	%p13, %f121, 0f00000000;
	neg.f32 	%f128, %f127;
	selp.f32 	%f129, %f127, %f128, %p13;
	add.f32 	%f130, %f129, 0f00000000;
	ld.shared.f32 	%f131, [%r45+576];
	sub.f32 	%f132, %f119, %f131;
	abs.f32 	%f133, %f132;
	mul.f32 	%f134, %f133, %f5;
	lg2.approx.f32 	%f135, %f134;
	mul.f32 	%f136, %f1, %f135;
	ex2.approx.f32 	%f137, %f136;
	mul.f32 	%f138, %f4, %f137;
	setp.gt.f32 	%p14, %f132, 0f00000000;
	neg.f32 	%f139, %f138;
	selp.f32 	%f140, %f138, %f139, %p14;
	add.f32 	%f141, %f130, %f140;
	ld.shared.f32 	%f142, [%r45+1152];
	sub.f32 	%f143, %f119, %f142;
	abs.f32 	%f144, %f143;
	mul.f32 	%f145, %f144, %f7;
	lg2.approx.f32 	%f146, %f145;
	mul.f32 	%f147, %f1, %f146;
	ex2.approx.f32 	%f148, %f147;
	mul.f32 	%f149, %f6, %f148;
	setp.gt.f32 	%p15, %f143, 0f00000000;
	neg.f32 	%f150, %f149;
	selp.f32 	%f151, %f149, %f150, %p15;
	add.f32 	%f152, %f141, %f151;
	ld.shared.f32 	%f153, [%r45+1728];
	sub.f32 	%f154, %f119, %f153;
	abs.f32 	%f155, %f154;
	mul.f32 	%f156, %f155, %f9;
	lg2.approx.f32 	%f157, %f156;
	mul.f32 	%f158, %f1, %f157;
	ex2.approx.f32 	%f159, %f158;
	mul.f32 	%f160, %f8, %f159;
	setp.gt.f32 	%p16, %f154, 0f00000000;
	neg.f32 	%f161, %f160;
	selp.f32 	%f162, %f160, %f161, %p16;
	add.f32 	%f163, %f152, %f162;
	ld.shared.f32 	%f164, [%r45+2304];
	sub.f32 	%f165, %f119, %f164;
	abs.f32 	%f166, %f165;
	mul.f32 	%f167, %f166, %f11;
	lg2.approx.f32 	%f168, %f167;
	mul.f32 	%f169, %f1, %f168;
	ex2.approx.f32 	%f170, %f169;
	mul.f32 	%f171, %f10, %f170;
	setp.gt.f32 	%p17, %f165, 0f00000000;
	neg.f32 	%f172, %f171;
	selp.f32 	%f173, %f171, %f172, %p17;
	add.f32 	%f174, %f163, %f173;
	ld.shared.f32 	%f175, [%r45+2880];
	sub.f32 	%f176, %f119, %f175;
	abs.f32 	%f177, %f176;
	mul.f32 	%f178, %f177, %f13;
	lg2.approx.f32 	%f179, %f178;
	mul.f32 	%f180, %f1, %f179;
	ex2.approx.f32 	%f181, %f180;
	mul.f32 	%f182, %f12, %f181;
	setp.gt.f32 	%p18, %f176, 0f00000000;
	neg.f32 	%f183, %f182;
	selp.f32 	%f184, %f182, %f183, %p18;
	add.f32 	%f185, %f174, %f184;
	ld.shared.f32 	%f186, [%r45+3456];
	sub.f32 	%f187, %f119, %f186;
	abs.f32 	%f188, %f187;
	mul.f32 	%f189, %f188, %f15;
	lg2.approx.f32 	%f190, %f189;
	mul.f32 	%f191, %f1, %f190;
	ex2.approx.f32 	%f192, %f191;
	mul.f32 	%f193, %f14, %f192;
	setp.gt.f32 	%p19, %f187, 0f00000000;
	neg.f32 	%f194, %f193;
	selp.f32 	%f195, %f193, %f194, %p19;
	add.f32 	%f196, %f185, %f195;
	ld.shared.f32 	%f197, [%r45+4032];
	sub.f32 	%f198, %f119, %f197;
	abs.f32 	%f199, %f198;
	mul.f32 	%f200, %f199, %f17;
	lg2.approx.f32 	%f201, %f200;
	mul.f32 	%f202, %f1, %f201;
	ex2.approx.f32 	%f203, %f202;
	mul.f32 	%f204, %f16, %f203;
	setp.gt.f32 	%p20, %f198, 0f00000000;
	neg.f32 	%f205, %f204;
	selp.f32 	%f206, %f204, %f205, %p20;
	add.f32 	%f207, %f196, %f206;
	add.s64 	%rd36, %rd2, %rd34;
	st.global.f32 	[%rd36], %f207;
	add.s32 	%r48, %r48, 1;
	setp.eq.s32 	%p21, %r48, 144;
	@%p21 bra 	$L__BB67_9;
	bra.uni 	$L__BB67_6;
$L__BB67_7:
	mad.lo.s32 	%r12, %r47, 576, %r30;
	mov.b32 	%r50, 2304;
	mov.u32 	%r49, %r10;
$L__BB67_8:
	.pragma "nounroll";
	mul.wide.s32 	%rd31, %r49, 4;
	add.s64 	%rd32, %rd3, %rd31;
	ld.global.nc.f32 	%f28, [%rd32];
	add.s32 	%r39, %r12, %r50;
	ld.shared.f32 	%f29, [%r39+-2304];
	sub.f32 	%f30, %f28, %f29;
	abs.f32 	%f31, %f30;
	mul.f32 	%f32, %f31, %f3;
	lg2.approx.f32 	%f33, %f32;
	mul.f32 	%f34, %f1, %f33;
	ex2.approx.f32 	%f35, %f34;
	mul.f32 	%f36, %f2, %f35;
	setp.gt.f32 	%p4, %f30, 0f00000000;
	neg.f32 	%f37, %f36;
	selp.f32 	%f38, %f36, %f37, %p4;
	add.f32 	%f39, %f38, 0f00000000;
	ld.shared.f32 	%f40, [%r39+-1728];
	sub.f32 	%f41, %f28, %f40;
	abs.f32 	%f42, %f41;
	mul.f32 	%f43, %f42, %f5;
	lg2.approx.f32 	%f44, %f43;
	mul.f32 	%f45, %f1, %f44;
	ex2.approx.f32 	%f46, %f45;
	mul.f32 	%f47, %f4, %f46;
	setp.gt.f32 	%p5, %f41, 0f00000000;
	neg.f32 	%f48, %f47;
	selp.f32 	%f49, %f47, %f48, %p5;
	add.f32 	%f50, %f39, %f49;
	ld.shared.f32 	%f51, [%r39+-1152];
	sub.f32 	%f52, %f28, %f51;
	abs.f32 	%f53, %f52;
	mul.f32 	%f54, %f53, %f7;
	lg2.approx.f32 	%f55, %f54;
	mul.f32 	%f56, %f1, %f55;
	ex2.approx.f32 	%f57, %f56;
	mul.f32 	%f58, %f6, %f57;
	setp.gt.f32 	%p6, %f52, 0f00000000;
	neg.f32 	%f59, %f58;
	selp.f32 	%f60, %f58, %f59, %p6;
	add.f32 	%f61, %f50, %f60;
	ld.shared.f32 	%f62, [%r39+-576];
	sub.f32 	%f63, %f28, %f62;
	abs.f32 	%f64, %f63;
	mul.f32 	%f65, %f64, %f9;
	lg2.approx.f32 	%f66, %f65;
	mul.f32 	%f67, %f1, %f66;
	ex2.approx.f32 	%f68, %f67;
	mul.f32 	%f69, %f8, %f68;
	setp.gt.f32 	%p7, %f63, 0f00000000;
	neg.f32 	%f70, %f69;
	selp.f32 	%f71, %f69, %f70, %p7;
	add.f32 	%f72, %f61, %f71;
	ld.shared.f32 	%f73, [%r39];
	sub.f32 	%f74, %f28, %f73;
	abs.f32 	%f75, %f74;
	mul.f32 	%f76, %f75, %f11;
	lg2.approx.f32 	%f77, %f76;
	mul.f32 	%f78, %f1, %f77;
	ex2.approx.f32 	%f79, %f78;
	mul.f32 	%f80, %f10, %f79;
	setp.gt.f32 	%p8, %f74, 0f00000000;
	neg.f32 	%f81, %f80;
	selp.f32 	%f82, %f80, %f81, %p8;
	add.f32 	%f83, %f72, %f82;
	ld.shared.f32 	%f84, [%r39+576];
	sub.f32 	%f85, %f28, %f84;
	abs.f32 	%f86, %f85;
	mul.f32 	%f87, %f86, %f13;
	lg2.approx.f32 	%f88, %f87;
	mul.f32 	%f89, %f1, %f88;
	ex2.approx.f32 	%f90, %f89;
	mul.f32 	%f91, %f12, %f90;
	setp.gt.f32 	%p9, %f85, 0f00000000;
	neg.f32 	%f92, %f91;
	selp.f32 	%f93, %f91, %f92, %p9;
	add.f32 	%f94, %f83, %f93;
	ld.shared.f32 	%f95, [%r39+1152];
	sub.f32 	%f96, %f28, %f95;
	abs.f32 	%f97, %f96;
	mul.f32 	%f98, %f97, %f15;
	lg2.approx.f32 	%f99, %f98;
	mul.f32 	%f100, %f1, %f99;
	ex2.approx.f32 	%f101, %f100;
	mul.f32 	%f102, %f14, %f101;
	setp.gt.f32 	%p10, %f96, 0f00000000;
	neg.f32 	%f103, %f102;
	selp.f32 	%f104, %f102, %f103, %p10;
	add.f32 	%f105, %f94, %f104;
	ld.shared.f32 	%f106, [%r39+1728];
	sub.f32 	%f107, %f28, %f106;
	abs.f32 	%f108, %f107;
	mul.f32 	%f109, %f108, %f17;
	lg2.approx.f32 	%f110, %f109;
	mul.f32 	%f111, %f1, %f110;
	ex2.approx.f32 	%f112, %f111;
	mul.f32 	%f113, %f16, %f112;
	setp.gt.f32 	%p11, %f107, 0f00000000;
	neg.f32 	%f114, %f113;
	selp.f32 	%f115, %f113, %f114, %p11;
	add.f32 	%f116, %f105, %f115;
	add.s64 	%rd33, %rd2, %rd31;
	ld.global.f32 	%f117, [%rd33];
	add.f32 	%f118, %f116, %f117;
	st.global.f32 	[%rd33], %f118;
	add.s32 	%r50, %r50, 4;
	add.s32 	%r49, %r49, %r23;
	setp.ne.s32 	%p12, %r50, 2880;
	@%p12 bra 	$L__BB67_8;
$L__BB67_9:
	add.s32 	%r19, %r47, 8;
	setp.lt.u32 	%p22, %r47, 24;
	mov.u32 	%r47, %r19;
	@%p22 bra 	$L__BB67_4;
$L__BB67_10:
	ret;

}
	// .globl	_Z31norm_dist_backward_input_kernelILb0EEvPKfS1_S1_S1_iiiiiPff
.visible .entry _Z31norm_dist_backward_input_kernelILb0EEvPKfS1_S1_S1_iiiiiPff(
	.param .u64 .ptr .align 1 _Z31norm_dist_backward_input_kernelILb0EEvPKfS1_S1_S1_iiiiiPff_param_0,
	.param .u64 .ptr .align 1 _Z31norm_dist_backward_input_kernelILb0EEvPKfS1_S1_S1_iiiiiPff_param_1,
	.param .u64 .ptr .align 1 _Z31norm_dist_backward_input_kernelILb0EEvPKfS1_S1_S1_iiiiiPff_param_2,
	.param .u64 .ptr .align 1 _Z31norm_dist_backward_input_kernelILb0EEvPKfS1_S1_S1_iiiiiPff_param_3,
	.param .u32 _Z31norm_dist_backward_input_kernelILb0EEvPKfS1_S1_S1_iiiiiPff_param_4,
	.param .u32 _Z31norm_dist_backward_input_kernelILb0EEvPKfS1_S1_S1_iiiiiPff_param_5,
	.param .u32 _Z31norm_dist_backward_input_kernelILb0EEvPKfS1_S1_S1_iiiiiPff_param_6,
	.param .u32 _Z31norm_dist_backward_input_kernelILb0EEvPKfS1_S1_S1_iiiiiPff_param_7,
	.param .u32 _Z31norm_dist_backward_input_kernelILb0EEvPKfS1_S1_S1_iiiiiPff_param_8,
	.param .u64 .ptr .align 1 _Z31norm_dist_backward_input_kernelILb0EEvPKfS1_S1_S1_iiiiiPff_param_9,
	.param .f32 _Z31norm_dist_backward_input_kernelILb0EEvPKfS1_S1_S1_iiiiiPff_param_10
)
{
	.reg .pred 	%p<35>;
	.reg .b32 	%r<88>;
	.reg .b32 	%f<247>;
	.reg .b64 	%rd<26>;
	// demoted variable
	.shared .align 4 .b8 _ZZ31norm_dist_backward_input_kernelILb0EEvPKfS1_S1_S1_iiiiiPffE6blockO[1024];
	// demoted variable
	.shared .align 4 .b8 _ZZ31norm_dist_backward_input_kernelILb0EEvPKfS1_S1_S1_iiiiiPffE6blockG[1024];
	// demoted variable
	.shared .align 4 .b8 _ZZ31norm_dist_backward_input_kernelILb0EEvPKfS1_S1_S1_iiiiiPffE6blockW[1152];
	ld.param.u64 	%rd6, [_Z31norm_dist_backward_input_kernelILb0EEvPKfS1_S1_S1_iiiiiPff_param_0];
	ld.param.u64 	%rd4, [_Z31norm_dist_backward_input_kernelILb0EEvPKfS1_S1_S1_iiiiiPff_param_1];
	ld.param.u64 	%rd7, [_Z31norm_dist_backward_input_kernelILb0EEvPKfS1_S1_S1_iiiiiPff_param_2];
	ld.param.u64 	%rd8, [_Z31norm_dist_backward_input_kernelILb0EEvPKfS1_S1_S1_iiiiiPff_param_3];
	ld.param.u32 	%r33, [_Z31norm_dist_backward_input_kernelILb0EEvPKfS1_S1_S1_iiiiiPff_param_4];
	ld.param.u32 	%r34, [_Z31norm_dist_backward_input_kernelILb0EEvPKfS1_S1_S1_iiiiiPff_param_5];
	ld.param.u32 	%r35, [_Z31norm_dist_backward_input_kernelILb0EEvPKfS1_S1_S1_iiiiiPff_param_6];
	ld.param.u32 	%r36, [_Z31norm_dist_backward_input_kernelILb0EEvPKfS1_S1_S1_iiiiiPff_param_7];
	ld.param.u32 	%r37, [_Z31norm_dist_backward_input_kernelILb0EEvPKfS1_S1_S1_iiiiiPff_param_8];
	ld.param.f32 	%f10, [_Z31norm_dist_backward_input_kernelILb0EEvPKfS1_S1_S1_iiiiiPff_param_10];
	cvta.to.global.u64 	%rd1, %rd7;
	cvta.to.global.u64 	%rd2, %rd6;
	cvta.to.global.u64 	%rd3, %rd8;
	mov.u32 	%r38, %ctaid.y;
	shl.b32 	%r39, %r38, 4;
	mov.u32 	%r1, %tid.y;
	add.s32 	%r40, %r39, %r1;
	div.s32 	%r2, %r40, %r36;
	mul.lo.s32 	%r41, %r2, %r36;
	sub.s32 	%r3, %r40, %r41;
	mov.u32 	%r42, %ctaid.x;
	shl.b32 	%r4, %r42, 4;
	mov.u32 	%r5, %tid.x;
	add.s32 	%r6, %r4, %r5;
	setp.lt.s32 	%p2, %r2, %r33;
	setp.lt.s32 	%p3, %r6, %r35;
	and.pred  	%p1, %p3, %p2;
	mov.f32 	%f242, 0f00000000;
	not.pred 	%p4, %p1;
	@%p4 bra 	$L__BB68_2;
	cvta.to.global.u64 	%rd9, %rd4;
	mov.u32 	%r43, %ctaid.z;
	mad.lo.s32 	%r44, %r2, %r37, %r43;
	mad.lo.s32 	%r45, %r44, %r35, %r6;
	mad.lo.s32 	%r46, %r45, %r36, %r3;
	mul.wide.u32 	%rd10, %r46, 4;
	add.s64 	%rd11, %rd9, %rd10;
	ld.global.nc.f32 	%f242, [%rd11];
$L__BB68_2:
	setp.lt.s32 	%p5, %r34, 16;
	shl.b32 	%r48, %r1, 6;
	mov.u32 	%r49, _ZZ31norm_dist_backward_input_kernelILb0EEvPKfS1_S1_S1_iiiiiPffE6blockO;
	add.s32 	%r85, %r49, %r48;
	mov.u32 	%r50, _ZZ31norm_dist_backward_input_kernelILb0EEvPKfS1_S1_S1_iiiiiPffE6blockG;
	add.s32 	%r86, %r50, %r48;
	shl.b32 	%r51, %r5, 2;
	add.s32 	%r9, %r86, %r51;
	mov.u32 	%r52, _ZZ31norm_dist_backward_input_kernelILb0EEvPKfS1_S1_S1_iiiiiPffE6blockW;
	mad.lo.s32 	%r84, %r5, 72, %r52;
	shl.b32 	%r53, %r1, 2;
	add.s32 	%r11, %r84, %r53;
	mov.b32 	%r83, 0;
	mov.f32 	%f244, 0f00000000;
	@%p5 bra 	$L__BB68_9;
	mov.u32 	%r55, %ctaid.z;
	mad.lo.s32 	%r56, %r2, %r37, %r55;
	mad.lo.s32 	%r57, %r56, %r34, %r5;
	mad.lo.s32 	%r81, %r36, %r57, %r3;
	mad.lo.s32 	%r58, %r34, %r55, %r1;
	mad.lo.s32 	%r59, %r35, %r58, %r5;
	add.s32 	%r80, %r59, %r4;
	mov.f32 	%f244, 0f00000000;
	mov.b32 	%r83, 0;
$L__BB68_4:
	setp.ge.s32 	%p6, %r2, %r33;
	@%p6 bra 	$L__BB68_6;
	mul.wide.u32 	%rd12, %r81, 4;
	add.s64 	%rd13, %rd3, %rd12;
	ld.global.nc.f32 	%f14, [%rd13];
	rcp.rn.f32 	%f15, %f14;
	shl.b32 	%r60, %r5, 2;
	add.s32 	%r61, %r85, %r60;
	st.shared.f32 	[%r61], %f15;
	add.s64 	%rd14, %rd2, %rd12;
	ld.global.nc.f32 	%f16, [%rd14];
	st.shared.f32 	[%r9], %f16;
$L__BB68_6:
	setp.ge.s32 	%p7, %r6, %r35;
	@%p7 bra 	$L__BB68_8;
	mul.wide.u32 	%rd15, %r80, 4;
	add.s64 	%rd16, %rd1, %rd15;
	ld.global.nc.f32 	%f17, [%rd16];
	st.shared.f32 	[%r11], %f17;
$L__BB68_8:
	bar.sync 	0;
	ld.shared.f32 	%f18, [%r84];
	ld.shared.f32 	%f19, [%r85];
	ld.shared.f32 	%f20, [%r86];
	sub.f32 	%f21, %f242, %f18;
	abs.f32 	%f22, %f21;
	mul.f32 	%f23, %f19, %f22;
	lg2.approx.f32 	%f24, %f23;
	add.f32 	%f25, %f10, 0fBF800000;
	mul.f32 	%f26, %f25, %f24;
	ex2.approx.f32 	%f27, %f26;
	mul.f32 	%f28, %f20, %f27;
	setp.gt.f32 	%p8, %f21, 0f00000000;
	neg.f32 	%f29, %f28;
	selp.f32 	%f30, %f28, %f29, %p8;
	add.f32 	%f31, %f244, %f30;
	ld.shared.f32 	%f32, [%r84+4];
	ld.shared.f32 	%f33, [%r85+4];
	ld.shared.f32 	%f34, [%r86+4];
	sub.f32 	%f35, %f242, %f32;
	abs.f32 	%f36, %f35;
	mul.f32 	%f37, %f33, %f36;
	lg2.approx.f32 	%f38, %f37;
	mul.f32 	%f39, %f25, %f38;
	ex2.approx.f32 	%f40, %f39;
	mul.f32 	%f41, %f34, %f40;
	setp.gt.f32 	%p9, %f35, 0f00000000;
	neg.f32 	%f42, %f41;
	selp.f32 	%f43, %f41, %f42, %p9;
	add.f32 	%f44, %f31, %f43;
	ld.shared.f32 	%f45, [%r84+8];
	ld.shared.f32 	%f46, [%r85+8];
	ld.shared.f32 	%f47, [%r86+8];
	sub.f32 	%f48, %f242, %f45;
	abs.f32 	%f49, %f48;
	mul.f32 	%f50, %f46, %f49;
	lg2.approx.f32 	%f51, %f50;
	mul.f32 	%f52, %f25, %f51;
	ex2.approx.f32 	%f53, %f52;
	mul.f32 	%f54, %f47, %f53;
	setp.gt.f32 	%p10, %f48, 0f00000000;
	neg.f32 	%f55, %f54;
	selp.f32 	%f56, %f54, %f55, %p10;
	add.f32 	%f57, %f44, %f56;
	ld.shared.f32 	%f58, [%r84+12];
	ld.shared.f32 	%f59, [%r85+12];
	ld.shared.f32 	%f60, [%r86+12];
	sub.f32 	%f61, %f242, %f58;
	abs.f32 	%f62, %f61;
	mul.f32 	%f63, %f59, %f62;
	lg2.approx.f32 	%f64, %f63;
	mul.f32 	%f65, %f25, %f64;
	ex2.approx.f32 	%f66, %f65;
	mul.f32 	%f67, %f60, %f66;
	setp.gt.f32 	%p11, %f61, 0f00000000;
	neg.f32 	%f68, %f67;
	selp.f32 	%f69, %f67, %f68, %p11;
	add.f32 	%f70, %f57, %f69;
	ld.shared.f32 	%f71, [%r84+16];
	ld.shared.f32 	%f72, [%r85+16];
	ld.shared.f32 	%f73, [%r86+16];
	sub.f32 	%f74, %f242, %f71;
	abs.f32 	%f75, %f74;
	mul.f32 	%f76, %f72, %f75;
	lg2.approx.f32 	%f77, %f76;
	mul.f32 	%f78, %f25, %f77;
	ex2.approx.f32 	%f79, %f78;
	mul.f32 	%f80, %f73, %f79;
	setp.gt.f32 	%p12, %f74, 0f00000000;
	neg.f32 	%f81, %f80;
	selp.f32 	%f82, %f80, %f81, %p12;
	add.f32 	%f83, %f70, %f82;
	ld.shared.f32 	%f84, [%r84+20];
	ld.shared.f32 	%f85, [%r85+20];
	ld.shared.f32 	%f86, [%r86+20];
	sub.f32 	%f87, %f242, %f84;
	abs.f32 	%f88, %f87;
	mul.f32 	%f89, %f85, %f88;
	lg2.approx.f32 	%f90, %f89;
	mul.f32 	%f91, %f25, %f90;
	ex2.approx.f32 	%f92, %f91;
	mul.f32 	%f93, %f86, %f92;
	setp.gt.f32 	%p13, %f87, 0f00000000;
	neg.f32 	%f94, %f93;
	selp.f32 	%f95, %f93, %f94, %p13;
	add.f32 	%f96, %f83, %f95;
	ld.shared.f32 	%f97, [%r84+24];
	ld.shared.f32 	%f98, [%r85+24];
	ld.shared.f32 	%f99, [%r86+24];
	sub.f32 	%f100, %f242, %f97;
	abs.f32 	%f101, %f100;
	mul.f32 	%f102, %f98, %f101;
	lg2.approx.f32 	%f103, %f102;
	mul.f32 	%f104, %f25, %f103;
	ex2.approx.f32 	%f105, %f104;
	mul.f32 	%f106, %f99, %f105;
	setp.gt.f32 	%p14, %f100, 0f00000000;
	neg.f32 	%f107, %f106;
	selp.f32 	%f108, %f106, %f107, %p14;
	add.f32 	%f109, %f96, %f108;
	ld.shared.f32 	%f110, [%r84+28];
	ld.shared.f32 	%f111, [%r85+28];
	ld.shared.f32 	%f112, [%r86+28];
	sub.f32 	%f113, %f242, %f110;
	abs.f32 	%f114, %f113;
	mul.f32 	%f115, %f111, %f114;
	lg2.approx.f32 	%f116, %f115;
	mul.f32 	%f117, %f25, %f116;
	ex2.approx.f32 	%f118, %f117;
	mul.f32 	%f119, %f112, %f118;
	setp.gt.f32 	%p15, %f113, 0f00000000;
	neg.f32 	%f120, %f119;
	selp.f32 	%f121, %f119, %f120, %p15;
	add.f32 	%f122, %f109, %f121;
	ld.shared.f32 	%f123, [%r84+32];
	ld.shared.f32 	%f124, [%r85+32];
	ld.shared.f32 	%f125, [%r86+32];
	sub.f32 	%f126, %f242, %f123;
	abs.f32 	%f127, %f126;
	mul.f32 	%f128, %f124, %f127;
	lg2.approx.f32 	%f129, %f128;
	mul.f32 	%f130, %f25, %f129;
	ex2.approx.f32 	%f131, %f130;
	mul.f32 	%f132, %f125, %f131;
	setp.gt.f32 	%p16, %f126, 0f00000000;
	neg.f32 	%f133, %f132;
	selp.f32 	%f134, %f132, %f133, %p16;
	add.f32 	%f135, %f122, %f134;
	ld.shared.f32 	%f136, [%r84+36];
	ld.shared.f32 	%f137, [%r85+36];
	ld.shared.f32 	%f138, [%r86+36];
	sub.f32 	%f139, %f242, %f136;
	abs.f32 	%f140, %f139;
	mul.f32 	%f141, %f137, %f140;
	lg2.approx.f32 	%f142, %f141;
	mul.f32 	%f143, %f25, %f142;
	ex2.approx.f32 	%f144, %f143;
	mul.f32 	%f145, %f138, %f144;
	setp.gt.f32 	%p17, %f139, 0f00000000;
	neg.f32 	%f146, %f145;
	selp.f32 	%f147, %f145, %f146, %p17;
	add.f32 	%f148, %f135, %f147;
	ld.shared.f32 	%f149, [%r84+40];
	ld.shared.f32 	%f150, [%r85+40];
	ld.shared.f32 	%f151, [%r86+40];
	sub.f32 	%f152, %f242, %f149;
	abs.f32 	%f153, %f152;
	mul.f32 	%f154, %f150, %f153;
	lg2.approx.f32 	%f155, %f154;
	mul.f32 	%f156, %f25, %f155;
	ex2.approx.f32 	%f157, %f156;
	mul.f32 	%f158, %f151, %f157;
	setp.gt.f32 	%p18, %f152, 0f00000000;
	neg.f32 	%f159, %f158;
	selp.f32 	%f160, %f158, %f159, %p18;
	add.f32 	%f161, %f148, %f160;
	ld.shared.f32 	%f162, [%r84+44];
	ld.shared.f32 	%f163, [%r85+44];
	ld.shared.f32 	%f164, [%r86+44];
	sub.f32 	%f165, %f242, %f162;
	abs.f32 	%f166, %f165;
	mul.f32 	%f167, %f163, %f166;
	lg2.approx.f32 	%f168, %f167;
	mul.f32 	%f169, %f25, %f168;
	ex2.approx.f32 	%f170, %f169;
	mul.f32 	%f171, %f164, %f170;
	setp.gt.f32 	%p19, %f165, 0f00000000;
	neg.f32 	%f172, %f171;
	selp.f32 	%f173, %f171, %f172, %p19;
	add.f32 	%f174, %f161, %f173;
	ld.shared.f32 	%f175, [%r84+48];
	ld.shared.f32 	%f176, [%r85+48];
	ld.shared.f32 	%f177, [%r86+48];
	sub.f32 	%f178, %f242, %f175;
	abs.f32 	%f179, %f178;
	mul.f32 	%f180, %f176, %f179;
	lg2.approx.f32 	%f181, %f180;
	mul.f32 	%f182, %f25, %f181;
	ex2.approx.f32 	%f183, %f182;
	mul.f32 	%f184, %f177, %f183;
	setp.gt.f32 	%p20, %f178, 0f00000000;
	neg.f32 	%f185, %f184;
	selp.f32 	%f186, %f184, %f185, %p20;
	add.f32 	%f187, %f174, %f186;
	ld.shared.f32 	%f188, [%r84+52];
	ld.shared.f32 	%f189, [%r85+52];
	ld.shared.f32 	%f190, [%r86+52];
	sub.f32 	%f191, %f242, %f188;
	abs.f32 	%f192, %f191;
	mul.f32 	%f193, %f189, %f192;
	lg2.approx.f32 	%f194, %f193;
	mul.f32 	%f195, %f25, %f194;
	ex2.approx.f32 	%f196, %f195;
	mul.f32 	%f197, %f190, %f196;
	setp.gt.f32 	%p21, %f191, 0f00000000;
	neg.f32 	%f198, %f197;
	selp.f32 	%f199, %f197, %f198, %p21;
	add.f32 	%f200, %f187, %f199;
	ld.shared.f32 	%f201, [%r84+56];
	ld.shared.f32 	%f202, [%r85+56];
	ld.shared.f32 	%f203, [%r86+56];
	sub.f32 	%f204, %f242, %f201;
	abs.f32 	%f205, %f204;
	mul.f32 	%f206, %f202, %f205;
	lg2.approx.f32 	%f207, %f206;
	mul.f32 	%f208, %f25, %f207;
	ex2.approx.f32 	%f209, %f208;
	mul.f32 	%f210, %f203, %f209;
	setp.gt.f32 	%p22, %f204, 0f00000000;
	neg.f32 	%f211, %f210;
	selp.f32 	%f212, %f210, %f211, %p22;
	add.f32 	%f213, %f200, %f212;
	ld.shared.f32 	%f214, [%r84+60];
	ld.shared.f32 	%f215, [%r85+60];
	ld.shared.f32 	%f216, [%r86+60];
	sub.f32 	%f217, %f242, %f214;
	abs.f32 	%f218, %f217;
	mul.f32 	%f219, %f215, %f218;
	lg2.approx.f32 	%f220, %f219;
	mul.f32 	%f221, %f25, %f220;
	ex2.approx.f32 	%f222, %f221;
	mul.f32 	%f223, %f216, %f222;
	setp.gt.f32 	%p23, %f217, 0f00000000;
	neg.f32 	%f224, %f223;
	selp.f32 	%f225, %f223, %f224, %p23;
	add.f32 	%f244, %f213, %f225;
	bar.sync 	0;
	add.s32 	%r83, %r83, 16;
	shl.b32 	%r62, %r36, 4;
	add.s32 	%r81, %r81, %r62;
	shl.b32 	%r63, %r35, 4;
	add.s32 	%r80, %r80, %r63;
	and.b32  	%r64, %r34, -16;
	setp.lt.s32 	%p24, %r83, %r64;
	@%p24 bra 	$L__BB68_4;
$L__BB68_9:
	and.b32  	%r21, %r34, 15;
	setp.eq.s32 	%p25, %r21, 0;
	@%p25 bra 	$L__BB68_17;
	setp.ge.s32 	%p26, %r2, %r33;
	add.s32 	%r22, %r83, %r5;
	setp.ge.u32 	%p27, %r22, %r34;
	or.pred  	%p28, %p26, %p27;
	@%p28 bra 	$L__BB68_12;
	mov.u32 	%r66, %ctaid.z;
	mad.lo.s32 	%r67, %r2, %r37, %r66;
	mad.lo.s32 	%r68, %r67, %r34, %r22;
	mad.lo.s32 	%r69, %r68, %r36, %r3;
	mul.wide.u32 	%rd17, %r69, 4;
	add.s64 	%rd18, %rd3, %rd17;
	ld.global.nc.f32 	%f226, [%rd18];
	rcp.rn.f32 	%f227, %f226;
	mov.u32 	%r70, %tid.x;
	shl.b32 	%r71, %r70, 2;
	add.s32 	%r72, %r85, %r71;
	st.shared.f32 	[%r72], %f227;
	add.s64 	%rd19, %rd2, %rd17;
	ld.global.nc.f32 	%f228, [%rd19];
	st.shared.f32 	[%r9], %f228;
$L__BB68_12:
	setp.ge.s32 	%p29, %r6, %r35;
	add.s32 	%r23, %r83, %r1;
	setp.ge.u32 	%p30, %r23, %r34;
	or.pred  	%p31, %p29, %p30;
	@%p31 bra 	$L__BB68_14;
	mov.u32 	%r73, %ctaid.z;
	mad.lo.s32 	%r74, %r34, %r73, %r23;
	mad.lo.s32 	%r75, %r74, %r35, %r6;
	mul.wide.u32 	%rd20, %r75, 4;
	add.s64 	%rd21, %rd1, %rd20;
	ld.global.nc.f32 	%f229, [%rd21];
	st.shared.f32 	[%r11], %f229;
$L__BB68_14:
	bar.sync 	0;
	add.f32 	%f6, %f10, 0fBF800000;
	neg.s32 	%r87, %r21;
$L__BB68_15:
	ld.shared.f32 	%f230, [%r84];
	ld.shared.f32 	%f231, [%r85];
	ld.shared.f32 	%f232, [%r86];
	sub.f32 	%f233, %f242, %f230;
	abs.f32 	%f234, %f233;
	mul.f32 	%f235, %f231, %f234;
	lg2.approx.f32 	%f236, %f235;
	mul.f32 	%f237, %f6, %f236;
	ex2.approx.f32 	%f238, %f237;
	mul.f32 	%f239, %f232, %f238;
	setp.gt.f32 	%p32, %f233, 0f00000000;
	neg.f32 	%f240, %f239;
	selp.f32 	%f241, %f239, %f240, %p32;
	add.f32 	%f244, %f244, %f241;
	add.s32 	%r87, %r87, 1;
	setp.ne.s32 	%p33, %r87, 0;
	add.s32 	%r86, %r86, 4;
	add.s32 	%r85, %r85, 4;
	add.s32 	%r84, %r84, 4;
	@%p33 bra 	$L__BB68_15;
	bar.sync 	0;
$L__BB68_17:
	@%p4 bra 	$L__BB68_19;
	ld.param.u64 	%rd25, [_Z31norm_dist_backward_input_kernelILb0EEvPKfS1_S1_S1_iiiiiPff_param_9];
	mov.u32 	%r76, %ctaid.z;
	mad.lo.s32 	%r77, %r2, %r37, %r76;
	mad.lo.s32 	%r78, %r77, %r35, %r6;
	mad.lo.s32 	%r79, %r78, %r36, %r3;
	cvta.to.global.u64 	%rd22, %rd25;
	mul.wide.u32 	%rd23, %r79, 4;
	add.s64 	%rd24, %rd22, %rd23;
	st.global.f32 	[%rd24], %f244;
$L__BB68_19:
	ret;

}
	// .globl	_Z31norm_dist_backward_input_kernelILb1EEvPKfS1_S1_S1_iiiiiPff
.visible .entry _Z31norm_dist_backward_input_kernelILb1EEvPKfS1_S1_S1_iiiiiPff(
	.param .u64 .ptr .align 1 _Z31norm_dist_backward_input_kernelILb1EEvPKfS1_S1_S1_iiiiiPff_param_0,
	.param .u64 .ptr .align 1 _Z31norm_dist_backward_input_kernelILb1EEvPKfS1_S1_S1_iiiiiPff_param_1,
	.param .u64 .ptr .align 1 _Z31norm_dist_backward_input_kernelILb1EEvPKfS1_S1_S1_iiiiiPff_param_2,
	.param .u64 .ptr .align 1 _Z31norm_dist_backward_input_kernelILb1EEvPKfS1_S1_S1_iiiiiPff_param_3,
	.param .u32 _Z31norm_dist_backward_input_kernelILb1EEvPKfS1_S1_S1_iiiiiPff_param_4,
	.param .u32 _Z31norm_dist_backward_input_kernelILb1EEvPKfS1_S1_S1_iiiiiPff_param_5,
	.param .u32 _Z31norm_dist_backward_input_kernelILb1EEvPKfS1_S1_S1_iiiiiPff_param_6,
	.param .u32 _Z31norm_dist_backward_input_kernelILb1EEvPKfS1_S1_S1_iiiiiPff_param_7,
	.param .u32 _Z31norm_dist_backward_input_kernelILb1EEvPKfS1_S1_S1_iiiiiPff_param_8,
	.param .u64 .ptr .align 1 _Z31norm_dist_backward_input_kernelILb1EEvPKfS1_S1_S1_iiiiiPff_param_9,
	.param .f32 _Z31norm_dist_backward_input_kernelILb1EEvPKfS1_S1_S1_iiiiiPff_param_10
)
{
	.reg .pred 	%p<35>;
	.reg .b32 	%r<89>;
	.reg .b32 	%f<247>;
	.reg .b64 	%rd<26>;
	// demoted variable
	.shared .align 4 .b8 _ZZ31norm_dist_backward_input_kernelILb1EEvPKfS1_S1_S1_iiiiiPffE6blockO[1024];
	// demoted variable
	.shared .align 4 .b8 _ZZ31norm_dist_backward_input_kernelILb1EEvPKfS1_S1_S1_iiiiiPffE6blockG[1024];
	// demoted variable
	.shared .align 4 .b8 _ZZ31norm_dist_backward_input_kernelILb1EEvPKfS1_S1_S1_iiiiiPffE6blockW[1152];
	ld.param.u64 	%rd6, [_Z31norm_dist_backward_input_kernelILb1EEvPKfS1_S1_S1_iiiiiPff_param_0];
	ld.param.u64 	%rd4, [_Z31norm_dist_backward_input_kernelILb1EEvPKfS1_S1_S1_iiiiiPff_param_1];
	ld.param.u64 	%rd7, [_Z31norm_dist_backward_input_kernelILb1EEvPKfS1_S1_S1_iiiiiPff_param_2];
	ld.param.u64 	%rd8, [_Z31norm_dist_backward_input_kernelILb1EEvPKfS1_S1_S1_iiiiiPff_param_3];
	ld.param.u32 	%r34, [_Z31norm_dist_backward_input_kernelILb1EEvPKfS1_S1_S1_iiiiiPff_param_4];
	ld.param.u32 	%r35, [_Z31norm_dist_backward_input_kernelILb1EEvPKfS1_S1_S1_iiiiiPff_param_5];
	ld.param.u32 	%r36, [_Z31norm_dist_backward_input_kernelILb1EEvPKfS1_S1_S1_iiiiiPff_param_6];
	ld.param.u32 	%r37, [_Z31norm_dist_backward_input_kernelILb1EEvPKfS1_S1_S1_iiiiiPff_param_7];
	ld.param.u32 	%r38, [_Z31norm_dist_backward_input_kernelILb1EEvPKfS1_S1_S1_iiiiiPff_param_8];
	ld.param.f32 	%f10, [_Z31norm_dist_backward_input_kernelILb1EEvPKfS1_S1_S1_iiiiiPff_param_10];
	cvta.to.global.u64 	%rd1, %rd7;
	cvta.to.global.u64 	%rd2, %rd6;
	cvta.to.global.u64 	%rd3, %rd8;
	mov.u32 	%r39, %ctaid.y;
	shl.b32 	%r40, %r39, 4;
	mov.u32 	%r1, %tid.x;
	add.s32 	%r41, %r40, %r1;
	div.s32 	%r2, %r41, %r37;
	mul.lo.s32 	%r42, %r2, %r37;
	sub.s32 	%r3, %r41, %r42;
	mov.u32 	%r43, %ctaid.x;
	shl.b32 	%r4, %r43, 4;
	mov.u32 	%r5, %tid.y;
	add.s32 	%r6, %r4, %r5;
	add.s32 	%r7, %r4, %r1;
	setp.lt.s32 	%p2, %r2, %r34;
	setp.lt.s32 	%p3, %r6, %r36;
	and.pred  	%p1, %p3, %p2;
	mov.f32 	%f242, 0f00000000;
	not.pred 	%p4, %p1;
	@%p4 bra 	$L__BB69_2;
	cvta.to.global.u64 	%rd9, %rd4;
	mov.u32 	%r44, %ctaid.z;
	mad.lo.s32 	%r45, %r2, %r38, %r44;
	mad.lo.s32 	%r46, %r45, %r36, %r6;
	mad.lo.s32 	%r47, %r46, %r37, %r3;
	mul.wide.u32 	%rd10, %r47, 4;
	add.s64 	%rd11, %rd9, %rd10;
	ld.global.nc.f32 	%f242, [%rd11];
$L__BB69_2:
	setp.lt.s32 	%p5, %r35, 16;
	shl.b32 	%r49, %r5, 6;
	mov.u32 	%r50, _ZZ31norm_dist_backward_input_kernelILb1EEvPKfS1_S1_S1_iiiiiPffE6blockO;
	shl.b32 	%r51, %r1, 2;
	add.s32 	%r87, %r50, %r51;
	add.s32 	%r8, %r87, %r49;
	mov.u32 	%r52, _ZZ31norm_dist_backward_input_kernelILb1EEvPKfS1_S1_S1_iiiiiPffE6blockG;
	add.s32 	%r88, %r52, %r51;
	add.s32 	%r9, %r88, %r49;
	mov.u32 	%r53, _ZZ31norm_dist_backward_input_kernelILb1EEvPKfS1_S1_S1_iiiiiPffE6blockW;
	mad.lo.s32 	%r54, %r1, 72, %r53;
	shl.b32 	%r55, %r5, 2;
	add.s32 	%r10, %r54, %r55;
	mov.b32 	%r84, 0;
	mov.f32 	%f244, 0f00000000;
	@%p5 bra 	$L__BB69_9;
	mov.u32 	%r57, %ctaid.z;
	mad.lo.s32 	%r58, %r2, %r38, %r57;
	mad.lo.s32 	%r59, %r58, %r35, %r5;
	mad.lo.s32 	%r82, %r37, %r59, %r3;
	mad.lo.s32 	%r60, %r35, %r57, %r5;
	mad.lo.s32 	%r61, %r36, %r60, %r1;
	add.s32 	%r81, %r61, %r4;
	mov.f32 	%f244, 0f00000000;
	mov.b32 	%r84, 0;
$L__BB69_4:
	setp.ge.s32 	%p6, %r2, %r34;
	@%p6 bra 	$L__BB69_6;
	mul.wide.u32 	%rd12, %r82, 4;
	add.s64 	%rd13, %rd3, %rd12;
	ld.global.nc.f32 	%f14, [%rd13];
	rcp.rn.f32 	%f15, %f14;
	st.shared.f32 	[%r8], %f15;
	add.s64 	%rd14, %rd2, %rd12;
	ld.global.nc.f32 	%f16, [%rd14];
	st.shared.f32 	[%r9], %f16;
$L__BB69_6:
	setp.ge.s32 	%p7, %r7, %r36;
	@%p7 bra 	$L__BB69_8;
	mul.wide.u32 	%rd15, %r81, 4;
	add.s64 	%rd16, %rd1, %rd15;
	ld.global.nc.f32 	%f17, [%rd16];
	st.shared.f32 	[%r10], %f17;
$L__BB69_8:
	bar.sync 	0;
	mov.u32 	%r62, _ZZ31norm_dist_backward_input_kernelILb1EEvPKfS1_S1_S1_iiiiiPffE6blockW;
	mad.lo.s32 	%r63, %r5, 72, %r62;
	ld.shared.f32 	%f18, [%r63];
	ld.shared.f32 	%f19, [%r87];
	ld.shared.f32 	%f20, [%r88];
	sub.f32 	%f21, %f242, %f18;
	abs.f32 	%f22, %f21;
	mul.f32 	%f23, %f19, %f22;
	lg2.approx.f32 	%f24, %f23;
	add.f32 	%f25, %f10, 0fBF800000;
	mul.f32 	%f26, %f25, %f24;
	ex2.approx.f32 	%f27, %f26;
	mul.f32 	%f28, %f20, %f27;
	setp.gt.f32 	%p8, %f21, 0f00000000;
	neg.f32 	%f29, %f28;
	selp.f32 	%f30, %f28, %f29, %p8;
	add.f32 	%f31, %f244, %f30;
	ld.shared.f32 	%f32, [%r63+4];
	ld.shared.f32 	%f33, [%r87+64];
	ld.shared.f32 	%f34, [%r88+64];
	sub.f32 	%f35, %f242, %f32;
	abs.f32 	%f36, %f35;
	mul.f32 	%f37, %f33, %f36;
	lg2.approx.f32 	%f38, %f37;
	mul.f32 	%f39, %f25, %f38;
	ex2.approx.f32 	%f40, %f39;
	mul.f32 	%f41, %f34, %f40;
	setp.gt.f32 	%p9, %f35, 0f00000000;
	neg.f32 	%f42, %f41;
	selp.f32 	%f43, %f41, %f42, %p9;
	add.f32 	%f44, %f31, %f43;
	ld.shared.f32 	%f45, [%r63+8];
	ld.shared.f32 	%f46, [%r87+128];
	ld.shared.f32 	%f47, [%r88+128];
	sub.f32 	%f48, %f242, %f45;
	abs.f32 	%f49, %f48;
	mul.f32 	%f50, %f46, %f49;
	lg2.approx.f32 	%f51, %f50;
	mul.f32 	%f52, %f25, %f51;
	ex2.approx.f32 	%f53, %f52;
	mul.f32 	%f54, %f47, %f53;
	setp.gt.f32 	%p10, %f48, 0f00000000;
	neg.f32 	%f55, %f54;
	selp.f32 	%f56, %f54, %f55, %p10;
	add.f32 	%f57, %f44, %f56;
	ld.shared.f32 	%f58, [%r63+12];
	ld.shared.f32 	%f59, [%r87+192];
	ld.shared.f32 	%f60, [%r88+192];
	sub.f32 	%f61, %f242, %f58;
	abs.f32 	%f62, %f61;
	mul.f32 	%f63, %f59, %f62;
	lg2.approx.f32 	%f64, %f63;
	mul.f32 	%f65, %f25, %f64;
	ex2.approx.f32 	%f66, %f65;
	mul.f32 	%f67, %f60, %f66;
	setp.gt.f32 	%p11, %f61, 0f00000000;
	neg.f32 	%f68, %f67;
	selp.f32 	%f69, %f67, %f68, %p11;
	add.f32 	%f70, %f57, %f69;
	ld.shared.f32 	%f71, [%r63+16];
	ld.shared.f32 	%f72, [%r87+256];
	ld.shared.f32 	%f73, [%r88+256];
	sub.f32 	%f74, %f242, %f71;
	abs.f32 	%f75, %f74;
	mul.f32 	%f76, %f72, %f75;
	lg2.approx.f32 	%f77, %f76;
	mul.f32 	%f78, %f25, %f77;
	ex2.approx.f32 	%f79, %f78;
	mul.f32 	%f80, %f73, %f79;
	setp.gt.f32 	%p12, %f74, 0f00000000;
	neg.f32 	%f81, %f80;
	selp.f32 	%f82, %f80, %f81, %p12;
	add.f32 	%f83, %f70, %f82;
	ld.shared.f32 	%f84, [%r63+20];
	ld.shared.f32 	%f85, [%r87+320];
	ld.shared.f32 	%f86, [%r88+320];
	sub.f32 	%f87, %f242, %f84;
	abs.f32 	%f88, %f87;
	mul.f32 	%f89, %f85, %f88;
	lg2.approx.f32 	%f90, %f89;
	mul.f32 	%f91, %f25, %f90;
	ex2.approx.f32 	%f92, %f91;
	mul.f32 	%f93, %f86, %f92;
	setp.gt.f32 	%p13, %f87, 0f00000000;
	neg.f32 	%f94, %f93;
	selp.f32 	%f95, %f93, %f94, %p13;
	add.f32 	%f96, %f83, %f95;
	ld.shared.f32 	%f97, [%r63+24];
	ld.shared.f32 	%f98, [%r87+384];
	ld.shared.f32 	%f99, [%r88+384];
	sub.f32 	%f100, %f242, %f97;
	abs.f32 	%f101, %f100;
	mul.f32 	%f102, %f98, %f101;
	lg2.approx.f32 	%f103, %f102;
	mul.f32 	%f104, %f25, %f103;
	ex2.approx.f32 	%f105, %f104;
	mul.f32 	%f106, %f99, %f105;
	setp.gt.f32 	%p14, %f100, 0f00000000;
	neg.f32 	%f107, %f106;
	selp.f32 	%f108, %f106, %f107, %p14;
	add.f32 	%f109, %f96, %f108;
	ld.shared.f32 	%f110, [%r63+28];
	ld.shared.f32 	%f111, [%r87+448];
	ld.shared.f32 	%f112, [%r88+448];
	sub.f32 	%f113, %f242, %f110;
	abs.f32 	%f114, %f113;
	mul.f32 	%f115, %f111, %f114;
	lg2.approx.f32 	%f116, %f115;
	mul.f32 	%f117, %f25, %f116;
	ex2.approx.f32 	%f118, %f117;
	mul.f32 	%f119, %f112, %f118;
	setp.gt.f32 	%p15, %f113, 0f00000000;
	neg.f32 	%f120, %f119;
	selp.f32 	%f121, %f119, %f120, %p15;
	add.f32 	%f122, %f109, %f121;
	ld.shared.f32 	%f123, [%r63+32];
	ld.shared.f32 	%f124, [%r87+512];
	ld.shared.f32 	%f125, [%r88+512];
	sub.f32 	%f126, %f242, %f123;
	abs.f32 	%f127, %f126;
	mul.f32 	%f128, %f124, %f127;
	lg2.approx.f32 	%f129, %f128;
	mul.f32 	%f130, %f25, %f129;
	ex2.approx.f32 	%f131, %f130;
	mul.f32 	%f132, %f125, %f131;
	setp.gt.f32 	%p16, %f126, 0f00000000;
	neg.f32 	%f133, %f132;
	selp.f32 	%f134, %f132, %f133, %p16;
	add.f32 	%f135, %f122, %f134;
	ld.shared.f32 	%f136, [%r63+36];
	ld.shared.f32 	%f137, [%r87+576];
	ld.shared.f32 	%f138, [%r88+576];
	sub.f32 	%f139, %f242, %f136;
	abs.f32 	%f140, %f139;
	mul.f32 	%f141, %f137, %f140;
	lg2.approx.f32 	%f142, %f141;
	mul.f32 	%f143, %f25, %f142;
	ex2.approx.f32 	%f144, %f143;
	mul.f32 	%f145, %f138, %f144;
	setp.gt.f32 	%p17, %f139, 0f00000000;
	neg.f32 	%f146, %f145;
	selp.f32 	%f147, %f145, %f146, %p17;
	add.f32 	%f148, %f135, %f147;
	ld.shared.f32 	%f149, [%r63+40];
	ld.shared.f32 	%f150, [%r87+640];
	ld.shared.f32 	%f151, [%r88+640];
	sub.f32 	%f152, %f242, %f149;
	abs.f32 	%f153, %f152;
	mul.f32 	%f154, %f150, %f153;
	lg2.approx.f32 	%f155, %f154;
	mul.f32 	%f156, %f25, %f155;
	ex2.approx.f32 	%f157, %f156;
	mul.f32 	%f158, %f151, %f157;
	setp.gt.f32 	%p18, %f152, 0f00000000;
	neg.f32 	%f159, %f158;
	selp.f32 	%f160, %f158, %f159, %p18;
	add.f32 	%f161, %f148, %f160;
	ld.shared.f32 	%f162, [%r63+44];
	ld.shared.f32 	%f163, [%r87+704];
	ld.shared.f32 	%f164, [%r88+704];
	sub.f32 	%f165, %f242, %f162;
	abs.f32 	%f166, %f165;
	mul.f32 	%f167, %f163, %f166;
	lg2.approx.f32 	%f168, %f167;
	mul.f32 	%f169, %f25, %f168;
	ex2.approx.f32 	%f170, %f169;
	mul.f32 	%f171, %f164, %f170;
	setp.gt.f32 	%p19, %f165, 0f00000000;
	neg.f32 	%f172, %f171;
	selp.f32 	%f173, %f171, %f172, %p19;
	add.f32 	%f174, %f161, %f173;
	ld.shared.f32 	%f175, [%r63+48];
	ld.shared.f32 	%f176, [%r87+768];
	ld.shared.f32 	%f177, [%r88+768];
	sub.f32 	%f178, %f242, %f175;
	abs.f32 	%f179, %f178;
	mul.f32 	%f180, %f176, %f179;
	lg2.approx.f32 	%f181, %f180;
	mul.f32 	%f182, %f25, %f181;
	ex2.approx.f32 	%f183, %f182;
	mul.f32 	%f184, %f177, %f183;
	setp.gt.f32 	%p20, %f178, 0f00000000;
	neg.f32 	%f185, %f184;
	selp.f32 	%f186, %f184, %f185, %p20;
	add.f32 	%f187, %f174, %f186;
	ld.shared.f32 	%f188, [%r63+52];
	ld.shared.f32 	%f189, [%r87+832];
	ld.shared.f32 	%f190, [%r88+832];
	sub.f32 	%f191, %f242, %f188;
	abs.f32 	%f192, %f191;
	mul.f32 	%f193, %f189, %f192;
	lg2.approx.f32 	%f194, %f193;
	mul.f32 	%f195, %f25, %f194;
	ex2.approx.f32 	%f196, %f195;
	mul.f32 	%f197, %f190, %f196;
	setp.gt.f32 	%p21, %f191, 0f00000000;
	neg.f32 	%f198, %f197;
	selp.f32 	%f199, %f197, %f198, %p21;
	add.f32 	%f200, %f187, %f199;
	ld.shared.f32 	%f201, [%r63+56];
	ld.shared.f32 	%f202, [%r87+896];
	ld.shared.f32 	%f203, [%r88+896];
	sub.f32 	%f204, %f242, %f201;
	abs.f32 	%f205, %f204;
	mul.f32 	%f206, %f202, %f205;
	lg2.approx.f32 	%f207, %f206;
	mul.f32 	%f208, %f25, %f207;
	ex2.approx.f32 	%f209, %f208;
	mul.f32 	%f210, %f203, %f209;
	setp.gt.f32 	%p22, %f204, 0f00000000;
	neg.f32 	%f211, %f210;
	selp.f32 	%f212, %f210, %f211, %p22;
	add.f32 	%f213, %f200, %f212;
	ld.shared.f32 	%f214, [%r63+60];
	ld.shared.f32 	%f215, [%r87+960];
	ld.shared.f32 	%f216, [%r88+960];
	sub.f32 	%f217, %f242, %f214;
	abs.f32 	%f218, %f217;
	mul.f32 	%f219, %f215, %f218;
	lg2.approx.f32 	%f220, %f219;
	mul.f32 	%f221, %f25, %f220;
	ex2.approx.f32 	%f222, %f221;
	mul.f32 	%f223, %f216, %f222;
	setp.gt.f32 	%p23, %f217, 0f00000000;
	neg.f32 	%f224, %f223;
	selp.f32 	%f225, %f223, %f224, %p23;
	add.f32 	%f244, %f213, %f225;
	bar.sync 	0;
	add.s32 	%r84, %r84, 16;
	shl.b32 	%r64, %r37, 4;
	add.s32 	%r82, %r82, %r64;
	shl.b32 	%r65, %r36, 4;
	add.s32 	%r81, %r81, %r65;
	and.b32  	%r66, %r35, -16;
	setp.lt.s32 	%p24, %r84, %r66;
	@%p24 bra 	$L__BB69_4;
$L__BB69_9:
	and.b32  	%r22, %r35, 15;
	setp.eq.s32 	%p25, %r22, 0;
	@%p25 bra 	$L__BB69_17;
	setp.ge.s32 	%p26, %r2, %r34;
	add.s32 	%r23, %r84, %r5;
	setp.ge.u32 	%p27, %r23, %r35;
	or.pred  	%p28, %p26, %p27;
	@%p28 bra 	$L__BB69_12;
	mov.u32 	%r68, %ctaid.z;
	mad.lo.s32 	%r69, %r2, %r38, %r68;
	mad.lo.s32 	%r70, %r69, %r35, %r23;
	mad.lo.s32 	%r71, %r70, %r37, %r3;
	mul.wide.u32 	%rd17, %r71, 4;
	add.s64 	%rd18, %rd3, %rd17;
	ld.global.nc.f32 	%f226, [%rd18];
	rcp.rn.f32 	%f227, %f226;
	st.shared.f32 	[%r8], %f227;
	add.s64 	%rd19, %rd2, %rd17;
	ld.global.nc.f32 	%f228, [%rd19];
	st.shared.f32 	[%r9], %f228;
$L__BB69_12:
	setp.ge.u32 	%p29, %r23, %r35;
	setp.ge.s32 	%p30, %r7, %r36;
	or.pred  	%p31, %p30, %p29;
	@%p31 bra 	$L__BB69_14;
	mov.u32 	%r72, %ctaid.z;
	mad.lo.s32 	%r73, %r35, %r72, %r23;
	mad.lo.s32 	%r74, %r73, %r36, %r7;
	mul.wide.u32 	%rd20, %r74, 4;
	add.s64 	%rd21, %rd1, %rd20;
	ld.global.nc.f32 	%f229, [%rd21];
	st.shared.f32 	[%r10], %f229;
$L__BB69_14:
	mov.u32 	%r75, %tid.y;
	mov.u32 	%r76, _ZZ31norm_dist_backward_input_kernelILb1EEvPKfS1_S1_S1_iiiiiPffE6blockW;
	mad.lo.s32 	%r85, %r75, 72, %r76;
	bar.sync 	0;
	add.f32 	%f6, %f10, 0fBF800000;
	neg.s32 	%r86, %r22;
$L__BB69_15:
	ld.shared.f32 	%f230, [%r85];
	ld.shared.f32 	%f231, [%r87];
	ld.shared.f32 	%f232, [%r88];
	sub.f32 	%f233, %f242, %f230;
	abs.f32 	%f234, %f233;
	mul.f32 	%f235, %f231, %f234;
	lg2.approx.f32 	%f236, %f235;
	mul.f32 	%f237, %f6, %f236;
	ex2.approx.f32 	%f238, %f237;
	mul.f32 	%f239, %f232, %f238;
	setp.gt.f32 	%p32, %f233, 0f00000000;
	neg.f32 	%f240, %f239;
	selp.f32 	%f241, %f239, %f240, %p32;
	add.f32 	%f244, %f244, %f241;
	add.s32 	%r88, %r88, 64;
	add.s32 	%r87, %r87, 64;
	add.s32 	%r86, %r86, 1;
	setp.ne.s32 	%p33, %r86, 0;
	add.s32 	%r85, %r85, 4;
	@%p33 bra 	$L__BB69_15;
	bar.sync 	0;
$L__BB69_17:
	@%p4 bra 	$L__BB69_19;
	ld.param.u64 	%rd25, [_Z31norm_dist_backward_input_kernelILb1EEvPKfS1_S1_S1_iiiiiPff_param_9];
	mov.u32 	%r77, %ctaid.z;
	mad.lo.s32 	%r78, %r2, %r38, %r77;
	mad.lo.s32 	%r79, %r78, %r36, %r6;
	mad.lo.s32 	%r80, %r79, %r37, %r3;
	cvta.to.global.u64 	%rd22, %rd25;
	mul.wide.u32 	%rd23, %r80, 4;
	add.s64 	%rd24, %rd22, %rd23;
	st.global.f32 	[%rd24], %f244;
$L__BB69_19:
	ret;

}
	// .globl	_Z32norm_dist_backward_weight_kernelILi1ELi1EEvPKfS1_S1_S1_iiiiPff
.visible .entry _Z32norm_dist_backward_weight_kernelILi1ELi1EEvPKfS1_S1_S1_iiiiPff(
	.param .u64 .ptr .align 1 _Z32norm_dist_backward_weight_kernelILi1ELi1EEvPKfS1_S1_S1_iiiiPff_param_0,
	.param .u64 .ptr .align 1 _Z32norm_dist_backward_weight_kernelILi1ELi1EEvPKfS1_S1_S1_iiiiPff_param_1,
	.param .u64 .ptr .align 1 _Z32norm_dist_backward_weight_kernelILi1ELi1EEvPKfS1_S1_S1_iiiiPff_param_2,
	.param .u64 .ptr .align 1 _Z32norm_dist_backward_weight_kernelILi1ELi1EEvPKfS1_S1_S1_iiiiPff_param_3,
	.param .u32 _Z32norm_dist_backward_weight_kernelILi1ELi1EEvPKfS1_S1_S1_iiiiPff_param_4,
	.param .u32 _Z32norm_dist_backward_weight_kernelILi1ELi1EEvPKfS1_S1_S1_iiiiPff_param_5,
	.param .u32 _Z32norm_dist_backward_weight_kernelILi1ELi1EEvPKfS1_S1_S1_iiiiPff_param_6,
	.param .u32 _Z32norm_dist_backward_weight_kernelILi1ELi1EEvPKfS1_S1_S1_iiiiPff_param_7,
	.param .u64 .ptr .align 1 _Z32norm_dist_backward_weight_kernelILi1ELi1EEvPKfS1_S1_S1_iiiiPff_param_8,
	.param .f32 _Z32norm_dist_backward_weight_kernelILi1ELi1EEvPKfS1_S1_S1_iiiiPff_param_9
)
.maxntid 256
.minnctapersm 4
{
	.reg .pred 	%p<34>;
	.reg .b32 	%r<114>;
	.reg .b32 	%f<211>;
	.reg .b64 	%rd<55>;
	// demoted variable
	.shared .align 4 .b8 _ZZ32norm_dist_backward_weight_kernelILi1ELi1EEvPKfS1_S1_S1_iiiiPffE6blockW[4];
	// demoted variable
	.shared .align 4 .b8 _ZZ32norm_dist_backward_weight_kernelILi1ELi1EEvPKfS1_S1_S1_iiiiPffE3ans[4];
	// demoted variable
	.shared .align 4 .b8 _ZZ32norm_dist_backward_weight_kernelILi1ELi1EEvPKfS1_S1_S1_iiiiPffE6blockI[2048];
	ld.param.u64 	%rd6, [_Z32norm_dist_backward_weight_kernelILi1ELi1EEvPKfS1_S1_S1_iiiiPff_param_0];
	ld.param.u64 	%rd7, [_Z32norm_dist_backward_weight_kernelILi1ELi1EEvPKfS1_S1_S1_iiiiPff_param_1];
	ld.param.u64 	%rd4, [_Z32norm_dist_backward_weight_kernelILi1ELi1EEvPKfS1_S1_S1_iiiiPff_param_2];
	ld.param.u64 	%rd8, [_Z32norm_dist_backward_weight_kernelILi1ELi1EEvPKfS1_S1_S1_iiiiPff_param_3];
	ld.param.u32 	%r41, [_Z32norm_dist_backward_weight_kernelILi1ELi1EEvPKfS1_S1_S1_iiiiPff_param_4];
	ld.param.u32 	%r42, [_Z32norm_dist_backward_weight_kernelILi1ELi1EEvPKfS1_S1_S1_iiiiPff_param_5];
	ld.param.u32 	%r43, [_Z32norm_dist_backward_weight_kernelILi1ELi1EEvPKfS1_S1_S1_iiiiPff_param_6];
	ld.param.u32 	%r44, [_Z32norm_dist_backward_weight_kernelILi1ELi1EEvPKfS1_S1_S1_iiiiPff_param_7];
	ld.param.u64 	%rd5, [_Z32norm_dist_backward_weight_kernelILi1ELi1EEvPKfS1_S1_S1_iiiiPff_param_8];
	ld.param.f32 	%f51, [_Z32norm_dist_backward_weight_kernelILi1ELi1EEvPKfS1_S1_S1_iiiiPff_param_9];
	cvta.to.global.u64 	%rd1, %rd8;
	cvta.to.global.u64 	%rd2, %rd6;
	cvta.to.global.u64 	%rd3, %rd7;
	mov.u32 	%r45, %ctaid.y;
	shl.b32 	%r1, %r45, 9;
	mov.u32 	%r2, %ctaid.x;
	mov.u32 	%r3, %tid.x;
	setp.ne.s32 	%p1, %r3, 0;
	@%p1 bra 	$L__BB70_2;
	cvta.to.global.u64 	%rd9, %rd4;
	mul.wide.u32 	%rd10, %r2, 4;
	add.s64 	%rd11, %rd9, %rd10;
	ld.global.nc.f32 	%f52, [%rd11];
	st.shared.f32 	[_ZZ32norm_dist_backward_weight_kernelILi1ELi1EEvPKfS1_S1_S1_iiiiPffE6blockW], %f52;
$L__BB70_2:
	bar.sync 	0;
	shr.u32 	%r4, %r3, 6;
	and.b32  	%r5, %r3, 63;
	add.s32 	%r6, %r1, %r5;
	add.s32 	%r7, %r4, %r2;
	div.s32 	%r8, %r6, %r44;
	setp.ge.s32 	%p2, %r8, %r41;
	mov.f32 	%f188, 0f2EDBE6FF;
	mov.f32 	%f187, 0f00000000;
	@%p2 bra 	$L__BB70_4;
	mad.lo.s32 	%r46, %r8, %r42, %r7;
	rem.s32 	%r47, %r6, %r44;
	mad.lo.s32 	%r48, %r46, %r44, %r47;
	mul.wide.s32 	%rd12, %r48, 4;
	add.s64 	%rd13, %rd2, %rd12;
	ld.global.nc.f32 	%f187, [%rd13];
	add.s64 	%rd14, %rd1, %rd12;
	ld.global.nc.f32 	%f55, [%rd14];
	rcp.rn.f32 	%f188, %f55;
$L__BB70_4:
	add.s32 	%r9, %r6, 64;
	div.s32 	%r10, %r9, %r44;
	setp.ge.s32 	%p3, %r10, %r41;
	mov.f32 	%f190, 0f2EDBE6FF;
	mov.f32 	%f189, 0f00000000;
	@%p3 bra 	$L__BB70_6;
	mad.lo.s32 	%r49, %r10, %r42, %r7;
	rem.s32 	%r50, %r9, %r44;
	mad.lo.s32 	%r51, %r49, %r44, %r50;
	mul.wide.s32 	%rd15, %r51, 4;
	add.s64 	%rd16, %rd2, %rd15;
	ld.global.nc.f32 	%f189, [%rd16];
	add.s64 	%rd17, %rd1, %rd15;
	ld.global.nc.f32 	%f58, [%rd17];
	rcp.rn.f32 	%f190, %f58;
$L__BB70_6:
	add.s32 	%r11, %r6, 128;
	div.s32 	%r12, %r11, %r44;
	setp.ge.s32 	%p4, %r12, %r41;
	mov.f32 	%f192, 0f2EDBE6FF;
	mov.f32 	%f191, 0f00000000;
	@%p4 bra 	$L__BB70_8;
	mad.lo.s32 	%r52, %r12, %r42, %r7;
	rem.s32 	%r53, %r11, %r44;
	mad.lo.s32 	%r54, %r52, %r44, %r53;
	mul.wide.s32 	%rd18, %r54, 4;
	add.s64 	%rd19, %rd2, %rd18;
	ld.global.nc.f32 	%f191, [%rd19];
	add.s64 	%rd20, %rd1, %rd18;
	ld.global.nc.f32 	%f61, [%rd20];
	rcp.rn.f32 	%f192, %f61;
$L__BB70_8:
	add.s32 	%r13, %r6, 192;
	div.s32 	%r14, %r13, %r44;
	setp.ge.s32 	%p5, %r14, %r41;
	mov.f32 	%f194, 0f2EDBE6FF;
	mov.f32 	%f193, 0f00000000;
	@%p5 bra 	$L__BB70_10;
	mad.lo.s32 	%r55, %r14, %r42, %r7;
	rem.s32 	%r56, %r13, %r44;
	mad.lo.s32 	%r57, %r55, %r44, %r56;
	mul.wide.s32 	%rd21, %r57, 4;
	add.s64 	%rd22, %rd2, %rd21;
	ld.global.nc.f32 	%f193, [%rd22];
	add.s64 	%rd23, %rd1, %rd21;
	ld.global.nc.f32 	%f64, [%rd23];
	rcp.rn.f32 	%f194, %f64;
$L__BB70_10:
	add.s32 	%r15, %r6, 256;
	div.s32 	%r16, %r15, %r44;
	setp.ge.s32 	%p6, %r16, %r41;
	mov.f32 	%f196, 0f2EDBE6FF;
	mov.f32 	%f195, 0f00000000;
	@%p6 bra 	$L__BB70_12;
	mad.lo.s32 	%r58, %r16, %r42, %r7;
	rem.s32 	%r59, %r15, %r44;
	mad.lo.s32 	%r60, %r58, %r44, %r59;
	mul.wide.s32 	%rd24, %r60, 4;
	add.s64 	%rd25, %rd2, %rd24;
	ld.global.nc.f32 	%f195, [%rd25];
	add.s64 	%rd26, %rd1, %rd24;
	ld.global.nc.f32 	%f67, [%rd26];
	rcp.rn.f32 	%f196, %f67;
$L__BB70_12:
	add.s32 	%r17, %r6, 320;
	div.s32 	%r18, %r17, %r44;
	setp.ge.s32 	%p7, %r18, %r41;
	mov.f32 	%f198, 0f2EDBE6FF;
	mov.f32 	%f197, 0f00000000;
	@%p7 bra 	$L__BB70_14;
	mad.lo.s32 	%r61, %r18, %r42, %r7;
	rem.s32 	%r62, %r17, %r44;
	mad.lo.s32 	%r63, %r61, %r44, %r62;
	mul.wide.s32 	%rd27, %r63, 4;
	add.s64 	%rd28, %rd2, %rd27;
	ld.global.nc.f32 	%f197, [%rd28];
	add.s64 	%rd29, %rd1, %rd27;
	ld.global.nc.f32 	%f70, [%rd29];
	rcp.rn.f32 	%f198, %f70;
$L__BB70_14:
	add.s32 	%r19, %r6, 384;
	div.s32 	%r20, %r19, %r44;
	setp.ge.s32 	%p8, %r20, %r41;
	mov.f32 	%f200, 0f2EDBE6FF;
	mov.f32 	%f199, 0f00000000;
	@%p8 bra 	$L__BB70_16;
	mad.lo.s32 	%r64, %r20, %r42, %r7;
	rem.s32 	%r65, %r19, %r44;
	mad.lo.s32 	%r66, %r64, %r44, %r65;
	mul.wide.s32 	%rd30, %r66, 4;
	add.s64 	%rd31, %rd2, %rd30;
	ld.global.nc.f32 	%f199, [%rd31];
	add.s64 	%rd32, %rd1, %rd30;
	ld.global.nc.f32 	%f73, [%rd32];
	rcp.rn.f32 	%f200, %f73;
$L__BB70_16:
	add.s32 	%r21, %r6, 448;
	div.s32 	%r22, %r21, %r44;
	setp.ge.s32 	%p9, %r22, %r41;
	mov.f32 	%f202, 0f00000000;
	mov.f32 	%f201, 0f2EDBE6FF;
	@%p9 bra 	$L__BB70_18;
	mad.lo.s32 	%r67, %r22, %r42, %r7;
	rem.s32 	%r68, %r21, %r44;
	mad.lo.s32 	%r69, %r67, %r44, %r68;
	mul.wide.s32 	%rd33, %r69, 4;
	add.s64 	%rd34, %rd2, %rd33;
	ld.global.nc.f32 	%f202, [%rd34];
	add.s64 	%rd35, %rd1, %rd33;
	ld.global.nc.f32 	%f76, [%rd35];
	rcp.rn.f32 	%f201, %f76;
$L__BB70_18:
	shl.b32 	%r70, %r4, 2;
	mov.u32 	%r71, _ZZ32norm_dist_backward_weight_kernelILi1ELi1EEvPKfS1_S1_S1_iiiiPffE6blockW;
	add.s32 	%r72, %r71, %r70;
	ld.shared.f32 	%f33, [%r72];
	add.s32 	%r23, %r1, %r3;
	div.u32 	%r24, %r23, %r44;
	setp.ge.s32 	%p10, %r24, %r41;
	mov.f32 	%f203, 0f00000000;
	@%p10 bra 	$L__BB70_20;
	mad.lo.s32 	%r73, %r24, %r43, %r2;
	rem.u32 	%r74, %r23, %r44;
	mad.lo.s32 	%r75, %r73, %r44, %r74;
	mul.wide.s32 	%rd36, %r75, 4;
	add.s64 	%rd37, %rd3, %rd36;
	ld.global.nc.f32 	%f203, [%rd37];
$L__BB70_20:
	shl.b32 	%r76, %r3, 2;
	mov.u32 	%r77, _ZZ32norm_dist_backward_weight_kernelILi1ELi1EEvPKfS1_S1_S1_iiiiPffE6blockI;
	add.s32 	%r25, %r77, %r76;
	st.shared.f32 	[%r25], %f203;
	add.s32 	%r26, %r23, 64;
	div.u32 	%r27, %r26, %r44;
	setp.ge.s32 	%p11, %r27, %r41;
	mov.f32 	%f204, 0f00000000;
	@%p11 bra 	$L__BB70_22;
	mad.lo.s32 	%r78, %r27, %r43, %r2;
	rem.u32 	%r79, %r26, %r44;
	mad.lo.s32 	%r80, %r78, %r44, %r79;
	mul.wide.s32 	%rd38, %r80, 4;
	add.s64 	%rd39, %rd3, %rd38;
	ld.global.nc.f32 	%f204, [%rd39];
$L__BB70_22:
	st.shared.f32 	[%r25+256], %f204;
	add.s32 	%r28, %r23, 128;
	div.u32 	%r29, %r28, %r44;
	setp.ge.s32 	%p12, %r29, %r41;
	mov.f32 	%f205, 0f00000000;
	@%p12 bra 	$L__BB70_24;
	mad.lo.s32 	%r81, %r29, %r43, %r2;
	rem.u32 	%r82, %r28, %r44;
	mad.lo.s32 	%r83, %r81, %r44, %r82;
	mul.wide.s32 	%rd40, %r83, 4;
	add.s64 	%rd41, %rd3, %rd40;
	ld.global.nc.f32 	%f205, [%rd41];
$L__BB70_24:
	st.shared.f32 	[%r25+512], %f205;
	add.s32 	%r30, %r23, 192;
	div.u32 	%r31, %r30, %r44;
	setp.ge.s32 	%p13, %r31, %r41;
	mov.f32 	%f206, 0f00000000;
	@%p13 bra 	$L__BB70_26;
	mad.lo.s32 	%r84, %r31, %r43, %r2;
	rem.u32 	%r85, %r30, %r44;
	mad.lo.s32 	%r86, %r84, %r44, %r85;
	mul.wide.s32 	%rd42, %r86, 4;
	add.s64 	%rd43, %rd3, %rd42;
	ld.global.nc.f32 	%f206, [%rd43];
$L__BB70_26:
	st.shared.f32 	[%r25+768], %f206;
	add.s32 	%r32, %r23, 256;
	div.u32 	%r33, %r32, %r44;
	setp.ge.s32 	%p14, %r33, %r41;
	mov.f32 	%f207, 0f00000000;
	@%p14 bra 	$L__BB70_28;
	mad.lo.s32 	%r87, %r33, %r43, %r2;
	rem.u32 	%r88, %r32, %r44;
	mad.lo.s32 	%r89, %r87, %r44, %r88;
	mul.wide.s32 	%rd44, %r89, 4;
	add.s64 	%rd45, %rd3, %rd44;
	ld.global.nc.f32 	%f207, [%rd45];
$L__BB70_28:
	st.shared.f32 	[%r25+1024], %f207;
	add.s32 	%r34, %r23, 320;
	div.u32 	%r35, %r34, %r44;
	setp.ge.s32 	%p15, %r35, %r41;
	mov.f32 	%f208, 0f00000000;
	@%p15 bra 	$L__BB70_30;
	mad.lo.s32 	%r90, %r35, %r43, %r2;
	rem.u32 	%r91, %r34, %r44;
	mad.lo.s32 	%r92, %r90, %r44, %r91;
	mul.wide.s32 	%rd46, %r92, 4;
	add.s64 	%rd47, %rd3, %rd46;
	ld.global.nc.f32 	%f208, [%rd47];
$L__BB70_30:
	st.shared.f32 	[%r25+1280], %f208;
	add.s32 	%r36, %r23, 384;
	div.u32 	%r37, %r36, %r44;
	setp.ge.s32 	%p16, %r37, %r41;
	mov.f32 	%f209, 0f00000000;
	@%p16 bra 	$L__BB70_32;
	mad.lo.s32 	%r93, %r37, %r43, %r2;
	rem.u32 	%r94, %r36, %r44;
	mad.lo.s32 	%r95, %r93, %r44, %r94;
	mul.wide.s32 	%rd48, %r95, 4;
	add.s64 	%rd49, %rd3, %rd48;
	ld.global.nc.f32 	%f209, [%rd49];
$L__BB70_32:
	st.shared.f32 	[%r25+1536], %f209;
	add.s32 	%r38, %r23, 448;
	div.u32 	%r39, %r38, %r44;
	setp.ge.s32 	%p17, %r39, %r41;
	mov.f32 	%f210, 0f00000000;
	@%p17 bra 	$L__BB70_34;
	mad.lo.s32 	%r96, %r39, %r43, %r2;
	rem.u32 	%r97, %r38, %r44;
	mad.lo.s32 	%r98, %r96, %r44, %r97;
	mul.wide.s32 	%rd50, %r98, 4;
	add.s64 	%rd51, %rd3, %rd50;
	ld.global.nc.f32 	%f210, [%rd51];
$L__BB70_34:
	st.shared.f32 	[%r25+1792], %f210;
	bar.sync 	0;
	add.f32 	%f85, %f51, 0fBF800000;
	shl.b32 	%r99, %r5, 2;
	add.s32 	%r101, %r77, %r99;
	ld.shared.f32 	%f86, [%r101];
	sub.f32 	%f87, %f33, %f86;
	abs.f32 	%f88, %f87;
	mul.f32 	%f89, %f88, %f188;
	lg2.approx.f32 	%f90, %f89;
	mul.f32 	%f91, %f85, %f90;
	ex2.approx.f32 	%f92, %f91;
	mul.f32 	%f93, %f187, %f92;
	setp.gt.f32 	%p18, %f87, 0f00000000;
	neg.f32 	%f94, %f93;
	selp.f32 	%f95, %f93, %f94, %p18;
	add.f32 	%f96, %f95, 0f00000000;
	ld.shared.f32 	%f97, [%r101+256];
	sub.f32 	%f98, %f33, %f97;
	abs.f32 	%f99, %f98;
	mul.f32 	%f100, %f99, %f190;
	lg2.approx.f32 	%f101, %f100;
	mul.f32 	%f102, %f85, %f101;
	ex2.approx.f32 	%f103, %f102;
	mul.f32 	%f104, %f189, %f103;
	setp.gt.f32 	%p19, %f98, 0f00000000;
	neg.f32 	%f105, %f104;
	selp.f32 	%f106, %f104, %f105, %p19;
	add.f32 	%f107, %f96, %f106;
	ld.shared.f32 	%f108, [%r101+512];
	sub.f32 	%f109, %f33, %f108;
	abs.f32 	%f110, %f109;
	mul.f32 	%f111, %f110, %f192;
	lg2.approx.f32 	%f112, %f111;
	mul.f32 	%f113, %f85, %f112;
	ex2.approx.f32 	%f114, %f113;
	mul.f32 	%f115, %f191, %f114;
	setp.gt.f32 	%p20, %f109, 0f00000000;
	neg.f32 	%f116, %f115;
	selp.f32 	%f117, %f115, %f116, %p20;
	add.f32 	%f118, %f107, %f117;
	ld.shared.f32 	%f119, [%r101+768];
	sub.f32 	%f120, %f33, %f119;
	abs.f32 	%f121, %f120;
	mul.f32 	%f122, %f121, %f194;
	lg2.approx.f32 	%f123, %f122;
	mul.f32 	%f124, %f85, %f123;
	ex2.approx.f32 	%f125, %f124;
	mul.f32 	%f126, %f193, %f125;
	setp.gt.f32 	%p21, %f120, 0f00000000;
	neg.f32 	%f127, %f126;
	selp.f32 	%f128, %f126, %f127, %p21;
	add.f32 	%f129, %f118, %f128;
	ld.shared.f32 	%f130, [%r101+1024];
	sub.f32 	%f131, %f33, %f130;
	abs.f32 	%f132, %f131;
	mul.f32 	%f133, %f132, %f196;
	lg2.approx.f32 	%f134, %f133;
	mul.f32 	%f135, %f85, %f134;
	ex2.approx.f32 	%f136, %f135;
	mul.f32 	%f137, %f195, %f136;
	setp.gt.f32 	%p22, %f131, 0f00000000;
	neg.f32 	%f138, %f137;
	selp.f32 	%f139, %f137, %f138, %p22;
	add.f32 	%f140, %f129, %f139;
	ld.shared.f32 	%f141, [%r101+1280];
	sub.f32 	%f142, %f33, %f141;
	abs.f32 	%f143, %f142;
	mul.f32 	%f144, %f143, %f198;
	lg2.approx.f32 	%f145, %f144;
	mul.f32 	%f146, %f85, %f145;
	ex2.approx.f32 	%f147, %f146;
	mul.f32 	%f148, %f197, %f147;
	setp.gt.f32 	%p23, %f142, 0f00000000;
	neg.f32 	%f149, %f148;
	selp.f32 	%f150, %f148, %f149, %p23;
	add.f32 	%f151, %f140, %f150;
	ld.shared.f32 	%f152, [%r101+1536];
	sub.f32 	%f153, %f33, %f152;
	abs.f32 	%f154, %f153;
	mul.f32 	%f155, %f154, %f200;
	lg2.approx.f32 	%f156, %f155;
	mul.f32 	%f157, %f85, %f156;
	ex2.approx.f32 	%f158, %f157;
	mul.f32 	%f159, %f199, %f158;
	setp.gt.f32 	%p24, %f153, 0f00000000;
	neg.f32 	%f160, %f159;
	selp.f32 	%f161, %f159, %f160, %p24;
	add.f32 	%f162, %f151, %f161;
	ld.shared.f32 	%f163, [%r101+1792];
	sub.f32 	%f164, %f33, %f163;
	abs.f32 	%f165, %f164;
	mul.f32 	%f166, %f165, %f201;
	lg2.approx.f32 	%f167, %f166;
	mul.f32 	%f168, %f85, %f167;
	ex2.approx.f32 	%f169, %f168;
	mul.f32 	%f170, %f202, %f169;
	setp.gt.f32 	%p25, %f164, 0f00000000;
	neg.f32 	%f171, %f170;
	selp.f32 	%f172, %f170, %f171, %p25;
	add.f32 	%f173, %f162, %f172;
	mov.b32 	%r102, %f173;
	shfl.sync.bfly.b32	%r103|%p26, %r102, 1, 31, -1;
	mov.b32 	%f174, %r103;
	add.f32 	%f175, %f173, %f174;
	mov.b32 	%r104, %f175;
	shfl.sync.bfly.b32	%r105|%p27, %r104, 2, 31, -1;
	mov.b32 	%f176, %r105;
	add.f32 	%f177, %f175, %f176;
	mov.b32 	%r106, %f177;
	shfl.sync.bfly.b32	%r107|%p28, %r106, 4, 31, -1;
	mov.b32 	%f178, %r107;
	add.f32 	%f179, %f177, %f178;
	mov.b32 	%r108, %f179;
	shfl.sync.bfly.b32	%r109|%p29, %r108, 8, 31, -1;
	mov.b32 	%f180, %r109;
	add.f32 	%f181, %f179, %f180;
	mov.b32 	%r110, %f181;
	shfl.sync.bfly.b32	%r111|%p30, %r110, 16, 31, -1;
	mov.b32 	%f182, %r111;
	add.f32 	%f50, %f181, %f182;
	setp.ne.s32 	%p31, %r5, 0;
	mov.u32 	%r113, _ZZ32norm_dist_backward_weight_kernelILi1ELi1EEvPKfS1_S1_S1_iiiiPffE3ans;
	add.s32 	%r40, %r113, %r70;
	@%p31 bra 	$L__BB70_36;
	st.shared.f32 	[%r40], %f50;
$L__BB70_36:
	bar.sync 	0;
	setp.ne.s32 	%p32, %r5, 32;
	@%p32 bra 	$L__BB70_38;
	ld.shared.f32 	%f183, [%r40];
	add.f32 	%f184, %f50, %f183;
	st.shared.f32 	[%r40], %f184;
$L__BB70_38:
	setp.ne.s32 	%p33, %r3, 0;
	bar.sync 	0;
	@%p33 bra 	$L__BB70_40;
	cvta.to.global.u64 	%rd52, %rd5;
	mul.wide.u32 	%rd53, %r2, 4;
	add.s64 	%rd54, %rd52, %rd53;
	ld.shared.f32 	%f185, [_ZZ32norm_dist_backward_weight_kernelILi1ELi1EEvPKfS1_S1_S1_iiiiPffE3ans];
	atom.global.add.f32 	%f186, [%rd54], %f185;
$L__BB70_40:
	ret;

}
	// .globl	_Z32norm_dist_backward_weight_kernelILi1ELi2EEvPKfS1_S1_S1_iiiiPff
.visible .entry _Z32norm_dist_backward_weight_kernelILi1ELi2EEvPKfS1_S1_S1_iiiiPff(
	.param .u64 .ptr .align 1 _Z32norm_dist_backward_weight_kernelILi1ELi2EEvPKfS1_S1_S1_iiiiPff_param_0,
	.param .u64 .ptr .align 1 _Z32norm_dist_backward_weight_kernelILi1ELi2EEvPKfS1_S1_S1_iiiiPff_param_1,
	.param .u64 .ptr .align 1 _Z32norm_dist_backward_weight_kernelILi1ELi2EEvPKfS1_S1_S1_iiiiPff_param_2,
	.param .u64 .ptr .align 1 _Z32norm_dist_backward_weight_kernelILi1ELi2EEvPKfS1_S1_S1_iiiiPff_param_3,
	.param .u32 _Z32norm_dist_backward_weight_kernelILi1ELi2EEvPKfS1_S1_S1_iiiiPff_param_4,
	.param .u32 _Z32norm_dist_backward_weight_kernelILi1ELi2EEvPKfS1_S1_S1_iiiiPff_param_5,
	.param .u32 _Z32norm_dist_backward_weight_kernelILi1ELi2EEvPKfS1_S1_S1_iiiiPff_param_6,
	.param .u32 _Z32norm_dist_backward_weight_kernelILi1ELi2EEvPKfS1_S1_S1_iiiiPff_param_7,
	.param .u64 .ptr .align 1 _Z32norm_dist_backward_weight_kernelILi1ELi2EEvPKfS1_S1_S1_iiiiPff_param_8,
	.param .f32 _Z32norm_dist_backward_weight_kernelILi1ELi2EEvPKfS1_S1_S1_iiiiPff_param_9
)
.maxntid 256
.minnctapersm 4
{
	.reg .pred 	%p<30>;
	.reg .b32 	%r<104>;
	.reg .b32 	%f<195>;
	.reg .b64 	%rd<47>;
	// demoted variable
	.shared .align 4 .b8 _ZZ32norm_dist_backward_weight_kernelILi1ELi2EEvPKfS1_S1_S1_iiiiPffE6blockW[8];
	// demoted variable
	.shared .align 4 .b8 _ZZ32norm_dist_backward_weight_kernelILi1ELi2EEvPKfS1_S1_S1_iiiiPffE3ans[8];
	// demoted variable
	.shared .align 4 .b8 _ZZ32norm_dist_backward_weight_kernelILi1ELi2EEvPKfS1_S1_S1_iiiiPffE6blockI[2048];
	ld.param.u64 	%rd6, [_Z32norm_dist_backward_weight_kernelILi1ELi2EEvPKfS1_S1_S1_iiiiPff_param_0];
	ld.param.u64 	%rd7, [_Z32norm_dist_backward_weight_kernelILi1ELi2EEvPKfS1_S1_S1_iiiiPff_param_1];
	ld.param.u64 	%rd4, [_Z32norm_dist_backward_weight_kernelILi1ELi2EEvPKfS1_S1_S1_iiiiPff_param_2];
	ld.param.u64 	%rd8, [_Z32norm_dist_backward_weight_kernelILi1ELi2EEvPKfS1_S1_S1_iiiiPff_param_3];
	ld.param.u32 	%r34, [_Z32norm_dist_backward_weight_kernelILi1ELi2EEvPKfS1_S1_S1_iiiiPff_param_4];
	ld.param.u32 	%r35, [_Z32norm_dist_backward_weight_kernelILi1ELi2EEvPKfS1_S1_S1_iiiiPff_param_5];
	ld.param.u32 	%r36, [_Z32norm_dist_backward_weight_kernelILi1ELi2EEvPKfS1_S1_S1_iiiiPff_param_6];
	ld.param.u32 	%r37, [_Z32norm_dist_backward_weight_kernelILi1ELi2EEvPKfS1_S1_S1_iiiiPff_param_7];
	ld.param.u64 	%rd5, [_Z32norm_dist_backward_weight_kernelILi1ELi2EEvPKfS1_S1_S1_iiiiPff_param_8];
	ld.param.f32 	%f43, [_Z32norm_dist_backward_weight_kernelILi1ELi2EEvPKfS1_S1_S1_iiiiPff_param_9];
	cvta.to.global.u64 	%rd1, %rd8;
	cvta.to.global.u64 	%rd2, %rd6;
	cvta.to.global.u64 	%rd3, %rd7;
	mov.u32 	%r38, %ctaid.y;
	shl.b32 	%r1, %r38, 9;
	mov.u32 	%r2, %ctaid.x;
	mov.u32 	%r3, %tid.x;
	setp.gt.u32 	%p1, %r3, 1;
	@%p1 bra 	$L__BB71_2;
	cvta.to.global.u64 	%rd9, %rd4;
	shl.b32 	%r39, %r2, 1;
	add.s32 	%r40, %r39, %r3;
	mul.wide.u32 	%rd10, %r40, 4;
	add.s64 	%rd11, %rd9, %rd10;
	ld.global.nc.f32 	%f44, [%rd11];
	shl.b32 	%r41, %r3, 2;
	mov.u32 	%r42, _ZZ32norm_dist_backward_weight_kernelILi1ELi2EEvPKfS1_S1_S1_iiiiPffE6blockW;
	add.s32 	%r43, %r42, %r41;
	st.shared.f32 	[%r43], %f44;
$L__BB71_2:
	bar.sync 	0;
	shr.u32 	%r4, %r3, 6;
	and.b32  	%r5, %r3, 63;
	add.s32 	%r6, %r1, %r5;
	shl.b32 	%r7, %r2, 1;
	add.s32 	%r8, %r4, %r7;
	div.s32 	%r9, %r6, %r37;
	setp.ge.s32 	%p2, %r9, %r34;
	mov.f32 	%f176, 0f2EDBE6FF;
	mov.f32 	%f175, 0f00000000;
	@%p2 bra 	$L__BB71_4;
	mad.lo.s32 	%r44, %r9, %r35, %r8;
	rem.s32 	%r45, %r6, %r37;
	mad.lo.s32 	%r46, %r44, %r37, %r45;
	mul.wide.s32 	%rd12, %r46, 4;
	add.s64 	%rd13, %rd2, %rd12;
	ld.global.nc.f32 	%f175, [%rd13];
	add.s64 	%rd14, %rd1, %rd12;
	ld.global.nc.f32 	%f47, [%rd14];
	rcp.rn.f32 	%f176, %f47;
$L__BB71_4:
	add.s32 	%r10, %r6, 64;
	div.s32 	%r11, %r10, %r37;
	setp.ge.s32 	%p3, %r11, %r34;
	mov.f32 	%f178, 0f2EDBE6FF;
	mov.f32 	%f177, 0f00000000;
	@%p3 bra 	$L__BB71_6;
	mad.lo.s32 	%r47, %r11, %r35, %r8;
	rem.s32 	%r48, %r10, %r37;
	mad.lo.s32 	%r49, %r47, %r37, %r48;
	mul.wide.s32 	%rd15, %r49, 4;
	add.s64 	%rd16, %rd2, %rd15;
	ld.global.nc.f32 	%f177, [%rd16];
	add.s64 	%rd17, %rd1, %rd15;
	ld.global.nc.f32 	%f50, [%rd17];
	rcp.rn.f32 	%f178, %f50;
$L__BB71_6:
	add.s32 	%r12, %r6, 128;
	div.s32 	%r13, %r12, %r37;
	setp.ge.s32 	%p4, %r13, %r34;
	mov.f32 	%f180, 0f2EDBE6FF;
	mov.f32 	%f179, 0f00000000;
	@%p4 bra 	$L__BB71_8;
	mad.lo.s32 	%r50, %r13, %r35, %r8;
	rem.s32 	%r51, %r12, %r37;
	mad.lo.s32 	%r52, %r50, %r37, %r51;
	mul.wide.s32 	%rd18, %r52, 4;
	add.s64 	%rd19, %rd2, %rd18;
	ld.global.nc.f32 	%f179, [%rd19];
	add.s64 	%rd20, %rd1, %rd18;
	ld.global.nc.f32 	%f53, [%rd20];
	rcp.rn.f32 	%f180, %f53;
$L__BB71_8:
	add.s32 	%r14, %r6, 192;
	div.s32 	%r15, %r14, %r37;
	setp.ge.s32 	%p5, %r15, %r34;
	mov.f32 	%f182, 0f2EDBE6FF;
	mov.f32 	%f181, 0f00000000;
	@%p5 bra 	$L__BB71_10;
	mad.lo.s32 	%r53, %r15, %r35, %r8;
	rem.s32 	%r54, %r14, %r37;
	mad.lo.s32 	%r55, %r53, %r37, %r54;
	mul.wide.s32 	%rd21, %r55, 4;
	add.s64 	%rd22, %rd2, %rd21;
	ld.global.nc.f32 	%f181, [%rd22];
	add.s64 	%rd23, %rd1, %rd21;
	ld.global.nc.f32 	%f56, [%rd23];
	rcp.rn.f32 	%f182, %f56;
$L__BB71_10:
	add.s32 	%r16, %r6, 256;
	div.s32 	%r17, %r16, %r37;
	setp.ge.s32 	%p6, %r17, %r34;
	mov.f32 	%f184, 0f2EDBE6FF;
	mov.f32 	%f183, 0f00000000;
	@%p6 bra 	$L__BB71_12;
	mad.lo.s32 	%r56, %r17, %r35, %r8;
	rem.s32 	%r57, %r16, %r37;
	mad.lo.s32 	%r58, %r56, %r37, %r57;
	mul.wide.s32 	%rd24, %r58, 4;
	add.s64 	%rd25, %rd2, %rd24;
	ld.global.nc.f32 	%f183, [%rd25];
	add.s64 	%rd26, %rd1, %rd24;
	ld.global.nc.f32 	%f59, [%rd26];
	rcp.rn.f32 	%f184, %f59;
$L__BB71_12:
	add.s32 	%r18, %r6, 320;
	div.s32 	%r19, %r18, %r37;
	setp.ge.s32 	%p7, %r19, %r34;
	mov.f32 	%f186, 0f2EDBE6FF;
	mov.f32 	%f185, 0f00000000;
	@%p7 bra 	$L__BB71_14;
	mad.lo.s32 	%r59, %r19, %r35, %r8;
	rem.s32 	%r60, %r18, %r37;
	mad.lo.s32 	%r61, %r59, %r37, %r60;
	mul.wide.s32 	%rd27, %r61, 4;
	add.s64 	%rd28, %rd2, %rd27;
	ld.global.nc.f32 	%f185, [%rd28];
	add.s64 	%rd29, %rd1, %rd27;
	ld.global.nc.f32 	%f62, [%rd29];
	rcp.rn.f32 	%f186, %f62;
$L__BB71_14:
	add.s32 	%r20, %r6, 384;
	div.s32 	%r21, %r20, %r37;
	setp.ge.s32 	%p8, %r21, %r34;
	mov.f32 	%f188, 0f2EDBE6FF;
	mov.f32 	%f187, 0f00000000;
	@%p8 bra 	$L__BB71_16;
	mad.lo.s32 	%r62, %r21, %r35, %r8;
	rem.s32 	%r63, %r20, %r37;
	mad.lo.s32 	%r64, %r62, %r37, %r63;
	mul.wide.s32 	%rd30, %r64, 4;
	add.s64 	%rd31, %rd2, %rd30;
	ld.global.nc.f32 	%f187, [%rd31];
	add.s64 	%rd32, %rd1, %rd30;
	ld.global.nc.f32 	%f65, [%rd32];
	rcp.rn.f32 	%f188, %f65;
$L__BB71_16:
	add.s32 	%r22, %r6, 448;
	div.s32 	%r23, %r22, %r37;
	setp.ge.s32 	%p9, %r23, %r34;
	mov.f32 	%f190, 0f00000000;
	mov.f32 	%f189, 0f2EDBE6FF;
	@%p9 bra 	$L__BB71_18;
	mad.lo.s32 	%r65, %r23, %r35, %r8;
	rem.s32 	%r66, %r22, %r37;
	mad.lo.s32 	%r67, %r65, %r37, %r66;
	mul.wide.s32 	%rd33, %r67, 4;
	add.s64 	%rd34, %rd2, %rd33;
	ld.global.nc.f32 	%f190, [%rd34];
	add.s64 	%rd35, %rd1, %rd33;
	ld.global.nc.f32 	%f68, [%rd35];
	rcp.rn.f32 	%f189, %f68;
$L__BB71_18:
	shl.b32 	%r68, %r4, 2;
	mov.u32 	%r69, _ZZ32norm_dist_backward_weight_kernelILi1ELi2EEvPKfS1_S1_S1_iiiiPffE6blockW;
	add.s32 	%r70, %r69, %r68;
	ld.shared.f32 	%f33, [%r70];
	add.s32 	%r24, %r1, %r3;
	div.u32 	%r25, %r24, %r37;
	setp.ge.s32 	%p10, %r25, %r34;
	mov.f32 	%f191, 0f00000000;
	@%p10 bra 	$L__BB71_20;
	mad.lo.s32 	%r71, %r25, %r36, %r2;
	rem.u32 	%r72, %r24, %r37;
	mad.lo.s32 	%r73, %r71, %r37, %r72;
	mul.wide.s32 	%rd36, %r73, 4;
	add.s64 	%rd37, %rd3, %rd36;
	ld.global.nc.f32 	%f191, [%rd37];
$L__BB71_20:
	shl.b32 	%r74, %r3, 2;
	mov.u32 	%r75, _ZZ32norm_dist_backward_weight_kernelILi1ELi2EEvPKfS1_S1_S1_iiiiPffE6blockI;
	add.s32 	%r26, %r75, %r74;
	st.shared.f32 	[%r26], %f191;
	add.s32 	%r27, %r24, 128;
	div.u32 	%r28, %r27, %r37;
	setp.ge.s32 	%p11, %r28, %r34;
	mov.f32 	%f192, 0f00000000;
	@%p11 bra 	$L__BB71_22;
	mad.lo.s32 	%r76, %r28, %r36, %r2;
	rem.u32 	%r77, %r27, %r37;
	mad.lo.s32 	%r78, %r76, %r37, %r77;
	mul.wide.s32 	%rd38, %r78, 4;
	add.s64 	%rd39, %rd3, %rd38;
	ld.global.nc.f32 	%f192, [%rd39];
$L__BB71_22:
	st.shared.f32 	[%r26+512], %f192;
	add.s32 	%r29, %r24, 256;
	div.u32 	%r30, %r29, %r37;
	setp.ge.s32 	%p12, %r30, %r34;
	mov.f32 	%f193, 0f00000000;
	@%p12 bra 	$L__BB71_24;
	mad.lo.s32 	%r79, %r30, %r36, %r2;
	rem.u32 	%r80, %r29, %r37;
	mad.lo.s32 	%r81, %r79, %r37, %r80;
	mul.wide.s32 	%rd40, %r81, 4;
	add.s64 	%rd41, %rd3, %rd40;
	ld.global.nc.f32 	%f193, [%rd41];
$L__BB71_24:
	st.shared.f32 	[%r26+1024], %f193;
	add.s32 	%r31, %r24, 384;
	div.u32 	%r32, %r31, %r37;
	setp.ge.s32 	%p13, %r32, %r34;
	mov.f32 	%f194, 0f00000000;
	@%p13 bra 	$L__BB71_26;
	mad.lo.s32 	%r82, %r32, %r36, %r2;
	rem.u32 	%r83, %r31, %r37;
	mad.lo.s32 	%r84, %r82, %r37, %r83;
	mul.wide.s32 	%rd42, %r84, 4;
	add.s64 	%rd43, %rd3, %rd42;
	ld.global.nc.f32 	%f194, [%rd43];
$L__BB71_26:
	st.shared.f32 	[%r26+1536], %f194;
	bar.sync 	0;
	add.f32 	%f73, %f43, 0fBF800000;
	shl.b32 	%r85, %r5, 2;
	add.s32 	%r87, %r75, %r85;
	ld.shared.f32 	%f74, [%r87];
	sub.f32 	%f75, %f33, %f74;
	abs.f32 	%f76, %f75;
	mul.f32 	%f77, %f76, %f176;
	lg2.approx.f32 	%f78, %f77;
	mul.f32 	%f79, %f73, %f78;
	ex2.approx.f32 	%f80, %f79;
	mul.f32 	%f81, %f175, %f80;
	setp.gt.f32 	%p14, %f75, 0f00000000;
	neg.f32 	%f82, %f81;
	selp.f32 	%f83, %f81, %f82, %p14;
	add.f32 	%f84, %f83, 0f00000000;
	ld.shared.f32 	%f85, [%r87+256];
	sub.f32 	%f86, %f33, %f85;
	abs.f32 	%f87, %f86;
	mul.f32 	%f88, %f87, %f178;
	lg2.approx.f32 	%f89, %f88;
	mul.f32 	%f90, %f73, %f89;
	ex2.approx.f32 	%f91, %f90;
	mul.f32 	%f92, %f177, %f91;
	setp.gt.f32 	%p15, %f86, 0f00000000;
	neg.f32 	%f93, %f92;
	selp.f32 	%f94, %f92, %f93, %p15;
	add.f32 	%f95, %f84, %f94;
	ld.shared.f32 	%f96, [%r87+512];
	sub.f32 	%f97, %f33, %f96;
	abs.f32 	%f98, %f97;
	mul.f32 	%f99, %f98, %f180;
	lg2.approx.f32 	%f100, %f99;
	mul.f32 	%f101, %f73, %f100;
	ex2.approx.f32 	%f102, %f101;
	mul.f32 	%f103, %f179, %f102;
	setp.gt.f32 	%p16, %f97, 0f00000000;
	neg.f32 	%f104, %f103;
	selp.f32 	%f105, %f103, %f104, %p16;
	add.f32 	%f106, %f95, %f105;
	ld.shared.f32 	%f107, [%r87+768];
	sub.f32 	%f108, %f33, %f107;
	abs.f32 	%f109, %f108;
	mul.f32 	%f110, %f109, %f182;
	lg2.approx.f32 	%f111, %f110;
	mul.f32 	%f112, %f73, %f111;
	ex2.approx.f32 	%f113, %f112;
	mul.f32 	%f114, %f181, %f113;
	setp.gt.f32 	%p17, %f108, 0f00000000;
	neg.f32 	%f115, %f114;
	selp.f32 	%f116, %f114, %f115, %p17;
	add.f32 	%f117, %f106, %f116;
	ld.shared.f32 	%f118, [%r87+1024];
	sub.f32 	%f119, %f33, %f118;
	abs.f32 	%f120, %f119;
	mul.f32 	%f121, %f120, %f184;
	lg2.approx.f32 	%f122, %f121;
	mul.f32 	%f123, %f73, %f122;
	ex2.approx.f32 	%f124, %f123;
	mul.f32 	%f125, %f183, %f124;
	setp.gt.f32 	%p18, %f119, 0f00000000;
	neg.f32 	%f126, %f125;
	selp.f32 	%f127, %f125, %f126, %p18;
	add.f32 	%f128, %f117, %f127;
	ld.shared.f32 	%f129, [%r87+1280];
	sub.f32 	%f130, %f33, %f129;
	abs.f32 	%f131, %f130;
	mul.f32 	%f132, %f131, %f186;
	lg2.approx.f32 	%f133, %f132;
	mul.f32 	%f134, %f73, %f133;
	ex2.approx.f32 	%f135, %f134;
	mul.f32 	%f136, %f185, %f135;
	setp.gt.f32 	%p19, %f130, 0f00000000;
	neg.f32 	%f137, %f136;
	selp.f32 	%f138, %f136, %f137, %p19;
	add.f32 	%f139, %f128, %f138;
	ld.shared.f32 	%f140, [%r87+1536];
	sub.f32 	%f141, %f33, %f140;
	abs.f32 	%f142, %f141;
	mul.f32 	%f143, %f142, %f188;
	lg2.approx.f32 	%f144, %f143;
	mul.f32 	%f145, %f73, %f144;
	ex2.approx.f32 	%f146, %f145;
	mul.f32 	%f147, %f187, %f146;
	setp.gt.f32 	%p20, %f141, 0f00000000;
	neg.f32 	%f148, %f147;
	selp.f32 	%f149, %f147, %f148, %p20;
	add.f32 	%f150, %f139, %f149;
	ld.shared.f32 	%f151, [%r87+1792];
	sub.f32 	%f152, %f33, %f151;
	abs.f32 	%f153, %f152;
	mul.f32 	%f154, %f153, %f189;
	lg2.approx.f32 	%f155, %f154;
	mul.f32 	%f156, %f73, %f155;
	ex2.approx.f32 	%f157, %f156;
	mul.f32 	%f158, %f190, %f157;
	setp.gt.f32 	%p21, %f152, 0f00000000;
	neg.f32 	%f159, %f158;
	selp.f32 	%f160, %f158, %f159, %p21;
	add.f32 	%f161, %f150, %f160;
	mov.b32 	%r88, %f161;
	shfl.sync.bfly.b32	%r89|%p22, %r88, 1, 31, -1;
	mov.b32 	%f162, %r89;
	add.f32 	%f163, %f161, %f162;
	mov.b32 	%r90, %f163;
	shfl.sync.bfly.b32	%r91|%p23, %r90, 2, 31, -1;
	mov.b32 	%f164, %r91;
	add.f32 	%f165, %f163, %f164;
	mov.b32 	%r92, %f165;
	shfl.sync.bfly.b32	%r93|%p24, %r92, 4, 31, -1;
	mov.b32 	%f166, %r93;
	add.f32 	%f167, %f165, %f166;
	mov.b32 	%r94, %f167;
	shfl.sync.bfly.b32	%r95|%p25, %r94, 8, 31, -1;
	mov.b32 	%f168, %r95;
	add.f32 	%f169, %f167, %f168;
	mov.b32 	%r96, %f169;
	shfl.sync.bfly.b32	%r97|%p26, %r96, 16, 31, -1;
	mov.b32 	%f170, %r97;
	add.f32 	%f42, %f169, %f170;
	setp.ne.s32 	%p27, %r5, 0;
	mov.u32 	%r99, _ZZ32norm_dist_backward_weight_kernelILi1ELi2EEvPKfS1_S1_S1_iiiiPffE3ans;
	add.s32 	%r33, %r99, %r68;
	@%p27 bra 	$L__BB71_28;
	st.shared.f32 	[%r33], %f42;
$L__BB71_28:
	bar.sync 	0;
	setp.ne.s32 	%p28, %r5, 32;
	@%p28 bra 	$L__BB71_30;
	ld.shared.f32 	%f171, [%r33];
	add.f32 	%f172, %f42, %f171;
	st.shared.f32 	[%r33], %f172;
$L__BB71_30:
	setp.gt.u32 	%p29, %r3, 1;
	bar.sync 	0;
	@%p29 bra 	$L__BB71_32;
	add.s32 	%r100, %r7, %r3;
	cvta.to.global.u64 	%rd44, %rd5;
	mul.wide.u32 	%rd45, %r100, 4;
	add.s64 	%rd46, %rd44, %rd45;
	add.s32 	%r103, %r99, %r74;
	ld.shared.f32 	%f173, [%r103];
	atom.global.add.f32 	%f174, [%rd46], %f173;
$L__BB71_32:
	ret;

}
	// .globl	_Z32norm_dist_backward_weight_kernelILi2ELi1EEvPKfS1_S1_S1_iiiiPff
.visible .entry _Z32norm_dist_backward_weight_kernelILi2ELi1EEvPKfS1_S1_S1_iiiiPff(
	.param .u64 .ptr .align 1 _Z32norm_dist_backward_weight_kernelILi2ELi1EEvPKfS1_S1_S1_iiiiPff_param_0,
	.param .u64 .ptr .align 1 _Z32norm_dist_backward_weight_kernelILi2ELi1EEvPKfS1_S1_S1_iiiiPff_param_1,
	.param .u64 .ptr .align 1 _Z32norm_dist_backward_weight_kernelILi2ELi1EEvPKfS1_S1_S1_iiiiPff_param_2,
	.param .u64 .ptr .align 1 _Z32norm_dist_backward_weight_kernelILi2ELi1EEvPKfS1_S1_S1_iiiiPff_param_3,
	.param .u32 _Z32norm_dist_backward_weight_kernelILi2ELi1EEvPKfS1_S1_S1_iiiiPff_param_4,
	.param .u32 _Z32norm_dist_backward_weight_kernelILi2ELi1EEvPKfS1_S1_S1_iiiiPff_param_5,
	.param .u32 _Z32norm_dist_backward_weight_kernelILi2ELi1EEvPKfS1_S1_S1_iiiiPff_param_6,
	.param .u32 _Z32norm_dist_backward_weight_kernelILi2ELi1EEvPKfS1_S1_S1_iiiiPff_param_7,
	.param .u64 .ptr .align 1 _Z32norm_dist_backward_weight_kernelILi2ELi1EEvPKfS1_S1_S1_iiiiPff_param_8,
	.param .f32 _Z32norm_dist_backward_weight_kernelILi2ELi1EEvPKfS1_S1_S1_iiiiPff_param_9
)
.maxntid 256
.minnctapersm 4
{
	.reg .pred 	%p<38>;
	.reg .b32 	%r<147>;
	.reg .b32 	%f<211>;
	.reg .b64 	%rd<55>;
	// demoted variable
	.shared .align 4 .b8 _ZZ32norm_dist_backward_weight_kernelILi2ELi1EEvPKfS1_S1_S1_iiiiPffE6blockW[8];
	// demoted variable
	.shared .align 4 .b8 _ZZ32norm_dist_backward_weight_kernelILi2ELi1EEvPKfS1_S1_S1_iiiiPffE3ans[8];
	// demoted variable
	.shared .align 4 .b8 _ZZ32norm_dist_backward_weight_kernelILi2ELi1EEvPKfS1_S1_S1_iiiiPffE6blockI[2048];
	ld.param.u64 	%rd6, [_Z32norm_dist_backward_weight_kernelILi2ELi1EEvPKfS1_S1_S1_iiiiPff_param_0];
	ld.param.u64 	%rd7, [_Z32norm_dist_backward_weight_kernelILi2ELi1EEvPKfS1_S1_S1_iiiiPff_param_1];
	ld.param.u64 	%rd4, [_Z32norm_dist_backward_weight_kernelILi2ELi1EEvPKfS1_S1_S1_iiiiPff_param_2];
	ld.param.u64 	%rd8, [_Z32norm_dist_backward_weight_kernelILi2ELi1EEvPKfS1_S1_S1_iiiiPff_param_3];
	ld.param.u32 	%r54, [_Z32norm_dist_backward_weight_kernelILi2ELi1EEvPKfS1_S1_S1_iiiiPff_param_4];
	ld.param.u32 	%r55, [_Z32norm_dist_backward_weight_kernelILi2ELi1EEvPKfS1_S1_S1_iiiiPff_param_5];
	ld.param.u32 	%r56, [_Z32norm_dist_backward_weight_kernelILi2ELi1EEvPKfS1_S1_S1_iiiiPff_param_6];
	ld.param.u32 	%r57, [_Z32norm_dist_backward_weight_kernelILi2ELi1EEvPKfS1_S1_S1_iiiiPff_param_7];
	ld.param.u64 	%rd5, [_Z32norm_dist_backward_weight_kernelILi2ELi1EEvPKfS1_S1_S1_iiiiPff_param_8];
	ld.param.f32 	%f52, [_Z32norm_dist_backward_weight_kernelILi2ELi1EEvPKfS1_S1_S1_iiiiPff_param_9];
	cvta.to.global.u64 	%rd1, %rd8;
	cvta.to.global.u64 	%rd2, %rd6;
	cvta.to.global.u64 	%rd3, %rd7;
	mov.u32 	%r58, %ctaid.y;
	shl.b32 	%r1, %r58, 9;
	mov.u32 	%r2, %ctaid.x;
	mov.u32 	%r3, %tid.x;
	setp.gt.u32 	%p2, %r3, 1;
	@%p2 bra 	$L__BB72_2;
	cvta.to.global.u64 	%rd9, %rd4;
	shl.b32 	%r59, %r2, 1;
	add.s32 	%r60, %r59, %r3;
	mul.wide.u32 	%rd10, %r60, 4;
	add.s64 	%rd11, %rd9, %rd10;
	ld.global.nc.f32 	%f53, [%rd11];
	shl.b32 	%r61, %r3, 2;
	mov.u32 	%r62, _ZZ32norm_dist_backward_weight_kernelILi2ELi1EEvPKfS1_S1_S1_iiiiPffE6blockW;
	add.s32 	%r63, %r62, %r61;
	st.shared.f32 	[%r63], %f53;
$L__BB72_2:
	bar.sync 	0;
	shr.u32 	%r64, %r3, 6;
	and.b32  	%r4, %r3, 63;
	add.s32 	%r5, %r1, %r4;
	add.s32 	%r6, %r64, %r2;
	div.s32 	%r7, %r5, %r57;
	setp.ge.s32 	%p3, %r7, %r54;
	mov.f32 	%f188, 0f2EDBE6FF;
	mov.f32 	%f187, 0f00000000;
	@%p3 bra 	$L__BB72_4;
	mad.lo.s32 	%r65, %r7, %r55, %r6;
	rem.s32 	%r66, %r5, %r57;
	mad.lo.s32 	%r67, %r65, %r57, %r66;
	mul.wide.s32 	%rd12, %r67, 4;
	add.s64 	%rd13, %rd2, %rd12;
	ld.global.nc.f32 	%f187, [%rd13];
	add.s64 	%rd14, %rd1, %rd12;
	ld.global.nc.f32 	%f56, [%rd14];
	rcp.rn.f32 	%f188, %f56;
$L__BB72_4:
	add.s32 	%r8, %r5, 64;
	div.s32 	%r9, %r8, %r57;
	setp.ge.s32 	%p4, %r9, %r54;
	mov.f32 	%f190, 0f2EDBE6FF;
	mov.f32 	%f189, 0f00000000;
	@%p4 bra 	$L__BB72_6;
	mad.lo.s32 	%r68, %r9, %r55, %r6;
	rem.s32 	%r69, %r8, %r57;
	mad.lo.s32 	%r70, %r68, %r57, %r69;
	mul.wide.s32 	%rd15, %r70, 4;
	add.s64 	%rd16, %rd2, %rd15;
	ld.global.nc.f32 	%f189, [%rd16];
	add.s64 	%rd17, %rd1, %rd15;
	ld.global.nc.f32 	%f59, [%rd17];
	rcp.rn.f32 	%f190, %f59;
$L__BB72_6:
	add.s32 	%r10, %r5, 128;
	div.s32 	%r11, %r10, %r57;
	setp.ge.s32 	%p5, %r11, %r54;
	mov.f32 	%f192, 0f2EDBE6FF;
	mov.f32 	%f191, 0f00000000;
	@%p5 bra 	$L__BB72_8;
	mad.lo.s32 	%r71, %r11, %r55, %r6;
	rem.s32 	%r72, %r10, %r57;
	mad.lo.s32 	%r73, %r71, %r57, %r72;
	mul.wide.s32 	%rd18, %r73, 4;
	add.s64 	%rd19, %rd2, %rd18;
	ld.global.nc.f32 	%f191, [%rd19];
	add.s64 	%rd20, %rd1, %rd18;
	ld.global.nc.f32 	%f62, [%rd20];
	rcp.rn.f32 	%f192, %f62;
$L__BB72_8:
	add.s32 	%r12, %r5, 192;
	div.s32 	%r13, %r12, %r57;
	setp.ge.s32 	%p6, %r13, %r54;
	mov.f32 	%f194, 0f2EDBE6FF;
	mov.f32 	%f193, 0f00000000;
	@%p6 bra 	$L__BB72_10;
	mad.lo.s32 	%r74, %r13, %r55, %r6;
	rem.s32 	%r75, %r12, %r57;
	mad.lo.s32 	%r76, %r74, %r57, %r75;
	mul.wide.s32 	%rd21, %r76, 4;
	add.s64 	%rd22, %rd2, %rd21;
	ld.global.nc.f32 	%f193, [%rd22];
	add.s64 	%rd23, %rd1, %rd21;
	ld.global.nc.f32 	%f65, [%rd23];
	rcp.rn.f32 	%f194, %f65;
$L__BB72_10:
	add.s32 	%r14, %r5, 256;
	div.s32 	%r15, %r14, %r57;
	setp.ge.s32 	%p7, %r15, %r54;
	mov.f32 	%f196, 0f2EDBE6FF;
	mov.f32 	%f195, 0f00000000;
	@%p7 bra 	$L__BB72_12;
	mad.lo.s32 	%r77, %r15, %r55, %r6;
	rem.s32 	%r78, %r14, %r57;
	mad.lo.s32 	%r79, %r77, %r57, %r78;
	mul.wide.s32 	%rd24, %r79, 4;
	add.s64 	%rd25, %rd2, %rd24;
	ld.global.nc.f32 	%f195, [%rd25];
	add.s64 	%rd26, %rd1, %rd24;
	ld.global.nc.f32 	%f68, [%rd26];
	rcp.rn.f32 	%f196, %f68;
$L__BB72_12:
	add.s32 	%r16, %r5, 320;
	div.s32 	%r17, %r16, %r57;
	setp.ge.s32 	%p8, %r17, %r54;
	mov.f32 	%f198, 0f2EDBE6FF;
	mov.f32 	%f197, 0f00000000;
	@%p8 bra 	$L__BB72_14;
	mad.lo.s32 	%r80, %r17, %r55, %r6;
	rem.s32 	%r81, %r16, %r57;
	mad.lo.s32 	%r82, %r80, %r57, %r81;
	mul.wide.s32 	%rd27, %r82, 4;
	add.s64 	%rd28, %rd2, %rd27;
	ld.global.nc.f32 	%f197, [%rd28];
	add.s64 	%rd29, %rd1, %rd27;
	ld.global.nc.f32 	%f71, [%rd29];
	rcp.rn.f32 	%f198, %f71;
$L__BB72_14:
	add.s32 	%r18, %r5, 384;
	div.s32 	%r19, %r18, %r57;
	setp.ge.s32 	%p9, %r19, %r54;
	mov.f32 	%f200, 0f2EDBE6FF;
	mov.f32 	%f199, 0f00000000;
	@%p9 bra 	$L__BB72_16;
	mad.lo.s32 	%r83, %r19, %r55, %r6;
	rem.s32 	%r84, %r18, %r57;
	mad.lo.s32 	%r85, %r83, %r57, %r84;
	mul.wide.s32 	%rd30, %r85, 4;
	add.s64 	%rd31, %rd2, %rd30;
	ld.global.nc.f32 	%f199, [%rd31];
	add.s64 	%rd32, %rd1, %rd30;
	ld.global.nc.f32 	%f74, [%rd32];
	rcp.rn.f32 	%f200, %f74;
$L__BB72_16:
	add.s32 	%r20, %r5, 448;
	div.s32 	%r21, %r20, %r57;
	setp.ge.s32 	%p10, %r21, %r54;
	mov.f32 	%f202, 0f00000000;
	mov.f32 	%f201, 0f2EDBE6FF;
	@%p10 bra 	$L__BB72_18;
	mad.lo.s32 	%r86, %r21, %r55, %r6;
	rem.s32 	%r87, %r20, %r57;
	mad.lo.s32 	%r88, %r86, %r57, %r87;
	mul.wide.s32 	%rd33, %r88, 4;
	add.s64 	%rd34, %rd2, %rd33;
	ld.global.nc.f32 	%f202, [%rd34];
	add.s64 	%rd35, %rd1, %rd33;
	ld.global.nc.f32 	%f77, [%rd35];
	rcp.rn.f32 	%f201, %f77;
$L__BB72_18:
	shr.u32 	%r90, %r3, 5;
	and.b32  	%r22, %r90, 6;
	add.s32 	%r91, %r1, %r3;
	shl.b32 	%r23, %r2, 1;
	add.f32 	%f33, %f52, 0fBF800000;
	div.u32 	%r24, %r91, %r57;
	mul.lo.s32 	%r92, %r24, %r57;
	sub.s32 	%r25, %r91, %r92;
	mul.lo.s32 	%r26, %r24, %r56;
	shl.b32 	%r93, %r3, 2;
	mov.u32 	%r94, _ZZ32norm_dist_backward_weight_kernelILi2ELi1EEvPKfS1_S1_S1_iiiiPffE6blockI;
	add.s32 	%r27, %r94, %r93;
	add.s32 	%r95, %r91, 64;
	div.u32 	%r28, %r95, %r57;
	mul.lo.s32 	%r96, %r28, %r57;
	sub.s32 	%r29, %r95, %r96;
	mul.lo.s32 	%r30, %r28, %r56;
	add.s32 	%r97, %r91, 128;
	div.u32 	%r31, %r97, %r57;
	mul.lo.s32 	%r98, %r31, %r57;
	sub.s32 	%r32, %r97, %r98;
	mul.lo.s32 	%r33, %r31, %r56;
	add.s32 	%r99, %r91, 192;
	div.u32 	%r34, %r99, %r57;
	mul.lo.s32 	%r100, %r34, %r57;
	sub.s32 	%r35, %r99, %r100;
	mul.lo.s32 	%r36, %r34, %r56;
	add.s32 	%r101, %r91, 256;
	div.u32 	%r37, %r101, %r57;
	mul.lo.s32 	%r102, %r37, %r57;
	sub.s32 	%r38, %r101, %r102;
	mul.lo.s32 	%r39, %r37, %r56;
	add.s32 	%r103, %r91, 320;
	div.u32 	%r40, %r103, %r57;
	mul.lo.s32 	%r104, %r40, %r57;
	sub.s32 	%r41, %r103, %r104;
	mul.lo.s32 	%r42, %r40, %r56;
	add.s32 	%r105, %r91, 384;
	div.u32 	%r43, %r105, %r57;
	mul.lo.s32 	%r106, %r43, %r57;
	sub.s32 	%r44, %r105, %r106;
	mul.lo.s32 	%r45, %r43, %r56;
	add.s32 	%r107, %r91, 448;
	div.u32 	%r46, %r107, %r57;
	mul.lo.s32 	%r108, %r46, %r57;
	sub.s32 	%r47, %r107, %r108;
	mul.lo.s32 	%r48, %r46, %r56;
	shl.b32 	%r109, %r4, 2;
	add.s32 	%r49, %r94, %r109;
	mov.b32 	%r146, 0;
	mov.pred 	%p37, -1;
$L__BB72_19:
	.pragma "nounroll";
	mov.pred 	%p1, %p37;
	setp.ge.s32 	%p12, %r24, %r54;
	add.s32 	%r51, %r146, %r22;
	shl.b32 	%r110, %r51, 2;
	mov.u32 	%r111, _ZZ32norm_dist_backward_weight_kernelILi2ELi1EEvPKfS1_S1_S1_iiiiPffE6blockW;
	add.s32 	%r112, %r111, %r110;
	ld.shared.f32 	%f34, [%r112];
	add.s32 	%r52, %r146, %r23;
	mov.f32 	%f203, 0f00000000;
	@%p12 bra 	$L__BB72_21;
	add.s32 	%r113, %r52, %r26;
	mad.lo.s32 	%r114, %r113, %r57, %r25;
	mul.wide.s32 	%rd36, %r114, 4;
	add.s64 	%rd37, %rd3, %rd36;
	ld.global.nc.f32 	%f203, [%rd37];
$L__BB72_21:
	setp.ge.s32 	%p13, %r28, %r54;
	st.shared.f32 	[%r27], %f203;
	mov.f32 	%f204, 0f00000000;
	@%p13 bra 	$L__BB72_23;
	add.s32 	%r115, %r52, %r30;
	mad.lo.s32 	%r116, %r115, %r57, %r29;
	mul.wide.s32 	%rd38, %r116, 4;
	add.s64 	%rd39, %rd3, %rd38;
	ld.global.nc.f32 	%f204, [%rd39];
$L__BB72_23:
	setp.ge.s32 	%p14, %r31, %r54;
	st.shared.f32 	[%r27+256], %f204;
	mov.f32 	%f205, 0f00000000;
	@%p14 bra 	$L__BB72_25;
	add.s32 	%r117, %r52, %r33;
	mad.lo.s32 	%r118, %r117, %r57, %r32;
	mul.wide.s32 	%rd40, %r118, 4;
	add.s64 	%rd41, %rd3, %rd40;
	ld.global.nc.f32 	%f205, [%rd41];
$L__BB72_25:
	setp.ge.s32 	%p15, %r34, %r54;
	st.shared.f32 	[%r27+512], %f205;
	mov.f32 	%f206, 0f00000000;
	@%p15 bra 	$L__BB72_27;
	add.s32 	%r119, %r52, %r36;
	mad.lo.s32 	%r120, %r119, %r57, %r35;
	mul.wide.s32 	%rd42, %r120, 4;
	add.s64 	%rd43, %rd3, %rd42;
	ld.global.nc.f32 	%f206, [%rd43];
$L__BB72_27:
	setp.ge.s32 	%p16, %r37, %r54;
	st.shared.f32 	[%r27+768], %f206;
	mov.f32 	%f207, 0f00000000;
	@%p16 bra 	$L__BB72_29;
	add.s32 	%r121, %r52, %r39;
	mad.lo.s32 	%r122, %r121, %r57, %r38;
	mul.wide.s32 	%rd44, %r122, 4;
	add.s64 	%rd45, %rd3, %rd44;
	ld.global.nc.f32 	%f207, [%rd45];
$L__BB72_29:
	setp.ge.s32 	%p17, %r40, %r54;
	st.shared.f32 	[%r27+1024], %f207;
	mov.f32 	%f208, 0f00000000;
	@%p17 bra 	$L__BB72_31;
	add.s32 	%r123, %r52, %r42;
	mad.lo.s32 	%r124, %r123, %r57, %r41;
	mul.wide.s32 	%rd46, %r124, 4;
	add.s64 	%rd47, %rd3, %rd46;
	ld.global.nc.f32 	%f208, [%rd47];
$L__BB72_31:
	setp.ge.s32 	%p18, %r43, %r54;
	st.shared.f32 	[%r27+1280], %f208;
	mov.f32 	%f209, 0f00000000;
	@%p18 bra 	$L__BB72_33;
	add.s32 	%r125, %r52, %r45;
	mad.lo.s32 	%r126, %r125, %r57, %r44;
	mul.wide.s32 	%rd48, %r126, 4;
	add.s64 	%rd49, %rd3, %rd48;
	ld.global.nc.f32 	%f209, [%rd49];
$L__BB72_33:
	setp.ge.s32 	%p19, %r46, %r54;
	st.shared.f32 	[%r27+1536], %f209;
	mov.f32 	%f210, 0f00000000;
	@%p19 bra 	$L__BB72_35;
	add.s32 	%r127, %r52, %r48;
	mad.lo.s32 	%r128, %r127, %r57, %r47;
	mul.wide.s32 	%rd50, %r128, 4;
	add.s64 	%rd51, %rd3, %rd50;
	ld.global.nc.f32 	%f210, [%rd51];
$L__BB72_35:
	setp.ne.s32 	%p20, %r4, 0;
	st.shared.f32 	[%r27+1792], %f210;
	bar.sync 	0;
	ld.shared.f32 	%f86, [%r49];
	sub.f32 	%f87, %f34, %f86;
	abs.f32 	%f88, %f87;
	mul.f32 	%f89, %f88, %f188;
	lg2.approx.f32 	%f90, %f89;
	mul.f32 	%f91, %f33, %f90;
	ex2.approx.f32 	%f92, %f91;
	mul.f32 	%f93, %f187, %f92;
	setp.gt.f32 	%p21, %f87, 0f00000000;
	neg.f32 	%f94, %f93;
	selp.f32 	%f95, %f93, %f94, %p21;
	add.f32 	%f96, %f95, 0f00000000;
	ld.shared.f32 	%f97, [%r49+256];
	sub.f32 	%f98, %f34, %f97;
	abs.f32 	%f99, %f98;
	mul.f32 	%f100, %f99, %f190;
	lg2.approx.f32 	%f101, %f100;
	mul.f32 	%f102, %f33, %f101;
	ex2.approx.f32 	%f103, %f102;
	mul.f32 	%f104, %f189, %f103;
	setp.gt.f32 	%p22, %f98, 0f00000000;
	neg.f32 	%f105, %f104;
	selp.f32 	%f106, %f104, %f105, %p22;
	add.f32 	%f107, %f96, %f106;
	ld.shared.f32 	%f108, [%r49+512];
	sub.f32 	%f109, %f34, %f108;
	abs.f32 	%f110, %f109;
	mul.f32 	%f111, %f110, %f192;
	lg2.approx.f32 	%f112, %f111;
	mul.f32 	%f113, %f33, %f112;
	ex2.approx.f32 	%f114, %f113;
	mul.f32 	%f115, %f191, %f114;
	setp.gt.f32 	%p23, %f109, 0f00000000;
	neg.f32 	%f116, %f115;
	selp.f32 	%f117, %f115, %f116, %p23;
	add.f32 	%f118, %f107, %f117;
	ld.shared.f32 	%f119, [%r49+768];
	sub.f32 	%f120, %f34, %f119;
	abs.f32 	%f121, %f120;
	mul.f32 	%f122, %f121, %f194;
	lg2.approx.f32 	%f123, %f122;
	mul.f32 	%f124, %f33, %f123;
	ex2.approx.f32 	%f125, %f124;
	mul.f32 	%f126, %f193, %f125;
	setp.gt.f32 	%p24, %f120, 0f00000000;
	neg.f32 	%f127, %f126;
	selp.f32 	%f128, %f126, %f127, %p24;
	add.f32 	%f129, %f118, %f128;
	ld.shared.f32 	%f130, [%r49+1024];
	sub.f32 	%f131, %f34, %f130;
	abs.f32 	%f132, %f131;
	mul.f32 	%f133, %f132, %f196;
	lg2.approx.f32 	%f134, %f133;
	mul.f32 	%f135, %f33, %f134;
	ex2.approx.f32 	%f136, %f135;
	mul.f32 	%f137, %f195, %f136;
	setp.gt.f32 	%p25, %f131, 0f00000000;
	neg.f32 	%f138, %f137;
	selp.f32 	%f139, %f137, %f138, %p25;
	add.f32 	%f140, %f129, %f139;
	ld.shared.f32 	%f141, [%r49+1280];
	sub.f32 	%f142, %f34, %f141;
	abs.f32 	%f143, %f142;
	mul.f32 	%f144, %f143, %f198;
	lg2.approx.f32 	%f145, %f144;
	mul.f32 	%f146, %f33, %f145;
	ex2.approx.f32 	%f147, %f146;
	mul.f32 	%f148, %f197, %f147;
	setp.gt.f32 	%p26, %f142, 0f00000000;
	neg.f32 	%f149, %f148;
	selp.f32 	%f150, %f148, %f149, %p26;
	add.f32 	%f151, %f140, %f150;
	ld.shared.f32 	%f152, [%r49+1536];
	sub.f32 	%f153, %f34, %f152;
	abs.f32 	%f154, %f153;
	mul.f32 	%f155, %f154, %f200;
	lg2.approx.f32 	%f156, %f155;
	mul.f32 	%f157, %f33, %f156;
	ex2.approx.f32 	%f158, %f157;
	mul.f32 	%f159, %f199, %f158;
	setp.gt.f32 	%p27, %f153, 0f00000000;
	neg.f32 	%f160, %f159;
	selp.f32 	%f161, %f159, %f160, %p27;
	add.f32 	%f162, %f151, %f161;
	ld.shared.f32 	%f163, [%r49+1792];
	sub.f32 	%f164, %f34, %f163;
	abs.f32 	%f165, %f164;
	mul.f32 	%f166, %f165, %f201;
	lg2.approx.f32 	%f167, %f166;
	mul.f32 	%f168, %f33, %f167;
	ex2.approx.f32 	%f169, %f168;
	mul.f32 	%f170, %f202, %f169;
	setp.gt.f32 	%p28, %f164, 0f00000000;
	neg.f32 	%f171, %f170;
	selp.f32 	%f172, %f170, %f171, %p28;
	add.f32 	%f173, %f162, %f172;
	mov.b32 	%r129, %f173;
	shfl.sync.bfly.b32	%r130|%p29, %r129, 1, 31, -1;
	mov.b32 	%f174, %r130;
	add.f32 	%f175, %f173, %f174;
	mov.b32 	%r131, %f175;
	shfl.sync.bfly.b32	%r132|%p30, %r131, 2, 31, -1;
	mov.b32 	%f176, %r132;
	add.f32 	%f177, %f175, %f176;
	mov.b32 	%r133, %f177;
	shfl.sync.bfly.b32	%r134|%p31, %r133, 4, 31, -1;
	mov.b32 	%f178, %r134;
	add.f32 	%f179, %f177, %f178;
	mov.b32 	%r135, %f179;
	shfl.sync.bfly.b32	%r136|%p32, %r135, 8, 31, -1;
	mov.b32 	%f180, %r136;
	add.f32 	%f181, %f179, %f180;
	mov.b32 	%r137, %f181;
	shfl.sync.bfly.b32	%r138|%p33, %r137, 16, 31, -1;
	mov.b32 	%f182, %r138;
	add.f32 	%f51, %f181, %f182;
	mov.u32 	%r140, _ZZ32norm_dist_backward_weight_kernelILi2ELi1EEvPKfS1_S1_S1_iiiiPffE3ans;
	add.s32 	%r53, %r140, %r110;
	@%p20 bra 	$L__BB72_37;
	st.shared.f32 	[%r53], %f51;
$L__BB72_37:
	setp.ne.s32 	%p34, %r4, 32;
	bar.sync 	0;
	@%p34 bra 	$L__BB72_39;
	ld.shared.f32 	%f183, [%r53];
	add.f32 	%f184, %f51, %f183;
	st.shared.f32 	[%r53], %f184;
$L__BB72_39:
	mov.b32 	%r146, 1;
	mov.pred 	%p37, 0;
	@%p1 bra 	$L__BB72_19;
	setp.gt.u32 	%p36, %r3, 1;
	bar.sync 	0;
	@%p36 bra 	$L__BB72_42;
	add.s32 	%r142, %r23, %r3;
	cvta.to.global.u64 	%rd52, %rd5;
	mul.wide.u32 	%rd53, %r142, 4;
	add.s64 	%rd54, %rd52, %rd53;
	add.s32 	%r145, %r140, %r93;
	ld.shared.f32 	%f185, [%r145];
	atom.global.add.f32 	%f186, [%rd54], %f185;
$L__BB72_42:
	ret;

}
	// .globl	_Z32norm_dist_backward_weight_kernelILi2ELi2EEvPKfS1_S1_S1_iiiiPff
.visible .entry _Z32norm_dist_backward_weight_kernelILi2ELi2EEvPKfS1_S1_S1_iiiiPff(
	.param .u64 .ptr .align 1 _Z32norm_dist_backward_weight_kernelILi2ELi2EEvPKfS1_S1_S1_iiiiPff_param_0,
	.param .u64 .ptr .align 1 _Z32norm_dist_backward_weight_kernelILi2ELi2EEvPKfS1_S1_S1_iiiiPff_param_1,
	.param .u64 .ptr .align 1 _Z32norm_dist_backward_weight_kernelILi2ELi2EEvPKfS1_S1_S1_iiiiPff_param_2,
	.param .u64 .ptr .align 1 _Z32norm_dist_backward_weight_kernelILi2ELi2EEvPKfS1_S1_S1_iiiiPff_param_3,
	.param .u32 _Z32norm_dist_backward_weight_kernelILi2ELi2EEvPKfS1_S1_S1_iiiiPff_param_4,
	.param .u32 _Z32norm_dist_backward_weight_kernelILi2ELi2EEvPKfS1_S1_S1_iiiiPff_param_5,
	.param .u32 _Z32norm_dist_backward_weight_kernelILi2ELi2EEvPKfS1_S1_S1_iiiiPff_param_6,
	.param .u32 _Z32norm_dist_backward_weight_kernelILi2ELi2EEvPKfS1_S1_S1_iiiiPff_param_7,
	.param .u64 .ptr .align 1 _Z32norm_dist_backward_weight_kernelILi2ELi2EEvPKfS1_S1_S1_iiiiPff_param_8,
	.param .f32 _Z32norm_dist_backward_weight_kernelILi2ELi2EEvPKfS1_S1_S1_iiiiPff_param_9
)
.maxntid 256
.minnctapersm 4
{
	.reg .pred 	%p<34>;
	.reg .b32 	%r<120>;
	.reg .b32 	%f<195>;
	.reg .b64 	%rd<47>;
	// demoted variable
	.shared .align 4 .b8 _ZZ32norm_dist_backward_weight_kernelILi2ELi2EEvPKfS1_S1_S1_iiiiPffE6blockW[16];
	// demoted variable
	.shared .align 4 .b8 _ZZ32norm_dist_backward_weight_kernelILi2ELi2EEvPKfS1_S1_S1_iiiiPffE3ans[16];
	// demoted variable
	.shared .align 4 .b8 _ZZ32norm_dist_backward_weight_kernelILi2ELi2EEvPKfS1_S1_S1_iiiiPffE6blockI[2048];
	ld.param.u64 	%rd6, [_Z32norm_dist_backward_weight_kernelILi2ELi2EEvPKfS1_S1_S1_iiiiPff_param_0];
	ld.param.u64 	%rd7, [_Z32norm_dist_backward_weight_kernelILi2ELi2EEvPKfS1_S1_S1_iiiiPff_param_1];
	ld.param.u64 	%rd4, [_Z32norm_dist_backward_weight_kernelILi2ELi2EEvPKfS1_S1_S1_iiiiPff_param_2];
	ld.param.u64 	%rd8, [_Z32norm_dist_backward_weight_kernelILi2ELi2EEvPKfS1_S1_S1_iiiiPff_param_3];
	ld.param.u32 	%r42, [_Z32norm_dist_backward_weight_kernelILi2ELi2EEvPKfS1_S1_S1_iiiiPff_param_4];
	ld.param.u32 	%r43, [_Z32norm_dist_backward_weight_kernelILi2ELi2EEvPKfS1_S1_S1_iiiiPff_param_5];
	ld.param.u32 	%r44, [_Z32norm_dist_backward_weight_kernelILi2ELi2EEvPKfS1_S1_S1_iiiiPff_param_6];
	ld.param.u32 	%r45, [_Z32norm_dist_backward_weight_kernelILi2ELi2EEvPKfS1_S1_S1_iiiiPff_param_7];
	ld.param.u64 	%rd5, [_Z32norm_dist_backward_weight_kernelILi2ELi2EEvPKfS1_S1_S1_iiiiPff_param_8];
	ld.param.f32 	%f44, [_Z32norm_dist_backward_weight_kernelILi2ELi2EEvPKfS1_S1_S1_iiiiPff_param_9];
	cvta.to.global.u64 	%rd1, %rd8;
	cvta.to.global.u64 	%rd2, %rd6;
	cvta.to.global.u64 	%rd3, %rd7;
	mov.u32 	%r46, %ctaid.y;
	shl.b32 	%r1, %r46, 9;
	mov.u32 	%r2, %ctaid.x;
	mov.u32 	%r3, %tid.x;
	setp.gt.u32 	%p2, %r3, 3;
	@%p2 bra 	$L__BB73_2;
	cvta.to.global.u64 	%rd9, %rd4;
	shl.b32 	%r47, %r2, 2;
	add.s32 	%r48, %r47, %r3;
	mul.wide.s32 	%rd10, %r48, 4;
	add.s64 	%rd11, %rd9, %rd10;
	ld.global.nc.f32 	%f45, [%rd11];
	shl.b32 	%r49, %r3, 2;
	mov.u32 	%r50, _ZZ32norm_dist_backward_weight_kernelILi2ELi2EEvPKfS1_S1_S1_iiiiPffE6blockW;
	add.s32 	%r51, %r50, %r49;
	st.shared.f32 	[%r51], %f45;
$L__BB73_2:
	bar.sync 	0;
	shr.u32 	%r52, %r3, 6;
	and.b32  	%r4, %r3, 63;
	add.s32 	%r5, %r1, %r4;
	shl.b32 	%r6, %r2, 1;
	add.s32 	%r7, %r52, %r6;
	div.s32 	%r8, %r5, %r45;
	setp.ge.s32 	%p3, %r8, %r42;
	mov.f32 	%f176, 0f2EDBE6FF;
	mov.f32 	%f175, 0f00000000;
	@%p3 bra 	$L__BB73_4;
	mad.lo.s32 	%r53, %r8, %r43, %r7;
	rem.s32 	%r54, %r5, %r45;
	mad.lo.s32 	%r55, %r53, %r45, %r54;
	mul.wide.s32 	%rd12, %r55, 4;
	add.s64 	%rd13, %rd2, %rd12;
	ld.global.nc.f32 	%f175, [%rd13];
	add.s64 	%rd14, %rd1, %rd12;
	ld.global.nc.f32 	%f48, [%rd14];
	rcp.rn.f32 	%f176, %f48;
$L__BB73_4:
	add.s32 	%r9, %r5, 64;
	div.s32 	%r10, %r9, %r45;
	setp.ge.s32 	%p4, %r10, %r42;
	mov.f32 	%f178, 0f2EDBE6FF;
	mov.f32 	%f177, 0f00000000;
	@%p4 bra 	$L__BB73_6;
	mad.lo.s32 	%r56, %r10, %r43, %r7;
	rem.s32 	%r57, %r9, %r45;
	mad.lo.s32 	%r58, %r56, %r45, %r57;
	mul.wide.s32 	%rd15, %r58, 4;
	add.s64 	%rd16, %rd2, %rd15;
	ld.global.nc.f32 	%f177, [%rd16];
	add.s64 	%rd17, %rd1, %rd15;
	ld.global.nc.f32 	%f51, [%rd17];
	rcp.rn.f32 	%f178, %f51;
$L__BB73_6:
	add.s32 	%r11, %r5, 128;
	div.s32 	%r12, %r11, %r45;
	setp.ge.s32 	%p5, %r12, %r42;
	mov.f32 	%f180, 0f2EDBE6FF;
	mov.f32 	%f179, 0f00000000;
	@%p5 bra 	$L__BB73_8;
	mad.lo.s32 	%r59, %r12, %r43, %r7;
	rem.s32 	%r60, %r11, %r45;
	mad.lo.s32 	%r61, %r59, %r45, %r60;
	mul.wide.s32 	%rd18, %r61, 4;
	add.s64 	%rd19, %rd2, %rd18;
	ld.global.nc.f32 	%f179, [%rd19];
	add.s64 	%rd20, %rd1, %rd18;
	ld.global.nc.f32 	%f54, [%rd20];
	rcp.rn.f32 	%f180, %f54;
$L__BB73_8:
	add.s32 	%r13, %r5, 192;
	div.s32 	%r14, %r13, %r45;
	setp.ge.s32 	%p6, %r14, %r42;
	mov.f32 	%f182, 0f2EDBE6FF;
	mov.f32 	%f181, 0f00000000;
	@%p6 bra 	$L__BB73_10;
	mad.lo.s32 	%r62, %r14, %r43, %r7;
	rem.s32 	%r63, %r13, %r45;
	mad.lo.s32 	%r64, %r62, %r45, %r63;
	mul.wide.s32 	%rd21, %r64, 4;
	add.s64 	%rd22, %rd2, %rd21;
	ld.global.nc.f32 	%f181, [%rd22];
	add.s64 	%rd23, %rd1, %rd21;
	ld.global.nc.f32 	%f57, [%rd23];
	rcp.rn.f32 	%f182, %f57;
$L__BB73_10:
	add.s32 	%r15, %r5, 256;
	div.s32 	%r16, %r15, %r45;
	setp.ge.s32 	%p7, %r16, %r42;
	mov.f32 	%f184, 0f2EDBE6FF;
	mov.f32 	%f183, 0f00000000;
	@%p7 bra 	$L__BB73_12;
	mad.lo.s32 	%r65, %r16, %r43, %r7;
	rem.s32 	%r66, %r15, %r45;
	mad.lo.s32 	%r67, %r65, %r45, %r66;
	mul.wide.s32 	%rd24, %r67, 4;
	add.s64 	%rd25, %rd2, %rd24;
	ld.global.nc.f32 	%f183, [%rd25];
	add.s64 	%rd26, %rd1, %rd24;
	ld.global.nc.f32 	%f60, [%rd26];
	rcp.rn.f32 	%f184, %f60;
$L__BB73_12:
	add.s32 	%r17, %r5, 320;
	div.s32 	%r18, %r17, %r45;
	setp.ge.s32 	%p8, %r18, %r42;
	mov.f32 	%f186, 0f2EDBE6FF;
	mov.f32 	%f185, 0f00000000;
	@%p8 bra 	$L__BB73_14;
	mad.lo.s32 	%r68, %r18, %r43, %r7;
	rem.s32 	%r69, %r17, %r45;
	mad.lo.s32 	%r70, %r68, %r45, %r69;
	mul.wide.s32 	%rd27, %r70, 4;
	add.s64 	%rd28, %rd2, %rd27;
	ld.global.nc.f32 	%f185, [%rd28];
	add.s64 	%rd29, %rd1, %rd27;
	ld.global.nc.f32 	%f63, [%rd29];
	rcp.rn.f32 	%f186, %f63;
$L__BB73_14:
	add.s32 	%r19, %r5, 384;
	div.s32 	%r20, %r19, %r45;
	setp.ge.s32 	%p9, %r20, %r42;
	mov.f32 	%f188, 0f2EDBE6FF;
	mov.f32 	%f187, 0f00000000;
	@%p9 bra 	$L__BB73_16;
	mad.lo.s32 	%r71, %r20, %r43, %r7;
	rem.s32 	%r72, %r19, %r45;
	mad.lo.s32 	%r73, %r71, %r45, %r72;
	mul.wide.s32 	%rd30, %r73, 4;
	add.s64 	%rd31, %rd2, %rd30;
	ld.global.nc.f32 	%f187, [%rd31];
	add.s64 	%rd32, %rd1, %rd30;
	ld.global.nc.f32 	%f66, [%rd32];
	rcp.rn.f32 	%f188, %f66;
$L__BB73_16:
	add.s32 	%r21, %r5, 448;
	div.s32 	%r22, %r21, %r45;
	setp.ge.s32 	%p10, %r22, %r42;
	mov.f32 	%f190, 0f00000000;
	mov.f32 	%f189, 0f2EDBE6FF;
	@%p10 bra 	$L__BB73_18;
	mad.lo.s32 	%r74, %r22, %r43, %r7;
	rem.s32 	%r75, %r21, %r45;
	mad.lo.s32 	%r76, %r74, %r45, %r75;
	mul.wide.s32 	%rd33, %r76, 4;
	add.s64 	%rd34, %rd2, %rd33;
	ld.global.nc.f32 	%f190, [%rd34];
	add.s64 	%rd35, %rd1, %rd33;
	ld.global.nc.f32 	%f69, [%rd35];
	rcp.rn.f32 	%f189, %f69;
$L__BB73_18:
	shr.u32 	%r78, %r3, 5;
	and.b32  	%r23, %r78, 6;
	add.s32 	%r79, %r1, %r3;
	add.f32 	%f33, %f44, 0fBF800000;
	div.u32 	%r24, %r79, %r45;
	mul.lo.s32 	%r80, %r24, %r45;
	sub.s32 	%r25, %r79, %r80;
	mul.lo.s32 	%r26, %r24, %r44;
	shl.b32 	%r81, %r3, 2;
	mov.u32 	%r82, _ZZ32norm_dist_backward_weight_kernelILi2ELi2EEvPKfS1_S1_S1_iiiiPffE6blockI;
	add.s32 	%r27, %r82, %r81;
	add.s32 	%r83, %r79, 128;
	div.u32 	%r28, %r83, %r45;
	mul.lo.s32 	%r84, %r28, %r45;
	sub.s32 	%r29, %r83, %r84;
	mul.lo.s32 	%r30, %r28, %r44;
	add.s32 	%r85, %r79, 256;
	div.u32 	%r31, %r85, %r45;
	mul.lo.s32 	%r86, %r31, %r45;
	sub.s32 	%r32, %r85, %r86;
	mul.lo.s32 	%r33, %r31, %r44;
	add.s32 	%r87, %r79, 384;
	div.u32 	%r34, %r87, %r45;
	mul.lo.s32 	%r88, %r34, %r45;
	sub.s32 	%r35, %r87, %r88;
	mul.lo.s32 	%r36, %r34, %r44;
	shl.b32 	%r89, %r4, 2;
	add.s32 	%r37, %r82, %r89;
	mov.b32 	%r119, 0;
	mov.pred 	%p33, -1;
$L__BB73_19:
	.pragma "nounroll";
	mov.pred 	%p1, %p33;
	setp.ge.s32 	%p12, %r24, %r42;
	add.s32 	%r39, %r119, %r23;
	shl.b32 	%r90, %r39, 2;
	mov.u32 	%r91, _ZZ32norm_dist_backward_weight_kernelILi2ELi2EEvPKfS1_S1_S1_iiiiPffE6blockW;
	add.s32 	%r92, %r91, %r90;
	ld.shared.f32 	%f34, [%r92];
	add.s32 	%r40, %r119, %r6;
	mov.f32 	%f191, 0f00000000;
	@%p12 bra 	$L__BB73_21;
	add.s32 	%r93, %r40, %r26;
	mad.lo.s32 	%r94, %r93, %r45, %r25;
	mul.wide.s32 	%rd36, %r94, 4;
	add.s64 	%rd37, %rd3, %rd36;
	ld.global.nc.f32 	%f191, [%rd37];
$L__BB73_21:
	setp.ge.s32 	%p13, %r28, %r42;
	st.shared.f32 	[%r27], %f191;
	mov.f32 	%f192, 0f00000000;
	@%p13 bra 	$L__BB73_23;
	add.s32 	%r95, %r40, %r30;
	mad.lo.s32 	%r96, %r95, %r45, %r29;
	mul.wide.s32 	%rd38, %r96, 4;
	add.s64 	%rd39, %rd3, %rd38;
	ld.global.nc.f32 	%f192, [%rd39];
$L__BB73_23:
	setp.ge.s32 	%p14, %r31, %r42;
	st.shared.f32 	[%r27+512], %f192;
	mov.f32 	%f193, 0f00000000;
	@%p14 bra 	$L__BB73_25;
	add.s32 	%r97, %r40, %r33;
	mad.lo.s32 	%r98, %r97, %r45, %r32;
	mul.wide.s32 	%rd40, %r98, 4;
	add.s64 	%rd41, %rd3, %rd40;
	ld.global.nc.f32 	%f193, [%rd41];
$L__BB73_25:
	setp.ge.s32 	%p15, %r34, %r42;
	st.shared.f32 	[%r27+1024], %f193;
	mov.f32 	%f194, 0f00000000;
	@%p15 bra 	$L__BB73_27;
	add.s32 	%r99, %r40, %r36;
	mad.lo.s32 	%r100, %r99, %r45, %r35;
	mul.wide.s32 	%rd42, %r100, 4;
	add.s64 	%rd43, %rd3, %rd42;
	ld.global.nc.f32 	%f194, [%rd43];
$L__BB73_27:
	setp.ne.s32 	%p16, %r4, 0;
	st.shared.f32 	[%r27+1536], %f194;
	bar.sync 	0;
	ld.shared.f32 	%f74, [%r37];
	sub.f32 	%f75, %f34, %f74;
	abs.f32 	%f76, %f75;
	mul.f32 	%f77, %f76, %f176;
	lg2.approx.f32 	%f78, %f77;
	mul.f32 	%f79, %f33, %f78;
	ex2.approx.f32 	%f80, %f79;
	mul.f32 	%f81, %f175, %f80;
	setp.gt.f32 	%p17, %f75, 0f00000000;
	neg.f32 	%f82, %f81;
	selp.f32 	%f83, %f81, %f82, %p17;
	add.f32 	%f84, %f83, 0f00000000;
	ld.shared.f32 	%f85, [%r37+256];
	sub.f32 	%f86, %f34, %f85;
	abs.f32 	%f87, %f86;
	mul.f32 	%f88, %f87, %f178;
	lg2.approx.f32 	%f89, %f88;
	mul.f32 	%f90, %f33, %f89;
	ex2.approx.f32 	%f91, %f90;
	mul.f32 	%f92, %f177, %f91;
	setp.gt.f32 	%p18, %f86, 0f00000000;
	neg.f32 	%f93, %f92;
	selp.f32 	%f94, %f92, %f93, %p18;
	add.f32 	%f95, %f84, %f94;
	ld.shared.f32 	%f96, [%r37+512];
	sub.f32 	%f97, %f34, %f96;
	abs.f32 	%f98, %f97;
	mul.f32 	%f99, %f98, %f180;
	lg2.approx.f32 	%f100, %f99;
	mul.f32 	%f101, %f33, %f100;
	ex2.approx.f32 	%f102, %f101;
	mul.f32 	%f103, %f179, %f102;
	setp.gt.f32 	%p19, %f97, 0f00000000;
	neg.f32 	%f104, %f103;
	selp.f32 	%f105, %f103, %f104, %p19;
	add.f32 	%f106, %f95, %f105;
	ld.shared.f32 	%f107, [%r37+768];
	sub.f32 	%f108, %f34, %f107;
	abs.f32 	%f109, %f108;
	mul.f32 	%f110, %f109, %f182;
	lg2.approx.f32 	%f111, %f110;
	mul.f32 	%f112, %f33, %f111;
	ex2.approx.f32 	%f113, %f112;
	mul.f32 	%f114, %f181, %f113;
	setp.gt.f32 	%p20, %f108, 0f00000000;
	neg.f32 	%f115, %f114;
	selp.f32 	%f116, %f114, %f115, %p20;
	add.f32 	%f117, %f106, %f116;
	ld.shared.f32 	%f118, [%r37+1024];
	sub.f32 	%f119, %f34, %f118;
	abs.f32 	%f120, %f119;
	mul.f32 	%f121, %f120, %f184;
	lg2.approx.f32 	%f122, %f121;
	mul.f32 	%f123, %f33, %f122;
	ex2.approx.f32 	%f124, %f123;
	mul.f32 	%f125, %f183, %f124;
	setp.gt.f32 	%p21, %f119, 0f00000000;
	neg.f32 	%f126, %f125;
	selp.f32 	%f127, %f125, %f126, %p21;
	add.f32 	%f128, %f117, %f127;
	ld.shared.f32 	%f129, [%r37+1280];
	sub.f32 	%f130, %f34, %f129;
	abs.f32 	%f131, %f130;
	mul.f32 	%f132, %f131, %f186;
	lg2.approx.f32 	%f133, %f132;
	mul.f32 	%f134, %f33, %f133;
	ex2.approx.f32 	%f135, %f134;
	mul.f32 	%f136, %f185, %f135;
	setp.gt.f32 	%p22, %f130, 0f00000000;
	neg.f32 	%f137, %f136;
	selp.f32 	%f138, %f136, %f137, %p22;
	add.f32 	%f139, %f128, %f138;
	ld.shared.f32 	%f140, [%r37+1536];
	sub.f32 	%f141, %f34, %f140;
	abs.f32 	%f142, %f141;
	mul.f32 	%f143, %f142, %f188;
	lg2.approx.f32 	%f144, %f143;
	mul.f32 	%f145, %f33, %f144;
	ex2.approx.f32 	%f146, %f145;
	mul.f32 	%f147, %f187, %f146;
	setp.gt.f32 	%p23, %f141, 0f00000000;
	neg.f32 	%f148, %f147;
	selp.f32 	%f149, %f147, %f148, %p23;
	add.f32 	%f150, %f139, %f149;
	ld.shared.f32 	%f151, [%r37+1792];
	sub.f32 	%f152, %f34, %f151;
	abs.f32 	%f153, %f152;
	mul.f32 	%f154, %f153, %f189;
	lg2.approx.f32 	%f155, %f154;
	mul.f32 	%f156, %f33, %f155;
	ex2.approx.f32 	%f157, %f156;
	mul.f32 	%f158, %f190, %f157;
	setp.gt.f32 	%p24, %f152, 0f00000000;
	neg.f32 	%f159, %f158;
	selp.f32 	%f160, %f158, %f159, %p24;
	add.f32 	%f161, %f150, %f160;
	mov.b32 	%r101, %f161;
	shfl.sync.bfly.b32	%r102|%p25, %r101, 1, 31, -1;
	mov.b32 	%f162, %r102;
	add.f32 	%f163, %f161, %f162;
	mov.b32 	%r103, %f163;
	shfl.sync.bfly.b32	%r104|%p26, %r103, 2, 31, -1;
	mov.b32 	%f164, %r104;
	add.f32 	%f165, %f163, %f164;
	mov.b32 	%r105, %f165;
	shfl.sync.bfly.b32	%r106|%p27, %r105, 4, 31, -1;
	mov.b32 	%f166, %r106;
	add.f32 	%f167, %f165, %f166;
	mov.b32 	%r107, %f167;
	shfl.sync.bfly.b32	%r108|%p28, %r107, 8, 31, -1;
	mov.b32 	%f168, %r108;
	add.f32 	%f169, %f167, %f168;
	mov.b32 	%r109, %f169;
	shfl.sync.bfly.b32	%r110|%p29, %r109, 16, 31, -1;
	mov.b32 	%f170, %r110;
	add.f32 	%f43, %f169, %f170;
	mov.u32 	%r112, _ZZ32norm_dist_backward_weight_kernelILi2ELi2EEvPKfS1_S1_S1_iiiiPffE3ans;
	add.s32 	%r41, %r112, %r90;
	@%p16 bra 	$L__BB73_29;
	st.shared.f32 	[%r41], %f43;
$L__BB73_29:
	setp.ne.s32 	%p30, %r4, 32;
	bar.sync 	0;
	@%p30 bra 	$L__BB73_31;
	ld.shared.f32 	%f171, [%r41];
	add.f32 	%f172, %f43, %f171;
	st.shared.f32 	[%r41], %f172;
$L__BB73_31:
	mov.b32 	%r119, 1;
	mov.pred 	%p33, 0;
	@%p1 bra 	$L__BB73_19;
	setp.gt.u32 	%p32, %r3, 3;
	bar.sync 	0;
	@%p32 bra 	$L__BB73_34;
	shl.b32 	%r114, %r2, 2;
	add.s32 	%r115, %r114, %r3;
	cvta.to.global.u64 	%rd44, %rd5;
	mul.wide.s32 	%rd45, %r115, 4;
	add.s64 	%rd46, %rd44, %rd45;
	add.s32 	%r118, %r112, %r81;
	ld.shared.f32 	%f173, [%r118];
	atom.global.add.f32 	%f174, [%rd46], %f173;
$L__BB73_34:
	ret;

}
	// .globl	_Z32norm_dist_backward_weight_kernelILi2ELi4EEvPKfS1_S1_S1_iiiiPff
.visible .entry _Z32norm_dist_backward_weight_kernelILi2ELi4EEvPKfS1_S1_S1_iiiiPff(
	.param .u64 .ptr .align 1 _Z32norm_dist_backward_weight_kernelILi2ELi4EEvPKfS1_S1_S1_iiiiPff_param_0,
	.param .u64 .ptr .align 1 _Z32norm_dist_backward_weight_kernelILi2ELi4EEvPKfS1_S1_S1_iiiiPff_param_1,
	.param .u64 .ptr .align 1 _Z32norm_dist_backward_weight_kernelILi2ELi4EEvPKfS1_S1_S1_iiiiPff_param_2,
	.param .u64 .ptr .align 1 _Z32norm_dist_backward_weight_kernelILi2ELi4EEvPKfS1_S1_S1_iiiiPff_param_3,
	.param .u32 _Z32norm_dist_backward_weight_kernelILi2ELi4EEvPKfS1_S1_S1_iiiiPff_param_4,
	.param .u32 _Z32norm_dist_backward_weight_kernelILi2ELi4EEvPKfS1_S1_S1_iiiiPff_param_5,
	.param .u32 _Z32norm_dist_backward_weight_kernelILi2ELi4EEvPKfS1_S1_S1_iiiiPff_param_6,
	.param .u32 _Z32norm_dist_backward_weight_kernelILi2ELi4EEvPKfS1_S1_S1_iiiiPff_param_7,
	.param .u64 .ptr .align 1 _Z32norm_dist_backward_weight_kernelILi2ELi4EEvPKfS1_S1_S1_iiiiPff_param_8,
	.param .f32 _Z32norm_dist_backward_weight_kernelILi2ELi4EEvPKfS1_S1_S1_iiiiPff_param_9
)
.maxntid 256
.minnctapersm 4
{
	.reg .pred 	%p<32>;
	.reg .b32 	%r<107>;
	.reg .b32 	%f<187>;
	.reg .b64 	%rd<43>;
	// demoted variable
	.shared .align 4 .b8 _ZZ32norm_dist_backward_weight_kernelILi2ELi4EEvPKfS1_S1_S1_iiiiPffE6blockW[32];
	// demoted variable
	.shared .align 4 .b8 _ZZ32norm_dist_backward_weight_kernelILi2ELi4EEvPKfS1_S1_S1_iiiiPffE3ans[32];
	// demoted variable
	.shared .align 4 .b8 _ZZ32norm_dist_backward_weight_kernelILi2ELi4EEvPKfS1_S1_S1_iiiiPffE6blockI[2048];
	ld.param.u64 	%rd6, [_Z32norm_dist_backward_weight_kernelILi2ELi4EEvPKfS1_S1_S1_iiiiPff_param_0];
	ld.param.u64 	%rd7, [_Z32norm_dist_backward_weight_kernelILi2ELi4EEvPKfS1_S1_S1_iiiiPff_param_1];
	ld.param.u64 	%rd4, [_Z32norm_dist_backward_weight_kernelILi2ELi4EEvPKfS1_S1_S1_iiiiPff_param_2];
	ld.param.u64 	%rd8, [_Z32norm_dist_backward_weight_kernelILi2ELi4EEvPKfS1_S1_S1_iiiiPff_param_3];
	ld.param.u32 	%r36, [_Z32norm_dist_backward_weight_kernelILi2ELi4EEvPKfS1_S1_S1_iiiiPff_param_4];
	ld.param.u32 	%r37, [_Z32norm_dist_backward_weight_kernelILi2ELi4EEvPKfS1_S1_S1_iiiiPff_param_5];
	ld.param.u32 	%r38, [_Z32norm_dist_backward_weight_kernelILi2ELi4EEvPKfS1_S1_S1_iiiiPff_param_6];
	ld.param.u32 	%r39, [_Z32norm_dist_backward_weight_kernelILi2ELi4EEvPKfS1_S1_S1_iiiiPff_param_7];
	ld.param.u64 	%rd5, [_Z32norm_dist_backward_weight_kernelILi2ELi4EEvPKfS1_S1_S1_iiiiPff_param_8];
	ld.param.f32 	%f40, [_Z32norm_dist_backward_weight_kernelILi2ELi4EEvPKfS1_S1_S1_iiiiPff_param_9];
	cvta.to.global.u64 	%rd1, %rd8;
	cvta.to.global.u64 	%rd2, %rd6;
	cvta.to.global.u64 	%rd3, %rd7;
	mov.u32 	%r40, %ctaid.y;
	shl.b32 	%r1, %r40, 9;
	mov.u32 	%r2, %ctaid.x;
	mov.u32 	%r3, %tid.x;
	setp.gt.u32 	%p2, %r3, 7;
	@%p2 bra 	$L__BB74_2;
	cvta.to.global.u64 	%rd9, %rd4;
	shl.b32 	%r41, %r2, 3;
	add.s32 	%r42, %r41, %r3;
	mul.wide.s32 	%rd10, %r42, 4;
	add.s64 	%rd11, %rd9, %rd10;
	ld.global.nc.f32 	%f41, [%rd11];
	shl.b32 	%r43, %r3, 2;
	mov.u32 	%r44, _ZZ32norm_dist_backward_weight_kernelILi2ELi4EEvPKfS1_S1_S1_iiiiPffE6blockW;
	add.s32 	%r45, %r44, %r43;
	st.shared.f32 	[%r45], %f41;
$L__BB74_2:
	bar.sync 	0;
	shr.u32 	%r46, %r3, 6;
	and.b32  	%r4, %r3, 63;
	add.s32 	%r5, %r1, %r4;
	shl.b32 	%r47, %r2, 2;
	or.b32  	%r6, %r46, %r47;
	div.s32 	%r7, %r5, %r39;
	setp.ge.s32 	%p3, %r7, %r36;
	mov.f32 	%f170, 0f2EDBE6FF;
	mov.f32 	%f169, 0f00000000;
	@%p3 bra 	$L__BB74_4;
	mad.lo.s32 	%r48, %r7, %r37, %r6;
	rem.s32 	%r49, %r5, %r39;
	mad.lo.s32 	%r50, %r48, %r39, %r49;
	mul.wide.s32 	%rd12, %r50, 4;
	add.s64 	%rd13, %rd2, %rd12;
	ld.global.nc.f32 	%f169, [%rd13];
	add.s64 	%rd14, %rd1, %rd12;
	ld.global.nc.f32 	%f44, [%rd14];
	rcp.rn.f32 	%f170, %f44;
$L__BB74_4:
	add.s32 	%r8, %r5, 64;
	div.s32 	%r9, %r8, %r39;
	setp.ge.s32 	%p4, %r9, %r36;
	mov.f32 	%f172, 0f2EDBE6FF;
	mov.f32 	%f171, 0f00000000;
	@%p4 bra 	$L__BB74_6;
	mad.lo.s32 	%r51, %r9, %r37, %r6;
	rem.s32 	%r52, %r8, %r39;
	mad.lo.s32 	%r53, %r51, %r39, %r52;
	mul.wide.s32 	%rd15, %r53, 4;
	add.s64 	%rd16, %rd2, %rd15;
	ld.global.nc.f32 	%f171, [%rd16];
	add.s64 	%rd17, %rd1, %rd15;
	ld.global.nc.f32 	%f47, [%rd17];
	rcp.rn.f32 	%f172, %f47;
$L__BB74_6:
	add.s32 	%r10, %r5, 128;
	div.s32 	%r11, %r10, %r39;
	setp.ge.s32 	%p5, %r11, %r36;
	mov.f32 	%f174, 0f2EDBE6FF;
	mov.f32 	%f173, 0f00000000;
	@%p5 bra 	$L__BB74_8;
	mad.lo.s32 	%r54, %r11, %r37, %r6;
	rem.s32 	%r55, %r10, %r39;
	mad.lo.s32 	%r56, %r54, %r39, %r55;
	mul.wide.s32 	%rd18, %r56, 4;
	add.s64 	%rd19, %rd2, %rd18;
	ld.global.nc.f32 	%f173, [%rd19];
	add.s64 	%rd20, %rd1, %rd18;
	ld.global.nc.f32 	%f50, [%rd20];
	rcp.rn.f32 	%f174, %f50;
$L__BB74_8:
	add.s32 	%r12, %r5, 192;
	div.s32 	%r13, %r12, %r39;
	setp.ge.s32 	%p6, %r13, %r36;
	mov.f32 	%f176, 0f2EDBE6FF;
	mov.f32 	%f175, 0f00000000;
	@%p6 bra 	$L__BB74_10;
	mad.lo.s32 	%r57, %r13, %r37, %r6;
	rem.s32 	%r58, %r12, %r39;
	mad.lo.s32 	%r59, %r57, %r39, %r58;
	mul.wide.s32 	%rd21, %r59, 4;
	add.s64 	%rd22, %rd2, %rd21;
	ld.global.nc.f32 	%f175, [%rd22];
	add.s64 	%rd23, %rd1, %rd21;
	ld.global.nc.f32 	%f53, [%rd23];
	rcp.rn.f32 	%f176, %f53;
$L__BB74_10:
	add.s32 	%r14, %r5, 256;
	div.s32 	%r15, %r14, %r39;
	setp.ge.s32 	%p7, %r15, %r36;
	mov.f32 	%f178, 0f2EDBE6FF;
	mov.f32 	%f177, 0f00000000;
	@%p7 bra 	$L__BB74_12;
	mad.lo.s32 	%r60, %r15, %r37, %r6;
	rem.s32 	%r61, %r14, %r39;
	mad.lo.s32 	%r62, %r60, %r39, %r61;
	mul.wide.s32 	%rd24, %r62, 4;
	add.s64 	%rd25, %rd2, %rd24;
	ld.global.nc.f32 	%f177, [%rd25];
	add.s64 	%rd26, %rd1, %rd24;
	ld.global.nc.f32 	%f56, [%rd26];
	rcp.rn.f32 	%f178, %f56;
$L__BB74_12:
	add.s32 	%r16, %r5, 320;
	div.s32 	%r17, %r16, %r39;
	setp.ge.s32 	%p8, %r17, %r36;
	mov.f32 	%f180, 0f2EDBE6FF;
	mov.f32 	%f179, 0f00000000;
	@%p8 bra 	$L__BB74_14;
	mad.lo.s32 	%r63, %r17, %r37, %r6;
	rem.s32 	%r64, %r16, %r39;
	mad.lo.s32 	%r65, %r63, %r39, %r64;
	mul.wide.s32 	%rd27, %r65, 4;
	add.s64 	%rd28, %rd2, %rd27;
	ld.global.nc.f32 	%f179, [%rd28];
	add.s64 	%rd29, %rd1, %rd27;
	ld.global.nc.f32 	%f59, [%rd29];
	rcp.rn.f32 	%f180, %f59;
$L__BB74_14:
	add.s32 	%r18, %r5, 384;
	div.s32 	%r19, %r18, %r39;
	setp.ge.s32 	%p9, %r19, %r36;
	mov.f32 	%f182, 0f2EDBE6FF;
	mov.f32 	%f181, 0f00000000;
	@%p9 bra 	$L__BB74_16;
	mad.lo.s32 	%r66, %r19, %r37, %r6;
	rem.s32 	%r67, %r18, %r39;
	mad.lo.s32 	%r68, %r66, %r39, %r67;
	mul.wide.s32 	%rd30, %r68, 4;
	add.s64 	%rd31, %rd2, %rd30;
	ld.global.nc.f32 	%f181, [%rd31];
	add.s64 	%rd32, %rd1, %rd30;
	ld.global.nc.f32 	%f62, [%rd32];
	rcp.rn.f32 	%f182, %f62;
$L__BB74_16:
	add.s32 	%r20, %r5, 448;
	div.s32 	%r21, %r20, %r39;
	setp.ge.s32 	%p10, %r21, %r36;
	mov.f32 	%f184, 0f00000000;
	mov.f32 	%f183, 0f2EDBE6FF;
	@%p10 bra 	$L__BB74_18;
	mad.lo.s32 	%r69, %r21, %r37, %r6;
	rem.s32 	%r70, %r20, %r39;
	mad.lo.s32 	%r71, %r69, %r39, %r70;
	mul.wide.s32 	%rd33, %r71, 4;
	add.s64 	%rd34, %rd2, %rd33;
	ld.global.nc.f32 	%f184, [%rd34];
	add.s64 	%rd35, %rd1, %rd33;
	ld.global.nc.f32 	%f65, [%rd35];
	rcp.rn.f32 	%f183, %f65;
$L__BB74_18:
	shr.u32 	%r73, %r3, 5;
	and.b32  	%r22, %r73, 6;
	add.s32 	%r74, %r1, %r3;
	shl.b32 	%r23, %r2, 1;
	add.f32 	%f33, %f40, 0fBF800000;
	div.u32 	%r24, %r74, %r39;
	mul.lo.s32 	%r75, %r24, %r39;
	sub.s32 	%r25, %r74, %r75;
	mul.lo.s32 	%r26, %r24, %r38;
	shl.b32 	%r76, %r3, 2;
	mov.u32 	%r77, _ZZ32norm_dist_backward_weight_kernelILi2ELi4EEvPKfS1_S1_S1_iiiiPffE6blockI;
	add.s32 	%r27, %r77, %r76;
	add.s32 	%r78, %r74, 256;
	div.u32 	%r28, %r78, %r39;
	mul.lo.s32 	%r79, %r28, %r39;
	sub.s32 	%r29, %r78, %r79;
	mul.lo.s32 	%r30, %r28, %r38;
	shl.b32 	%r80, %r4, 2;
	add.s32 	%r31, %r77, %r80;
	mov.b32 	%r106, 0;
	mov.pred 	%p31, -1;
$L__BB74_19:
	.pragma "nounroll";
	mov.pred 	%p1, %p31;
	setp.ge.s32 	%p12, %r24, %r36;
	add.s32 	%r33, %r106, %r22;
	shl.b32 	%r81, %r33, 2;
	mov.u32 	%r82, _ZZ32norm_dist_backward_weight_kernelILi2ELi4EEvPKfS1_S1_S1_iiiiPffE6blockW;
	add.s32 	%r83, %r82, %r81;
	ld.shared.f32 	%f34, [%r83];
	add.s32 	%r34, %r106, %r23;
	mov.f32 	%f185, 0f00000000;
	@%p12 bra 	$L__BB74_21;
	add.s32 	%r84, %r34, %r26;
	mad.lo.s32 	%r85, %r84, %r39, %r25;
	mul.wide.s32 	%rd36, %r85, 4;
	add.s64 	%rd37, %rd3, %rd36;
	ld.global.nc.f32 	%f185, [%rd37];
$L__BB74_21:
	setp.ge.s32 	%p13, %r28, %r36;
	st.shared.f32 	[%r27], %f185;
	mov.f32 	%f186, 0f00000000;
	@%p13 bra 	$L__BB74_23;
	add.s32 	%r86, %r34, %r30;
	mad.lo.s32 	%r87, %r86, %r39, %r29;
	mul.wide.s32 	%rd38, %r87, 4;
	add.s64 	%rd39, %rd3, %rd38;
	ld.global.nc.f32 	%f186, [%rd39];
$L__BB74_23:
	setp.ne.s32 	%p14, %r4, 0;
	st.shared.f32 	[%r27+1024], %f186;
	bar.sync 	0;
	ld.shared.f32 	%f68, [%r31];
	sub.f32 	%f69, %f34, %f68;
	abs.f32 	%f70, %f69;
	mul.f32 	%f71, %f70, %f170;
	lg2.approx.f32 	%f72, %f71;
	mul.f32 	%f73, %f33, %f72;
	ex2.approx.f32 	%f74, %f73;
	mul.f32 	%f75, %f169, %f74;
	setp.gt.f32 	%p15, %f69, 0f00000000;
	neg.f32 	%f76, %f75;
	selp.f32 	%f77, %f75, %f76, %p15;
	add.f32 	%f78, %f77, 0f00000000;
	ld.shared.f32 	%f79, [%r31+256];
	sub.f32 	%f80, %f34, %f79;
	abs.f32 	%f81, %f80;
	mul.f32 	%f82, %f81, %f172;
	lg2.approx.f32 	%f83, %f82;
	mul.f32 	%f84, %f33, %f83;
	ex2.approx.f32 	%f85, %f84;
	mul.f32 	%f86, %f171, %f85;
	setp.gt.f32 	%p16, %f80, 0f00000000;
	neg.f32 	%f87, %f86;
	selp.f32 	%f88, %f86, %f87, %p16;
	add.f32 	%f89, %f78, %f88;
	ld.shared.f32 	%f90, [%r31+512];
	sub.f32 	%f91, %f34, %f90;
	abs.f32 	%f92, %f91;
	mul.f32 	%f93, %f92, %f174;
	lg2.approx.f32 	%f94, %f93;
	mul.f32 	%f95, %f33, %f94;
	ex2.approx.f32 	%f96, %f95;
	mul.f32 	%f97, %f173, %f96;
	setp.gt.f32 	%p17, %f91, 0f00000000;
	neg.f32 	%f98, %f97;
	selp.f32 	%f99, %f97, %f98, %p17;
	add.f32 	%f100, %f89, %f99;
	ld.shared.f32 	%f101, [%r31+768];
	sub.f32 	%f102, %f34, %f101;
	abs.f32 	%f103, %f102;
	mul.f32 	%f104, %f103, %f176;
	lg2.approx.f32 	%f105, %f104;
	mul.f32 	%f106, %f33, %f105;
	ex2.approx.f32 	%f107, %f106;
	mul.f32 	%f108, %f175, %f107;
	setp.gt.f32 	%p18, %f102, 0f00000000;
	neg.f32 	%f109, %f108;
	selp.f32 	%f110, %f108, %f109, %p18;
	add.f32 	%f111, %f100, %f110;
	ld.shared.f32 	%f112, [%r31+1024];
	sub.f32 	%f113, %f34, %f112;
	abs.f32 	%f114, %f113;
	mul.f32 	%f115, %f114, %f178;
	lg2.approx.f32 	%f116, %f115;
	mul.f32 	%f117, %f33, %f116;
	ex2.approx.f32 	%f118, %f117;
	mul.f32 	%f119, %f177, %f118;
	setp.gt.f32 	%p19, %f113, 0f00000000;
	neg.f32 	%f120, %f119;
	selp.f32 	%f121, %f119, %f120, %p19;
	add.f32 	%f122, %f111, %f121;
	ld.shared.f32 	%f123, [%r31+1280];
	sub.f32 	%f124, %f34, %f123;
	abs.f32 	%f125, %f124;
	mul.f32 	%f126, %f125, %f180;
	lg2.approx.f32 	%f127, %f126;
	mul.f32 	%f128, %f33, %f127;
	ex2.approx.f32 	%f129, %f128;
	mul.f32 	%f130, %f179, %f129;
	setp.gt.f32 	%p20, %f124, 0f00000000;
	neg.f32 	%f131, %f130;
	selp.f32 	%f132, %f130, %f131, %p20;
	add.f32 	%f133, %f122, %f132;
	ld.shared.f32 	%f134, [%r31+1536];
	sub.f32 	%f135, %f34, %f134;
	abs.f32 	%f136, %f135;
	mul.f32 	%f137, %f136, %f182;
	lg2.approx.f32 	%f138, %f137;
	mul.f32 	%f139, %f33, %f138;
	ex2.approx.f32 	%f140, %f139;
	mul.f32 	%f141, %f181, %f140;
	setp.gt.f32 	%p21, %f135, 0f00000000;
	neg.f32 	%f142, %f141;
	selp.f32 	%f143, %f141, %f142, %p21;
	add.f32 	%f144, %f133, %f143;
	ld.shared.f32 	%f145, [%r31+1792];
	sub.f32 	%f146, %f34, %f145;
	abs.f32 	%f147, %f146;
	mul.f32 	%f148, %f147, %f183;
	lg2.approx.f32 	%f149, %f148;
	mul.f32 	%f150, %f33, %f149;
	ex2.approx.f32 	%f151, %f150;
	mul.f32 	%f152, %f184, %f151;
	setp.gt.f32 	%p22, %f146, 0f00000000;
	neg.f32 	%f153, %f152;
	selp.f32 	%f154, %f152, %f153, %p22;
	add.f32 	%f155, %f144, %f154;
	mov.b32 	%r88, %f155;
	shfl.sync.bfly.b32	%r89|%p23, %r88, 1, 31, -1;
	mov.b32 	%f156, %r89;
	add.f32 	%f157, %f155, %f156;
	mov.b32 	%r90, %f157;
	shfl.sync.bfly.b32	%r91|%p24, %r90, 2, 31, -1;
	mov.b32 	%f158, %r91;
	add.f32 	%f159, %f157, %f158;
	mov.b32 	%r92, %f159;
	shfl.sync.bfly.b32	%r93|%p25, %r92, 4, 31, -1;
	mov.b32 	%f160, %r93;
	add.f32 	%f161, %f159, %f160;
	mov.b32 	%r94, %f161;
	shfl.sync.bfly.b32	%r95|%p26, %r94, 8, 31, -1;
	mov.b32 	%f162, %r95;
	add.f32 	%f163, %f161, %f162;
	mov.b32 	%r96, %f163;
	shfl.sync.bfly.b32	%r97|%p27, %r96, 16, 31, -1;
	mov.b32 	%f164, %r97;
	add.f32 	%f39, %f163, %f164;
	mov.u32 	%r99, _ZZ32norm_dist_backward_weight_kernelILi2ELi4EEvPKfS1_S1_S1_iiiiPffE3ans;
	add.s32 	%r35, %r99, %r81;
	@%p14 bra 	$L__BB74_25;
	st.shared.f32 	[%r35], %f39;
$L__BB74_25:
	setp.ne.s32 	%p28, %r4, 32;
	bar.sync 	0;
	@%p28 bra 	$L__BB74_27;
	ld.shared.f32 	%f165, [%r35];
	add.f32 	%f166, %f39, %f165;
	st.shared.f32 	[%r35], %f166;
$L__BB74_27:
	mov.b32 	%r106, 1;
	mov.pred 	%p31, 0;
	@%p1 bra 	$L__BB74_19;
	setp.gt.u32 	%p30, %r3, 7;
	bar.sync 	0;
	@%p30 bra 	$L__BB74_30;
	shl.b32 	%r101, %r2, 3;
	add.s32 	%r102, %r101, %r3;
	cvta.to.global.u64 	%rd40, %rd5;
	mul.wide.s32 	%rd41, %r102, 4;
	add.s64 	%rd42, %rd40, %rd41;
	add.s32 	%r105, %r99, %r76;
	ld.shared.f32 	%f167, [%r105];
	atom.global.add.f32 	%f168, [%rd42], %f167;
$L__BB74_30:
	ret;

}
	// .globl	_Z32norm_dist_backward_weight_kernelILi4ELi2EEvPKfS1_S1_S1_iiiiPff
.visible .entry _Z32norm_dist_backward_weight_kernelILi4ELi2EEvPKfS1_S1_S1_iiiiPff(
	.param .u64 .ptr .align 1 _Z32norm_dist_backward_weight_kernelILi4ELi2EEvPKfS1_S1_S1_iiiiPff_param_0,
	.param .u64 .ptr .align 1 _Z32norm_dist_backward_weight_kernelILi4ELi2EEvPKfS1_S1_S1_iiiiPff_param_1,
	.param .u64 .ptr .align 1 _Z32norm_dist_backward_weight_kernelILi4ELi2EEvPKfS1_S1_S1_iiiiPff_param_2,
	.param .u64 .ptr .align 1 _Z32norm_dist_backward_weight_kernelILi4ELi2EEvPKfS1_S1_S1_iiiiPff_param_3,
	.param .u32 _Z32norm_dist_backward_weight_kernelILi4ELi2EEvPKfS1_S1_S1_iiiiPff_param_4,
	.param .u32 _Z32norm_dist_backward_weight_kernelILi4ELi2EEvPKfS1_S1_S1_iiiiPff_param_5,
	.param .u32 _Z32norm_dist_backward_weight_kernelILi4ELi2EEvPKfS1_S1_S1_iiiiPff_param_6,
	.param .u32 _Z32norm_dist_backward_weight_kernelILi4ELi2EEvPKfS1_S1_S1_iiiiPff_param_7,
	.param .u64 .ptr .align 1 _Z32norm_dist_backward_weight_kernelILi4ELi2EEvPKfS1_S1_S1_iiiiPff_param_8,
	.param .f32 _Z32norm_dist_backward_weight_kernelILi4ELi2EEvPKfS1_S1_S1_iiiiPff_param_9
)
.maxntid 256
.minnctapersm 4
{
	.reg .pred 	%p<31>;
	.reg .b32 	%r<123>;
	.reg .b32 	%f<195>;
	.reg .b64 	%rd<47>;
	// demoted variable
	.shared .align 4 .b8 _ZZ32norm_dist_backward_weight_kernelILi4ELi2EEvPKfS1_S1_S1_iiiiPffE6blockW[32];
	// demoted variable
	.shared .align 4 .b8 _ZZ32norm_dist_backward_weight_kernelILi4ELi2EEvPKfS1_S1_S1_iiiiPffE3ans[32];
	// demoted variable
	.shared .align 4 .b8 _ZZ32norm_dist_backward_weight_kernelILi4ELi2EEvPKfS1_S1_S1_iiiiPffE6blockI[2048];
	ld.param.u64 	%rd6, [_Z32norm_dist_backward_weight_kernelILi4ELi2EEvPKfS1_S1_S1_iiiiPff_param_0];
	ld.param.u64 	%rd7, [_Z32norm_dist_backward_weight_kernelILi4ELi2EEvPKfS1_S1_S1_iiiiPff_param_1];
	ld.param.u64 	%rd4, [_Z32norm_dist_backward_weight_kernelILi4ELi2EEvPKfS1_S1_S1_iiiiPff_param_2];
	ld.param.u64 	%rd8, [_Z32norm_dist_backward_weight_kernelILi4ELi2EEvPKfS1_S1_S1_iiiiPff_param_3];
	ld.param.u32 	%r47, [_Z32norm_dist_backward_weight_kernelILi4ELi2EEvPKfS1_S1_S1_iiiiPff_param_4];
	ld.param.u32 	%r48, [_Z32norm_dist_backward_weight_kernelILi4ELi2EEvPKfS1_S1_S1_iiiiPff_param_5];
	ld.param.u32 	%r49, [_Z32norm_dist_backward_weight_kernelILi4ELi2EEvPKfS1_S1_S1_iiiiPff_param_6];
	ld.param.u32 	%r50, [_Z32norm_dist_backward_weight_kernelILi4ELi2EEvPKfS1_S1_S1_iiiiPff_param_7];
	ld.param.u64 	%rd5, [_Z32norm_dist_backward_weight_kernelILi4ELi2EEvPKfS1_S1_S1_iiiiPff_param_8];
	ld.param.f32 	%f44, [_Z32norm_dist_backward_weight_kernelILi4ELi2EEvPKfS1_S1_S1_iiiiPff_param_9];
	cvta.to.global.u64 	%rd1, %rd8;
	cvta.to.global.u64 	%rd2, %rd6;
	cvta.to.global.u64 	%rd3, %rd7;
	mov.u32 	%r51, %ctaid.y;
	shl.b32 	%r1, %r51, 9;
	mov.u32 	%r2, %ctaid.x;
	mov.u32 	%r3, %tid.x;
	setp.gt.u32 	%p1, %r3, 7;
	@%p1 bra 	$L__BB75_2;
	cvta.to.global.u64 	%rd9, %rd4;
	shl.b32 	%r52, %r2, 3;
	add.s32 	%r53, %r52, %r3;
	mul.wide.s32 	%rd10, %r53, 4;
	add.s64 	%rd11, %rd9, %rd10;
	ld.global.nc.f32 	%f45, [%rd11];
	shl.b32 	%r54, %r3, 2;
	mov.u32 	%r55, _ZZ32norm_dist_backward_weight_kernelILi4ELi2EEvPKfS1_S1_S1_iiiiPffE6blockW;
	add.s32 	%r56, %r55, %r54;
	st.shared.f32 	[%r56], %f45;
$L__BB75_2:
	bar.sync 	0;
	shr.u32 	%r4, %r3, 6;
	and.b32  	%r5, %r3, 63;
	add.s32 	%r6, %r1, %r5;
	shl.b32 	%r57, %r2, 1;
	add.s32 	%r7, %r4, %r57;
	div.s32 	%r8, %r6, %r50;
	setp.ge.s32 	%p2, %r8, %r47;
	mov.f32 	%f176, 0f2EDBE6FF;
	mov.f32 	%f175, 0f00000000;
	@%p2 bra 	$L__BB75_4;
	mad.lo.s32 	%r58, %r8, %r48, %r7;
	rem.s32 	%r59, %r6, %r50;
	mad.lo.s32 	%r60, %r58, %r50, %r59;
	mul.wide.s32 	%rd12, %r60, 4;
	add.s64 	%rd13, %rd2, %rd12;
	ld.global.nc.f32 	%f175, [%rd13];
	add.s64 	%rd14, %rd1, %rd12;
	ld.global.nc.f32 	%f48, [%rd14];
	rcp.rn.f32 	%f176, %f48;
$L__BB75_4:
	add.s32 	%r9, %r6, 64;
	div.s32 	%r10, %r9, %r50;
	setp.ge.s32 	%p3, %r10, %r47;
	mov.f32 	%f178, 0f2EDBE6FF;
	mov.f32 	%f177, 0f00000000;
	@%p3 bra 	$L__BB75_6;
	mad.lo.s32 	%r61, %r10, %r48, %r7;
	rem.s32 	%r62, %r9, %r50;
	mad.lo.s32 	%r63, %r61, %r50, %r62;
	mul.wide.s32 	%rd15, %r63, 4;
	add.s64 	%rd16, %rd2, %rd15;
	ld.global.nc.f32 	%f177, [%rd16];
	add.s64 	%rd17, %rd1, %rd15;
	ld.global.nc.f32 	%f51, [%rd17];
	rcp.rn.f32 	%f178, %f51;
$L__BB75_6:
	add.s32 	%r11, %r6, 128;
	div.s32 	%r12, %r11, %r50;
	setp.ge.s32 	%p4, %r12, %r47;
	mov.f32 	%f180, 0f2EDBE6FF;
	mov.f32 	%f179, 0f00000000;
	@%p4 bra 	$L__BB75_8;
	mad.lo.s32 	%r64, %r12, %r48, %r7;
	rem.s32 	%r65, %r11, %r50;
	mad.lo.s32 	%r66, %r64, %r50, %r65;
	mul.wide.s32 	%rd18, %r66, 4;
	add.s64 	%rd19, %rd2, %rd18;
	ld.global.nc.f32 	%f179, [%rd19];
	add.s64 	%rd20, %rd1, %rd18;
	ld.global.nc.f32 	%f54, [%rd20];
	rcp.rn.f32 	%f180, %f54;
$L__BB75_8:
	add.s32 	%r13, %r6, 192;
	div.s32 	%r14, %r13, %r50;
	setp.ge.s32 	%p5, %r14, %r47;
	mov.f32 	%f182, 0f2EDBE6FF;
	mov.f32 	%f181, 0f00000000;
	@%p5 bra 	$L__BB75_10;
	mad.lo.s32 	%r67, %r14, %r48, %r7;
	rem.s32 	%r68, %r13, %r50;
	mad.lo.s32 	%r69, %r67, %r50, %r68;
	mul.wide.s32 	%rd21, %r69, 4;
	add.s64 	%rd22, %rd2, %rd21;
	ld.global.nc.f32 	%f181, [%rd22];
	add.s64 	%rd23, %rd1, %rd21;
	ld.global.nc.f32 	%f57, [%rd23];
	rcp.rn.f32 	%f182, %f57;
$L__BB75_10:
	add.s32 	%r15, %r6, 256;
	div.s32 	%r16, %r15, %r50;
	setp.ge.s32 	%p6, %r16, %r47;
	mov.f32 	%f184, 0f2EDBE6FF;
	mov.f32 	%f183, 0f00000000;
	@%p6 bra 	$L__BB75_12;
	mad.lo.s32 	%r70, %r16, %r48, %r7;
	rem.s32 	%r71, %r15, %r50;
	mad.lo.s32 	%r72, %r70, %r50, %r71;
	mul.wide.s32 	%rd24, %r72, 4;
	add.s64 	%rd25, %rd2, %rd24;
	ld.global.nc.f32 	%f183, [%rd25];
	add.s64 	%rd26, %rd1, %rd24;
	ld.global.nc.f32 	%f60, [%rd26];
	rcp.rn.f32 	%f184, %f60;
$L__BB75_12:
	add.s32 	%r17, %r6, 320;
	div.s32 	%r18, %r17, %r50;
	setp.ge.s32 	%p7, %r18, %r47;
	mov.f32 	%f186, 0f2EDBE6FF;
	mov.f32 	%f185, 0f00000000;
	@%p7 bra 	$L__BB75_14;
	mad.lo.s32 	%r73, %r18, %r48, %r7;
	rem.s32 	%r74, %r17, %r50;
	mad.lo.s32 	%r75, %r73, %r50, %r74;
	mul.wide.s32 	%rd27, %r75, 4;
	add.s64 	%rd28, %rd2, %rd27;
	ld.global.nc.f32 	%f185, [%rd28];
	add.s64 	%rd29, %rd1, %rd27;
	ld.global.nc.f32 	%f63, [%rd29];
	rcp.rn.f32 	%f186, %f63;
$L__BB75_14:
	add.s32 	%r19, %r6, 384;
	div.s32 	%r20, %r19, %r50;
	setp.ge.s32 	%p8, %r20, %r47;
	mov.f32 	%f188, 0f2EDBE6FF;
	mov.f32 	%f187, 0f00000000;
	@%p8 bra 	$L__BB75_16;
	mad.lo.s32 	%r76, %r20, %r48, %r7;
	rem.s32 	%r77, %r19, %r50;
	mad.lo.s32 	%r78, %r76, %r50, %r77;
	mul.wide.s32 	%rd30, %r78, 4;
	add.s64 	%rd31, %rd2, %rd30;
	ld.global.nc.f32 	%f187, [%rd31];
	add.s64 	%rd32, %rd1, %rd30;
	ld.global.nc.f32 	%f66, [%rd32];
	rcp.rn.f32 	%f188, %f66;
$L__BB75_16:
	add.s32 	%r21, %r6, 448;
	div.s32 	%r22, %r21, %r50;
	setp.ge.s32 	%p9, %r22, %r47;
	mov.f32 	%f190, 0f00000000;
	mov.f32 	%f189, 0f2EDBE6FF;
	@%p9 bra 	$L__BB75_18;
	mad.lo.s32 	%r79, %r22, %r48, %r7;
	rem.s32 	%r80, %r21, %r50;
	mad.lo.s32 	%r81, %r79, %r50, %r80;
	mul.wide.s32 	%rd33, %r81, 4;
	add.s64 	%rd34, %rd2, %rd33;
	ld.global.nc.f32 	%f190, [%rd34];
	add.s64 	%rd35, %rd1, %rd33;
	ld.global.nc.f32 	%f69, [%rd35];
	rcp.rn.f32 	%f189, %f69;
$L__BB75_18:
	add.s32 	%r83, %r1, %r3;
	shl.b32 	%r23, %r2, 2;
	add.f32 	%f33, %f44, 0fBF800000;
	div.u32 	%r24, %r83, %r50;
	mul.lo.s32 	%r84, %r24, %r50;
	sub.s32 	%r25, %r83, %r84;
	mul.lo.s32 	%r26, %r24, %r49;
	shl.b32 	%r85, %r3, 2;
	mov.u32 	%r86, _ZZ32norm_dist_backward_weight_kernelILi4ELi2EEvPKfS1_S1_S1_iiiiPffE6blockI;
	add.s32 	%r27, %r86, %r85;
	add.s32 	%r87, %r83, 128;
	div.u32 	%r28, %r87, %r50;
	mul.lo.s32 	%r88, %r28, %r50;
	sub.s32 	%r29, %r87, %r88;
	mul.lo.s32 	%r30, %r28, %r49;
	add.s32 	%r89, %r83, 256;
	div.u32 	%r31, %r89, %r50;
	mul.lo.s32 	%r90, %r31, %r50;
	sub.s32 	%r32, %r89, %r90;
	mul.lo.s32 	%r33, %r31, %r49;
	add.s32 	%r91, %r83, 384;
	div.u32 	%r34, %r91, %r50;
	mul.lo.s32 	%r92, %r34, %r50;
	sub.s32 	%r35, %r91, %r92;
	mul.lo.s32 	%r36, %r34, %r49;
	shl.b32 	%r93, %r5, 2;
	add.s32 	%r37, %r86, %r93;
	shl.b32 	%r94, %r4, 4;
	mov.u32 	%r95, _ZZ32norm_dist_backward_weight_kernelILi4ELi2EEvPKfS1_S1_S1_iiiiPffE3ans;
	add.s32 	%r121, %r95, %r94;
	mov.u32 	%r96, _ZZ32norm_dist_backward_weight_kernelILi4ELi2EEvPKfS1_S1_S1_iiiiPffE6blockW;
	add.s32 	%r120, %r96, %r94;
	mov.b32 	%r122, 0;
$L__BB75_19:
	.pragma "nounroll";
	setp.ge.s32 	%p10, %r24, %r47;
	ld.shared.f32 	%f34, [%r120];
	add.s32 	%r43, %r122, %r23;
	mov.f32 	%f191, 0f00000000;
	@%p10 bra 	$L__BB75_21;
	add.s32 	%r97, %r43, %r26;
	mad.lo.s32 	%r98, %r97, %r50, %r25;
	mul.wide.s32 	%rd36, %r98, 4;
	add.s64 	%rd37, %rd3, %rd36;
	ld.global.nc.f32 	%f191, [%rd37];
$L__BB75_21:
	setp.ge.s32 	%p11, %r28, %r47;
	st.shared.f32 	[%r27], %f191;
	mov.f32 	%f192, 0f00000000;
	@%p11 bra 	$L__BB75_23;
	add.s32 	%r99, %r43, %r30;
	mad.lo.s32 	%r100, %r99, %r50, %r29;
	mul.wide.s32 	%rd38, %r100, 4;
	add.s64 	%rd39, %rd3, %rd38;
	ld.global.nc.f32 	%f192, [%rd39];
$L__BB75_23:
	setp.ge.s32 	%p12, %r31, %r47;
	st.shared.f32 	[%r27+512], %f192;
	mov.f32 	%f193, 0f00000000;
	@%p12 bra 	$L__BB75_25;
	add.s32 	%r101, %r43, %r33;
	mad.lo.s32 	%r102, %r101, %r50, %r32;
	mul.wide.s32 	%rd40, %r102, 4;
	add.s64 	%rd41, %rd3, %rd40;
	ld.global.nc.f32 	%f193, [%rd41];
$L__BB75_25:
	setp.ge.s32 	%p13, %r34, %r47;
	st.shared.f32 	[%r27+1024], %f193;
	mov.f32 	%f194, 0f00000000;
	@%p13 bra 	$L__BB75_27;
	add.s32 	%r103, %r43, %r36;
	mad.lo.s32 	%r104, %r103, %r50, %r35;
	mul.wide.s32 	%rd42, %r104, 4;
	add.s64 	%rd43, %rd3, %rd42;
	ld.global.nc.f32 	%f194, [%rd43];
$L__BB75_27:
	setp.ne.s32 	%p14, %r5, 0;
	st.shared.f32 	[%r27+1536], %f194;
	bar.sync 	0;
	ld.shared.f32 	%f74, [%r37];
	sub.f32 	%f75, %f34, %f74;
	abs.f32 	%f76, %f75;
	mul.f32 	%f77, %f76, %f176;
	lg2.approx.f32 	%f78, %f77;
	mul.f32 	%f79, %f33, %f78;
	ex2.approx.f32 	%f80, %f79;
	mul.f32 	%f81, %f175, %f80;
	setp.gt.f32 	%p15, %f75, 0f00000000;
	neg.f32 	%f82, %f81;
	selp.f32 	%f83, %f81, %f82, %p15;
	add.f32 	%f84, %f83, 0f00000000;
	ld.shared.f32 	%f85, [%r37+256];
	sub.f32 	%f86, %f34, %f85;
	abs.f32 	%f87, %f86;
	mul.f32 	%f88, %f87, %f178;
	lg2.approx.f32 	%f89, %f88;
	mul.f32 	%f90, %f33, %f89;
	ex2.approx.f32 	%f91, %f90;
	mul.f32 	%f92, %f177, %f91;
	setp.gt.f32 	%p16, %f86, 0f00000000;
	neg.f32 	%f93, %f92;
	selp.f32 	%f94, %f92, %f93, %p16;
	add.f32 	%f95, %f84, %f94;
	ld.shared.f32 	%f96, [%r37+512];
	sub.f32 	%f97, %f34, %f96;
	abs.f32 	%f98, %f97;
	mul.f32 	%f99, %f98, %f180;
	lg2.approx.f32 	%f100, %f99;
	mul.f32 	%f101, %f33, %f100;
	ex2.approx.f32 	%f102, %f101;
	mul.f32 	%f103, %f179, %f102;
	setp.gt.f32 	%p17, %f97, 0f00000000;
	neg.f32 	%f104, %f103;
	selp.f32 	%f105, %f103, %f104, %p17;
	add.f32 	%f106, %f95, %f105;
	ld.shared.f32 	%f107, [%r37+768];
	sub.f32 	%f108, %f34, %f107;
	abs.f32 	%f109, %f108;
	mul.f32 	%f110, %f109, %f182;
	lg2.approx.f32 	%f111, %f110;
	mul.f32 	%f112, %f33, %f111;
	ex2.approx.f32 	%f113, %f112;
	mul.f32 	%f114, %f181, %f113;
	setp.gt.f32 	%p18, %f108, 0f00000000;
	neg.f32 	%f115, %f114;
	selp.f32 	%f116, %f114, %f115, %p18;
	add.f32 	%f117, %f106, %f116;
	ld.shared.f32 	%f118, [%r37+1024];
	sub.f32 	%f119, %f34, %f118;
	abs.f32 	%f120, %f119;
	mul.f32 	%f121, %f120, %f184;
	lg2.approx.f32 	%f122, %f121;
	mul.f32 	%f123, %f33, %f122;
	ex2.approx.f32 	%f124, %f123;
	mul.f32 	%f125, %f183, %f124;
	setp.gt.f32 	%p19, %f119, 0f00000000;
	neg.f32 	%f126, %f125;
	selp.f32 	%f127, %f125, %f126, %p19;
	add.f32 	%f128, %f117, %f127;
	ld.shared.f32 	%f129, [%r37+1280];
	sub.f32 	%f130, %f34, %f129;
	abs.f32 	%f131, %f130;
	mul.f32 	%f132, %f131, %f186;
	lg2.approx.f32 	%f133, %f132;
	mul.f32 	%f134, %f33, %f133;
	ex2.approx.f32 	%f135, %f134;
	mul.f32 	%f136, %f185, %f135;
	setp.gt.f32 	%p20, %f130, 0f00000000;
	neg.f32 	%f137, %f136;
	selp.f32 	%f138, %f136, %f137, %p20;
	add.f32 	%f139, %f128, %f138;
	ld.shared.f32 	%f140, [%r37+1536];
	sub.f32 	%f141, %f34, %f140;
	abs.f32 	%f142, %f141;
	mul.f32 	%f143, %f142, %f188;
	lg2.approx.f32 	%f144, %f143;
	mul.f32 	%f145, %f33, %f144;
	ex2.approx.f32 	%f146, %f145;
	mul.f32 	%f147, %f187, %f146;
	setp.gt.f32 	%p21, %f141, 0f00000000;
	neg.f32 	%f148, %f147;
	selp.f32 	%f149, %f147, %f148, %p21;
	add.f32 	%f150, %f139, %f149;
	ld.shared.f32 	%f151, [%r37+1792];
	sub.f32 	%f152, %f34, %f151;
	abs.f32 	%f153, %f152;
	mul.f32 	%f154, %f153, %f189;
	lg2.approx.f32 	%f155, %f154;
	mul.f32 	%f156, %f33, %f155;
	ex2.approx.f32 	%f157, %f156;
	mul.f32 	%f158, %f190, %f157;
	setp.gt.f32 	%p22, %f152, 0f00000000;
	neg.f32 	%f159, %f158;
	selp.f32 	%f160, %f158, %f159, %p22;
	add.f32 	%f161, %f150, %f160;
	mov.b32 	%r105, %f161;
	shfl.sync.bfly.b32	%r106|%p23, %r105, 1, 31, -1;
	mov.b32 	%f162, %r106;
	add.f32 	%f163, %f161, %f162;
	mov.b32 	%r107, %f163;
	shfl.sync.bfly.b32	%r108|%p24, %r107, 2, 31, -1;
	mov.b32 	%f164, %r108;
	add.f32 	%f165, %f163, %f164;
	mov.b32 	%r109, %f165;
	shfl.sync.bfly.b32	%r110|%p25, %r109, 4, 31, -1;
	mov.b32 	%f166, %r110;
	add.f32 	%f167, %f165, %f166;
	mov.b32 	%r111, %f167;
	shfl.sync.bfly.b32	%r112|%p26, %r111, 8, 31, -1;
	mov.b32 	%f168, %r112;
	add.f32 	%f169, %f167, %f168;
	mov.b32 	%r113, %f169;
	shfl.sync.bfly.b32	%r114|%p27, %r113, 16, 31, -1;
	mov.b32 	%f170, %r114;
	add.f32 	%f43, %f169, %f170;
	@%p14 bra 	$L__BB75_29;
	st.shared.f32 	[%r121], %f43;
$L__BB75_29:
	setp.ne.s32 	%p28, %r5, 32;
	bar.sync 	0;
	@%p28 bra 	$L__BB75_31;
	ld.shared.f32 	%f171, [%r121];
	add.f32 	%f172, %f43, %f171;
	st.shared.f32 	[%r121], %f172;
$L__BB75_31:
	add.s32 	%r122, %r122, 1;
	add.s32 	%r121, %r121, 4;
	add.s32 	%r120, %r120, 4;
	setp.ne.s32 	%p29, %r122, 4;
	@%p29 bra 	$L__BB75_19;
	setp.gt.u32 	%p30, %r3, 7;
	bar.sync 	0;
	@%p30 bra 	$L__BB75_34;
	shl.b32 	%r115, %r2, 3;
	add.s32 	%r116, %r115, %r3;
	cvta.to.global.u64 	%rd44, %rd5;
	mul.wide.s32 	%rd45, %r116, 4;
	add.s64 	%rd46, %rd44, %rd45;
	add.s32 	%r119, %r95, %r85;
	ld.shared.f32 	%f173, [%r119];
	atom.global.add.f32 	%f174, [%rd46], %f173;
$L__BB75_34:
	ret;

}
	// .globl	_Z32norm_dist_backward_weight_kernelILi4ELi4EEvPKfS1_S1_S1_iiiiPff
.visible .entry _Z32norm_dist_backward_weight_kernelILi4ELi4EEvPKfS1_S1_S1_iiiiPff(
	.param .u64 .ptr .align 1 _Z32norm_dist_backward_weight_kernelILi4ELi4EEvPKfS1_S1_S1_iiiiPff_param_0,
	.param .u64 .ptr .align 1 _Z32norm_dist_backward_weight_kernelILi4ELi4EEvPKfS1_S1_S1_iiiiPff_param_1,
	.param .u64 .ptr .align 1 _Z32norm_dist_backward_weight_kernelILi4ELi4EEvPKfS1_S1_S1_iiiiPff_param_2,
	.param .u64 .ptr .align 1 _Z32norm_dist_backward_weight_kernelILi4ELi4EEvPKfS1_S1_S1_iiiiPff_param_3,
	.param .u32 _Z32norm_dist_backward_weight_kernelILi4ELi4EEvPKfS1_S1_S1_iiiiPff_param_4,
	.param .u32 _Z32norm_dist_backward_weight_kernelILi4ELi4EEvPKfS1_S1_S1_iiiiPff_param_5,
	.param .u32 _Z32norm_dist_backward_weight_kernelILi4ELi4EEvPKfS1_S1_S1_iiiiPff_param_6,
	.param .u32 _Z32norm_dist_backward_weight_kernelILi4ELi4EEvPKfS1_S1_S1_iiiiPff_param_7,
	.param .u64 .ptr .align 1 _Z32norm_dist_backward_weight_kernelILi4ELi4EEvPKfS1_S1_S1_iiiiPff_param_8,
	.param .f32 _Z32norm_dist_backward_weight_kernelILi4ELi4EEvPKfS1_S1_S1_iiiiPff_param_9
)
.maxntid 256
.minnctapersm 4
{
	.reg .pred 	%p<29>;
	.reg .b32 	%r<108>;
	.reg .b32 	%f<187>;
	.reg .b64 	%rd<43>;
	// demoted variable
	.shared .align 4 .b8 _ZZ32norm_dist_backward_weight_kernelILi4ELi4EEvPKfS1_S1_S1_iiiiPffE6blockW[64];
	// demoted variable
	.shared .align 4 .b8 _ZZ32norm_dist_backward_weight_kernelILi4ELi4EEvPKfS1_S1_S1_iiiiPffE3ans[64];
	// demoted variable
	.shared .align 4 .b8 _ZZ32norm_dist_backward_weight_kernelILi4ELi4EEvPKfS1_S1_S1_iiiiPffE6blockI[2048];
	ld.param.u64 	%rd6, [_Z32norm_dist_backward_weight_kernelILi4ELi4EEvPKfS1_S1_S1_iiiiPff_param_0];
	ld.param.u64 	%rd7, [_Z32norm_dist_backward_weight_kernelILi4ELi4EEvPKfS1_S1_S1_iiiiPff_param_1];
	ld.param.u64 	%rd4, [_Z32norm_dist_backward_weight_kernelILi4ELi4EEvPKfS1_S1_S1_iiiiPff_param_2];
	ld.param.u64 	%rd8, [_Z32norm_dist_backward_weight_kernelILi4ELi4EEvPKfS1_S1_S1_iiiiPff_param_3];
	ld.param.u32 	%r41, [_Z32norm_dist_backward_weight_kernelILi4ELi4EEvPKfS1_S1_S1_iiiiPff_param_4];
	ld.param.u32 	%r42, [_Z32norm_dist_backward_weight_kernelILi4ELi4EEvPKfS1_S1_S1_iiiiPff_param_5];
	ld.param.u32 	%r43, [_Z32norm_dist_backward_weight_kernelILi4ELi4EEvPKfS1_S1_S1_iiiiPff_param_6];
	ld.param.u32 	%r44, [_Z32norm_dist_backward_weight_kernelILi4ELi4EEvPKfS1_S1_S1_iiiiPff_param_7];
	ld.param.u64 	%rd5, [_Z32norm_dist_backward_weight_kernelILi4ELi4EEvPKfS1_S1_S1_iiiiPff_param_8];
	ld.param.f32 	%f40, [_Z32norm_dist_backward_weight_kernelILi4ELi4EEvPKfS1_S1_S1_iiiiPff_param_9];
	cvta.to.global.u64 	%rd1, %rd8;
	cvta.to.global.u64 	%rd2, %rd6;
	cvta.to.global.u64 	%rd3, %rd7;
	mov.u32 	%r45, %ctaid.y;
	shl.b32 	%r1, %r45, 9;
	mov.u32 	%r2, %ctaid.x;
	mov.u32 	%r3, %tid.x;
	setp.gt.u32 	%p1, %r3, 15;
	@%p1 bra 	$L__BB76_2;
	cvta.to.global.u64 	%rd9, %rd4;
	shl.b32 	%r46, %r2, 4;
	add.s32 	%r47, %r46, %r3;
	mul.wide.s32 	%rd10, %r47, 4;
	add.s64 	%rd11, %rd9, %rd10;
	ld.global.nc.f32 	%f41, [%rd11];
	shl.b32 	%r48, %r3, 2;
	mov.u32 	%r49, _ZZ32norm_dist_backward_weight_kernelILi4ELi4EEvPKfS1_S1_S1_iiiiPffE6blockW;
	add.s32 	%r50, %r49, %r48;
	st.shared.f32 	[%r50], %f41;
$L__BB76_2:
	bar.sync 	0;
	shr.u32 	%r4, %r3, 6;
	and.b32  	%r5, %r3, 63;
	add.s32 	%r6, %r1, %r5;
	shl.b32 	%r7, %r2, 2;
	or.b32  	%r8, %r4, %r7;
	div.s32 	%r9, %r6, %r44;
	setp.ge.s32 	%p2, %r9, %r41;
	mov.f32 	%f170, 0f2EDBE6FF;
	mov.f32 	%f169, 0f00000000;
	@%p2 bra 	$L__BB76_4;
	mad.lo.s32 	%r51, %r9, %r42, %r8;
	rem.s32 	%r52, %r6, %r44;
	mad.lo.s32 	%r53, %r51, %r44, %r52;
	mul.wide.s32 	%rd12, %r53, 4;
	add.s64 	%rd13, %rd2, %rd12;
	ld.global.nc.f32 	%f169, [%rd13];
	add.s64 	%rd14, %rd1, %rd12;
	ld.global.nc.f32 	%f44, [%rd14];
	rcp.rn.f32 	%f170, %f44;
$L__BB76_4:
	add.s32 	%r10, %r6, 64;
	div.s32 	%r11, %r10, %r44;
	setp.ge.s32 	%p3, %r11, %r41;
	mov.f32 	%f172, 0f2EDBE6FF;
	mov.f32 	%f171, 0f00000000;
	@%p3 bra 	$L__BB76_6;
	mad.lo.s32 	%r54, %r11, %r42, %r8;
	rem.s32 	%r55, %r10, %r44;
	mad.lo.s32 	%r56, %r54, %r44, %r55;
	mul.wide.s32 	%rd15, %r56, 4;
	add.s64 	%rd16, %rd2, %rd15;
	ld.global.nc.f32 	%f171, [%rd16];
	add.s64 	%rd17, %rd1, %rd15;
	ld.global.nc.f32 	%f47, [%rd17];
	rcp.rn.f32 	%f172, %f47;
$L__BB76_6:
	add.s32 	%r12, %r6, 128;
	div.s32 	%r13, %r12, %r44;
	setp.ge.s32 	%p4, %r13, %r41;
	mov.f32 	%f174, 0f2EDBE6FF;
	mov.f32 	%f173, 0f00000000;
	@%p4 bra 	$L__BB76_8;
	mad.lo.s32 	%r57, %r13, %r42, %r8;
	rem.s32 	%r58, %r12, %r44;
	mad.lo.s32 	%r59, %r57, %r44, %r58;
	mul.wide.s32 	%rd18, %r59, 4;
	add.s64 	%rd19, %rd2, %rd18;
	ld.global.nc.f32 	%f173, [%rd19];
	add.s64 	%rd20, %rd1, %rd18;
	ld.global.nc.f32 	%f50, [%rd20];
	rcp.rn.f32 	%f174, %f50;
$L__BB76_8:
	add.s32 	%r14, %r6, 192;
	div.s32 	%r15, %r14, %r44;
	setp.ge.s32 	%p5, %r15, %r41;
	mov.f32 	%f176, 0f2EDBE6FF;
	mov.f32 	%f175, 0f00000000;
	@%p5 bra 	$L__BB76_10;
	mad.lo.s32 	%r60, %r15, %r42, %r8;
	rem.s32 	%r61, %r14, %r44;
	mad.lo.s32 	%r62, %r60, %r44, %r61;
	mul.wide.s32 	%rd21, %r62, 4;
	add.s64 	%rd22, %rd2, %rd21;
	ld.global.nc.f32 	%f175, [%rd22];
	add.s64 	%rd23, %rd1, %rd21;
	ld.global.nc.f32 	%f53, [%rd23];
	rcp.rn.f32 	%f176, %f53;
$L__BB76_10:
	add.s32 	%r16, %r6, 256;
	div.s32 	%r17, %r16, %r44;
	setp.ge.s32 	%p6, %r17, %r41;
	mov.f32 	%f178, 0f2EDBE6FF;
	mov.f32 	%f177, 0f00000000;
	@%p6 bra 	$L__BB76_12;
	mad.lo.s32 	%r63, %r17, %r42, %r8;
	rem.s32 	%r64, %r16, %r44;
	mad.lo.s32 	%r65, %r63, %r44, %r64;
	mul.wide.s32 	%rd24, %r65, 4;
	add.s64 	%rd25, %rd2, %rd24;
	ld.global.nc.f32 	%f177, [%rd25];
	add.s64 	%rd26, %rd1, %rd24;
	ld.global.nc.f32 	%f56, [%rd26];
	rcp.rn.f32 	%f178, %f56;
$L__BB76_12:
	add.s32 	%r18, %r6, 320;
	div.s32 	%r19, %r18, %r44;
	setp.ge.s32 	%p7, %r19, %r41;
	mov.f32 	%f180, 0f2EDBE6FF;
	mov.f32 	%f179, 0f00000000;
	@%p7 bra 	$L__BB76_14;
	mad.lo.s32 	%r66, %r19, %r42, %r8;
	rem.s32 	%r67, %r18, %r44;
	mad.lo.s32 	%r68, %r66, %r44, %r67;
	mul.wide.s32 	%rd27, %r68, 4;
	add.s64 	%rd28, %rd2, %rd27;
	ld.global.nc.f32 	%f179, [%rd28];
	add.s64 	%rd29, %rd1, %rd27;
	ld.global.nc.f32 	%f59, [%rd29];
	rcp.rn.f32 	%f180, %f59;
$L__BB76_14:
	add.s32 	%r20, %r6, 384;
	div.s32 	%r21, %r20, %r44;
	setp.ge.s32 	%p8, %r21, %r41;
	mov.f32 	%f182, 0f2EDBE6FF;
	mov.f32 	%f181, 0f00000000;
	@%p8 bra 	$L__BB76_16;
	mad.lo.s32 	%r69, %r21, %r42, %r8;
	rem.s32 	%r70, %r20, %r44;
	mad.lo.s32 	%r71, %r69, %r44, %r70;
	mul.wide.s32 	%rd30, %r71, 4;
	add.s64 	%rd31, %rd2, %rd30;
	ld.global.nc.f32 	%f181, [%rd31];
	add.s64 	%rd32, %rd1, %rd30;
	ld.global.nc.f32 	%f62, [%rd32];
	rcp.rn.f32 	%f182, %f62;
$L__BB76_16:
	add.s32 	%r22, %r6, 448;
	div.s32 	%r23, %r22, %r44;
	setp.ge.s32 	%p9, %r23, %r41;
	mov.f32 	%f184, 0f00000000;
	mov.f32 	%f183, 0f2EDBE6FF;
	@%p9 bra 	$L__BB76_18;
	mad.lo.s32 	%r72, %r23, %r42, %r8;
	rem.s32 	%r73, %r22, %r44;
	mad.lo.s32 	%r74, %r72, %r44, %r73;
	mul.wide.s32 	%rd33, %r74, 4;
	add.s64 	%rd34, %rd2, %rd33;
	ld.global.nc.f32 	%f184, [%rd34];
	add.s64 	%rd35, %rd1, %rd33;
	ld.global.nc.f32 	%f65, [%rd35];
	rcp.rn.f32 	%f183, %f65;
$L__BB76_18:
	add.s32 	%r76, %r1, %r3;
	add.f32 	%f33, %f40, 0fBF800000;
	div.u32 	%r24, %r76, %r44;
	mul.lo.s32 	%r77, %r24, %r44;
	sub.s32 	%r25, %r76, %r77;
	mul.lo.s32 	%r26, %r24, %r43;
	shl.b32 	%r78, %r3, 2;
	mov.u32 	%r79, _ZZ32norm_dist_backward_weight_kernelILi4ELi4EEvPKfS1_S1_S1_iiiiPffE6blockI;
	add.s32 	%r27, %r79, %r78;
	add.s32 	%r80, %r76, 256;
	div.u32 	%r28, %r80, %r44;
	mul.lo.s32 	%r81, %r28, %r44;
	sub.s32 	%r29, %r80, %r81;
	mul.lo.s32 	%r30, %r28, %r43;
	shl.b32 	%r82, %r5, 2;
	add.s32 	%r31, %r79, %r82;
	shl.b32 	%r83, %r4, 4;
	mov.u32 	%r84, _ZZ32norm_dist_backward_weight_kernelILi4ELi4EEvPKfS1_S1_S1_iiiiPffE3ans;
	add.s32 	%r106, %r84, %r83;
	mov.u32 	%r85, _ZZ32norm_dist_backward_weight_kernelILi4ELi4EEvPKfS1_S1_S1_iiiiPffE6blockW;
	add.s32 	%r105, %r85, %r83;
	mov.b32 	%r107, 0;
$L__BB76_19:
	.pragma "nounroll";
	setp.ge.s32 	%p10, %r24, %r41;
	ld.shared.f32 	%f34, [%r105];
	add.s32 	%r37, %r107, %r7;
	mov.f32 	%f185, 0f00000000;
	@%p10 bra 	$L__BB76_21;
	add.s32 	%r86, %r37, %r26;
	mad.lo.s32 	%r87, %r86, %r44, %r25;
	mul.wide.s32 	%rd36, %r87, 4;
	add.s64 	%rd37, %rd3, %rd36;
	ld.global.nc.f32 	%f185, [%rd37];
$L__BB76_21:
	setp.ge.s32 	%p11, %r28, %r41;
	st.shared.f32 	[%r27], %f185;
	mov.f32 	%f186, 0f00000000;
	@%p11 bra 	$L__BB76_23;
	add.s32 	%r88, %r37, %r30;
	mad.lo.s32 	%r89, %r88, %r44, %r29;
	mul.wide.s32 	%rd38, %r89, 4;
	add.s64 	%rd39, %rd3, %rd38;
	ld.global.nc.f32 	%f186, [%rd39];
$L__BB76_23:
	setp.ne.s32 	%p12, %r5, 0;
	st.shared.f32 	[%r27+1024], %f186;
	bar.sync 	0;
	ld.shared.f32 	%f68, [%r31];
	sub.f32 	%f69, %f34, %f68;
	abs.f32 	%f70, %f69;
	mul.f32 	%f71, %f70, %f170;
	lg2.approx.f32 	%f72, %f71;
	mul.f32 	%f73, %f33, %f72;
	ex2.approx.f32 	%f74, %f73;
	mul.f32 	%f75, %f169, %f74;
	setp.gt.f32 	%p13, %f69, 0f00000000;
	neg.f32 	%f76, %f75;
	selp.f32 	%f77, %f75, %f76, %p13;
	add.f32 	%f78, %f77, 0f00000000;
	ld.shared.f32 	%f79, [%r31+256];
	sub.f32 	%f80, %f34, %f79;
	abs.f32 	%f81, %f80;
	mul.f32 	%f82, %f81, %f172;
	lg2.approx.f32 	%f83, %f82;
	mul.f32 	%f84, %f33, %f83;
	ex2.approx.f32 	%f85, %f84;
	mul.f32 	%f86, %f171, %f85;
	setp.gt.f32 	%p14, %f80, 0f00000000;
	neg.f32 	%f87, %f86;
	selp.f32 	%f88, %f86, %f87, %p14;
	add.f32 	%f89, %f78, %f88;
	ld.shared.f32 	%f90, [%r31+512];
	sub.f32 	%f91, %f34, %f90;
	abs.f32 	%f92, %f91;
	mul.f32 	%f93, %f92, %f174;
	lg2.approx.f32 	%f94, %f93;
	mul.f32 	%f95, %f33, %f94;
	ex2.approx.f32 	%f96, %f95;
	mul.f32 	%f97, %f173, %f96;
	setp.gt.f32 	%p15, %f91, 0f00000000;
	neg.f32 	%f98, %f97;
	selp.f32 	%f99, %f97, %f98, %p15;
	add.f32 	%f100, %f89, %f99;
	ld.shared.f32 	%f101, [%r31+768];
	sub.f32 	%f102, %f34, %f101;
	abs.f32 	%f103, %f102;
	mul.f32 	%f104, %f103, %f176;
	lg2.approx.f32 	%f105, %f104;
	mul.f32 	%f106, %f33, %f105;
	ex2.approx.f32 	%f107, %f106;
	mul.f32 	%f108, %f175, %f107;
	setp.gt.f32 	%p16, %f102, 0f00000000;
	neg.f32 	%f109, %f108;
	selp.f32 	%f110, %f108, %f109, %p16;
	add.f32 	%f111, %f100, %f110;
	ld.shared.f32 	%f112, [%r31+1024];
	sub.f32 	%f113, %f34, %f112;
	abs.f32 	%f114, %f113;
	mul.f32 	%f115, %f114, %f178;
	lg2.approx.f32 	%f116, %f115;
	mul.f32 	%f117, %f33, %f116;
	ex2.approx.f32 	%f118, %f117;
	mul.f32 	%f119, %f177, %f118;
	setp.gt.f32 	%p17, %f113, 0f00000000;
	neg.f32 	%f120, %f119;
	selp.f32 	%f121, %f119, %f120, %p17;
	add.f32 	%f122, %f111, %f121;
	ld.shared.f32 	%f123, [%r31+1280];
	sub.f32 	%f124, %f34, %f123;
	abs.f32 	%f125, %f124;
	mul.f32 	%f126, %f125, %f180;
	lg2.approx.f32 	%f127, %f126;
	mul.f32 	%f128, %f33, %f127;
	ex2.approx.f32 	%f129, %f128;
	mul.f32 	%f130, %f179, %f129;
	setp.gt.f32 	%p18, %f124, 0f00000000;
	neg.f32 	%f131, %f130;
	selp.f32 	%f132, %f130, %f131, %p18;
	add.f32 	%f133, %f122, %f132;
	ld.shared.f32 	%f134, [%r31+1536];
	sub.f32 	%f135, %f34, %f134;
	abs.f32 	%f136, %f135;
	mul.f32 	%f137, %f136, %f182;
	lg2.approx.f32 	%f138, %f137;
	mul.f32 	%f139, %f33, %f138;
	ex2.approx.f32 	%f140, %f139;
	mul.f32 	%f141, %f181, %f140;
	setp.gt.f32 	%p19, %f135, 0f00000000;
	neg.f32 	%f142, %f141;
	selp.f32 	%f143, %f141, %f142, %p19;
	add.f32 	%f144, %f133, %f143;
	ld.shared.f32 	%f145, [%r31+1792];
	sub.f32 	%f146, %f34, %f145;
	abs.f32 	%f147, %f146;
	mul.f32 	%f148, %f147, %f183;
	lg2.approx.f32 	%f149, %f148;
	mul.f32 	%f150, %f33, %f149;
	ex2.approx.f32 	%f151, %f150;
	mul.f32 	%f152, %f184, %f151;
	setp.gt.f32 	%p20, %f146, 0f00000000;
	neg.f32 	%f153, %f152;
	selp.f32 	%f154, %f152, %f153, %p20;
	add.f32 	%f155, %f144, %f154;
	mov.b32 	%r90, %f155;
	shfl.sync.bfly.b32	%r91|%p21, %r90, 1, 31, -1;
	mov.b32 	%f156, %r91;
	add.f32 	%f157, %f155, %f156;
	mov.b32 	%r92, %f157;
	shfl.sync.bfly.b32	%r93|%p22, %r92, 2, 31, -1;
	mov.b32 	%f158, %r93;
	add.f32 	%f159, %f157, %f158;
	mov.b32 	%r94, %f159;
	shfl.sync.bfly.b32	%r95|%p23, %r94, 4, 31, -1;
	mov.b32 	%f160, %r95;
	add.f32 	%f161, %f159, %f160;
	mov.b32 	%r96, %f161;
	shfl.sync.bfly.b32	%r97|%p24, %r96, 8, 31, -1;
	mov.b32 	%f162, %r97;
	add.f32 	%f163, %f161, %f162;
	mov.b32 	%r98, %f163;
	shfl.sync.bfly.b32	%r99|%p25, %r98, 16, 31, -1;
	mov.b32 	%f164, %r99;
	add.f32 	%f39, %f163, %f164;
	@%p12 bra 	$L__BB76_25;
	st.shared.f32 	[%r106], %f39;
$L__BB76_25:
	setp.ne.s32 	%p26, %r5, 32;
	bar.sync 	0;
	@%p26 bra 	$L__BB76_27;
	ld.shared.f32 	%f165, [%r106];
	add.f32 	%f166, %f39, %f165;
	st.shared.f32 	[%r106], %f166;
$L__BB76_27:
	add.s32 	%r107, %r107, 1;
	add.s32 	%r106, %r106, 4;
	add.s32 	%r105, %r105, 4;
	setp.ne.s32 	%p27, %r107, 4;
	@%p27 bra 	$L__BB76_19;
	setp.gt.u32 	%p28, %r3, 15;
	bar.sync 	0;
	@%p28 bra 	$L__BB76_30;
	shl.b32 	%r100, %r2, 4;
	add.s32 	%r101, %r100, %r3;
	cvta.to.global.u64 	%rd40, %rd5;
	mul.wide.s32 	%rd41, %r101, 4;
	add.s64 	%rd42, %rd40, %rd41;
	add.s32 	%r104, %r84, %r78;
	ld.shared.f32 	%f167, [%r104];
	atom.global.add.f32 	%f168, [%rd42], %f167;
$L__BB76_30:
	ret;

}
	// .globl	_Z32norm_dist_backward_weight_kernelILi4ELi8EEvPKfS1_S1_S1_iiiiPff
.visible .entry _Z32norm_dist_backward_weight_kernelILi4ELi8EEvPKfS1_S1_S1_iiiiPff(
	.param .u64 .ptr .align 1 _Z32norm_dist_backward_weight_kernelILi4ELi8EEvPKfS1_S1_S1_iiiiPff_param_0,
	.param .u64 .ptr .align 1 _Z32norm_dist_backward_weight_kernelILi4ELi8EEvPKfS1_S1_S1_iiiiPff_param_1,
	.param .u64 .ptr .align 1 _Z32norm_dist_backward_weight_kernelILi4ELi8EEvPKfS1_S1_S1_iiiiPff_param_2,
	.param .u64 .ptr .align 1 _Z32norm_dist_backward_weight_kernelILi4ELi8EEvPKfS1_S1_S1_iiiiPff_param_3,
	.param .u32 _Z32norm_dist_backward_weight_kernelILi4ELi8EEvPKfS1_S1_S1_iiiiPff_param_4,
	.param .u32 _Z32norm_dist_backward_weight_kernelILi4ELi8EEvPKfS1_S1_S1_iiiiPff_param_5,
	.param .u32 _Z32norm_dist_backward_weight_kernelILi4ELi8EEvPKfS1_S1_S1_iiiiPff_param_6,
	.param .u32 _Z32norm_dist_backward_weight_kernelILi4ELi8EEvPKfS1_S1_S1_iiiiPff_param_7,
	.param .u64 .ptr .align 1 _Z32norm_dist_backward_weight_kernelILi4ELi8EEvPKfS1_S1_S1_iiiiPff_param_8,
	.param .f32 _Z32norm_dist_backward_weight_kernelILi4ELi8EEvPKfS1_S1_S1_iiiiPff_param_9
)
.maxntid 256
.minnctapersm 4
{
	.reg .pred 	%p<33>;
	.reg .b32 	%r<116>;
	.reg .b32 	%f<187>;
	.reg .b64 	%rd<43>;
	// demoted variable
	.shared .align 4 .b8 _ZZ32norm_dist_backward_weight_kernelILi4ELi8EEvPKfS1_S1_S1_iiiiPffE6blockW[64];
	// demoted variable
	.shared .align 4 .b8 _ZZ32norm_dist_backward_weight_kernelILi4ELi8EEvPKfS1_S1_S1_iiiiPffE3ans[64];
	// demoted variable
	.shared .align 4 .b8 _ZZ32norm_dist_backward_weight_kernelILi4ELi8EEvPKfS1_S1_S1_iiiiPffE6blockI[2048];
	ld.param.u64 	%rd6, [_Z32norm_dist_backward_weight_kernelILi4ELi8EEvPKfS1_S1_S1_iiiiPff_param_0];
	ld.param.u64 	%rd7, [_Z32norm_dist_backward_weight_kernelILi4ELi8EEvPKfS1_S1_S1_iiiiPff_param_1];
	ld.param.u64 	%rd8, [_Z32norm_dist_backward_weight_kernelILi4ELi8EEvPKfS1_S1_S1_iiiiPff_param_2];
	ld.param.u64 	%rd9, [_Z32norm_dist_backward_weight_kernelILi4ELi8EEvPKfS1_S1_S1_iiiiPff_param_3];
	ld.param.u32 	%r42, [_Z32norm_dist_backward_weight_kernelILi4ELi8EEvPKfS1_S1_S1_iiiiPff_param_4];
	ld.param.u32 	%r43, [_Z32norm_dist_backward_weight_kernelILi4ELi8EEvPKfS1_S1_S1_iiiiPff_param_5];
	ld.param.u32 	%r44, [_Z32norm_dist_backward_weight_kernelILi4ELi8EEvPKfS1_S1_S1_iiiiPff_param_6];
	ld.param.u32 	%r45, [_Z32norm_dist_backward_weight_kernelILi4ELi8EEvPKfS1_S1_S1_iiiiPff_param_7];
	ld.param.u64 	%rd10, [_Z32norm_dist_backward_weight_kernelILi4ELi8EEvPKfS1_S1_S1_iiiiPff_param_8];
	ld.param.f32 	%f40, [_Z32norm_dist_backward_weight_kernelILi4ELi8EEvPKfS1_S1_S1_iiiiPff_param_9];
	cvta.to.global.u64 	%rd1, %rd8;
	cvta.to.global.u64 	%rd2, %rd9;
	cvta.to.global.u64 	%rd3, %rd6;
	cvta.to.global.u64 	%rd4, %rd7;
	cvta.to.global.u64 	%rd5, %rd10;
	mov.u32 	%r47, %ctaid.y;
	shl.b32 	%r48, %r47, 9;
	mov.u32 	%r49, %ctaid.x;
	mov.u32 	%r1, %tid.x;
	shl.b32 	%r50, %r49, 5;
	add.s32 	%r2, %r50, %r1;
	shr.u32 	%r51, %r1, 6;
	and.b32  	%r3, %r1, 63;
	or.b32  	%r4, %r48, %r3;
	shl.b32 	%r52, %r49, 3;
	or.b32  	%r5, %r52, %r51;
	or.b32  	%r6, %r48, %r1;
	shl.b32 	%r7, %r49, 2;
	add.f32 	%f1, %f40, 0fBF800000;
	or.b32  	%r8, %r4, 128;
	or.b32  	%r9, %r4, 192;
	or.b32  	%r10, %r4, 256;
	or.b32  	%r11, %r4, 320;
	or.b32  	%r12, %r4, 384;
	or.b32  	%r13, %r4, 448;
	shl.b32 	%r53, %r1, 2;
	mov.u32 	%r54, _ZZ32norm_dist_backward_weight_kernelILi4ELi8EEvPKfS1_S1_S1_iiiiPffE6blockI;
	add.s32 	%r14, %r54, %r53;
	and.b32  	%r55, %r53, 252;
	add.s32 	%r15, %r54, %r55;
	shl.b32 	%r56, %r51, 4;
	mov.u32 	%r57, _ZZ32norm_dist_backward_weight_kernelILi4ELi8EEvPKfS1_S1_S1_iiiiPffE3ans;
	add.s32 	%r16, %r57, %r56;
	mov.u32 	%r58, _ZZ32norm_dist_backward_weight_kernelILi4ELi8EEvPKfS1_S1_S1_iiiiPffE6blockW;
	add.s32 	%r17, %r58, %r56;
	mov.b32 	%r112, 0;
	mov.pred 	%p32, -1;
$L__BB77_1:
	.pragma "nounroll";
	mov.pred 	%p1, %p32;
	setp.gt.u32 	%p3, %r1, 15;
	@%p3 bra 	$L__BB77_3;
	shl.b32 	%r59, %r112, 2;
	add.s32 	%r60, %r59, %r2;
	mul.wide.s32 	%rd11, %r60, 4;
	add.s64 	%rd12, %rd1, %rd11;
	ld.global.nc.f32 	%f41, [%rd12];
	shl.b32 	%r61, %r1, 2;
	mov.u32 	%r62, _ZZ32norm_dist_backward_weight_kernelILi4ELi8EEvPKfS1_S1_S1_iiiiPffE6blockW;
	add.s32 	%r63, %r62, %r61;
	st.shared.f32 	[%r63], %f41;
$L__BB77_3:
	bar.sync 	0;
	add.s32 	%r19, %r5, %r112;
	div.s32 	%r20, %r4, %r45;
	setp.ge.s32 	%p4, %r20, %r42;
	mov.f32 	%f170, 0f2EDBE6FF;
	mov.f32 	%f169, 0f00000000;
	@%p4 bra 	$L__BB77_5;
	mad.lo.s32 	%r64, %r20, %r43, %r19;
	rem.s32 	%r65, %r4, %r45;
	mad.lo.s32 	%r66, %r64, %r45, %r65;
	mul.wide.s32 	%rd13, %r66, 4;
	add.s64 	%rd14, %rd3, %rd13;
	ld.global.nc.f32 	%f169, [%rd14];
	add.s64 	%rd15, %rd2, %rd13;
	ld.global.nc.f32 	%f44, [%rd15];
	rcp.rn.f32 	%f170, %f44;
$L__BB77_5:
	add.s32 	%r21, %r4, 64;
	div.s32 	%r22, %r21, %r45;
	setp.ge.s32 	%p5, %r22, %r42;
	mov.f32 	%f172, 0f2EDBE6FF;
	mov.f32 	%f171, 0f00000000;
	@%p5 bra 	$L__BB77_7;
	mad.lo.s32 	%r67, %r22, %r43, %r19;
	rem.s32 	%r68, %r21, %r45;
	mad.lo.s32 	%r69, %r67, %r45, %r68;
	mul.wide.s32 	%rd16, %r69, 4;
	add.s64 	%rd17, %rd3, %rd16;
	ld.global.nc.f32 	%f171, [%rd17];
	add.s64 	%rd18, %rd2, %rd16;
	ld.global.nc.f32 	%f47, [%rd18];
	rcp.rn.f32 	%f172, %f47;
$L__BB77_7:
	div.s32 	%r23, %r8, %r45;
	setp.ge.s32 	%p6, %r23, %r42;
	mov.f32 	%f174, 0f2EDBE6FF;
	mov.f32 	%f173, 0f00000000;
	@%p6 bra 	$L__BB77_9;
	mad.lo.s32 	%r70, %r23, %r43, %r19;
	rem.s32 	%r71, %r8, %r45;
	mad.lo.s32 	%r72, %r70, %r45, %r71;
	mul.wide.s32 	%rd19, %r72, 4;
	add.s64 	%rd20, %rd3, %rd19;
	ld.global.nc.f32 	%f173, [%rd20];
	add.s64 	%rd21, %rd2, %rd19;
	ld.global.nc.f32 	%f50, [%rd21];
	rcp.rn.f32 	%f174, %f50;
$L__BB77_9:
	div.s32 	%r24, %r9, %r45;
	setp.ge.s32 	%p7, %r24, %r42;
	mov.f32 	%f176, 0f2EDBE6FF;
	mov.f32 	%f175, 0f00000000;
	@%p7 bra 	$L__BB77_11;
	mad.lo.s32 	%r73, %r24, %r43, %r19;
	rem.s32 	%r74, %r9, %r45;
	mad.lo.s32 	%r75, %r73, %r45, %r74;
	mul.wide.s32 	%rd22, %r75, 4;
	add.s64 	%rd23, %rd3, %rd22;
	ld.global.nc.f32 	%f175, [%rd23];
	add.s64 	%rd24, %rd2, %rd22;
	ld.global.nc.f32 	%f53, [%rd24];
	rcp.rn.f32 	%f176, %f53;
$L__BB77_11:
	div.s32 	%r25, %r10, %r45;
	setp.ge.s32 	%p8, %r25, %r42;
	mov.f32 	%f178, 0f2EDBE6FF;
	mov.f32 	%f177, 0f00000000;
	@%p8 bra 	$L__BB77_13;
	mad.lo.s32 	%r76, %r25, %r43, %r19;
	rem.s32 	%r77, %r10, %r45;
	mad.lo.s32 	%r78, %r76, %r45, %r77;
	mul.wide.s32 	%rd25, %r78, 4;
	add.s64 	%rd26, %rd3, %rd25;
	ld.global.nc.f32 	%f177, [%rd26];
	add.s64 	%rd27, %rd2, %rd25;
	ld.global.nc.f32 	%f56, [%rd27];
	rcp.rn.f32 	%f178, %f56;
$L__BB77_13:
	div.s32 	%r26, %r11, %r45;
	setp.ge.s32 	%p9, %r26, %r42;
	mov.f32 	%f180, 0f2EDBE6FF;
	mov.f32 	%f179, 0f00000000;
	@%p9 bra 	$L__BB77_15;
	mad.lo.s32 	%r79, %r26, %r43, %r19;
	rem.s32 	%r80, %r11, %r45;
	mad.lo.s32 	%r81, %r79, %r45, %r80;
	mul.wide.s32 	%rd28, %r81, 4;
	add.s64 	%rd29, %rd3, %rd28;
	ld.global.nc.f32 	%f179, [%rd29];
	add.s64 	%rd30, %rd2, %rd28;
	ld.global.nc.f32 	%f59, [%rd30];
	rcp.rn.f32 	%f180, %f59;
$L__BB77_15:
	div.s32 	%r27, %r12, %r45;
	setp.ge.s32 	%p10, %r27, %r42;
	mov.f32 	%f182, 0f2EDBE6FF;
	mov.f32 	%f181, 0f00000000;
	@%p10 bra 	$L__BB77_17;
	mad.lo.s32 	%r82, %r27, %r43, %r19;
	rem.s32 	%r83, %r12, %r45;
	mad.lo.s32 	%r84, %r82, %r45, %r83;
	mul.wide.s32 	%rd31, %r84, 4;
	add.s64 	%rd32, %rd3, %rd31;
	ld.global.nc.f32 	%f181, [%rd32];
	add.s64 	%rd33, %rd2, %rd31;
	ld.global.nc.f32 	%f62, [%rd33];
	rcp.rn.f32 	%f182, %f62;
$L__BB77_17:
	div.s32 	%r28, %r13, %r45;
	setp.ge.s32 	%p11, %r28, %r42;
	mov.f32 	%f184, 0f00000000;
	mov.f32 	%f183, 0f2EDBE6FF;
	@%p11 bra 	$L__BB77_19;
	mad.lo.s32 	%r85, %r28, %r43, %r19;
	rem.s32 	%r86, %r13, %r45;
	mad.lo.s32 	%r87, %r85, %r45, %r86;
	mul.wide.s32 	%rd34, %r87, 4;
	add.s64 	%rd35, %rd3, %rd34;
	ld.global.nc.f32 	%f184, [%rd35];
	add.s64 	%rd36, %rd2, %rd34;
	ld.global.nc.f32 	%f65, [%rd36];
	rcp.rn.f32 	%f183, %f65;
$L__BB77_19:
	div.u32 	%r29, %r6, %r45;
	mul.lo.s32 	%r89, %r29, %r45;
	sub.s32 	%r30, %r6, %r89;
	mul.lo.s32 	%r31, %r29, %r44;
	add.s32 	%r90, %r6, 256;
	div.u32 	%r32, %r90, %r45;
	mul.lo.s32 	%r91, %r32, %r45;
	sub.s32 	%r33, %r90, %r91;
	mul.lo.s32 	%r34, %r32, %r44;
	mov.b32 	%r115, 0;
	mov.u32 	%r113, %r17;
	mov.u32 	%r114, %r16;
$L__BB77_20:
	.pragma "nounroll";
	setp.ge.s32 	%p12, %r29, %r42;
	ld.shared.f32 	%f34, [%r113];
	add.s32 	%r38, %r115, %r7;
	mov.f32 	%f185, 0f00000000;
	@%p12 bra 	$L__BB77_22;
	add.s32 	%r92, %r38, %r31;
	mad.lo.s32 	%r93, %r92, %r45, %r30;
	mul.wide.s32 	%rd37, %r93, 4;
	add.s64 	%rd38, %rd4, %rd37;
	ld.global.nc.f32 	%f185, [%rd38];
$L__BB77_22:
	setp.ge.s32 	%p13, %r32, %r42;
	st.shared.f32 	[%r14], %f185;
	mov.f32 	%f186, 0f00000000;
	@%p13 bra 	$L__BB77_24;
	add.s32 	%r94, %r38, %r34;
	mad.lo.s32 	%r95, %r94, %r45, %r33;
	mul.wide.s32 	%rd39, %r95, 4;
	add.s64 	%rd40, %rd4, %rd39;
	ld.global.nc.f32 	%f186, [%rd40];
$L__BB77_24:
	setp.ne.s32 	%p14, %r3, 0;
	st.shared.f32 	[%r14+1024], %f186;
	bar.sync 	0;
	ld.shared.f32 	%f68, [%r15];
	sub.f32 	%f69, %f34, %f68;
	abs.f32 	%f70, %f69;
	mul.f32 	%f71, %f70, %f170;
	lg2.approx.f32 	%f72, %f71;
	mul.f32 	%f73, %f1, %f72;
	ex2.approx.f32 	%f74, %f73;
	mul.f32 	%f75, %f169, %f74;
	setp.gt.f32 	%p15, %f69, 0f00000000;
	neg.f32 	%f76, %f75;
	selp.f32 	%f77, %f75, %f76, %p15;
	add.f32 	%f78, %f77, 0f00000000;
	ld.shared.f32 	%f79, [%r15+256];
	sub.f32 	%f80, %f34, %f79;
	abs.f32 	%f81, %f80;
	mul.f32 	%f82, %f81, %f172;
	lg2.approx.f32 	%f83, %f82;
	mul.f32 	%f84, %f1, %f83;
	ex2.approx.f32 	%f85, %f84;
	mul.f32 	%f86, %f171, %f85;
	setp.gt.f32 	%p16, %f80, 0f00000000;
	neg.f32 	%f87, %f86;
	selp.f32 	%f88, %f86, %f87, %p16;
	add.f32 	%f89, %f78, %f88;
	ld.shared.f32 	%f90, [%r15+512];
	sub.f32 	%f91, %f34, %f90;
	abs.f32 	%f92, %f91;
	mul.f32 	%f93, %f92, %f174;
	lg2.approx.f32 	%f94, %f93;
	mul.f32 	%f95, %f1, %f94;
	ex2.approx.f32 	%f96, %f95;
	mul.f32 	%f97, %f173, %f96;
	setp.gt.f32 	%p17, %f91, 0f00000000;
	neg.f32 	%f98, %f97;
	selp.f32 	%f99, %f97, %f98, %p17;
	add.f32 	%f100, %f89, %f99;
	ld.shared.f32 	%f101, [%r15+768];
	sub.f32 	%f102, %f34, %f101;
	abs.f32 	%f103, %f102;
	mul.f32 	%f104, %f103, %f176;
	lg2.approx.f32 	%f105, %f104;
	mul.f32 	%f106, %f1, %f105;
	ex2.approx.f32 	%f107, %f106;
	mul.f32 	%f108, %f175, %f107;
	setp.gt.f32 	%p18, %f102, 0f00000000;
	neg.f32 	%f109, %f108;
	selp.f32 	%f110, %f108, %f109, %p18;
	add.f32 	%f111, %f100, %f110;
	ld.shared.f32 	%f112, [%r15+1024];
	sub.f32 	%f113, %f34, %f112;
	abs.f32 	%f114, %f113;
	mul.f32 	%f115, %f114, %f178;
	lg2.approx.f32 	%f116, %f115;
	mul.f32 	%f117, %f1, %f116;
	ex2.approx.f32 	%f118, %f117;
	mul.f32 	%f119, %f177, %f118;
	setp.gt.f32 	%p19, %f113, 0f00000000;
	neg.f32 	%f120, %f119;
	selp.f32 	%f121, %f119, %f120, %p19;
	add.f32 	%f122, %f111, %f121;
	ld.shared.f32 	%f123, [%r15+1280];
	sub.f32 	%f124, %f34, %f123;
	abs.f32 	%f125, %f124;
	mul.f32 	%f126, %f125, %f180;
	lg2.approx.f32 	%f127, %f126;
	mul.f32 	%f128, %f1, %f127;
	ex2.approx.f32 	%f129, %f128;
	mul.f32 	%f130, %f179, %f129;
	setp.gt.f32 	%p20, %f124, 0f00000000;
	neg.f32 	%f131, %f130;
	selp.f32 	%f132, %f130, %f131, %p20;
	add.f32 	%f133, %f122, %f132;
	ld.shared.f32 	%f134, [%r15+1536];
	sub.f32 	%f135, %f34, %f134;
	abs.f32 	%f136, %f135;
	mul.f32 	%f137, %f136, %f182;
	lg2.approx.f32 	%f138, %f137;
	mul.f32 	%f139, %f1, %f138;
	ex2.approx.f32 	%f140, %f139;
	mul.f32 	%f141, %f181, %f140;
	setp.gt.f32 	%p21, %f135, 0f00000000;
	neg.f32 	%f142, %f141;
	selp.f32 	%f143, %f141, %f142, %p21;
	add.f32 	%f144, %f133, %f143;
	ld.shared.f32 	%f145, [%r15+1792];
	sub.f32 	%f146, %f34, %f145;
	abs.f32 	%f147, %f146;
	mul.f32 	%f148, %f147, %f183;
	lg2.approx.f32 	%f149, %f148;
	mul.f32 	%f150, %f1, %f149;
	ex2.approx.f32 	%f151, %f150;
	mul.f32 	%f152, %f184, %f151;
	setp.gt.f32 	%p22, %f146, 0f00000000;
	neg.f32 	%f153, %f152;
	selp.f32 	%f154, %f152, %f153, %p22;
	add.f32 	%f155, %f144, %f154;
	mov.b32 	%r96, %f155;
	shfl.sync.bfly.b32	%r97|%p23, %r96, 1, 31, -1;
	mov.b32 	%f156, %r97;
	add.f32 	%f157, %f155, %f156;
	mov.b32 	%r98, %f157;
	shfl.sync.bfly.b32	%r99|%p24, %r98, 2, 31, -1;
	mov.b32 	%f158, %r99;
	add.f32 	%f159, %f157, %f158;
	mov.b32 	%r100, %f159;
	shfl.sync.bfly.b32	%r101|%p25, %r100, 4, 31, -1;
	mov.b32 	%f160, %r101;
	add.f32 	%f161, %f159, %f160;
	mov.b32 	%r102, %f161;
	shfl.sync.bfly.b32	%r103|%p26, %r102, 8, 31, -1;
	mov.b32 	%f162, %r103;
	add.f32 	%f163, %f161, %f162;
	mov.b32 	%r104, %f163;
	shfl.sync.bfly.b32	%r105|%p27, %r104, 16, 31, -1;
	mov.b32 	%f164, %r105;
	add.f32 	%f39, %f163, %f164;
	@%p14 bra 	$L__BB77_26;
	st.shared.f32 	[%r114], %f39;
$L__BB77_26:
	setp.ne.s32 	%p28, %r3, 32;
	bar.sync 	0;
	@%p28 bra 	$L__BB77_28;
	ld.shared.f32 	%f165, [%r114];
	add.f32 	%f166, %f39, %f165;
	st.shared.f32 	[%r114], %f166;
$L__BB77_28:
	add.s32 	%r115, %r115, 1;
	add.s32 	%r114, %r114, 4;
	add.s32 	%r113, %r113, 4;
	setp.ne.s32 	%p29, %r115, 4;
	@%p29 bra 	$L__BB77_20;
	setp.gt.u32 	%p30, %r1, 15;
	bar.sync 	0;
	@%p30 bra 	$L__BB77_31;
	shl.b32 	%r106, %r112, 2;
	add.s32 	%r107, %r106, %r2;
	mul.wide.s32 	%rd41, %r107, 4;
	add.s64 	%rd42, %rd5, %rd41;
	shl.b32 	%r108, %r1, 2;
	mov.u32 	%r109, _ZZ32norm_dist_backward_weight_kernelILi4ELi8EEvPKfS1_S1_S1_iiiiPffE3ans;
	add.s32 	%r110, %r109, %r108;
	ld.shared.f32 	%f167, [%r110];
	atom.global.add.f32 	%f168, [%rd42], %f167;
$L__BB77_31:
	mov.b32 	%r112, 4;
	mov.pred 	%p32, 0;
	@%p1 bra 	$L__BB77_1;
	ret;

}
	// .globl	_Z32norm_dist_backward_weight_kernelILi8ELi4EEvPKfS1_S1_S1_iiiiPff
.visible .entry _Z32norm_dist_backward_weight_kernelILi8ELi4EEvPKfS1_S1_S1_iiiiPff(
	.param .u64 .ptr .align 1 _Z32norm_dist_backward_weight_kernelILi8ELi4EEvPKfS1_S1_S1_iiiiPff_param_0,
	.param .u64 .ptr .align 1 _Z32norm_dist_backward_weight_kernelILi8ELi4EEvPKfS1_S1_S1_iiiiPff_param_1,
	.param .u64 .ptr .align 1 _Z32norm_dist_backward_weight_kernelILi8ELi4EEvPKfS1_S1_S1_iiiiPff_param_2,
	.param .u64 .ptr .align 1 _Z32norm_dist_backward_weight_kernelILi8ELi4EEvPKfS1_S1_S1_iiiiPff_param_3,
	.param .u32 _Z32norm_dist_backward_weight_kernelILi8ELi4EEvPKfS1_S1_S1_iiiiPff_param_4,
	.param .u32 _Z32norm_dist_backward_weight_kernelILi8ELi4EEvPKfS1_S1_S1_iiiiPff_param_5,
	.param .u32 _Z32norm_dist_backward_weight_kernelILi8ELi4EEvPKfS1_S1_S1_iiiiPff_param_6,
	.param .u32 _Z32norm_dist_backward_weight_kernelILi8ELi4EEvPKfS1_S1_S1_iiiiPff_param_7,
	.param .u64 .ptr .align 1 _Z32norm_dist_backward_weight_kernelILi8ELi4EEvPKfS1_S1_S1_iiiiPff_param_8,
	.param .f32 _Z32norm_dist_backward_weight_kernelILi8ELi4EEvPKfS1_S1_S1_iiiiPff_param_9
)
.maxntid 256
.minnctapersm 4
{
	.reg .pred 	%p<29>;
	.reg .b32 	%r<109>;
	.reg .b32 	%f<187>;
	.reg .b64 	%rd<43>;
	// demoted variable
	.shared .align 4 .b8 _ZZ32norm_dist_backward_weight_kernelILi8ELi4EEvPKfS1_S1_S1_iiiiPffE6blockW[128];
	// demoted variable
	.shared .align 4 .b8 _ZZ32norm_dist_backward_weight_kernelILi8ELi4EEvPKfS1_S1_S1_iiiiPffE3ans[128];
	// demoted variable
	.shared .align 4 .b8 _ZZ32norm_dist_backward_weight_kernelILi8ELi4EEvPKfS1_S1_S1_iiiiPffE6blockI[2048];
	ld.param.u64 	%rd6, [_Z32norm_dist_backward_weight_kernelILi8ELi4EEvPKfS1_S1_S1_iiiiPff_param_0];
	ld.param.u64 	%rd7, [_Z32norm_dist_backward_weight_kernelILi8ELi4EEvPKfS1_S1_S1_iiiiPff_param_1];
	ld.param.u64 	%rd4, [_Z32norm_dist_backward_weight_kernelILi8ELi4EEvPKfS1_S1_S1_iiiiPff_param_2];
	ld.param.u64 	%rd8, [_Z32norm_dist_backward_weight_kernelILi8ELi4EEvPKfS1_S1_S1_iiiiPff_param_3];
	ld.param.u32 	%r41, [_Z32norm_dist_backward_weight_kernelILi8ELi4EEvPKfS1_S1_S1_iiiiPff_param_4];
	ld.param.u32 	%r42, [_Z32norm_dist_backward_weight_kernelILi8ELi4EEvPKfS1_S1_S1_iiiiPff_param_5];
	ld.param.u32 	%r43, [_Z32norm_dist_backward_weight_kernelILi8ELi4EEvPKfS1_S1_S1_iiiiPff_param_6];
	ld.param.u32 	%r44, [_Z32norm_dist_backward_weight_kernelILi8ELi4EEvPKfS1_S1_S1_iiiiPff_param_7];
	ld.param.u64 	%rd5, [_Z32norm_dist_backward_weight_kernelILi8ELi4EEvPKfS1_S1_S1_iiiiPff_param_8];
	ld.param.f32 	%f40, [_Z32norm_dist_backward_weight_kernelILi8ELi4EEvPKfS1_S1_S1_iiiiPff_param_9];
	cvta.to.global.u64 	%rd1, %rd8;
	cvta.to.global.u64 	%rd2, %rd6;
	cvta.to.global.u64 	%rd3, %rd7;
	mov.u32 	%r45, %ctaid.y;
	shl.b32 	%r1, %r45, 9;
	mov.u32 	%r2, %ctaid.x;
	mov.u32 	%r3, %tid.x;
	setp.gt.u32 	%p1, %r3, 31;
	@%p1 bra 	$L__BB78_2;
	cvta.to.global.u64 	%rd9, %rd4;
	shl.b32 	%r46, %r2, 5;
	add.s32 	%r47, %r46, %r3;
	mul.wide.s32 	%rd10, %r47, 4;
	add.s64 	%rd11, %rd9, %rd10;
	ld.global.nc.f32 	%f41, [%rd11];
	shl.b32 	%r48, %r3, 2;
	mov.u32 	%r49, _ZZ32norm_dist_backward_weight_kernelILi8ELi4EEvPKfS1_S1_S1_iiiiPffE6blockW;
	add.s32 	%r50, %r49, %r48;
	st.shared.f32 	[%r50], %f41;
$L__BB78_2:
	bar.sync 	0;
	shr.u32 	%r4, %r3, 6;
	and.b32  	%r5, %r3, 63;
	add.s32 	%r6, %r1, %r5;
	shl.b32 	%r51, %r2, 2;
	or.b32  	%r7, %r4, %r51;
	div.s32 	%r8, %r6, %r44;
	setp.ge.s32 	%p2, %r8, %r41;
	mov.f32 	%f170, 0f2EDBE6FF;
	mov.f32 	%f169, 0f00000000;
	@%p2 bra 	$L__BB78_4;
	mad.lo.s32 	%r52, %r8, %r42, %r7;
	rem.s32 	%r53, %r6, %r44;
	mad.lo.s32 	%r54, %r52, %r44, %r53;
	mul.wide.s32 	%rd12, %r54, 4;
	add.s64 	%rd13, %rd2, %rd12;
	ld.global.nc.f32 	%f169, [%rd13];
	add.s64 	%rd14, %rd1, %rd12;
	ld.global.nc.f32 	%f44, [%rd14];
	rcp.rn.f32 	%f170, %f44;
$L__BB78_4:
	add.s32 	%r9, %r6, 64;
	div.s32 	%r10, %r9, %r44;
	setp.ge.s32 	%p3, %r10, %r41;
	mov.f32 	%f172, 0f2EDBE6FF;
	mov.f32 	%f171, 0f00000000;
	@%p3 bra 	$L__BB78_6;
	mad.lo.s32 	%r55, %r10, %r42, %r7;
	rem.s32 	%r56, %r9, %r44;
	mad.lo.s32 	%r57, %r55, %r44, %r56;
	mul.wide.s32 	%rd15, %r57, 4;
	add.s64 	%rd16, %rd2, %rd15;
	ld.global.nc.f32 	%f171, [%rd16];
	add.s64 	%rd17, %rd1, %rd15;
	ld.global.nc.f32 	%f47, [%rd17];
	rcp.rn.f32 	%f172, %f47;
$L__BB78_6:
	add.s32 	%r11, %r6, 128;
	div.s32 	%r12, %r11, %r44;
	setp.ge.s32 	%p4, %r12, %r41;
	mov.f32 	%f174, 0f2EDBE6FF;
	mov.f32 	%f173, 0f00000000;
	@%p4 bra 	$L__BB78_8;
	mad.lo.s32 	%r58, %r12, %r42, %r7;
	rem.s32 	%r59, %r11, %r44;
	mad.lo.s32 	%r60, %r58, %r44, %r59;
	mul.wide.s32 	%rd18, %r60, 4;
	add.s64 	%rd19, %rd2, %rd18;
	ld.global.nc.f32 	%f173, [%rd19];
	add.s64 	%rd20, %rd1, %rd18;
	ld.global.nc.f32 	%f50, [%rd20];
	rcp.rn.f32 	%f174, %f50;
$L__BB78_8:
	add.s32 	%r13, %r6, 192;
	div.s32 	%r14, %r13, %r44;
	setp.ge.s32 	%p5, %r14, %r41;
	mov.f32 	%f176, 0f2EDBE6FF;
	mov.f32 	%f175, 0f00000000;
	@%p5 bra 	$L__BB78_10;
	mad.lo.s32 	%r61, %r14, %r42, %r7;
	rem.s32 	%r62, %r13, %r44;
	mad.lo.s32 	%r63, %r61, %r44, %r62;
	mul.wide.s32 	%rd21, %r63, 4;
	add.s64 	%rd22, %rd2, %rd21;
	ld.global.nc.f32 	%f175, [%rd22];
	add.s64 	%rd23, %rd1, %rd21;
	ld.global.nc.f32 	%f53, [%rd23];
	rcp.rn.f32 	%f176, %f53;
$L__BB78_10:
	add.s32 	%r15, %r6, 256;
	div.s32 	%r16, %r15, %r44;
	setp.ge.s32 	%p6, %r16, %r41;
	mov.f32 	%f178, 0f2EDBE6FF;
	mov.f32 	%f177, 0f00000000;
	@%p6 bra 	$L__BB78_12;
	mad.lo.s32 	%r64, %r16, %r42, %r7;
	rem.s32 	%r65, %r15, %r44;
	mad.lo.s32 	%r66, %r64, %r44, %r65;
	mul.wide.s32 	%rd24, %r66, 4;
	add.s64 	%rd25, %rd2, %rd24;
	ld.global.nc.f32 	%f177, [%rd25];
	add.s64 	%rd26, %rd1, %rd24;
	ld.global.nc.f32 	%f56, [%rd26];
	rcp.rn.f32 	%f178, %f56;
$L__BB78_12:
	add.s32 	%r17, %r6, 320;
	div.s32 	%r18, %r17, %r44;
	setp.ge.s32 	%p7, %r18, %r41;
	mov.f32 	%f180, 0f2EDBE6FF;
	mov.f32 	%f179, 0f00000000;
	@%p7 bra 	$L__BB78_14;
	mad.lo.s32 	%r67, %r18, %r42, %r7;
	rem.s32 	%r68, %r17, %r44;
	mad.lo.s32 	%r69, %r67, %r44, %r68;
	mul.wide.s32 	%rd27, %r69, 4;
	add.s64 	%rd28, %rd2, %rd27;
	ld.global.nc.f32 	%f179, [%rd28];
	add.s64 	%rd29, %rd1, %rd27;
	ld.global.nc.f32 	%f59, [%rd29];
	rcp.rn.f32 	%f180, %f59;
$L__BB78_14:
	add.s32 	%r19, %r6, 384;
	div.s32 	%r20, %r19, %r44;
	setp.ge.s32 	%p8, %r20, %r41;
	mov.f32 	%f182, 0f2EDBE6FF;
	mov.f32 	%f181, 0f00000000;
	@%p8 bra 	$L__BB78_16;
	mad.lo.s32 	%r70, %r20, %r42, %r7;
	rem.s32 	%r71, %r19, %r44;
	mad.lo.s32 	%r72, %r70, %r44, %r71;
	mul.wide.s32 	%rd30, %r72, 4;
	add.s64 	%rd31, %rd2, %rd30;
	ld.global.nc.f32 	%f181, [%rd31];
	add.s64 	%rd32, %rd1, %rd30;
	ld.global.nc.f32 	%f62, [%rd32];
	rcp.rn.f32 	%f182, %f62;
$L__BB78_16:
	add.s32 	%r21, %r6, 448;
	div.s32 	%r22, %r21, %r44;
	setp.ge.s32 	%p9, %r22, %r41;
	mov.f32 	%f184, 0f00000000;
	mov.f32 	%f183, 0f2EDBE6FF;
	@%p9 bra 	$L__BB78_18;
	mad.lo.s32 	%r73, %r22, %r42, %r7;
	rem.s32 	%r74, %r21, %r44;
	mad.lo.s32 	%r75, %r73, %r44, %r74;
	mul.wide.s32 	%rd33, %r75, 4;
	add.s64 	%rd34, %rd2, %rd33;
	ld.global.nc.f32 	%f184, [%rd34];
	add.s64 	%rd35, %rd1, %rd33;
	ld.global.nc.f32 	%f65, [%rd35];
	rcp.rn.f32 	%f183, %f65;
$L__BB78_18:
	add.s32 	%r77, %r1, %r3;
	shl.b32 	%r23, %r2, 3;
	add.f32 	%f33, %f40, 0fBF800000;
	div.u32 	%r24, %r77, %r44;
	mul.lo.s32 	%r78, %r24, %r44;
	sub.s32 	%r25, %r77, %r78;
	mul.lo.s32 	%r26, %r24, %r43;
	shl.b32 	%r79, %r3, 2;
	mov.u32 	%r80, _ZZ32norm_dist_backward_weight_kernelILi8ELi4EEvPKfS1_S1_S1_iiiiPffE6blockI;
	add.s32 	%r27, %r80, %r79;
	add.s32 	%r81, %r77, 256;
	div.u32 	%r28, %r81, %r44;
	mul.lo.s32 	%r82, %r28, %r44;
	sub.s32 	%r29, %r81, %r82;
	mul.lo.s32 	%r30, %r28, %r43;
	shl.b32 	%r83, %r5, 2;
	add.s32 	%r31, %r80, %r83;
	shl.b32 	%r84, %r4, 5;
	mov.u32 	%r85, _ZZ32norm_dist_backward_weight_kernelILi8ELi4EEvPKfS1_S1_S1_iiiiPffE3ans;
	add.s32 	%r107, %r85, %r84;
	mov.u32 	%r86, _ZZ32norm_dist_backward_weight_kernelILi8ELi4EEvPKfS1_S1_S1_iiiiPffE6blockW;
	add.s32 	%r106, %r86, %r84;
	mov.b32 	%r108, 0;
$L__BB78_19:
	.pragma "nounroll";
	setp.ge.s32 	%p10, %r24, %r41;
	ld.shared.f32 	%f34, [%r106];
	add.s32 	%r37, %r108, %r23;
	mov.f32 	%f185, 0f00000000;
	@%p10 bra 	$L__BB78_21;
	add.s32 	%r87, %r37, %r26;
	mad.lo.s32 	%r88, %r87, %r44, %r25;
	mul.wide.s32 	%rd36, %r88, 4;
	add.s64 	%rd37, %rd3, %rd36;
	ld.global.nc.f32 	%f185, [%rd37];
$L__BB78_21:
	setp.ge.s32 	%p11, %r28, %r41;
	st.shared.f32 	[%r27], %f185;
	mov.f32 	%f186, 0f00000000;
	@%p11 bra 	$L__BB78_23;
	add.s32 	%r89, %r37, %r30;
	mad.lo.s32 	%r90, %r89, %r44, %r29;
	mul.wide.s32 	%rd38, %r90, 4;
	add.s64 	%rd39, %rd3, %rd38;
	ld.global.nc.f32 	%f186, [%rd39];
$L__BB78_23:
	setp.ne.s32 	%p12, %r5, 0;
	st.shared.f32 	[%r27+1024], %f186;
	bar.sync 	0;
	ld.shared.f32 	%f68, [%r31];
	sub.f32 	%f69, %f34, %f68;
	abs.f32 	%f70, %f69;
	mul.f32 	%f71, %f70, %f170;
	lg2.approx.f32 	%f72, %f71;
	mul.f32 	%f73, %f33, %f72;
	ex2.approx.f32 	%f74, %f73;
	mul.f32 	%f75, %f169, %f74;
	setp.gt.f32 	%p13, %f69, 0f00000000;
	neg.f32 	%f76, %f75;
	selp.f32 	%f77, %f75, %f76, %p13;
	add.f32 	%f78, %f77, 0f00000000;
	ld.shared.f32 	%f79, [%r31+256];
	sub.f32 	%f80, %f34, %f79;
	abs.f32 	%f81, %f80;
	mul.f32 	%f82, %f81, %f172;
	lg2.approx.f32 	%f83, %f82;
	mul.f32 	%f84, %f33, %f83;
	ex2.approx.f32 	%f85, %f84;
	mul.f32 	%f86, %f171, %f85;
	setp.gt.f32 	%p14, %f80, 0f00000000;
	neg.f32 	%f87, %f86;
	selp.f32 	%f88, %f86, %f87, %p14;
	add.f32 	%f89, %f78, %f88;
	ld.shared.f32 	%f90, [%r31+512];
	sub.f32 	%f91, %f34, %f90;
	abs.f32 	%f92, %f91;
	mul.f32 	%f93, %f92, %f174;
	lg2.approx.f32 	%f94, %f93;
	mul.f32 	%f95, %f33, %f94;
	ex2.approx.f32 	%f96, %f95;
	mul.f32 	%f97, %f173, %f96;
	setp.gt.f32 	%p15, %f91, 0f00000000;
	neg.f32 	%f98, %f97;
	selp.f32 	%f99, %f97, %f98, %p15;
	add.f32 	%f100, %f89, %f99;
	ld.shared.f32 	%f101, [%r31+768];
	sub.f32 	%f102, %f34, %f101;
	abs.f32 	%f103, %f102;
	mul.f32 	%f104, %f103, %f176;
	lg2.approx.f32 	%f105, %f104;
	mul.f32 	%f106, %f33, %f105;
	ex2.approx.f32 	%f107, %f106;
	mul.f32 	%f108, %f175, %f107;
	setp.gt.f32 	%p16, %f102, 0f00000000;
	neg.f32 	%f109, %f108;
	selp.f32 	%f110, %f108, %f109, %p16;
	add.f32 	%f111, %f100, %f110;
	ld.shared.f32 	%f112, [%r31+1024];
	sub.f32 	%f113, %f34, %f112;
	abs.f32 	%f114, %f113;
	mul.f32 	%f115, %f114, %f178;
	lg2.approx.f32 	%f116, %f115;
	mul.f32 	%f117, %f33, %f116;
	ex2.approx.f32 	%f118, %f117;
	mul.f32 	%f119, %f177, %f118;
	setp.gt.f32 	%p17, %f113, 0f00000000;
	neg.f32 	%f120, %f119;
	selp.f32 	%f121, %f119, %f120, %p17;
	add.f32 	%f122, %f111, %f121;
	ld.shared.f32 	%f123, [%r31+1280];
	sub.f32 	%f124, %f34, %f123;
	abs.f32 	%f125, %f124;
	mul.f32 	%f126, %f125, %f180;
	lg2.approx.f32 	%f127, %f126;
	mul.f32 	%f128, %f33, %f127;
	ex2.approx.f32 	%f129, %f128;
	mul.f32 	%f130, %f179, %f129;
	setp.gt.f32 	%p18, %f124, 0f00000000;
	neg.f32 	%f131, %f130;
	selp.f32 	%f132, %f130, %f131, %p18;
	add.f32 	%f133, %f122, %f132;
	ld.shared.f32 	%f134, [%r31+1536];
	sub.f32 	%f135, %f34, %f134;
	abs.f32 	%f136, %f135;
	mul.f32 	%f137, %f136, %f182;
	lg2.approx.f32 	%f138, %f137;
	mul.f32 	%f139, %f33, %f138;
	ex2.approx.f32 	%f140, %f139;
	mul.f32 	%f141, %f181, %f140;
	setp.gt.f32 	%p19, %f135, 0f00000000;
	neg.f32 	%f142, %f141;
	selp.f32 	%f143, %f141, %f142, %p19;
	add.f32 	%f144, %f133, %f143;
	ld.shared.f32 	%f145, [%r31+1792];
	sub.f32 	%f146, %f34, %f145;
	abs.f32 	%f147, %f146;
	mul.f32 	%f148, %f147, %f183;
	lg2.approx.f32 	%f149, %f148;
	mul.f32 	%f150, %f33, %f149;
	ex2.approx.f32 	%f151, %f150;
	mul.f32 	%f152, %f184, %f151;
	setp.gt.f32 	%p20, %f146, 0f00000000;
	neg.f32 	%f153, %f152;
	selp.f32 	%f154, %f152, %f153, %p20;
	add.f32 	%f155, %f144, %f154;
	mov.b32 	%r91, %f155;
	shfl.sync.bfly.b32	%r92|%p21, %r91, 1, 31, -1;
	mov.b32 	%f156, %r92;
	add.f32 	%f157, %f155, %f156;
	mov.b32 	%r93, %f157;
	shfl.sync.bfly.b32	%r94|%p22, %r93, 2, 31, -1;
	mov.b32 	%f158, %r94;
	add.f32 	%f159, %f157, %f158;
	mov.b32 	%r95, %f159;
	shfl.sync.bfly.b32	%r96|%p23, %r95, 4, 31, -1;
	mov.b32 	%f160, %r96;
	add.f32 	%f161, %f159, %f160;
	mov.b32 	%r97, %f161;
	shfl.sync.bfly.b32	%r98|%p24, %r97, 8, 31, -1;
	mov.b32 	%f162, %r98;
	add.f32 	%f163, %f161, %f162;
	mov.b32 	%r99, %f163;
	shfl.sync.bfly.b32	%r100|%p25, %r99, 16, 31, -1;
	mov.b32 	%f164, %r100;
	add.f32 	%f39, %f163, %f164;
	@%p12 bra 	$L__BB78_25;
	st.shared.f32 	[%r107], %f39;
$L__BB78_25:
	setp.ne.s32 	%p26, %r5, 32;
	bar.sync 	0;
	@%p26 bra 	$L__BB78_27;
	ld.shared.f32 	%f165, [%r107];
	add.f32 	%f166, %f39, %f165;
	st.shared.f32 	[%r107], %f166;
$L__BB78_27:
	add.s32 	%r108, %r108, 1;
	add.s32 	%r107, %r107, 4;
	add.s32 	%r106, %r106, 4;
	setp.ne.s32 	%p27, %r108, 8;
	@%p27 bra 	$L__BB78_19;
	setp.gt.u32 	%p28, %r3, 31;
	bar.sync 	0;
	@%p28 bra 	$L__BB78_30;
	shl.b32 	%r101, %r2, 5;
	add.s32 	%r102, %r101, %r3;
	cvta.to.global.u64 	%rd40, %rd5;
	mul.wide.s32 	%rd41, %r102, 4;
	add.s64 	%rd42, %rd40, %rd41;
	add.s32 	%r105, %r85, %r79;
	ld.shared.f32 	%f167, [%r105];
	atom.global.add.f32 	%f168, [%rd42], %f167;
$L__BB78_30:
	ret;

}
	// .globl	_Z32norm_dist_backward_weight_kernelILi8ELi8EEvPKfS1_S1_S1_iiiiPff
.visible .entry _Z32norm_dist_backward_weight_kernelILi8ELi8EEvPKfS1_S1_S1_iiiiPff(
	.param .u64 .ptr .align 1 _Z32norm_dist_backward_weight_kernelILi8ELi8EEvPKfS1_S1_S1_iiiiPff_param_0,
	.param .u64 .ptr .align 1 _Z32norm_dist_backward_weight_kernelILi8ELi8EEvPKfS1_S1_S1_iiiiPff_param_1,
	.param .u64 .ptr .align 1 _Z32norm_dist_backward_weight_kernelILi8ELi8EEvPKfS1_S1_S1_iiiiPff_param_2,
	.param .u64 .ptr .align 1 _Z32norm_dist_backward_weight_kernelILi8ELi8EEvPKfS1_S1_S1_iiiiPff_param_3,
	.param .u32 _Z32norm_dist_backward_weight_kernelILi8ELi8EEvPKfS1_S1_S1_iiiiPff_param_4,
	.param .u32 _Z32norm_dist_backward_weight_kernelILi8ELi8EEvPKfS1_S1_S1_iiiiPff_param_5,
	.param .u32 _Z32norm_dist_backward_weight_kernelILi8ELi8EEvPKfS1_S1_S1_iiiiPff_param_6,
	.param .u32 _Z32norm_dist_backward_weight_kernelILi8ELi8EEvPKfS1_S1_S1_iiiiPff_param_7,
	.param .u64 .ptr .align 1 _Z32norm_dist_backward_weight_kernelILi8ELi8EEvPKfS1_S1_S1_iiiiPff_param_8,
	.param .f32 _Z32norm_dist_backward_weight_kernelILi8ELi8EEvPKfS1_S1_S1_iiiiPff_param_9
)
.maxntid 256
.minnctapersm 4
{
	.reg .pred 	%p<33>;
	.reg .b32 	%r<116>;
	.reg .b32 	%f<187>;
	.reg .b64 	%rd<43>;
	// demoted variable
	.shared .align 4 .b8 _ZZ32norm_dist_backward_weight_kernelILi8ELi8EEvPKfS1_S1_S1_iiiiPffE6blockW[128];
	// demoted variable
	.shared .align 4 .b8 _ZZ32norm_dist_backward_weight_kernelILi8ELi8EEvPKfS1_S1_S1_iiiiPffE3ans[128];
	// demoted variable
	.shared .align 4 .b8 _ZZ32norm_dist_backward_weight_kernelILi8ELi8EEvPKfS1_S1_S1_iiiiPffE6blockI[2048];
	ld.param.u64 	%rd6, [_Z32norm_dist_backward_weight_kernelILi8ELi8EEvPKfS1_S1_S1_iiiiPff_param_0];
	ld.param.u64 	%rd7, [_Z32norm_dist_backward_weight_kernelILi8ELi8EEvPKfS1_S1_S1_iiiiPff_param_1];
	ld.param.u64 	%rd8, [_Z32norm_dist_backward_weight_kernelILi8ELi8EEvPKfS1_S1_S1_iiiiPff_param_2];
	ld.param.u64 	%rd9, [_Z32norm_dist_backward_weight_kernelILi8ELi8EEvPKfS1_S1_S1_iiiiPff_param_3];
	ld.param.u32 	%r41, [_Z32norm_dist_backward_weight_kernelILi8ELi8EEvPKfS1_S1_S1_iiiiPff_param_4];
	ld.param.u32 	%r42, [_Z32norm_dist_backward_weight_kernelILi8ELi8EEvPKfS1_S1_S1_iiiiPff_param_5];
	ld.param.u32 	%r43, [_Z32norm_dist_backward_weight_kernelILi8ELi8EEvPKfS1_S1_S1_iiiiPff_param_6];
	ld.param.u32 	%r44, [_Z32norm_dist_backward_weight_kernelILi8ELi8EEvPKfS1_S1_S1_iiiiPff_param_7];
	ld.param.u64 	%rd10, [_Z32norm_dist_backward_weight_kernelILi8ELi8EEvPKfS1_S1_S1_iiiiPff_param_8];
	ld.param.f32 	%f40, [_Z32norm_dist_backward_weight_kernelILi8ELi8EEvPKfS1_S1_S1_iiiiPff_param_9];
	cvta.to.global.u64 	%rd1, %rd8;
	cvta.to.global.u64 	%rd2, %rd9;
	cvta.to.global.u64 	%rd3, %rd6;
	cvta.to.global.u64 	%rd4, %rd7;
	cvta.to.global.u64 	%rd5, %rd10;
	mov.u32 	%r46, %ctaid.y;
	shl.b32 	%r47, %r46, 9;
	mov.u32 	%r48, %ctaid.x;
	mov.u32 	%r1, %tid.x;
	shl.b32 	%r49, %r48, 6;
	add.s32 	%r2, %r49, %r1;
	and.b32  	%r3, %r1, 63;
	or.b32  	%r4, %r47, %r3;
	shl.b32 	%r5, %r48, 3;
	or.b32  	%r6, %r47, %r1;
	add.f32 	%f1, %f40, 0fBF800000;
	or.b32  	%r7, %r4, 64;
	or.b32  	%r8, %r4, 128;
	or.b32  	%r9, %r4, 192;
	or.b32  	%r10, %r4, 256;
	or.b32  	%r11, %r4, 320;
	or.b32  	%r12, %r4, 384;
	or.b32  	%r13, %r4, 448;
	shl.b32 	%r50, %r1, 2;
	mov.u32 	%r51, _ZZ32norm_dist_backward_weight_kernelILi8ELi8EEvPKfS1_S1_S1_iiiiPffE6blockI;
	add.s32 	%r14, %r51, %r50;
	and.b32  	%r52, %r50, 252;
	add.s32 	%r15, %r51, %r52;
	shr.u32 	%r53, %r1, 1;
	and.b32  	%r54, %r53, 96;
	mov.u32 	%r55, _ZZ32norm_dist_backward_weight_kernelILi8ELi8EEvPKfS1_S1_S1_iiiiPffE3ans;
	add.s32 	%r16, %r55, %r54;
	mov.u32 	%r56, _ZZ32norm_dist_backward_weight_kernelILi8ELi8EEvPKfS1_S1_S1_iiiiPffE6blockW;
	add.s32 	%r17, %r56, %r54;
	mov.b32 	%r112, 0;
	mov.pred 	%p32, -1;
$L__BB79_1:
	.pragma "nounroll";
	mov.pred 	%p1, %p32;
	setp.gt.u32 	%p3, %r1, 31;
	@%p3 bra 	$L__BB79_3;
	shl.b32 	%r57, %r112, 3;
	add.s32 	%r58, %r57, %r2;
	mul.wide.s32 	%rd11, %r58, 4;
	add.s64 	%rd12, %rd1, %rd11;
	ld.global.nc.f32 	%f41, [%rd12];
	shl.b32 	%r59, %r1, 2;
	mov.u32 	%r60, _ZZ32norm_dist_backward_weight_kernelILi8ELi8EEvPKfS1_S1_S1_iiiiPffE6blockW;
	add.s32 	%r61, %r60, %r59;
	st.shared.f32 	[%r61], %f41;
$L__BB79_3:
	bar.sync 	0;
	shr.u32 	%r62, %r1, 6;
	add.s32 	%r63, %r5, %r62;
	add.s32 	%r19, %r63, %r112;
	div.s32 	%r20, %r4, %r44;
	setp.ge.s32 	%p4, %r20, %r41;
	mov.f32 	%f170, 0f2EDBE6FF;
	mov.f32 	%f169, 0f00000000;
	@%p4 bra 	$L__BB79_5;
	mad.lo.s32 	%r64, %r20, %r42, %r19;
	rem.s32 	%r65, %r4, %r44;
	mad.lo.s32 	%r66, %r64, %r44, %r65;
	mul.wide.s32 	%rd13, %r66, 4;
	add.s64 	%rd14, %rd3, %rd13;
	ld.global.nc.f32 	%f169, [%rd14];
	add.s64 	%rd15, %rd2, %rd13;
	ld.global.nc.f32 	%f44, [%rd15];
	rcp.rn.f32 	%f170, %f44;
$L__BB79_5:
	div.s32 	%r21, %r7, %r44;
	setp.ge.s32 	%p5, %r21, %r41;
	mov.f32 	%f172, 0f2EDBE6FF;
	mov.f32 	%f171, 0f00000000;
	@%p5 bra 	$L__BB79_7;
	mad.lo.s32 	%r67, %r21, %r42, %r19;
	rem.s32 	%r68, %r7, %r44;
	mad.lo.s32 	%r69, %r67, %r44, %r68;
	mul.wide.s32 	%rd16, %r69, 4;
	add.s64 	%rd17, %rd3, %rd16;
	ld.global.nc.f32 	%f171, [%rd17];
	add.s64 	%rd18, %rd2, %rd16;
	ld.global.nc.f32 	%f47, [%rd18];
	rcp.rn.f32 	%f172, %f47;
$L__BB79_7:
	div.s32 	%r22, %r8, %r44;
	setp.ge.s32 	%p6, %r22, %r41;
	mov.f32 	%f174, 0f2EDBE6FF;
	mov.f32 	%f173, 0f00000000;
	@%p6 bra 	$L__BB79_9;
	mad.lo.s32 	%r70, %r22, %r42, %r19;
	rem.s32 	%r71, %r8, %r44;
	mad.lo.s32 	%r72, %r70, %r44, %r71;
	mul.wide.s32 	%rd19, %r72, 4;
	add.s64 	%rd20, %rd3, %rd19;
	ld.global.nc.f32 	%f173, [%rd20];
	add.s64 	%rd21, %rd2, %rd19;
	ld.global.nc.f32 	%f50, [%rd21];
	rcp.rn.f32 	%f174, %f50;
$L__BB79_9:
	div.s32 	%r23, %r9, %r44;
	setp.ge.s32 	%p7, %r23, %r41;
	mov.f32 	%f176, 0f2EDBE6FF;
	mov.f32 	%f175, 0f00000000;
	@%p7 bra 	$L__BB79_11;
	mad.lo.s32 	%r73, %r23, %r42, %r19;
	rem.s32 	%r74, %r9, %r44;
	mad.lo.s32 	%r75, %r73, %r44, %r74;
	mul.wide.s32 	%rd22, %r75, 4;
	add.s64 	%rd23, %rd3, %rd22;
	ld.global.nc.f32 	%f175, [%rd23];
	add.s64 	%rd24, %rd2, %rd22;
	ld.global.nc.f32 	%f53, [%rd24];
	rcp.rn.f32 	%f176, %f53;
$L__BB79_11:
	div.s32 	%r24, %r10, %r44;
	setp.ge.s32 	%p8, %r24, %r41;
	mov.f32 	%f178, 0f2EDBE6FF;
	mov.f32 	%f177, 0f00000000;
	@%p8 bra 	$L__BB79_13;
	mad.lo.s32 	%r76, %r24, %r42, %r19;
	rem.s32 	%r77, %r10, %r44;
	mad.lo.s32 	%r78, %r76, %r44, %r77;
	mul.wide.s32 	%rd25, %r78, 4;
	add.s64 	%rd26, %rd3, %rd25;
	ld.global.nc.f32 	%f177, [%rd26];
	add.s64 	%rd27, %rd2, %rd25;
	ld.global.nc.f32 	%f56, [%rd27];
	rcp.rn.f32 	%f178, %f56;
$L__BB79_13:
	div.s32 	%r25, %r11, %r44;
	setp.ge.s32 	%p9, %r25, %r41;
	mov.f32 	%f180, 0f2EDBE6FF;
	mov.f32 	%f179, 0f00000000;
	@%p9 bra 	$L__BB79_15;
	mad.lo.s32 	%r79, %r25, %r42, %r19;
	rem.s32 	%r80, %r11, %r44;
	mad.lo.s32 	%r81, %r79, %r44, %r80;
	mul.wide.s32 	%rd28, %r81, 4;
	add.s64 	%rd29, %rd3, %rd28;
	ld.global.nc.f32 	%f179, [%rd29];
	add.s64 	%rd30, %rd2, %rd28;
	ld.global.nc.f32 	%f59, [%rd30];
	rcp.rn.f32 	%f180, %f59;
$L__BB79_15:
	div.s32 	%r26, %r12, %r44;
	setp.ge.s32 	%p10, %r26, %r41;
	mov.f32 	%f182, 0f2EDBE6FF;
	mov.f32 	%f181, 0f00000000;
	@%p10 bra 	$L__BB79_17;
	mad.lo.s32 	%r82, %r26, %r42, %r19;
	rem.s32 	%r83, %r12, %r44;
	mad.lo.s32 	%r84, %r82, %r44, %r83;
	mul.wide.s32 	%rd31, %r84, 4;
	add.s64 	%rd32, %rd3, %rd31;
	ld.global.nc.f32 	%f181, [%rd32];
	add.s64 	%rd33, %rd2, %rd31;
	ld.global.nc.f32 	%f62, [%rd33];
	rcp.rn.f32 	%f182, %f62;
$L__BB79_17:
	div.s32 	%r27, %r13, %r44;
	setp.ge.s32 	%p11, %r27, %r41;
	mov.f32 	%f184, 0f00000000;
	mov.f32 	%f183, 0f2EDBE6FF;
	@%p11 bra 	$L__BB79_19;
	mad.lo.s32 	%r85, %r27, %r42, %r19;
	rem.s32 	%r86, %r13, %r44;
	mad.lo.s32 	%r87, %r85, %r44, %r86;
	mul.wide.s32 	%rd34, %r87, 4;
	add.s64 	%rd35, %rd3, %rd34;
	ld.global.nc.f32 	%f184, [%rd35];
	add.s64 	%rd36, %rd2, %rd34;
	ld.global.nc.f32 	%f65, [%rd36];
	rcp.rn.f32 	%f183, %f65;
$L__BB79_19:
	div.u32 	%r28, %r6, %r44;
	mul.lo.s32 	%r89, %r28, %r44;
	sub.s32 	%r29, %r6, %r89;
	mul.lo.s32 	%r30, %r28, %r43;
	add.s32 	%r90, %r6, 256;
	div.u32 	%r31, %r90, %r44;
	mul.lo.s32 	%r91, %r31, %r44;
	sub.s32 	%r32, %r90, %r91;
	mul.lo.s32 	%r33, %r31, %r43;
	mov.b32 	%r115, 0;
	mov.u32 	%r113, %r17;
	mov.u32 	%r114, %r16;
$L__BB79_20:
	.pragma "nounroll";
	setp.ge.s32 	%p12, %r28, %r41;
	ld.shared.f32 	%f34, [%r113];
	add.s32 	%r37, %r115, %r5;
	mov.f32 	%f185, 0f00000000;
	@%p12 bra 	$L__BB79_22;
	add.s32 	%r92, %r37, %r30;
	mad.lo.s32 	%r93, %r92, %r44, %r29;
	mul.wide.s32 	%rd37, %r93, 4;
	add.s64 	%rd38, %rd4, %rd37;
	ld.global.nc.f32 	%f185, [%rd38];
$L__BB79_22:
	setp.ge.s32 	%p13, %r31, %r41;
	st.shared.f32 	[%r14], %f185;
	mov.f32 	%f186, 0f00000000;
	@%p13 bra 	$L__BB79_24;
	add.s32 	%r94, %r37, %r33;
	mad.lo.s32 	%r95, %r94, %r44, %r32;
	mul.wide.s32 	%rd39, %r95, 4;
	add.s64 	%rd40, %rd4, %rd39;
	ld.global.nc.f32 	%f186, [%rd40];
$L__BB79_24:
	setp.ne.s32 	%p14, %r3, 0;
	st.shared.f32 	[%r14+1024], %f186;
	bar.sync 	0;
	ld.shared.f32 	%f68, [%r15];
	sub.f32 	%f69, %f34, %f68;
	abs.f32 	%f70, %f69;
	mul.f32 	%f71, %f70, %f170;
	lg2.approx.f32 	%f72, %f71;
	mul.f32 	%f73, %f1, %f72;
	ex2.approx.f32 	%f74, %f73;
	mul.f32 	%f75, %f169, %f74;
	setp.gt.f32 	%p15, %f69, 0f00000000;
	neg.f32 	%f76, %f75;
	selp.f32 	%f77, %f75, %f76, %p15;
	add.f32 	%f78, %f77, 0f00000000;
	ld.shared.f32 	%f79, [%r15+256];
	sub.f32 	%f80, %f34, %f79;
	abs.f32 	%f81, %f80;
	mul.f32 	%f82, %f81, %f172;
	lg2.approx.f32 	%f83, %f82;
	mul.f32 	%f84, %f1, %f83;
	ex2.approx.f32 	%f85, %f84;
	mul.f32 	%f86, %f171, %f85;
	setp.gt.f32 	%p16, %f80, 0f00000000;
	neg.f32 	%f87, %f86;
	selp.f32 	%f88, %f86, %f87, %p16;
	add.f32 	%f89, %f78, %f88;
	ld.shared.f32 	%f90, [%r15+512];
	sub.f32 	%f91, %f34, %f90;
	abs.f32 	%f92, %f91;
	mul.f32 	%f93, %f92, %f174;
	lg2.approx.f32 	%f94, %f93;
	mul.f32 	%f95, %f1, %f94;
	ex2.approx.f32 	%f96, %f95;
	mul.f32 	%f97, %f173, %f96;
	setp.gt.f32 	%p17, %f91, 0f00000000;
	neg.f32 	%f98, %f97;
	selp.f32 	%f99, %f97, %f98, %p17;
	add.f32 	%f100, %f89, %f99;
	ld.shared.f32 	%f101, [%r15+768];
	sub.f32 	%f102, %f34, %f101;
	abs.f32 	%f103, %f102;
	mul.f32 	%f104, %f103, %f176;
	lg2.approx.f32 	%f105, %f104;
	mul.f32 	%f106, %f1, %f105;
	ex2.approx.f32 	%f107, %f106;
	mul.f32 	%f108, %f175, %f107;
	setp.gt.f32 	%p18, %f102, 0f00000000;
	neg.f32 	%f109, %f108;
	selp.f32 	%f110, %f108, %f109, %p18;
	add.f32 	%f111, %f100, %f110;
	ld.shared.f32 	%f112, [%r15+1024];
	sub.f32 	%f113, %f34, %f112;
	abs.f32 	%f114, %f113;
	mul.f32 	%f115, %f114, %f178;
	lg2.approx.f32 	%f116, %f115;
	mul.f32 	%f117, %f1, %f116;
	ex2.approx.f32 	%f118, %f117;
	mul.f32 	%f119, %f177, %f118;
	setp.gt.f32 	%p19, %f113, 0f00000000;
	neg.f32 	%f120, %f119;
	selp.f32 	%f121, %f119, %f120, %p19;
	add.f32 	%f122, %f111, %f121;
	ld.shared.f32 	%f123, [%r15+1280];
	sub.f32 	%f124, %f34, %f123;
	abs.f32 	%f125, %f124;
	mul.f32 	%f126, %f125, %f180;
	lg2.approx.f32 	%f127, %f126;
	mul.f32 	%f128, %f1, %f127;
	ex2.approx.f32 	%f129, %f128;
	mul.f32 	%f130, %f179, %f129;
	setp.gt.f32 	%p20, %f124, 0f00000000;
	neg.f32 	%f131, %f130;
	selp.f32 	%f132, %f130, %f131, %p20;
	add.f32 	%f133, %f122, %f132;
	ld.shared.f32 	%f134, [%r15+1536];
	sub.f32 	%f135, %f34, %f134;
	abs.f32 	%f136, %f135;
	mul.f32 	%f137, %f136, %f182;
	lg2.approx.f32 	%f138, %f137;
	mul.f32 	%f139, %f1, %f138;
	ex2.approx.f32 	%f140, %f139;
	mul.f32 	%f141, %f181, %f140;
	setp.gt.f32 	%p21, %f135, 0f00000000;
	neg.f32 	%f142, %f141;
	selp.f32 	%f143, %f141, %f142, %p21;
	add.f32 	%f144, %f133, %f143;
	ld.shared.f32 	%f145, [%r15+1792];
	sub.f32 	%f146, %f34, %f145;
	abs.f32 	%f147, %f146;
	mul.f32 	%f148, %f147, %f183;
	lg2.approx.f32 	%f149, %f148;
	mul.f32 	%f150, %f1, %f149;
	ex2.approx.f32 	%f151, %f150;
	mul.f32 	%f152, %f184, %f151;
	setp.gt.f32 	%p22, %f146, 0f00000000;
	neg.f32 	%f153, %f152;
	selp.f32 	%f154, %f152, %f153, %p22;
	add.f32 	%f155, %f144, %f154;
	mov.b32 	%r96, %f155;
	shfl.sync.bfly.b32	%r97|%p23, %r96, 1, 31, -1;
	mov.b32 	%f156, %r97;
	add.f32 	%f157, %f155, %f156;
	mov.b32 	%r98, %f157;
	shfl.sync.bfly.b32	%r99|%p24, %r98, 2, 31, -1;
	mov.b32 	%f158, %r99;
	add.f32 	%f159, %f157, %f158;
	mov.b32 	%r100, %f159;
	shfl.sync.bfly.b32	%r101|%p25, %r100, 4, 31, -1;
	mov.b32 	%f160, %r101;
	add.f32 	%f161, %f159, %f160;
	mov.b32 	%r102, %f161;
	shfl.sync.bfly.b32	%r103|%p26, %r102, 8, 31, -1;
	mov.b32 	%f162, %r103;
	add.f32 	%f163, %f161, %f162;
	mov.b32 	%r104, %f163;
	shfl.sync.bfly.b32	%r105|%p27, %r104, 16, 31, -1;
	mov.b32 	%f164, %r105;
	add.f32 	%f39, %f163, %f164;
	@%p14 bra 	$L__BB79_26;
	st.shared.f32 	[%r114], %f39;
$L__BB79_26:
	setp.ne.s32 	%p28, %r3, 32;
	bar.sync 	0;
	@%p28 bra 	$L__BB79_28;
	ld.shared.f32 	%f165, [%r114];
	add.f32 	%f166, %f39, %f165;
	st.shared.f32 	[%r114], %f166;
$L__BB79_28:
	add.s32 	%r115, %r115, 1;
	add.s32 	%r114, %r114, 4;
	add.s32 	%r113, %r113, 4;
	setp.ne.s32 	%p29, %r115, 8;
	@%p29 bra 	$L__BB79_20;
	setp.gt.u32 	%p30, %r1, 31;
	bar.sync 	0;
	@%p30 bra 	$L__BB79_31;
	shl.b32 	%r106, %r112, 3;
	add.s32 	%r107, %r106, %r2;
	mul.wide.s32 	%rd41, %r107, 4;
	add.s64 	%rd42, %rd5, %rd41;
	shl.b32 	%r108, %r1, 2;
	mov.u32 	%r109, _ZZ32norm_dist_backward_weight_kernelILi8ELi8EEvPKfS1_S1_S1_iiiiPffE3ans;
	add.s32 	%r110, %r109, %r108;
	ld.shared.f32 	%f167, [%r110];
	atom.global.add.f32 	%f168, [%rd42], %f167;
$L__BB79_31:
	mov.b32 	%r112, 4;
	mov.pred 	%p32, 0;
	@%p1 bra 	$L__BB79_1;
	ret;

}
	// .globl	_Z32norm_dist_backward_weight_kernelILi8ELi16EEvPKfS1_S1_S1_iiiiPff
.visible .entry _Z32norm_dist_backward_weight_kernelILi8ELi16EEvPKfS1_S1_S1_iiiiPff(
	.param .u64 .ptr .align 1 _Z32norm_dist_backward_weight_kernelILi8ELi16EEvPKfS1_S1_S1_iiiiPff_param_0,
	.param .u64 .ptr .align 1 _Z32norm_dist_backward_weight_kernelILi8ELi16EEvPKfS1_S1_S1_iiiiPff_param_1,
	.param .u64 .ptr .align 1 _Z32norm_dist_backward_weight_kernelILi8ELi16EEvPKfS1_S1_S1_iiiiPff_param_2,
	.param .u64 .ptr .align 1 _Z32norm_dist_backward_weight_kernelILi8ELi16EEvPKfS1_S1_S1_iiiiPff_param_3,
	.param .u32 _Z32norm_dist_backward_weight_kernelILi8ELi16EEvPKfS1_S1_S1_iiiiPff_param_4,
	.param .u32 _Z32norm_dist_backward_weight_kernelILi8ELi16EEvPKfS1_S1_S1_iiiiPff_param_5,
	.param .u32 _Z32norm_dist_backward_weight_kernelILi8ELi16EEvPKfS1_S1_S1_iiiiPff_param_6,
	.param .u32 _Z32norm_dist_backward_weight_kernelILi8ELi16EEvPKfS1_S1_S1_iiiiPff_param_7,
	.param .u64 .ptr .align 1 _Z32norm_dist_backward_weight_kernelILi8ELi16EEvPKfS1_S1_S1_iiiiPff_param_8,
	.param .f32 _Z32norm_dist_backward_weight_kernelILi8ELi16EEvPKfS1_S1_S1_iiiiPff_param_9
)
.maxntid 256
.minnctapersm 4
{
	.reg .pred 	%p<30>;
	.reg .b32 	%r<116>;
	.reg .b32 	%f<187>;
	.reg .b64 	%rd<43>;
	// demoted variable
	.shared .align 4 .b8 _ZZ32norm_dist_backward_weight_kernelILi8ELi16EEvPKfS1_S1_S1_iiiiPffE6blockW[128];
	// demoted variable
	.shared .align 4 .b8 _ZZ32norm_dist_backward_weight_kernelILi8ELi16EEvPKfS1_S1_S1_iiiiPffE3ans[128];
	// demoted variable
	.shared .align 4 .b8 _ZZ32norm_dist_backward_weight_kernelILi8ELi16EEvPKfS1_S1_S1_iiiiPffE6blockI[2048];
	ld.param.u64 	%rd6, [_Z32norm_dist_backward_weight_kernelILi8ELi16EEvPKfS1_S1_S1_iiiiPff_param_0];
	ld.param.u64 	%rd7, [_Z32norm_dist_backward_weight_kernelILi8ELi16EEvPKfS1_S1_S1_iiiiPff_param_1];
	ld.param.u64 	%rd8, [_Z32norm_dist_backward_weight_kernelILi8ELi16EEvPKfS1_S1_S1_iiiiPff_param_2];
	ld.param.u64 	%rd9, [_Z32norm_dist_backward_weight_kernelILi8ELi16EEvPKfS1_S1_S1_iiiiPff_param_3];
	ld.param.u32 	%r43, [_Z32norm_dist_backward_weight_kernelILi8ELi16EEvPKfS1_S1_S1_iiiiPff_param_4];
	ld.param.u32 	%r44, [_Z32norm_dist_backward_weight_kernelILi8ELi16EEvPKfS1_S1_S1_iiiiPff_param_5];
	ld.param.u32 	%r45, [_Z32norm_dist_backward_weight_kernelILi8ELi16EEvPKfS1_S1_S1_iiiiPff_param_6];
	ld.param.u32 	%r46, [_Z32norm_dist_backward_weight_kernelILi8ELi16EEvPKfS1_S1_S1_iiiiPff_param_7];
	ld.param.u64 	%rd10, [_Z32norm_dist_backward_weight_kernelILi8ELi16EEvPKfS1_S1_S1_iiiiPff_param_8];
	ld.param.f32 	%f40, [_Z32norm_dist_backward_weight_kernelILi8ELi16EEvPKfS1_S1_S1_iiiiPff_param_9];
	cvta.to.global.u64 	%rd1, %rd8;
	cvta.to.global.u64 	%rd2, %rd9;
	cvta.to.global.u64 	%rd3, %rd6;
	cvta.to.global.u64 	%rd4, %rd7;
	cvta.to.global.u64 	%rd5, %rd10;
	mov.u32 	%r48, %ctaid.y;
	shl.b32 	%r49, %r48, 9;
	mov.u32 	%r50, %ctaid.x;
	mov.u32 	%r1, %tid.x;
	shl.b32 	%r51, %r50, 7;
	add.s32 	%r2, %r51, %r1;
	shr.u32 	%r52, %r1, 6;
	and.b32  	%r3, %r1, 63;
	or.b32  	%r4, %r49, %r3;
	shl.b32 	%r53, %r50, 4;
	or.b32  	%r5, %r53, %r52;
	or.b32  	%r6, %r49, %r1;
	shl.b32 	%r7, %r50, 3;
	add.f32 	%f1, %f40, 0fBF800000;
	or.b32  	%r8, %r4, 128;
	or.b32  	%r9, %r4, 192;
	or.b32  	%r10, %r4, 256;
	or.b32  	%r11, %r4, 320;
	or.b32  	%r12, %r4, 384;
	or.b32  	%r13, %r4, 448;
	shl.b32 	%r54, %r1, 2;
	mov.u32 	%r55, _ZZ32norm_dist_backward_weight_kernelILi8ELi16EEvPKfS1_S1_S1_iiiiPffE6blockI;
	add.s32 	%r14, %r55, %r54;
	and.b32  	%r56, %r54, 252;
	add.s32 	%r15, %r55, %r56;
	shl.b32 	%r57, %r52, 5;
	mov.u32 	%r58, _ZZ32norm_dist_backward_weight_kernelILi8ELi16EEvPKfS1_S1_S1_iiiiPffE3ans;
	add.s32 	%r16, %r58, %r57;
	mov.u32 	%r59, _ZZ32norm_dist_backward_weight_kernelILi8ELi16EEvPKfS1_S1_S1_iiiiPffE6blockW;
	add.s32 	%r17, %r59, %r57;
	mov.b32 	%r112, 0;
$L__BB80_1:
	.pragma "nounroll";
	setp.gt.u32 	%p1, %r1, 31;
	@%p1 bra 	$L__BB80_3;
	shl.b32 	%r60, %r112, 3;
	add.s32 	%r61, %r60, %r2;
	mul.wide.s32 	%rd11, %r61, 4;
	add.s64 	%rd12, %rd1, %rd11;
	ld.global.nc.f32 	%f41, [%rd12];
	shl.b32 	%r62, %r1, 2;
	mov.u32 	%r63, _ZZ32norm_dist_backward_weight_kernelILi8ELi16EEvPKfS1_S1_S1_iiiiPffE6blockW;
	add.s32 	%r64, %r63, %r62;
	st.shared.f32 	[%r64], %f41;
$L__BB80_3:
	bar.sync 	0;
	add.s32 	%r19, %r5, %r112;
	div.s32 	%r20, %r4, %r46;
	setp.ge.s32 	%p2, %r20, %r43;
	mov.f32 	%f170, 0f2EDBE6FF;
	mov.f32 	%f169, 0f00000000;
	@%p2 bra 	$L__BB80_5;
	mad.lo.s32 	%r65, %r20, %r44, %r19;
	rem.s32 	%r66, %r4, %r46;
	mad.lo.s32 	%r67, %r65, %r46, %r66;
	mul.wide.s32 	%rd13, %r67, 4;
	add.s64 	%rd14, %rd3, %rd13;
	ld.global.nc.f32 	%f169, [%rd14];
	add.s64 	%rd15, %rd2, %rd13;
	ld.global.nc.f32 	%f44, [%rd15];
	rcp.rn.f32 	%f170, %f44;
$L__BB80_5:
	add.s32 	%r21, %r4, 64;
	div.s32 	%r22, %r21, %r46;
	setp.ge.s32 	%p3, %r22, %r43;
	mov.f32 	%f172, 0f2EDBE6FF;
	mov.f32 	%f171, 0f00000000;
	@%p3 bra 	$L__BB80_7;
	mad.lo.s32 	%r68, %r22, %r44, %r19;
	rem.s32 	%r69, %r21, %r46;
	mad.lo.s32 	%r70, %r68, %r46, %r69;
	mul.wide.s32 	%rd16, %r70, 4;
	add.s64 	%rd17, %rd3, %rd16;
	ld.global.nc.f32 	%f171, [%rd17];
	add.s64 	%rd18, %rd2, %rd16;
	ld.global.nc.f32 	%f47, [%rd18];
	rcp.rn.f32 	%f172, %f47;
$L__BB80_7:
	div.s32 	%r23, %r8, %r46;
	setp.ge.s32 	%p4, %r23, %r43;
	mov.f32 	%f174, 0f2EDBE6FF;
	mov.f32 	%f173, 0f00000000;
	@%p4 bra 	$L__BB80_9;
	mad.lo.s32 	%r71, %r23, %r44, %r19;
	rem.s32 	%r72, %r8, %r46;
	mad.lo.s32 	%r73, %r71, %r46, %r72;
	mul.wide.s32 	%rd19, %r73, 4;
	add.s64 	%rd20, %rd3, %rd19;
	ld.global.nc.f32 	%f173, [%rd20];
	add.s64 	%rd21, %rd2, %rd19;
	ld.global.nc.f32 	%f50, [%rd21];
	rcp.rn.f32 	%f174, %f50;
$L__BB80_9:
	div.s32 	%r24, %r9, %r46;
	setp.ge.s32 	%p5, %r24, %r43;
	mov.f32 	%f176, 0f2EDBE6FF;
	mov.f32 	%f175, 0f00000000;
	@%p5 bra 	$L__BB80_11;
	mad.lo.s32 	%r74, %r24, %r44, %r19;
	rem.s32 	%r75, %r9, %r46;
	mad.lo.s32 	%r76, %r74, %r46, %r75;
	mul.wide.s32 	%rd22, %r76, 4;
	add.s64 	%rd23, %rd3, %rd22;
	ld.global.nc.f32 	%f175, [%rd23];
	add.s64 	%rd24, %rd2, %rd22;
	ld.global.nc.f32 	%f53, [%rd24];
	rcp.rn.f32 	%f176, %f53;
$L__BB80_11:
	div.s32 	%r25, %r10, %r46;
	setp.ge.s32 	%p6, %r25, %r43;
	mov.f32 	%f178, 0f2EDBE6FF;
	mov.f32 	%f177, 0f00000000;
	@%p6 bra 	$L__BB80_13;
	mad.lo.s32 	%r77, %r25, %r44, %r19;
	rem.s32 	%r78, %r10, %r46;
	mad.lo.s32 	%r79, %r77, %r46, %r78;
	mul.wide.s32 	%rd25, %r79, 4;
	add.s64 	%rd26, %rd3, %rd25;
	ld.global.nc.f32 	%f177, [%rd26];
	add.s64 	%rd27, %rd2, %rd25;
	ld.global.nc.f32 	%f56, [%rd27];
	rcp.rn.f32 	%f178, %f56;
$L__BB80_13:
	div.s32 	%r26, %r11, %r46;
	setp.ge.s32 	%p7, %r26, %r43;
	mov.f32 	%f180, 0f2EDBE6FF;
	mov.f32 	%f179, 0f00000000;
	@%p7 bra 	$L__BB80_15;
	mad.lo.s32 	%r80, %r26, %r44, %r19;
	rem.s32 	%r81, %r11, %r46;
	mad.lo.s32 	%r82, %r80, %r46, %r81;
	mul.wide.s32 	%rd28, %r82, 4;
	add.s64 	%rd29, %rd3, %rd28;
	ld.global.nc.f32 	%f179, [%rd29];
	add.s64 	%rd30, %rd2, %rd28;
	ld.global.nc.f32 	%f59, [%rd30];
	rcp.rn.f32 	%f180, %f59;
$L__BB80_15:
	div.s32 	%r27, %r12, %r46;
	setp.ge.s32 	%p8, %r27, %r43;
	mov.f32 	%f182, 0f2EDBE6FF;
	mov.f32 	%f181, 0f00000000;
	@%p8 bra 	$L__BB80_17;
	mad.lo.s32 	%r83, %r27, %r44, %r19;
	rem.s32 	%r84, %r12, %r46;
	mad.lo.s32 	%r85, %r83, %r46, %r84;
	mul.wide.s32 	%rd31, %r85, 4;
	add.s64 	%rd32, %rd3, %rd31;
	ld.global.nc.f32 	%f181, [%rd32];
	add.s64 	%rd33, %rd2, %rd31;
	ld.global.nc.f32 	%f62, [%rd33];
	rcp.rn.f32 	%f182, %f62;
$L__BB80_17:
	div.s32 	%r28, %r13, %r46;
	setp.ge.s32 	%p9, %r28, %r43;
	mov.f32 	%f184, 0f00000000;
	mov.f32 	%f183, 0f2EDBE6FF;
	@%p9 bra 	$L__BB80_19;
	mad.lo.s32 	%r86, %r28, %r44, %r19;
	rem.s32 	%r87, %r13, %r46;
	mad.lo.s32 	%r88, %r86, %r46, %r87;
	mul.wide.s32 	%rd34, %r88, 4;
	add.s64 	%rd35, %rd3, %rd34;
	ld.global.nc.f32 	%f184, [%rd35];
	add.s64 	%rd36, %rd2, %rd34;
	ld.global.nc.f32 	%f65, [%rd36];
	rcp.rn.f32 	%f183, %f65;
$L__BB80_19:
	div.u32 	%r29, %r6, %r46;
	mul.lo.s32 	%r90, %r29, %r46;
	sub.s32 	%r30, %r6, %r90;
	mul.lo.s32 	%r31, %r29, %r45;
	add.s32 	%r91, %r6, 256;
	div.u32 	%r32, %r91, %r46;
	mul.lo.s32 	%r92, %r32, %r46;
	sub.s32 	%r33, %r91, %r92;
	mul.lo.s32 	%r34, %r32, %r45;
	mov.b32 	%r115, 0;
	mov.u32 	%r113, %r17;
	mov.u32 	%r114, %r16;
$L__BB80_20:
	.pragma "nounroll";
	setp.ge.s32 	%p10, %r29, %r43;
	ld.shared.f32 	%f34, [%r113];
	add.s32 	%r38, %r115, %r7;
	mov.f32 	%f185, 0f00000000;
	@%p10 bra 	$L__BB80_22;
	add.s32 	%r93, %r38, %r31;
	mad.lo.s32 	%r94, %r93, %r46, %r30;
	mul.wide.s32 	%rd37, %r94, 4;
	add.s64 	%rd38, %rd4, %rd37;
	ld.global.nc.f32 	%f185, [%rd38];
$L__BB80_22:
	setp.ge.s32 	%p11, %r32, %r43;
	st.shared.f32 	[%r14], %f185;
	mov.f32 	%f186, 0f00000000;
	@%p11 bra 	$L__BB80_24;
	add.s32 	%r95, %r38, %r34;
	mad.lo.s32 	%r96, %r95, %r46, %r33;
	mul.wide.s32 	%rd39, %r96, 4;
	add.s64 	%rd40, %rd4, %rd39;
	ld.global.nc.f32 	%f186, [%rd40];
$L__BB80_24:
	setp.ne.s32 	%p12, %r3, 0;
	st.shared.f32 	[%r14+1024], %f186;
	bar.sync 	0;
	ld.shared.f32 	%f68, [%r15];
	sub.f32 	%f69, %f34, %f68;
	abs.f32 	%f70, %f69;
	mul.f32 	%f71, %f70, %f170;
	lg2.approx.f32 	%f72, %f71;
	mul.f32 	%f73, %f1, %f72;
	ex2.approx.f32 	%f74, %f73;
	mul.f32 	%f75, %f169, %f74;
	setp.gt.f32 	%p13, %f69, 0f00000000;
	neg.f32 	%f76, %f75;
	selp.f32 	%f77, %f75, %f76, %p13;
	add.f32 	%f78, %f77, 0f00000000;
	ld.shared.f32 	%f79, [%r15+256];
	sub.f32 	%f80, %f34, %f79;
	abs.f32 	%f81, %f80;
	mul.f32 	%f82, %f81, %f172;
	lg2.approx.f32 	%f83, %f82;
	mul.f32 	%f84, %f1, %f83;
	ex2.approx.f32 	%f85, %f84;
	mul.f32 	%f86, %f171, %f85;
	setp.gt.f32 	%p14, %f80, 0f00000000;
	neg.f32 	%f87, %f86;
	selp.f32 	%f88, %f86, %f87, %p14;
	add.f32 	%f89, %f78, %f88;
	ld.shared.f32 	%f90, [%r15+512];
	sub.f32 	%f91, %f34, %f90;
	abs.f32 	%f92, %f91;
	mul.f32 	%f93, %f92, %f174;
	lg2.approx.f32 	%f94, %f93;
	mul.f32 	%f95, %f1, %f94;
	ex2.approx.f32 	%f96, %f95;
	mul.f32 	%f97, %f173, %f96;
	setp.gt.f32 	%p15, %f91, 0f00000000;
	neg.f32 	%f98, %f97;
	selp.f32 	%f99, %f97, %f98, %p15;
	add.f32 	%f100, %f89, %f99;
	ld.shared.f32 	%f101, [%r15+768];
	sub.f32 	%f102, %f34, %f101;
	abs.f32 	%f103, %f102;
	mul.f32 	%f104, %f103, %f176;
	lg2.approx.f32 	%f105, %f104;
	mul.f32 	%f106, %f1, %f105;
	ex2.approx.f32 	%f107, %f106;
	mul.f32 	%f108, %f175, %f107;
	setp.gt.f32 	%p16, %f102, 0f00000000;
	neg.f32 	%f109, %f108;
	selp.f32 	%f110, %f108, %f109, %p16;
	add.f32 	%f111, %f100, %f110;
	ld.shared.f32 	%f112, [%r15+1024];
	sub.f32 	%f113, %f34, %f112;
	abs.f32 	%f114, %f113;
	mul.f32 	%f115, %f114, %f178;
	lg2.approx.f32 	%f116, %f115;
	mul.f32 	%f117, %f1, %f116;
	ex2.approx.f32 	%f118, %f117;
	mul.f32 	%f119, %f177, %f118;
	setp.gt.f32 	%p17, %f113, 0f00000000;
	neg.f32 	%f120, %f119;
	selp.f32 	%f121, %f119, %f120, %p17;
	add.f32 	%f122, %f111, %f121;
	ld.shared.f32 	%f123, [%r15+1280];
	sub.f32 	%f124, %f34, %f123;
	abs.f32 	%f125, %f124;
	mul.f32 	%f126, %f125, %f180;
	lg2.approx.f32 	%f127, %f126;
	mul.f32 	%f128, %f1, %f127;
	ex2.approx.f32 	%f129, %f128;
	mul.f32 	%f130, %f179, %f129;
	setp.gt.f32 	%p18, %f124, 0f00000000;
	neg.f32 	%f131, %f130;
	selp.f32 	%f132, %f130, %f131, %p18;
	add.f32 	%f133, %f122, %f132;
	ld.shared.f32 	%f134, [%r15+1536];
	sub.f32 	%f135, %f34, %f134;
	abs.f32 	%f136, %f135;
	mul.f32 	%f137, %f136, %f182;
	lg2.approx.f32 	%f138, %f137;
	mul.f32 	%f139, %f1, %f138;
	ex2.approx.f32 	%f140, %f139;
	mul.f32 	%f141, %f181, %f140;
	setp.gt.f32 	%p19, %f135, 0f00000000;
	neg.f32 	%f142, %f141;
	selp.f32 	%f143, %f141, %f142, %p19;
	add.f32 	%f144, %f133, %f143;
	ld.shared.f32 	%f145, [%r15+1792];
	sub.f32 	%f146, %f34, %f145;
	abs.f32 	%f147, %f146;
	mul.f32 	%f148, %f147, %f183;
	lg2.approx.f32 	%f149, %f148;
	mul.f32 	%f150, %f1, %f149;
	ex2.approx.f32 	%f151, %f150;
	mul.f32 	%f152, %f184, %f151;
	setp.gt.f32 	%p20, %f146, 0f00000000;
	neg.f32 	%f153, %f152;
	selp.f32 	%f154, %f152, %f153, %p20;
	add.f32 	%f155, %f144, %f154;
	mov.b32 	%r97, %f155;
	shfl.sync.bfly.b32	%r98|%p21, %r97, 1, 31, -1;
	mov.b32 	%f156, %r98;
	add.f32 	%f157, %f155, %f156;
	mov.b32 	%r99, %f157;
	shfl.sync.bfly.b32	%r100|%p22, %r99, 2, 31, -1;
	mov.b32 	%f158, %r100;
	add.f32 	%f159, %f157, %f158;
	mov.b32 	%r101, %f159;
	shfl.sync.bfly.b32	%r102|%p23, %r101, 4, 31, -1;
	mov.b32 	%f160, %r102;
	add.f32 	%f161, %f159, %f160;
	mov.b32 	%r103, %f161;
	shfl.sync.bfly.b32	%r104|%p24, %r103, 8, 31, -1;
	mov.b32 	%f162, %r104;
	add.f32 	%f163, %f161, %f162;
	mov.b32 	%r105, %f163;
	shfl.sync.bfly.b32	%r106|%p25, %r105, 16, 31, -1;
	mov.b32 	%f164, %r106;
	add.f32 	%f39, %f163, %f164;
	@%p12 bra 	$L__BB80_26;
	st.shared.f32 	[%r114], %f39;
$L__BB80_26:
	setp.ne.s32 	%p26, %r3, 32;
	bar.sync 	0;
	@%p26 bra 	$L__BB80_28;
	ld.shared.f32 	%f165, [%r114];
	add.f32 	%f166, %f39, %f165;
	st.shared.f32 	[%r114], %f166;
$L__BB80_28:
	add.s32 	%r115, %r115, 1;
	add.s32 	%r114, %r114, 4;
	add.s32 	%r113, %r113, 4;
	setp.ne.s32 	%p27, %r115, 8;
	@%p27 bra 	$L__BB80_20;
	setp.gt.u32 	%p28, %r1, 31;
	bar.sync 	0;
	@%p28 bra 	$L__BB80_31;
	shl.b32 	%r107, %r112, 3;
	add.s32 	%r108, %r107, %r2;
	mul.wide.s32 	%rd41, %r108, 4;
	add.s64 	%rd42, %rd5, %rd41;
	shl.b32 	%r109, %r1, 2;
	mov.u32 	%r110, _ZZ32norm_dist_backward_weight_kernelILi8ELi16EEvPKfS1_S1_S1_iiiiPffE3ans;
	add.s32 	%r111, %r110, %r109;
	ld.shared.f32 	%f167, [%r111];
	atom.global.add.f32 	%f168, [%rd42], %f167;
$L__BB80_31:
	add.s32 	%r42, %r112, 4;
	setp.lt.u32 	%p29, %r112, 12;
	mov.u32 	%r112, %r42;
	@%p29 bra 	$L__BB80_1;
	ret;

}
	// .globl	_Z32norm_dist_backward_weight_kernelILi16ELi8EEvPKfS1_S1_S1_iiiiPff
.visible .entry _Z32norm_dist_backward_weight_kernelILi16ELi8EEvPKfS1_S1_S1_iiiiPff(
	.param .u64 .ptr .align 1 _Z32norm_dist_backward_weight_kernelILi16ELi8EEvPKfS1_S1_S1_iiiiPff_param_0,
	.param .u64 .ptr .align 1 _Z32norm_dist_backward_weight_kernelILi16ELi8EEvPKfS1_S1_S1_iiiiPff_param_1,
	.param .u64 .ptr .align 1 _Z32norm_dist_backward_weight_kernelILi16ELi8EEvPKfS1_S1_S1_iiiiPff_param_2,
	.param .u64 .ptr .align 1 _Z32norm_dist_backward_weight_kernelILi16ELi8EEvPKfS1_S1_S1_iiiiPff_param_3,
	.param .u32 _Z32norm_dist_backward_weight_kernelILi16ELi8EEvPKfS1_S1_S1_iiiiPff_param_4,
	.param .u32 _Z32norm_dist_backward_weight_kernelILi16ELi8EEvPKfS1_S1_S1_iiiiPff_param_5,
	.param .u32 _Z32norm_dist_backward_weight_kernelILi16ELi8EEvPKfS1_S1_S1_iiiiPff_param_6,
	.param .u32 _Z32norm_dist_backward_weight_kernelILi16ELi8EEvPKfS1_S1_S1_iiiiPff_param_7,
	.param .u64 .ptr .align 1 _Z32norm_dist_backward_weight_kernelILi16ELi8EEvPKfS1_S1_S1_iiiiPff_param_8,
	.param .f32 _Z32norm_dist_backward_weight_kernelILi16ELi8EEvPKfS1_S1_S1_iiiiPff_param_9
)
.maxntid 256
.minnctapersm 4
{
	.reg .pred 	%p<33>;
	.reg .b32 	%r<116>;
	.reg .b32 	%f<187>;
	.reg .b64 	%rd<43>;
	// demoted variable
	.shared .align 4 .b8 _ZZ32norm_dist_backward_weight_kernelILi16ELi8EEvPKfS1_S1_S1_iiiiPffE6blockW[256];
	// demoted variable
	.shared .align 4 .b8 _ZZ32norm_dist_backward_weight_kernelILi16ELi8EEvPKfS1_S1_S1_iiiiPffE3ans[256];
	// demoted variable
	.shared .align 4 .b8 _ZZ32norm_dist_backward_weight_kernelILi16ELi8EEvPKfS1_S1_S1_iiiiPffE6blockI[2048];
	ld.param.u64 	%rd6, [_Z32norm_dist_backward_weight_kernelILi16ELi8EEvPKfS1_S1_S1_iiiiPff_param_0];
	ld.param.u64 	%rd7, [_Z32norm_dist_backward_weight_kernelILi16ELi8EEvPKfS1_S1_S1_iiiiPff_param_1];
	ld.param.u64 	%rd8, [_Z32norm_dist_backward_weight_kernelILi16ELi8EEvPKfS1_S1_S1_iiiiPff_param_2];
	ld.param.u64 	%rd9, [_Z32norm_dist_backward_weight_kernelILi16ELi8EEvPKfS1_S1_S1_iiiiPff_param_3];
	ld.param.u32 	%r42, [_Z32norm_dist_backward_weight_kernelILi16ELi8EEvPKfS1_S1_S1_iiiiPff_param_4];
	ld.param.u32 	%r43, [_Z32norm_dist_backward_weight_kernelILi16ELi8EEvPKfS1_S1_S1_iiiiPff_param_5];
	ld.param.u32 	%r44, [_Z32norm_dist_backward_weight_kernelILi16ELi8EEvPKfS1_S1_S1_iiiiPff_param_6];
	ld.param.u32 	%r45, [_Z32norm_dist_backward_weight_kernelILi16ELi8EEvPKfS1_S1_S1_iiiiPff_param_7];
	ld.param.u64 	%rd10, [_Z32norm_dist_backward_weight_kernelILi16ELi8EEvPKfS1_S1_S1_iiiiPff_param_8];
	ld.param.f32 	%f40, [_Z32norm_dist_backward_weight_kernelILi16ELi8EEvPKfS1_S1_S1_iiiiPff_param_9];
	cvta.to.global.u64 	%rd1, %rd8;
	cvta.to.global.u64 	%rd2, %rd9;
	cvta.to.global.u64 	%rd3, %rd6;
	cvta.to.global.u64 	%rd4, %rd7;
	cvta.to.global.u64 	%rd5, %rd10;
	mov.u32 	%r47, %ctaid.y;
	shl.b32 	%r48, %r47, 9;
	mov.u32 	%r49, %ctaid.x;
	mov.u32 	%r1, %tid.x;
	shl.b32 	%r50, %r49, 7;
	add.s32 	%r2, %r50, %r1;
	shr.u32 	%r51, %r1, 6;
	and.b32  	%r3, %r1, 63;
	or.b32  	%r4, %r48, %r3;
	shl.b32 	%r52, %r49, 3;
	or.b32  	%r5, %r52, %r51;
	or.b32  	%r6, %r48, %r1;
	shl.b32 	%r7, %r49, 4;
	add.f32 	%f1, %f40, 0fBF800000;
	or.b32  	%r8, %r4, 128;
	or.b32  	%r9, %r4, 192;
	or.b32  	%r10, %r4, 256;
	or.b32  	%r11, %r4, 320;
	or.b32  	%r12, %r4, 384;
	or.b32  	%r13, %r4, 448;
	shl.b32 	%r53, %r1, 2;
	mov.u32 	%r54, _ZZ32norm_dist_backward_weight_kernelILi16ELi8EEvPKfS1_S1_S1_iiiiPffE6blockI;
	add.s32 	%r14, %r54, %r53;
	and.b32  	%r55, %r53, 252;
	add.s32 	%r15, %r54, %r55;
	and.b32  	%r56, %r1, 192;
	mov.u32 	%r57, _ZZ32norm_dist_backward_weight_kernelILi16ELi8EEvPKfS1_S1_S1_iiiiPffE3ans;
	add.s32 	%r16, %r57, %r56;
	mov.u32 	%r58, _ZZ32norm_dist_backward_weight_kernelILi16ELi8EEvPKfS1_S1_S1_iiiiPffE6blockW;
	add.s32 	%r17, %r58, %r56;
	mov.b32 	%r112, 0;
	mov.pred 	%p32, -1;
$L__BB81_1:
	.pragma "nounroll";
	mov.pred 	%p1, %p32;
	setp.gt.u32 	%p3, %r1, 63;
	@%p3 bra 	$L__BB81_3;
	shl.b32 	%r59, %r112, 4;
	add.s32 	%r60, %r59, %r2;
	mul.wide.s32 	%rd11, %r60, 4;
	add.s64 	%rd12, %rd1, %rd11;
	ld.global.nc.f32 	%f41, [%rd12];
	shl.b32 	%r61, %r1, 2;
	mov.u32 	%r62, _ZZ32norm_dist_backward_weight_kernelILi16ELi8EEvPKfS1_S1_S1_iiiiPffE6blockW;
	add.s32 	%r63, %r62, %r61;
	st.shared.f32 	[%r63], %f41;
$L__BB81_3:
	bar.sync 	0;
	add.s32 	%r19, %r5, %r112;
	div.s32 	%r20, %r4, %r45;
	setp.ge.s32 	%p4, %r20, %r42;
	mov.f32 	%f170, 0f2EDBE6FF;
	mov.f32 	%f169, 0f00000000;
	@%p4 bra 	$L__BB81_5;
	mad.lo.s32 	%r64, %r20, %r43, %r19;
	rem.s32 	%r65, %r4, %r45;
	mad.lo.s32 	%r66, %r64, %r45, %r65;
	mul.wide.s32 	%rd13, %r66, 4;
	add.s64 	%rd14, %rd3, %rd13;
	ld.global.nc.f32 	%f169, [%rd14];
	add.s64 	%rd15, %rd2, %rd13;
	ld.global.nc.f32 	%f44, [%rd15];
	rcp.rn.f32 	%f170, %f44;
$L__BB81_5:
	add.s32 	%r21, %r4, 64;
	div.s32 	%r22, %r21, %r45;
	setp.ge.s32 	%p5, %r22, %r42;
	mov.f32 	%f172, 0f2EDBE6FF;
	mov.f32 	%f171, 0f00000000;
	@%p5 bra 	$L__BB81_7;
	mad.lo.s32 	%r67, %r22, %r43, %r19;
	rem.s32 	%r68, %r21, %r45;
	mad.lo.s32 	%r69, %r67, %r45, %r68;
	mul.wide.s32 	%rd16, %r69, 4;
	add.s64 	%rd17, %rd3, %rd16;
	ld.global.nc.f32 	%f171, [%rd17];
	add.s64 	%rd18, %rd2, %rd16;
	ld.global.nc.f32 	%f47, [%rd18];
	rcp.rn.f32 	%f172, %f47;
$L__BB81_7:
	div.s32 	%r23, %r8, %r45;
	setp.ge.s32 	%p6, %r23, %r42;
	mov.f32 	%f174, 0f2EDBE6FF;
	mov.f32 	%f173, 0f00000000;
	@%p6 bra 	$L__BB81_9;
	mad.lo.s32 	%r70, %r23, %r43, %r19;
	rem.s32 	%r71, %r8, %r45;
	mad.lo.s32 	%r72, %r70, %r45, %r71;
	mul.wide.s32 	%rd19, %r72, 4;
	add.s64 	%rd20, %rd3, %rd19;
	ld.global.nc.f32 	%f173, [%rd20];
	add.s64 	%rd21, %rd2, %rd19;
	ld.global.nc.f32 	%f50, [%rd21];
	rcp.rn.f32 	%f174, %f50;
$L__BB81_9:
	div.s32 	%r24, %r9, %r45;
	setp.ge.s32 	%p7, %r24, %r42;
	mov.f32 	%f176, 0f2EDBE6FF;
	mov.f32 	%f175, 0f00000000;
	@%p7 bra 	$L__BB81_11;
	mad.lo.s32 	%r73, %r24, %r43, %r19;
	rem.s32 	%r74, %r9, %r45;
	mad.lo.s32 	%r75, %r73, %r45, %r74;
	mul.wide.s32 	%rd22, %r75, 4;
	add.s64 	%rd23, %rd3, %rd22;
	ld.global.nc.f32 	%f175, [%rd23];
	add.s64 	%rd24, %rd2, %rd22;
	ld.global.nc.f32 	%f53, [%rd24];
	rcp.rn.f32 	%f176, %f53;
$L__BB81_11:
	div.s32 	%r25, %r10, %r45;
	setp.ge.s32 	%p8, %r25, %r42;
	mov.f32 	%f178, 0f2EDBE6FF;
	mov.f32 	%f177, 0f00000000;
	@%p8 bra 	$L__BB81_13;
	mad.lo.s32 	%r76, %r25, %r43, %r19;
	rem.s32 	%r77, %r10, %r45;
	mad.lo.s32 	%r78, %r76, %r45, %r77;
	mul.wide.s32 	%rd25, %r78, 4;
	add.s64 	%rd26, %rd3, %rd25;
	ld.global.nc.f32 	%f177, [%rd26];
	add.s64 	%rd27, %rd2, %rd25;
	ld.global.nc.f32 	%f56, [%rd27];
	rcp.rn.f32 	%f178, %f56;
$L__BB81_13:
	div.s32 	%r26, %r11, %r45;
	setp.ge.s32 	%p9, %r26, %r42;
	mov.f32 	%f180, 0f2EDBE6FF;
	mov.f32 	%f179, 0f00000000;
	@%p9 bra 	$L__BB81_15;
	mad.lo.s32 	%r79, %r26, %r43, %r19;
	rem.s32 	%r80, %r11, %r45;
	mad.lo.s32 	%r81, %r79, %r45, %r80;
	mul.wide.s32 	%rd28, %r81, 4;
	add.s64 	%rd29, %rd3, %rd28;
	ld.global.nc.f32 	%f179, [%rd29];
	add.s64 	%rd30, %rd2, %rd28;
	ld.global.nc.f32 	%f59, [%rd30];
	rcp.rn.f32 	%f180, %f59;
$L__BB81_15:
	div.s32 	%r27, %r12, %r45;
	setp.ge.s32 	%p10, %r27, %r42;
	mov.f32 	%f182, 0f2EDBE6FF;
	mov.f32 	%f181, 0f00000000;
	@%p10 bra 	$L__BB81_17;
	mad.lo.s32 	%r82, %r27, %r43, %r19;
	rem.s32 	%r83, %r12, %r45;
	mad.lo.s32 	%r84, %r82, %r45, %r83;
	mul.wide.s32 	%rd31, %r84, 4;
	add.s64 	%rd32, %rd3, %rd31;
	ld.global.nc.f32 	%f181, [%rd32];
	add.s64 	%rd33, %rd2, %rd31;
	ld.global.nc.f32 	%f62, [%rd33];
	rcp.rn.f32 	%f182, %f62;
$L__BB81_17:
	div.s32 	%r28, %r13, %r45;
	setp.ge.s32 	%p11, %r28, %r42;
	mov.f32 	%f184, 0f00000000;
	mov.f32 	%f183, 0f2EDBE6FF;
	@%p11 bra 	$L__BB81_19;
	mad.lo.s32 	%r85, %r28, %r43, %r19;
	rem.s32 	%r86, %r13, %r45;
	mad.lo.s32 	%r87, %r85, %r45, %r86;
	mul.wide.s32 	%rd34, %r87, 4;
	add.s64 	%rd35, %rd3, %rd34;
	ld.global.nc.f32 	%f184, [%rd35];
	add.s64 	%rd36, %rd2, %rd34;
	ld.global.nc.f32 	%f65, [%rd36];
	rcp.rn.f32 	%f183, %f65;
$L__BB81_19:
	div.u32 	%r29, %r6, %r45;
	mul.lo.s32 	%r89, %r29, %r45;
	sub.s32 	%r30, %r6, %r89;
	mul.lo.s32 	%r31, %r29, %r44;
	add.s32 	%r90, %r6, 256;
	div.u32 	%r32, %r90, %r45;
	mul.lo.s32 	%r91, %r32, %r45;
	sub.s32 	%r33, %r90, %r91;
	mul.lo.s32 	%r34, %r32, %r44;
	mov.b32 	%r115, 0;
	mov.u32 	%r113, %r17;
	mov.u32 	%r114, %r16;
$L__BB81_20:
	.pragma "nounroll";
	setp.ge.s32 	%p12, %r29, %r42;
	ld.shared.f32 	%f34, [%r113];
	add.s32 	%r38, %r115, %r7;
	mov.f32 	%f185, 0f00000000;
	@%p12 bra 	$L__BB81_22;
	add.s32 	%r92, %r38, %r31;
	mad.lo.s32 	%r93, %r92, %r45, %r30;
	mul.wide.s32 	%rd37, %r93, 4;
	add.s64 	%rd38, %rd4, %rd37;
	ld.global.nc.f32 	%f185, [%rd38];
$L__BB81_22:
	setp.ge.s32 	%p13, %r32, %r42;
	st.shared.f32 	[%r14], %f185;
	mov.f32 	%f186, 0f00000000;
	@%p13 bra 	$L__BB81_24;
	add.s32 	%r94, %r38, %r34;
	mad.lo.s32 	%r95, %r94, %r45, %r33;
	mul.wide.s32 	%rd39, %r95, 4;
	add.s64 	%rd40, %rd4, %rd39;
	ld.global.nc.f32 	%f186, [%rd40];
$L__BB81_24:
	setp.ne.s32 	%p14, %r3, 0;
	st.shared.f32 	[%r14+1024], %f186;
	bar.sync 	0;
	ld.shared.f32 	%f68, [%r15];
	sub.f32 	%f69, %f34, %f68;
	abs.f32 	%f70, %f69;
	mul.f32 	%f71, %f70, %f170;
	lg2.approx.f32 	%f72, %f71;
	mul.f32 	%f73, %f1, %f72;
	ex2.approx.f32 	%f74, %f73;
	mul.f32 	%f75, %f169, %f74;
	setp.gt.f32 	%p15, %f69, 0f00000000;
	neg.f32 	%f76, %f75;
	selp.f32 	%f77, %f75, %f76, %p15;
	add.f32 	%f78, %f77, 0f00000000;
	ld.shared.f32 	%f79, [%r15+256];
	sub.f32 	%f80, %f34, %f79;
	abs.f32 	%f81, %f80;
	mul.f32 	%f82, %f81, %f172;
	lg2.approx.f32 	%f83, %f82;
	mul.f32 	%f84, %f1, %f83;
	ex2.approx.f32 	%f85, %f84;
	mul.f32 	%f86, %f171, %f85;
	setp.gt.f32 	%p16, %f80, 0f00000000;
	neg.f32 	%f87, %f86;
	selp.f32 	%f88, %f86, %f87, %p16;
	add.f32 	%f89, %f78, %f88;
	ld.shared.f32 	%f90, [%r15+512];
	sub.f32 	%f91, %f34, %f90;
	abs.f32 	%f92, %f91;
	mul.f32 	%f93, %f92, %f174;
	lg2.approx.f32 	%f94, %f93;
	mul.f32 	%f95, %f1, %f94;
	ex2.approx.f32 	%f96, %f95;
	mul.f32 	%f97, %f173, %f96;
	setp.gt.f32 	%p17, %f91, 0f00000000;
	neg.f32 	%f98, %f97;
	selp.f32 	%f99, %f97, %f98, %p17;
	add.f32 	%f100, %f89, %f99;
	ld.shared.f32 	%f101, [%r15+768];
	sub.f32 	%f102, %f34, %f101;
	abs.f32 	%f103, %f102;
	mul.f32 	%f104, %f103, %f176;
	lg2.approx.f32 	%f105, %f104;
	mul.f32 	%f106, %f1, %f105;
	ex2.approx.f32 	%f107, %f106;
	mul.f32 	%f108, %f175, %f107;
	setp.gt.f32 	%p18, %f102, 0f00000000;
	neg.f32 	%f109, %f108;
	selp.f32 	%f110, %f108, %f109, %p18;
	add.f32 	%f111, %f100, %f110;
	ld.shared.f32 	%f112, [%r15+1024];
	sub.f32 	%f113, %f34, %f112;
	abs.f32 	%f114, %f113;
	mul.f32 	%f115, %f114, %f178;
	lg2.approx.f32 	%f116, %f115;
	mul.f32 	%f117, %f1, %f116;
	ex2.approx.f32 	%f118, %f117;
	mul.f32 	%f119, %f177, %f118;
	setp.gt.f32 	%p19, %f113, 0f00000000;
	neg.f32 	%f120, %f119;
	selp.f32 	%f121, %f119, %f120, %p19;
	add.f32 	%f122, %f111, %f121;
	ld.shared.f32 	%f123, [%r15+1280];
	sub.f32 	%f124, %f34, %f123;
	abs.f32 	%f125, %f124;
	mul.f32 	%f126, %f125, %f180;
	lg2.approx.f32 	%f127, %f126;
	mul.f32 	%f128, %f1, %f127;
	ex2.approx.f32 	%f129, %f128;
	mul.f32 	%f130, %f179, %f129;
	setp.gt.f32 	%p20, %f124, 0f00000000;
	neg.f32 	%f131, %f130;
	selp.f32 	%f132, %f130, %f131, %p20;
	add.f32 	%f133, %f122, %f132;
	ld.shared.f32 	%f134, [%r15+1536];
	sub.f32 	%f135, %f34, %f134;
	abs.f32 	%f136, %f135;
	mul.f32 	%f137, %f136, %f182;
	lg2.approx.f32 	%f138, %f137;
	mul.f32 	%f139, %f1, %f138;
	ex2.approx.f32 	%f140, %f139;
	mul.f32 	%f141, %f181, %f140;
	setp.gt.f32 	%p21, %f135, 0f00000000;
	neg.f32 	%f142, %f141;
	selp.f32 	%f143, %f141, %f142, %p21;
	add.f32 	%f144, %f133, %f143;
	ld.shared.f32 	%f145, [%r15+1792];
	sub.f32 	%f146, %f34, %f145;
	abs.f32 	%f147, %f146;
	mul.f32 	%f148, %f147, %f183;
	lg2.approx.f32 	%f149, %f148;
	mul.f32 	%f150, %f1, %f149;
	ex2.approx.f32 	%f151, %f150;
	mul.f32 	%f152, %f184, %f151;
	setp.gt.f32 	%p22, %f146, 0f00000000;
	neg.f32 	%f153, %f152;
	selp.f32 	%f154, %f152, %f153, %p22;
	add.f32 	%f155, %f144, %f154;
	mov.b32 	%r96, %f155;
	shfl.sync.bfly.b32	%r97|%p23, %r96, 1, 31, -1;
	mov.b32 	%f156, %r97;
	add.f32 	%f157, %f155, %f156;
	mov.b32 	%r98, %f157;
	shfl.sync.bfly.b32	%r99|%p24, %r98, 2, 31, -1;
	mov.b32 	%f158, %r99;
	add.f32 	%f159, %f157, %f158;
	mov.b32 	%r100, %f159;
	shfl.sync.bfly.b32	%r101|%p25, %r100, 4, 31, -1;
	mov.b32 	%f160, %r101;
	add.f32 	%f161, %f159, %f160;
	mov.b32 	%r102, %f161;
	shfl.sync.bfly.b32	%r103|%p26, %r102, 8, 31, -1;
	mov.b32 	%f162, %r103;
	add.f32 	%f163, %f161, %f162;
	mov.b32 	%r104, %f163;
	shfl.sync.bfly.b32	%r105|%p27, %r104, 16, 31, -1;
	mov.b32 	%f164, %r105;
	add.f32 	%f39, %f163, %f164;
	@%p14 bra 	$L__BB81_26;
	st.shared.f32 	[%r114], %f39;
$L__BB81_26:
	setp.ne.s32 	%p28, %r3, 32;
	bar.sync 	0;
	@%p28 bra 	$L__BB81_28;
	ld.shared.f32 	%f165, [%r114];
	add.f32 	%f166, %f39, %f165;
	st.shared.f32 	[%r114], %f166;
$L__BB81_28:
	add.s32 	%r115, %r115, 1;
	add.s32 	%r114, %r114, 4;
	add.s32 	%r113, %r113, 4;
	setp.ne.s32 	%p29, %r115, 16;
	@%p29 bra 	$L__BB81_20;
	setp.gt.u32 	%p30, %r1, 63;
	bar.sync 	0;
	@%p30 bra 	$L__BB81_31;
	shl.b32 	%r106, %r112, 4;
	add.s32 	%r107, %r106, %r2;
	mul.wide.s32 	%rd41, %r107, 4;
	add.s64 	%rd42, %rd5, %rd41;
	shl.b32 	%r108, %r1, 2;
	mov.u32 	%r109, _ZZ32norm_dist_backward_weight_kernelILi16ELi8EEvPKfS1_S1_S1_iiiiPffE3ans;
	add.s32 	%r110, %r109, %r108;
	ld.shared.f32 	%f167, [%r110];
	atom.global.add.f32 	%f168, [%rd42], %f167;
$L__BB81_31:
	mov.b32 	%r112, 4;
	mov.pred 	%p32, 0;
	@%p1 bra 	$L__BB81_1;
	ret;

}
	// .globl	_Z32norm_dist_backward_weight_kernelILi16ELi16EEvPKfS1_S1_S1_iiiiPff
.visible .entry _Z32norm_dist_backward_weight_kernelILi16ELi16EEvPKfS1_S1_S1_iiiiPff(
	.param .u64 .ptr .align 1 _Z32norm_dist_backward_weight_kernelILi16ELi16EEvPKfS1_S1_S1_iiiiPff_param_0,
	.param .u64 .ptr .align 1 _Z32norm_dist_backward_weight_kernelILi16ELi16EEvPKfS1_S1_S1_iiiiPff_param_1,
	.param .u64 .ptr .align 1 _Z32norm_dist_backward_weight_kernelILi16ELi16EEvPKfS1_S1_S1_iiiiPff_param_2,
	.param .u64 .ptr .align 1 _Z32norm_dist_backward_weight_kernelILi16ELi16EEvPKfS1_S1_S1_iiiiPff_param_3,
	.param .u32 _Z32norm_dist_backward_weight_kernelILi16ELi16EEvPKfS1_S1_S1_iiiiPff_param_4,
	.param .u32 _Z32norm_dist_backward_weight_kernelILi16ELi16EEvPKfS1_S1_S1_iiiiPff_param_5,
	.param .u32 _Z32norm_dist_backward_weight_kernelILi16ELi16EEvPKfS1_S1_S1_iiiiPff_param_6,
	.param .u32 _Z32norm_dist_backward_weight_kernelILi16ELi16EEvPKfS1_S1_S1_iiiiPff_param_7,
	.param .u64 .ptr .align 1 _Z32norm_dist_backward_weight_kernelILi16ELi16EEvPKfS1_S1_S1_iiiiPff_param_8,
	.param .f32 _Z32norm_dist_backward_weight_kernelILi16ELi16EEvPKfS1_S1_S1_iiiiPff_param_9
)
.maxntid 256
.minnctapersm 4
{
	.reg .pred 	%p<30>;
	.reg .b32 	%r<115>;
	.reg .b32 	%f<187>;
	.reg .b64 	%rd<43>;
	// demoted variable
	.shared .align 4 .b8 _ZZ32norm_dist_backward_weight_kernelILi16ELi16EEvPKfS1_S1_S1_iiiiPffE6blockW[256];
	// demoted variable
	.shared .align 4 .b8 _ZZ32norm_dist_backward_weight_kernelILi16ELi16EEvPKfS1_S1_S1_iiiiPffE3ans[256];
	// demoted variable
	.shared .align 4 .b8 _ZZ32norm_dist_backward_weight_kernelILi16ELi16EEvPKfS1_S1_S1_iiiiPffE6blockI[2048];
	ld.param.u64 	%rd6, [_Z32norm_dist_backward_weight_kernelILi16ELi16EEvPKfS1_S1_S1_iiiiPff_param_0];
	ld.param.u64 	%rd7, [_Z32norm_dist_backward_weight_kernelILi16ELi16EEvPKfS1_S1_S1_iiiiPff_param_1];
	ld.param.u64 	%rd8, [_Z32norm_dist_backward_weight_kernelILi16ELi16EEvPKfS1_S1_S1_iiiiPff_param_2];
	ld.param.u64 	%rd9, [_Z32norm_dist_backward_weight_kernelILi16ELi16EEvPKfS1_S1_S1_iiiiPff_param_3];
	ld.param.u32 	%r42, [_Z32norm_dist_backward_weight_kernelILi16ELi16EEvPKfS1_S1_S1_iiiiPff_param_4];
	ld.param.u32 	%r43, [_Z32norm_dist_backward_weight_kernelILi16ELi16EEvPKfS1_S1_S1_iiiiPff_param_5];
	ld.param.u32 	%r44, [_Z32norm_dist_backward_weight_kernelILi16ELi16EEvPKfS1_S1_S1_iiiiPff_param_6];
	ld.param.u32 	%r45, [_Z32norm_dist_backward_weight_kernelILi16ELi16EEvPKfS1_S1_S1_iiiiPff_param_7];
	ld.param.u64 	%rd10, [_Z32norm_dist_backward_weight_kernelILi16ELi16EEvPKfS1_S1_S1_iiiiPff_param_8];
	ld.param.f32 	%f40, [_Z32norm_dist_backward_weight_kernelILi16ELi16EEvPKfS1_S1_S1_iiiiPff_param_9];
	cvta.to.global.u64 	%rd1, %rd8;
	cvta.to.global.u64 	%rd2, %rd9;
	cvta.to.global.u64 	%rd3, %rd6;
	cvta.to.global.u64 	%rd4, %rd7;
	cvta.to.global.u64 	%rd5, %rd10;
	mov.u32 	%r47, %ctaid.y;
	shl.b32 	%r48, %r47, 9;
	mov.u32 	%r49, %ctaid.x;
	mov.u32 	%r1, %tid.x;
	shl.b32 	%r50, %r49, 8;
	or.b32  	%r2, %r50, %r1;
	and.b32  	%r3, %r1, 63;
	or.b32  	%r4, %r48, %r3;
	shl.b32 	%r5, %r49, 4;
	or.b32  	%r6, %r48, %r1;
	add.f32 	%f1, %f40, 0fBF800000;
	or.b32  	%r7, %r4, 64;
	or.b32  	%r8, %r4, 128;
	or.b32  	%r9, %r4, 192;
	or.b32  	%r10, %r4, 256;
	or.b32  	%r11, %r4, 320;
	or.b32  	%r12, %r4, 384;
	or.b32  	%r13, %r4, 448;
	shl.b32 	%r51, %r1, 2;
	mov.u32 	%r52, _ZZ32norm_dist_backward_weight_kernelILi16ELi16EEvPKfS1_S1_S1_iiiiPffE6blockI;
	add.s32 	%r14, %r52, %r51;
	and.b32  	%r53, %r51, 252;
	add.s32 	%r15, %r52, %r53;
	and.b32  	%r54, %r1, 192;
	mov.u32 	%r55, _ZZ32norm_dist_backward_weight_kernelILi16ELi16EEvPKfS1_S1_S1_iiiiPffE3ans;
	add.s32 	%r16, %r55, %r54;
	mov.u32 	%r56, _ZZ32norm_dist_backward_weight_kernelILi16ELi16EEvPKfS1_S1_S1_iiiiPffE6blockW;
	add.s32 	%r17, %r56, %r54;
	mov.b32 	%r111, 0;
$L__BB82_1:
	.pragma "nounroll";
	setp.gt.u32 	%p1, %r1, 63;
	@%p1 bra 	$L__BB82_3;
	shl.b32 	%r57, %r111, 4;
	add.s32 	%r58, %r57, %r2;
	mul.wide.s32 	%rd11, %r58, 4;
	add.s64 	%rd12, %rd1, %rd11;
	ld.global.nc.f32 	%f41, [%rd12];
	shl.b32 	%r59, %r1, 2;
	mov.u32 	%r60, _ZZ32norm_dist_backward_weight_kernelILi16ELi16EEvPKfS1_S1_S1_iiiiPffE6blockW;
	add.s32 	%r61, %r60, %r59;
	st.shared.f32 	[%r61], %f41;
$L__BB82_3:
	bar.sync 	0;
	shr.u32 	%r62, %r1, 6;
	add.s32 	%r63, %r5, %r62;
	add.s32 	%r19, %r63, %r111;
	div.s32 	%r20, %r4, %r45;
	setp.ge.s32 	%p2, %r20, %r42;
	mov.f32 	%f170, 0f2EDBE6FF;
	mov.f32 	%f169, 0f00000000;
	@%p2 bra 	$L__BB82_5;
	mad.lo.s32 	%r64, %r20, %r43, %r19;
	rem.s32 	%r65, %r4, %r45;
	mad.lo.s32 	%r66, %r64, %r45, %r65;
	mul.wide.s32 	%rd13, %r66, 4;
	add.s64 	%rd14, %rd3, %rd13;
	ld.global.nc.f32 	%f169, [%rd14];
	add.s64 	%rd15, %rd2, %rd13;
	ld.global.nc.f32 	%f44, [%rd15];
	rcp.rn.f32 	%f170, %f44;
$L__BB82_5:
	div.s32 	%r21, %r7, %r45;
	setp.ge.s32 	%p3, %r21, %r42;
	mov.f32 	%f172, 0f2EDBE6FF;
	mov.f32 	%f171, 0f00000000;
	@%p3 bra 	$L__BB82_7;
	mad.lo.s32 	%r67, %r21, %r43, %r19;
	rem.s32 	%r68, %r7, %r45;
	mad.lo.s32 	%r69, %r67, %r45, %r68;
	mul.wide.s32 	%rd16, %r69, 4;
	add.s64 	%rd17, %rd3, %rd16;
	ld.global.nc.f32 	%f171, [%rd17];
	add.s64 	%rd18, %rd2, %rd16;
	ld.global.nc.f32 	%f47, [%rd18];
	rcp.rn.f32 	%f172, %f47;
$L__BB82_7:
	div.s32 	%r22, %r8, %r45;
	setp.ge.s32 	%p4, %r22, %r42;
	mov.f32 	%f174, 0f2EDBE6FF;
	mov.f32 	%f173, 0f00000000;
	@%p4 bra 	$L__BB82_9;
	mad.lo.s32 	%r70, %r22, %r43, %r19;
	rem.s32 	%r71, %r8, %r45;
	mad.lo.s32 	%r72, %r70, %r45, %r71;
	mul.wide.s32 	%rd19, %r72, 4;
	add.s64 	%rd20, %rd3, %rd19;
	ld.global.nc.f32 	%f173, [%rd20];
	add.s64 	%rd21, %rd2, %rd19;
	ld.global.nc.f32 	%f50, [%rd21];
	rcp.rn.f32 	%f174, %f50;
$L__BB82_9:
	div.s32 	%r23, %r9, %r45;
	setp.ge.s32 	%p5, %r23, %r42;
	mov.f32 	%f176, 0f2EDBE6FF;
	mov.f32 	%f175, 0f00000000;
	@%p5 bra 	$L__BB82_11;
	mad.lo.s32 	%r73, %r23, %r43, %r19;
	rem.s32 	%r74, %r9, %r45;
	mad.lo.s32 	%r75, %r73, %r45, %r74;
	mul.wide.s32 	%rd22, %r75, 4;
	add.s64 	%rd23, %rd3, %rd22;
	ld.global.nc.f32 	%f175, [%rd23];
	add.s64 	%rd24, %rd2, %rd22;
	ld.global.nc.f32 	%f53, [%rd24];
	rcp.rn.f32 	%f176, %f53;
$L__BB82_11:
	div.s32 	%r24, %r10, %r45;
	setp.ge.s32 	%p6, %r24, %r42;
	mov.f32 	%f178, 0f2EDBE6FF;
	mov.f32 	%f177, 0f00000000;
	@%p6 bra 	$L__BB82_13;
	mad.lo.s32 	%r76, %r24, %r43, %r19;
	rem.s32 	%r77, %r10, %r45;
	mad.lo.s32 	%r78, %r76, %r45, %r77;
	mul.wide.s32 	%rd25, %r78, 4;
	add.s64 	%rd26, %rd3, %rd25;
	ld.global.nc.f32 	%f177, [%rd26];
	add.s64 	%rd27, %rd2, %rd25;
	ld.global.nc.f32 	%f56, [%rd27];
	rcp.rn.f32 	%f178, %f56;
$L__BB82_13:
	div.s32 	%r25, %r11, %r45;
	setp.ge.s32 	%p7, %r25, %r42;
	mov.f32 	%f180, 0f2EDBE6FF;
	mov.f32 	%f179, 0f00000000;
	@%p7 bra 	$L__BB82_15;
	mad.lo.s32 	%r79, %r25, %r43, %r19;
	rem.s32 	%r80, %r11, %r45;
	mad.lo.s32 	%r81, %r79, %r45, %r80;
	mul.wide.s32 	%rd28, %r81, 4;
	add.s64 	%rd29, %rd3, %rd28;
	ld.global.nc.f32 	%f179, [%rd29];
	add.s64 	%rd30, %rd2, %rd28;
	ld.global.nc.f32 	%f59, [%rd30];
	rcp.rn.f32 	%f180, %f59;
$L__BB82_15:
	div.s32 	%r26, %r12, %r45;
	setp.ge.s32 	%p8, %r26, %r42;
	mov.f32 	%f182, 0f2EDBE6FF;
	mov.f32 	%f181, 0f00000000;
	@%p8 bra 	$L__BB82_17;
	mad.lo.s32 	%r82, %r26, %r43, %r19;
	rem.s32 	%r83, %r12, %r45;
	mad.lo.s32 	%r84, %r82, %r45, %r83;
	mul.wide.s32 	%rd31, %r84, 4;
	add.s64 	%rd32, %rd3, %rd31;
	ld.global.nc.f32 	%f181, [%rd32];
	add.s64 	%rd33, %rd2, %rd31;
	ld.global.nc.f32 	%f62, [%rd33];
	rcp.rn.f32 	%f182, %f62;
$L__BB82_17:
	div.s32 	%r27, %r13, %r45;
	setp.ge.s32 	%p9, %r27, %r42;
	mov.f32 	%f184, 0f00000000;
	mov.f32 	%f183, 0f2EDBE6FF;
	@%p9 bra 	$L__BB82_19;
	mad.lo.s32 	%r85, %r27, %r43, %r19;
	rem.s32 	%r86, %r13, %r45;
	mad.lo.s32 	%r87, %r85, %r45, %r86;
	mul.wide.s32 	%rd34, %r87, 4;
	add.s64 	%rd35, %rd3, %rd34;
	ld.global.nc.f32 	%f184, [%rd35];
	add.s64 	%rd36, %rd2, %rd34;
	ld.global.nc.f32 	%f65, [%rd36];
	rcp.rn.f32 	%f183, %f65;
$L__BB82_19:
	div.u32 	%r28, %r6, %r45;
	mul.lo.s32 	%r89, %r28, %r45;
	sub.s32 	%r29, %r6, %r89;
	mul.lo.s32 	%r30, %r28, %r44;
	add.s32 	%r90, %r6, 256;
	div.u32 	%r31, %r90, %r45;
	mul.lo.s32 	%r91, %r31, %r45;
	sub.s32 	%r32, %r90, %r91;
	mul.lo.s32 	%r33, %r31, %r44;
	mov.b32 	%r114, 0;
	mov.u32 	%r112, %r17;
	mov.u32 	%r113, %r16;
$L__BB82_20:
	.pragma "nounroll";
	setp.ge.s32 	%p10, %r28, %r42;
	ld.shared.f32 	%f34, [%r112];
	add.s32 	%r37, %r114, %r5;
	mov.f32 	%f185, 0f00000000;
	@%p10 bra 	$L__BB82_22;
	add.s32 	%r92, %r37, %r30;
	mad.lo.s32 	%r93, %r92, %r45, %r29;
	mul.wide.s32 	%rd37, %r93, 4;
	add.s64 	%rd38, %rd4, %rd37;
	ld.global.nc.f32 	%f185, [%rd38];
$L__BB82_22:
	setp.ge.s32 	%p11, %r31, %r42;
	st.shared.f32 	[%r14], %f185;
	mov.f32 	%f186, 0f00000000;
	@%p11 bra 	$L__BB82_24;
	add.s32 	%r94, %r37, %r33;
	mad.lo.s32 	%r95, %r94, %r45, %r32;
	mul.wide.s32 	%rd39, %r95, 4;
	add.s64 	%rd40, %rd4, %rd39;
	ld.global.nc.f32 	%f186, [%rd40];
$L__BB82_24:
	setp.ne.s32 	%p12, %r3, 0;
	st.shared.f32 	[%r14+1024], %f186;
	bar.sync 	0;
	ld.shared.f32 	%f68, [%r15];
	sub.f32 	%f69, %f34, %f68;
	abs.f32 	%f70, %f69;
	mul.f32 	%f71, %f70, %f170;
	lg2.approx.f32 	%f72, %f71;
	mul.f32 	%f73, %f1, %f72;
	ex2.approx.f32 	%f74, %f73;
	mul.f32 	%f75, %f169, %f74;
	setp.gt.f32 	%p13, %f69, 0f00000000;
	neg.f32 	%f76, %f75;
	selp.f32 	%f77, %f75, %f76, %p13;
	add.f32 	%f78, %f77, 0f00000000;
	ld.shared.f32 	%f79, [%r15+256];
	sub.f32 	%f80, %f34, %f79;
	abs.f32 	%f81, %f80;
	mul.f32 	%f82, %f81, %f172;
	lg2.approx.f32 	%f83, %f82;
	mul.f32 	%f84, %f1, %f83;
	ex2.approx.f32 	%f85, %f84;
	mul.f32 	%f86, %f171, %f85;
	setp.gt.f32 	%p14, %f80, 0f00000000;
	neg.f32 	%f87, %f86;
	selp.f32 	%f88, %f86, %f87, %p14;
	add.f32 	%f89, %f78, %f88;
	ld.shared.f32 	%f90, [%r15+512];
	sub.f32 	%f91, %f34, %f90;
	abs.f32 	%f92, %f91;
	mul.f32 	%f93, %f92, %f174;
	lg2.approx.f32 	%f94, %f93;
	mul.f32 	%f95, %f1, %f94;
	ex2.approx.f32 	%f96, %f95;
	mul.f32 	%f97, %f173, %f96;
	setp.gt.f32 	%p15, %f91, 0f00000000;
	neg.f32 	%f98, %f97;
	selp.f32 	%f99, %f97, %f98, %p15;
	add.f32 	%f100, %f89, %f99;
	ld.shared.f32 	%f101, [%r15+768];
	sub.f32 	%f102, %f34, %f101;
	abs.f32 	%f103, %f102;
	mul.f32 	%f104, %f103, %f176;
	lg2.approx.f32 	%f105, %f104;
	mul.f32 	%f106, %f1, %f105;
	ex2.approx.f32 	%f107, %f106;
	mul.f32 	%f108, %f175, %f107;
	setp.gt.f32 	%p16, %f102, 0f00000000;
	neg.f32 	%f109, %f108;
	selp.f32 	%f110, %f108, %f109, %p16;
	add.f32 	%f111, %f100, %f110;
	ld.shared.f32 	%f112, [%r15+1024];
	sub.f32 	%f113, %f34, %f112;
	abs.f32 	%f114, %f113;
	mul.f32 	%f115, %f114, %f178;
	lg2.approx.f32 	%f116, %f115;
	mul.f32 	%f117, %f1, %f116;
	ex2.approx.f32 	%f118, %f117;
	mul.f32 	%f119, %f177, %f118;
	setp.gt.f32 	%p17, %f113, 0f00000000;
	neg.f32 	%f120, %f119;
	selp.f32 	%f121, %f119, %f120, %p17;
	add.f32 	%f122, %f111, %f121;
	ld.shared.f32 	%f123, [%r15+1280];
	sub.f32 	%f124, %f34, %f123;
	abs.f32 	%f125, %f124;
	mul.f32 	%f126, %f125, %f180;
	lg2.approx.f32 	%f127, %f126;
	mul.f32 	%f128, %f1, %f127;
	ex2.approx.f32 	%f129, %f128;
	mul.f32 	%f130, %f179, %f129;
	setp.gt.f32 	%p18, %f124, 0f00000000;
	neg.f32 	%f131, %f130;
	selp.f32 	%f132, %f130, %f131, %p18;
	add.f32 	%f133, %f122, %f132;
	ld.shared.f32 	%f134, [%r15+1536];
	sub.f32 	%f135, %f34, %f134;
	abs.f32 	%f136, %f135;
	mul.f32 	%f137, %f136, %f182;
	lg2.approx.f32 	%f138, %f137;
	mul.f32 	%f139, %f1, %f138;
	ex2.approx.f32 	%f140, %f139;
	mul.f32 	%f141, %f181, %f140;
	setp.gt.f32 	%p19, %f135, 0f00000000;
	neg.f32 	%f142, %f141;
	selp.f32 	%f143, %f141, %f142, %p19;
	add.f32 	%f144, %f133, %f143;
	ld.shared.f32 	%f145, [%r15+1792];
	sub.f32 	%f146, %f34, %f145;
	abs.f32 	%f147, %f146;
	mul.f32 	%f148, %f147, %f183;
	lg2.approx.f32 	%f149, %f148;
	mul.f32 	%f150, %f1, %f149;
	ex2.approx.f32 	%f151, %f150;
	mul.f32 	%f152, %f184, %f151;
	setp.gt.f32 	%p20, %f146, 0f00000000;
	neg.f32 	%f153, %f152;
	selp.f32 	%f154, %f152, %f153, %p20;
	add.f32 	%f155, %f144, %f154;
	mov.b32 	%r96, %f155;
	shfl.sync.bfly.b32	%r97|%p21, %r96, 1, 31, -1;
	mov.b32 	%f156, %r97;
	add.f32 	%f157, %f155, %f156;
	mov.b32 	%r98, %f157;
	shfl.sync.bfly.b32	%r99|%p22, %r98, 2, 31, -1;
	mov.b32 	%f158, %r99;
	add.f32 	%f159, %f157, %f158;
	mov.b32 	%r100, %f159;
	shfl.sync.bfly.b32	%r101|%p23, %r100, 4, 31, -1;
	mov.b32 	%f160, %r101;
	add.f32 	%f161, %f159, %f160;
	mov.b32 	%r102, %f161;
	shfl.sync.bfly.b32	%r103|%p24, %r102, 8, 31, -1;
	mov.b32 	%f162, %r103;
	add.f32 	%f163, %f161, %f162;
	mov.b32 	%r104, %f163;
	shfl.sync.bfly.b32	%r105|%p25, %r104, 16, 31, -1;
	mov.b32 	%f164, %r105;
	add.f32 	%f39, %f163, %f164;
	@%p12 bra 	$L__BB82_26;
	st.shared.f32 	[%r113], %f39;
$L__BB82_26:
	setp.ne.s32 	%p26, %r3, 32;
	bar.sync 	0;
	@%p26 bra 	$L__BB82_28;
	ld.shared.f32 	%f165, [%r113];
	add.f32 	%f166, %f39, %f165;
	st.shared.f32 	[%r113], %f166;
$L__BB82_28:
	add.s32 	%r114, %r114, 1;
	add.s32 	%r113, %r113, 4;
	add.s32 	%r112, %r112, 4;
	setp.ne.s32 	%p27, %r114, 16;
	@%p27 bra 	$L__BB82_20;
	setp.gt.u32 	%p28, %r1, 63;
	bar.sync 	0;
	@%p28 bra 	$L__BB82_31;
	shl.b32 	%r106, %r111, 4;
	add.s32 	%r107, %r106, %r2;
	mul.wide.s32 	%rd41, %r107, 4;
	add.s64 	%rd42, %rd5, %rd41;
	shl.b32 	%r108, %r1, 2;
	mov.u32 	%r109, _ZZ32norm_dist_backward_weight_kernelILi16ELi16EEvPKfS1_S1_S1_iiiiPffE3ans;
	add.s32 	%r110, %r109, %r108;
	ld.shared.f32 	%f167, [%r110];
	atom.global.add.f32 	%f168, [%rd42], %f167;
$L__BB82_31:
	add.s32 	%r41, %r111, 4;
	setp.lt.u32 	%p29, %r111, 12;
	mov.u32 	%r111, %r41;
	@%p29 bra 	$L__BB82_1;
	ret;

}
	// .globl	_Z32norm_dist_backward_weight_kernelILi16ELi32EEvPKfS1_S1_S1_iiiiPff
.visible .entry _Z32norm_dist_backward_weight_kernelILi16ELi32EEvPKfS1_S1_S1_iiiiPff(
	.param .u64 .ptr .align 1 _Z32norm_dist_backward_weight_kernelILi16ELi32EEvPKfS1_S1_S1_iiiiPff_param_0,
	.param .u64 .ptr .align 1 _Z32norm_dist_backward_weight_kernelILi16ELi32EEvPKfS1_S1_S1_iiiiPff_param_1,
	.param .u64 .ptr .align 1 _Z32norm_dist_backward_weight_kernelILi16ELi32EEvPKfS1_S1_S1_iiiiPff_param_2,
	.param .u64 .ptr .align 1 _Z32norm_dist_backward_weight_kernelILi16ELi32EEvPKfS1_S1_S1_iiiiPff_param_3,
	.param .u32 _Z32norm_dist_backward_weight_kernelILi16ELi32EEvPKfS1_S1_S1_iiiiPff_param_4,
	.param .u32 _Z32norm_dist_backward_weight_kernelILi16ELi32EEvPKfS1_S1_S1_iiiiPff_param_5,
	.param .u32 _Z32norm_dist_backward_weight_kernelILi16ELi32EEvPKfS1_S1_S1_iiiiPff_param_6,
	.param .u32 _Z32norm_dist_backward_weight_kernelILi16ELi32EEvPKfS1_S1_S1_iiiiPff_param_7,
	.param .u64 .ptr .align 1 _Z32norm_dist_backward_weight_kernelILi16ELi32EEvPKfS1_S1_S1_iiiiPff_param_8,
	.param .f32 _Z32norm_dist_backward_weight_kernelILi16ELi32EEvPKfS1_S1_S1_iiiiPff_param_9
)
.maxntid 256
.minnctapersm 4
{
	.reg .pred 	%p<30>;
	.reg .b32 	%r<116>;
	.reg .b32 	%f<187>;
	.reg .b64 	%rd<43>;
	// demoted variable
	.shared .align 4 .b8 _ZZ32norm_dist_backward_weight_kernelILi16ELi32EEvPKfS1_S1_S1_iiiiPffE6blockW[256];
	// demoted variable
	.shared .align 4 .b8 _ZZ32norm_dist_backward_weight_kernelILi16ELi32EEvPKfS1_S1_S1_iiiiPffE3ans[256];
	// demoted variable
	.shared .align 4 .b8 _ZZ32norm_dist_backward_weight_kernelILi16ELi32EEvPKfS1_S1_S1_iiiiPffE6blockI[2048];
	ld.param.u64 	%rd6, [_Z32norm_dist_backward_weight_kernelILi16ELi32EEvPKfS1_S1_S1_iiiiPff_param_0];
	ld.param.u64 	%rd7, [_Z32norm_dist_backward_weight_kernelILi16ELi32EEvPKfS1_S1_S1_iiiiPff_param_1];
	ld.param.u64 	%rd8, [_Z32norm_dist_backward_weight_kernelILi16ELi32EEvPKfS1_S1_S1_iiiiPff_param_2];
	ld.param.u64 	%rd9, [_Z32norm_dist_backward_weight_kernelILi16ELi32EEvPKfS1_S1_S1_iiiiPff_param_3];
	ld.param.u32 	%r43, [_Z32norm_dist_backward_weight_kernelILi16ELi32EEvPKfS1_S1_S1_iiiiPff_param_4];
	ld.param.u32 	%r44, [_Z32norm_dist_backward_weight_kernelILi16ELi32EEvPKfS1_S1_S1_iiiiPff_param_5];
	ld.param.u32 	%r45, [_Z32norm_dist_backward_weight_kernelILi16ELi32EEvPKfS1_S1_S1_iiiiPff_param_6];
	ld.param.u32 	%r46, [_Z32norm_dist_backward_weight_kernelILi16ELi32EEvPKfS1_S1_S1_iiiiPff_param_7];
	ld.param.u64 	%rd10, [_Z32norm_dist_backward_weight_kernelILi16ELi32EEvPKfS1_S1_S1_iiiiPff_param_8];
	ld.param.f32 	%f40, [_Z32norm_dist_backward_weight_kernelILi16ELi32EEvPKfS1_S1_S1_iiiiPff_param_9];
	cvta.to.global.u64 	%rd1, %rd8;
	cvta.to.global.u64 	%rd2, %rd9;
	cvta.to.global.u64 	%rd3, %rd6;
	cvta.to.global.u64 	%rd4, %rd7;
	cvta.to.global.u64 	%rd5, %rd10;
	mov.u32 	%r48, %ctaid.y;
	shl.b32 	%r49, %r48, 9;
	mov.u32 	%r50, %ctaid.x;
	mov.u32 	%r1, %tid.x;
	shl.b32 	%r51, %r50, 9;
	or.b32  	%r2, %r51, %r1;
	shr.u32 	%r52, %r1, 6;
	and.b32  	%r3, %r1, 63;
	or.b32  	%r4, %r49, %r3;
	shl.b32 	%r53, %r50, 5;
	or.b32  	%r5, %r53, %r52;
	or.b32  	%r6, %r49, %r1;
	shl.b32 	%r7, %r50, 4;
	add.f32 	%f1, %f40, 0fBF800000;
	or.b32  	%r8, %r4, 128;
	or.b32  	%r9, %r4, 192;
	or.b32  	%r10, %r4, 256;
	or.b32  	%r11, %r4, 320;
	or.b32  	%r12, %r4, 384;
	or.b32  	%r13, %r4, 448;
	shl.b32 	%r54, %r1, 2;
	mov.u32 	%r55, _ZZ32norm_dist_backward_weight_kernelILi16ELi32EEvPKfS1_S1_S1_iiiiPffE6blockI;
	add.s32 	%r14, %r55, %r54;
	and.b32  	%r56, %r54, 252;
	add.s32 	%r15, %r55, %r56;
	and.b32  	%r57, %r1, 192;
	mov.u32 	%r58, _ZZ32norm_dist_backward_weight_kernelILi16ELi32EEvPKfS1_S1_S1_iiiiPffE3ans;
	add.s32 	%r16, %r58, %r57;
	mov.u32 	%r59, _ZZ32norm_dist_backward_weight_kernelILi16ELi32EEvPKfS1_S1_S1_iiiiPffE6blockW;
	add.s32 	%r17, %r59, %r57;
	mov.b32 	%r112, 0;
$L__BB83_1:
	.pragma "nounroll";
	setp.gt.u32 	%p1, %r1, 63;
	@%p1 bra 	$L__BB83_3;
	shl.b32 	%r60, %r112, 4;
	add.s32 	%r61, %r60, %r2;
	mul.wide.s32 	%rd11, %r61, 4;
	add.s64 	%rd12, %rd1, %rd11;
	ld.global.nc.f32 	%f41, [%rd12];
	shl.b32 	%r62, %r1, 2;
	mov.u32 	%r63, _ZZ32norm_dist_backward_weight_kernelILi16ELi32EEvPKfS1_S1_S1_iiiiPffE6blockW;
	add.s32 	%r64, %r63, %r62;
	st.shared.f32 	[%r64], %f41;
$L__BB83_3:
	bar.sync 	0;
	add.s32 	%r19, %r5, %r112;
	div.s32 	%r20, %r4, %r46;
	setp.ge.s32 	%p2, %r20, %r43;
	mov.f32 	%f170, 0f2EDBE6FF;
	mov.f32 	%f169, 0f00000000;
	@%p2 bra 	$L__BB83_5;
	mad.lo.s32 	%r65, %r20, %r44, %r19;
	rem.s32 	%r66, %r4, %r46;
	mad.lo.s32 	%r67, %r65, %r46, %r66;
	mul.wide.s32 	%rd13, %r67, 4;
	add.s64 	%rd14, %rd3, %rd13;
	ld.global.nc.f32 	%f169, [%rd14];
	add.s64 	%rd15, %rd2, %rd13;
	ld.global.nc.f32 	%f44, [%rd15];
	rcp.rn.f32 	%f170, %f44;
$L__BB83_5:
	add.s32 	%r21, %r4, 64;
	div.s32 	%r22, %r21, %r46;
	setp.ge.s32 	%p3, %r22, %r43;
	mov.f32 	%f172, 0f2EDBE6FF;
	mov.f32 	%f171, 0f00000000;
	@%p3 bra 	$L__BB83_7;
	mad.lo.s32 	%r68, %r22, %r44, %r19;
	rem.s32 	%r69, %r21, %r46;
	mad.lo.s32 	%r70, %r68, %r46, %r69;
	mul.wide.s32 	%rd16, %r70, 4;
	add.s64 	%rd17, %rd3, %rd16;
	ld.global.nc.f32 	%f171, [%rd17];
	add.s64 	%rd18, %rd2, %rd16;
	ld.global.nc.f32 	%f47, [%rd18];
	rcp.rn.f32 	%f172, %f47;
$L__BB83_7:
	div.s32 	%r23, %r8, %r46;
	setp.ge.s32 	%p4, %r23, %r43;
	mov.f32 	%f174, 0f2EDBE6FF;
	mov.f32 	%f173, 0f00000000;
	@%p4 bra 	$L__BB83_9;
	mad.lo.s32 	%r71, %r23, %r44, %r19;
	rem.s32 	%r72, %r8, %r46;
	mad.lo.s32 	%r73, %r71, %r46, %r72;
	mul.wide.s32 	%rd19, %r73, 4;
	add.s64 	%rd20, %rd3, %rd19;
	ld.global.nc.f32 	%f173, [%rd20];
	add.s64 	%rd21, %rd2, %rd19;
	ld.global.nc.f32 	%f50, [%rd21];
	rcp.rn.f32 	%f174, %f50;
$L__BB83_9:
	div.s32 	%r24, %r9, %r46;
	setp.ge.s32 	%p5, %r24, %r43;
	mov.f32 	%f176, 0f2EDBE6FF;
	mov.f32 	%f175, 0f00000000;
	@%p5 bra 	$L__BB83_11;
	mad.lo.s32 	%r74, %r24, %r44, %r19;
	rem.s32 	%r75, %r9, %r46;
	mad.lo.s32 	%r76, %r74, %r46, %r75;
	mul.wide.s32 	%rd22, %r76, 4;
	add.s64 	%rd23, %rd3, %rd22;
	ld.global.nc.f32 	%f175, [%rd23];
	add.s64 	%rd24, %rd2, %rd22;
	ld.global.nc.f32 	%f53, [%rd24];
	rcp.rn.f32 	%f176, %f53;
$L__BB83_11:
	div.s32 	%r25, %r10, %r46;
	setp.ge.s32 	%p6, %r25, %r43;
	mov.f32 	%f178, 0f2EDBE6FF;
	mov.f32 	%f177, 0f00000000;
	@%p6 bra 	$L__BB83_13;
	mad.lo.s32 	%r77, %r25, %r44, %r19;
	rem.s32 	%r78, %r10, %r46;
	mad.lo.s32 	%r79, %r77, %r46, %r78;
	mul.wide.s32 	%rd25, %r79, 4;
	add.s64 	%rd26, %rd3, %rd25;
	ld.global.nc.f32 	%f177, [%rd26];
	add.s64 	%rd27, %rd2, %rd25;
	ld.global.nc.f32 	%f56, [%rd27];
	rcp.rn.f32 	%f178, %f56;
$L__BB83_13:
	div.s32 	%r26, %r11, %r46;
	setp.ge.s32 	%p7, %r26, %r43;
	mov.f32 	%f180, 0f2EDBE6FF;
	mov.f32 	%f179, 0f00000000;
	@%p7 bra 	$L__BB83_15;
	mad.lo.s32 	%r80, %r26, %r44, %r19;
	rem.s32 	%r81, %r11, %r46;
	mad.lo.s32 	%r82, %r80, %r46, %r81;
	mul.wide.s32 	%rd28, %r82, 4;
	add.s64 	%rd29, %rd3, %rd28;
	ld.global.nc.f32 	%f179, [%rd29];
	add.s64 	%rd30, %rd2, %rd28;
	ld.global.nc.f32 	%f59, [%rd30];
	rcp.rn.f32 	%f180, %f59;
$L__BB83_15:
	div.s32 	%r27, %r12, %r46;
	setp.ge.s32 	%p8, %r27, %r43;
	mov.f32 	%f182, 0f2EDBE6FF;
	mov.f32 	%f181, 0f00000000;
	@%p8 bra 	$L__BB83_17;
	mad.lo.s32 	%r83, %r27, %r44, %r19;
	rem.s32 	%r84, %r12, %r46;
	mad.lo.s32 	%r85, %r83, %r46, %r84;
	mul.wide.s32 	%rd31, %r85, 4;
	add.s64 	%rd32, %rd3, %rd31;
	ld.global.nc.f32 	%f181, [%rd32];
	add.s64 	%rd33, %rd2, %rd31;
	ld.global.nc.f32 	%f62, [%rd33];
	rcp.rn.f32 	%f182, %f62;
$L__BB83_17:
	div.s32 	%r28, %r13, %r46;
	setp.ge.s32 	%p9, %r28, %r43;
	mov.f32 	%f184, 0f00000000;
	mov.f32 	%f183, 0f2EDBE6FF;
	@%p9 bra 	$L__BB83_19;
	mad.lo.s32 	%r86, %r28, %r44, %r19;
	rem.s32 	%r87, %r13, %r46;
	mad.lo.s32 	%r88, %r86, %r46, %r87;
	mul.wide.s32 	%rd34, %r88, 4;
	add.s64 	%rd35, %rd3, %rd34;
	ld.global.nc.f32 	%f184, [%rd35];
	add.s64 	%rd36, %rd2, %rd34;
	ld.global.nc.f32 	%f65, [%rd36];
	rcp.rn.f32 	%f183, %f65;
$L__BB83_19:
	div.u32 	%r29, %r6, %r46;
	mul.lo.s32 	%r90, %r29, %r46;
	sub.s32 	%r30, %r6, %r90;
	mul.lo.s32 	%r31, %r29, %r45;
	add.s32 	%r91, %r6, 256;
	div.u32 	%r32, %r91, %r46;
	mul.lo.s32 	%r92, %r32, %r46;
	sub.s32 	%r33, %r91, %r92;
	mul.lo.s32 	%r34, %r32, %r45;
	mov.b32 	%r115, 0;
	mov.u32 	%r113, %r17;
	mov.u32 	%r114, %r16;
$L__BB83_20:
	.pragma "nounroll";
	setp.ge.s32 	%p10, %r29, %r43;
	ld.shared.f32 	%f34, [%r113];
	add.s32 	%r38, %r115, %r7;
	mov.f32 	%f185, 0f00000000;
	@%p10 bra 	$L__BB83_22;
	add.s32 	%r93, %r38, %r31;
	mad.lo.s32 	%r94, %r93, %r46, %r30;
	mul.wide.s32 	%rd37, %r94, 4;
	add.s64 	%rd38, %rd4, %rd37;
	ld.global.nc.f32 	%f185, [%rd38];
$L__BB83_22:
	setp.ge.s32 	%p11, %r32, %r43;
	st.shared.f32 	[%r14], %f185;
	mov.f32 	%f186, 0f00000000;
	@%p11 bra 	$L__BB83_24;
	add.s32 	%r95, %r38, %r34;
	mad.lo.s32 	%r96, %r95, %r46, %r33;
	mul.wide.s32 	%rd39, %r96, 4;
	add.s64 	%rd40, %rd4, %rd39;
	ld.global.nc.f32 	%f186, [%rd40];
$L__BB83_24:
	setp.ne.s32 	%p12, %r3, 0;
	st.shared.f32 	[%r14+1024], %f186;
	bar.sync 	0;
	ld.shared.f32 	%f68, [%r15];
	sub.f32 	%f69, %f34, %f68;
	abs.f32 	%f70, %f69;
	mul.f32 	%f71, %f70, %f170;
	lg2.approx.f32 	%f72, %f71;
	mul.f32 	%f73, %f1, %f72;
	ex2.approx.f32 	%f74, %f73;
	mul.f32 	%f75, %f169, %f74;
	setp.gt.f32 	%p13, %f69, 0f00000000;
	neg.f32 	%f76, %f75;
	selp.f32 	%f77, %f75, %f76, %p13;
	add.f32 	%f78, %f77, 0f00000000;
	ld.shared.f32 	%f79, [%r15+256];
	sub.f32 	%f80, %f34, %f79;
	abs.f32 	%f81, %f80;
	mul.f32 	%f82, %f81, %f172;
	lg2.approx.f32 	%f83, %f82;
	mul.f32 	%f84, %f1, %f83;
	ex2.approx.f32 	%f85, %f84;
	mul.f32 	%f86, %f171, %f85;
	setp.gt.f32 	%p14, %f80, 0f00000000;
	neg.f32 	%f87, %f86;
	selp.f32 	%f88, %f86, %f87, %p14;
	add.f32 	%f89, %f78, %f88;
	ld.shared.f32 	%f90, [%r15+512];
	sub.f32 	%f91, %f34, %f90;
	abs.f32 	%f92, %f91;
	mul.f32 	%f93, %f92, %f174;
	lg2.approx.f32 	%f94, %f93;
	mul.f32 	%f95, %f1, %f94;
	ex2.approx.f32 	%f96, %f95;
	mul.f32 	%f97, %f173, %f96;
	setp.gt.f32 	%p15, %f91, 0f00000000;
	neg.f32 	%f98, %f97;
	selp.f32 	%f99, %f97, %f98, %p15;
	add.f32 	%f100, %f89, %f99;
	ld.shared.f32 	%f101, [%r15+768];
	sub.f32 	%f102, %f34, %f101;
	abs.f32 	%f103, %f102;
	mul.f32 	%f104, %f103, %f176;
	lg2.approx.f32 	%f105, %f104;
	mul.f32 	%f106, %f1, %f105;
	ex2.approx.f32 	%f107, %f106;
	mul.f32 	%f108, %f175, %f107;
	setp.gt.f32 	%p16, %f102, 0f00000000;
	neg.f32 	%f109, %f108;
	selp.f32 	%f110, %f108, %f109, %p16;
	add.f32 	%f111, %f100, %f110;
	ld.shared.f32 	%f112, [%r15+1024];
	sub.f32 	%f113, %f34, %f112;
	abs.f32 	%f114, %f113;
	mul.f32 	%f115, %f114, %f178;
	lg2.approx.f32 	%f116, %f115;
	mul.f32 	%f117, %f1, %f116;
	ex2.approx.f32 	%f118, %f117;
	mul.f32 	%f119, %f177, %f118;
	setp.gt.f32 	%p17, %f113, 0f00000000;
	neg.f32 	%f120, %f119;
	selp.f32 	%f121, %f119, %f120, %p17;
	add.f32 	%f122, %f111, %f121;
	ld.shared.f32 	%f123, [%r15+1280];
	sub.f32 	%f124, %f34, %f123;
	abs.f32 	%f125, %f124;
	mul.f32 	%f126, %f125, %f180;
	lg2.approx.f32 	%f127, %f126;
	mul.f32 	%f128, %f1, %f127;
	ex2.approx.f32 	%f129, %f128;
	mul.f32 	%f130, %f179, %f129;
	setp.gt.f32 	%p18, %f124, 0f00000000;
	neg.f32 	%f131, %f130;
	selp.f32 	%f132, %f130, %f131, %p18;
	add.f32 	%f133, %f122, %f132;
	ld.shared.f32 	%f134, [%r15+1536];
	sub.f32 	%f135, %f34, %f134;
	abs.f32 	%f136, %f135;
	mul.f32 	%f137, %f136, %f182;
	lg2.approx.f32 	%f138, %f137;
	mul.f32 	%f139, %f1, %f138;
	ex2.approx.f32 	%f140, %f139;
	mul.f32 	%f141, %f181, %f140;
	setp.gt.f32 	%p19, %f135, 0f00000000;
	neg.f32 	%f142, %f141;
	selp.f32 	%f143, %f141, %f142, %p19;
	add.f32 	%f144, %f133, %f143;
	ld.shared.f32 	%f145, [%r15+1792];
	sub.f32 	%f146, %f34, %f145;
	abs.f32 	%f147, %f146;
	mul.f32 	%f148, %f147, %f183;
	lg2.approx.f32 	%f149, %f148;
	mul.f32 	%f150, %f1, %f149;
	ex2.approx.f32 	%f151, %f150;
	mul.f32 	%f152, %f184, %f151;
	setp.gt.f32 	%p20, %f146, 0f00000000;
	neg.f32 	%f153, %f152;
	selp.f32 	%f154, %f152, %f153, %p20;
	add.f32 	%f155, %f144, %f154;
	mov.b32 	%r97, %f155;
	shfl.sync.bfly.b32	%r98|%p21, %r97, 1, 31, -1;
	mov.b32 	%f156, %r98;
	add.f32 	%f157, %f155, %f156;
	mov.b32 	%r99, %f157;
	shfl.sync.bfly.b32	%r100|%p22, %r99, 2, 31, -1;
	mov.b32 	%f158, %r100;
	add.f32 	%f159, %f157, %f158;
	mov.b32 	%r101, %f159;
	shfl.sync.bfly.b32	%r102|%p23, %r101, 4, 31, -1;
	mov.b32 	%f160, %r102;
	add.f32 	%f161, %f159, %f160;
	mov.b32 	%r103, %f161;
	shfl.sync.bfly.b32	%r104|%p24, %r103, 8, 31, -1;
	mov.b32 	%f162, %r104;
	add.f32 	%f163, %f161, %f162;
	mov.b32 	%r105, %f163;
	shfl.sync.bfly.b32	%r106|%p25, %r105, 16, 31, -1;
	mov.b32 	%f164, %r106;
	add.f32 	%f39, %f163, %f164;
	@%p12 bra 	$L__BB83_26;
	st.shared.f32 	[%r114], %f39;
$L__BB83_26:
	setp.ne.s32 	%p26, %r3, 32;
	bar.sync 	0;
	@%p26 bra 	$L__BB83_28;
	ld.shared.f32 	%f165, [%r114];
	add.f32 	%f166, %f39, %f165;
	st.shared.f32 	[%r114], %f166;
$L__BB83_28:
	add.s32 	%r115, %r115, 1;
	add.s32 	%r114, %r114, 4;
	add.s32 	%r113, %r113, 4;
	setp.ne.s32 	%p27, %r115, 16;
	@%p27 bra 	$L__BB83_20;
	setp.gt.u32 	%p28, %r1, 63;
	bar.sync 	0;
	@%p28 bra 	$L__BB83_31;
	shl.b32 	%r107, %r112, 4;
	add.s32 	%r108, %r107, %r2;
	mul.wide.s32 	%rd41, %r108, 4;
	add.s64 	%rd42, %rd5, %rd41;
	shl.b32 	%r109, %r1, 2;
	mov.u32 	%r110, _ZZ32norm_dist_backward_weight_kernelILi16ELi32EEvPKfS1_S1_S1_iiiiPffE3ans;
	add.s32 	%r111, %r110, %r109;
	ld.shared.f32 	%f167, [%r111];
	atom.global.add.f32 	%f168, [%rd42], %f167;
$L__BB83_31:
	add.s32 	%r42, %r112, 4;
	setp.lt.u32 	%p29, %r112, 28;
	mov.u32 	%r112, %r42;
	@%p29 bra 	$L__BB83_1;
	ret;

}
	// .globl	_Z32norm_dist_backward_weight_kernelILi32ELi16EEvPKfS1_S1_S1_iiiiPff
.visible .entry _Z32norm_dist_backward_weight_kernelILi32ELi16EEvPKfS1_S1_S1_iiiiPff(
	.param .u64 .ptr .align 1 _Z32norm_dist_backward_weight_kernelILi32ELi16EEvPKfS1_S1_S1_iiiiPff_param_0,
	.param .u64 .ptr .align 1 _Z32norm_dist_backward_weight_kernelILi32ELi16EEvPKfS1_S1_S1_iiiiPff_param_1,
	.param .u64 .ptr .align 1 _Z32norm_dist_backward_weight_kernelILi32ELi16EEvPKfS1_S1_S1_iiiiPff_param_2,
	.param .u64 .ptr .align 1 _Z32norm_dist_backward_weight_kernelILi32ELi16EEvPKfS1_S1_S1_iiiiPff_param_3,
	.param .u32 _Z32norm_dist_backward_weight_kernelILi32ELi16EEvPKfS1_S1_S1_iiiiPff_param_4,
	.param .u32 _Z32norm_dist_backward_weight_kernelILi32ELi16EEvPKfS1_S1_S1_iiiiPff_param_5,
	.param .u32 _Z32norm_dist_backward_weight_kernelILi32ELi16EEvPKfS1_S1_S1_iiiiPff_param_6,
	.param .u32 _Z32norm_dist_backward_weight_kernelILi32ELi16EEvPKfS1_S1_S1_iiiiPff_param_7,
	.param .u64 .ptr .align 1 _Z32norm_dist_backward_weight_kernelILi32ELi16EEvPKfS1_S1_S1_iiiiPff_param_8,
	.param .f32 _Z32norm_dist_backward_weight_kernelILi32ELi16EEvPKfS1_S1_S1_iiiiPff_param_9
)
.maxntid 256
.minnctapersm 4
{
	.reg .pred 	%p<30>;
	.reg .b32 	%r<116>;
	.reg .b32 	%f<187>;
	.reg .b64 	%rd<43>;
	// demoted variable
	.shared .align 4 .b8 _ZZ32norm_dist_backward_weight_kernelILi32ELi16EEvPKfS1_S1_S1_iiiiPffE6blockW[512];
	// demoted variable
	.shared .align 4 .b8 _ZZ32norm_dist_backward_weight_kernelILi32ELi16EEvPKfS1_S1_S1_iiiiPffE3ans[512];
	// demoted variable
	.shared .align 4 .b8 _ZZ32norm_dist_backward_weight_kernelILi32ELi16EEvPKfS1_S1_S1_iiiiPffE6blockI[2048];
	ld.param.u64 	%rd6, [_Z32norm_dist_backward_weight_kernelILi32ELi16EEvPKfS1_S1_S1_iiiiPff_param_0];
	ld.param.u64 	%rd7, [_Z32norm_dist_backward_weight_kernelILi32ELi16EEvPKfS1_S1_S1_iiiiPff_param_1];
	ld.param.u64 	%rd8, [_Z32norm_dist_backward_weight_kernelILi32ELi16EEvPKfS1_S1_S1_iiiiPff_param_2];
	ld.param.u64 	%rd9, [_Z32norm_dist_backward_weight_kernelILi32ELi16EEvPKfS1_S1_S1_iiiiPff_param_3];
	ld.param.u32 	%r43, [_Z32norm_dist_backward_weight_kernelILi32ELi16EEvPKfS1_S1_S1_iiiiPff_param_4];
	ld.param.u32 	%r44, [_Z32norm_dist_backward_weight_kernelILi32ELi16EEvPKfS1_S1_S1_iiiiPff_param_5];
	ld.param.u32 	%r45, [_Z32norm_dist_backward_weight_kernelILi32ELi16EEvPKfS1_S1_S1_iiiiPff_param_6];
	ld.param.u32 	%r46, [_Z32norm_dist_backward_weight_kernelILi32ELi16EEvPKfS1_S1_S1_iiiiPff_param_7];
	ld.param.u64 	%rd10, [_Z32norm_dist_backward_weight_kernelILi32ELi16EEvPKfS1_S1_S1_iiiiPff_param_8];
	ld.param.f32 	%f40, [_Z32norm_dist_backward_weight_kernelILi32ELi16EEvPKfS1_S1_S1_iiiiPff_param_9];
	cvta.to.global.u64 	%rd1, %rd8;
	cvta.to.global.u64 	%rd2, %rd9;
	cvta.to.global.u64 	%rd3, %rd6;
	cvta.to.global.u64 	%rd4, %rd7;
	cvta.to.global.u64 	%rd5, %rd10;
	mov.u32 	%r48, %ctaid.y;
	shl.b32 	%r49, %r48, 9;
	mov.u32 	%r50, %ctaid.x;
	mov.u32 	%r1, %tid.x;
	shl.b32 	%r51, %r50, 9;
	or.b32  	%r2, %r51, %r1;
	shr.u32 	%r52, %r1, 6;
	and.b32  	%r3, %r1, 63;
	or.b32  	%r4, %r49, %r3;
	shl.b32 	%r53, %r50, 4;
	or.b32  	%r5, %r53, %r52;
	or.b32  	%r6, %r49, %r1;
	shl.b32 	%r7, %r50, 5;
	add.f32 	%f1, %f40, 0fBF800000;
	or.b32  	%r8, %r4, 128;
	or.b32  	%r9, %r4, 192;
	or.b32  	%r10, %r4, 256;
	or.b32  	%r11, %r4, 320;
	or.b32  	%r12, %r4, 384;
	or.b32  	%r13, %r4, 448;
	shl.b32 	%r54, %r1, 2;
	mov.u32 	%r55, _ZZ32norm_dist_backward_weight_kernelILi32ELi16EEvPKfS1_S1_S1_iiiiPffE6blockI;
	add.s32 	%r14, %r55, %r54;
	and.b32  	%r56, %r54, 252;
	add.s32 	%r15, %r55, %r56;
	shl.b32 	%r57, %r52, 7;
	mov.u32 	%r58, _ZZ32norm_dist_backward_weight_kernelILi32ELi16EEvPKfS1_S1_S1_iiiiPffE3ans;
	add.s32 	%r16, %r58, %r57;
	mov.u32 	%r59, _ZZ32norm_dist_backward_weight_kernelILi32ELi16EEvPKfS1_S1_S1_iiiiPffE6blockW;
	add.s32 	%r17, %r59, %r57;
	mov.b32 	%r112, 0;
$L__BB84_1:
	.pragma "nounroll";
	setp.gt.u32 	%p1, %r1, 127;
	@%p1 bra 	$L__BB84_3;
	shl.b32 	%r60, %r112, 5;
	add.s32 	%r61, %r60, %r2;
	mul.wide.s32 	%rd11, %r61, 4;
	add.s64 	%rd12, %rd1, %rd11;
	ld.global.nc.f32 	%f41, [%rd12];
	shl.b32 	%r62, %r1, 2;
	mov.u32 	%r63, _ZZ32norm_dist_backward_weight_kernelILi32ELi16EEvPKfS1_S1_S1_iiiiPffE6blockW;
	add.s32 	%r64, %r63, %r62;
	st.shared.f32 	[%r64], %f41;
$L__BB84_3:
	bar.sync 	0;
	add.s32 	%r19, %r5, %r112;
	div.s32 	%r20, %r4, %r46;
	setp.ge.s32 	%p2, %r20, %r43;
	mov.f32 	%f170, 0f2EDBE6FF;
	mov.f32 	%f169, 0f00000000;
	@%p2 bra 	$L__BB84_5;
	mad.lo.s32 	%r65, %r20, %r44, %r19;
	rem.s32 	%r66, %r4, %r46;
	mad.lo.s32 	%r67, %r65, %r46, %r66;
	mul.wide.s32 	%rd13, %r67, 4;
	add.s64 	%rd14, %rd3, %rd13;
	ld.global.nc.f32 	%f169, [%rd14];
	add.s64 	%rd15, %rd2, %rd13;
	ld.global.nc.f32 	%f44, [%rd15];
	rcp.rn.f32 	%f170, %f44;
$L__BB84_5:
	add.s32 	%r21, %r4, 64;
	div.s32 	%r22, %r21, %r46;
	setp.ge.s32 	%p3, %r22, %r43;
	mov.f32 	%f172, 0f2EDBE6FF;
	mov.f32 	%f171, 0f00000000;
	@%p3 bra 	$L__BB84_7;
	mad.lo.s32 	%r68, %r22, %r44, %r19;
	rem.s32 	%r69, %r21, %r46;
	mad.lo.s32 	%r70, %r68, %r46, %r69;
	mul.wide.s32 	%rd16, %r70, 4;
	add.s64 	%rd17, %rd3, %rd16;
	ld.global.nc.f32 	%f171, [%rd17];
	add.s64 	%rd18, %rd2, %rd16;
	ld.global.nc.f32 	%f47, [%rd18];
	rcp.rn.f32 	%f172, %f47;
$L__BB84_7:
	div.s32 	%r23, %r8, %r46;
	setp.ge.s32 	%p4, %r23, %r43;
	mov.f32 	%f174, 0f2EDBE6FF;
	mov.f32 	%f173, 0f00000000;
	@%p4 bra 	$L__BB84_9;
	mad.lo.s32 	%r71, %r23, %r44, %r19;
	rem.s32 	%r72, %r8, %r46;
	mad.lo.s32 	%r73, %r71, %r46, %r72;
	mul.wide.s32 	%rd19, %r73, 4;
	add.s64 	%rd20, %rd3, %rd19;
	ld.global.nc.f32 	%f173, [%rd20];
	add.s64 	%rd21, %rd2, %rd19;
	ld.global.nc.f32 	%f50, [%rd21];
	rcp.rn.f32 	%f174, %f50;
$L__BB84_9:
	div.s32 	%r24, %r9, %r46;
	setp.ge.s32 	%p5, %r24, %r43;
	mov.f32 	%f176, 0f2EDBE6FF;
	mov.f32 	%f175, 0f00000000;
	@%p5 bra 	$L__BB84_11;
	mad.lo.s32 	%r74, %r24, %r44, %r19;
	rem.s32 	%r75, %r9, %r46;
	mad.lo.s32 	%r76, %r74, %r46, %r75;
	mul.wide.s32 	%rd22, %r76, 4;
	add.s64 	%rd23, %rd3, %rd22;
	ld.global.nc.f32 	%f175, [%rd23];
	add.s64 	%rd24, %rd2, %rd22;
	ld.global.nc.f32 	%f53, [%rd24];
	rcp.rn.f32 	%f176, %f53;
$L__BB84_11:
	div.s32 	%r25, %r10, %r46;
	setp.ge.s32 	%p6, %r25, %r43;
	mov.f32 	%f178, 0f2EDBE6FF;
	mov.f32 	%f177, 0f00000000;
	@%p6 bra 	$L__BB84_13;
	mad.lo.s32 	%r77, %r25, %r44, %r19;
	rem.s32 	%r78, %r10, %r46;
	mad.lo.s32 	%r79, %r77, %r46, %r78;
	mul.wide.s32 	%rd25, %r79, 4;
	add.s64 	%rd26, %rd3, %rd25;
	ld.global.nc.f32 	%f177, [%rd26];
	add.s64 	%rd27, %rd2, %rd25;
	ld.global.nc.f32 	%f56, [%rd27];
	rcp.rn.f32 	%f178, %f56;
$L__BB84_13:
	div.s32 	%r26, %r11, %r46;
	setp.ge.s32 	%p7, %r26, %r43;
	mov.f32 	%f180, 0f2EDBE6FF;
	mov.f32 	%f179, 0f00000000;
	@%p7 bra 	$L__BB84_15;
	mad.lo.s32 	%r80, %r26, %r44, %r19;
	rem.s32 	%r81, %r11, %r46;
	mad.lo.s32 	%r82, %r80, %r46, %r81;
	mul.wide.s32 	%rd28, %r82, 4;
	add.s64 	%rd29, %rd3, %rd28;
	ld.global.nc.f32 	%f179, [%rd29];
	add.s64 	%rd30, %rd2, %rd28;
	ld.global.nc.f32 	%f59, [%rd30];
	rcp.rn.f32 	%f180, %f59;
$L__BB84_15:
	div.s32 	%r27, %r12, %r46;
	setp.ge.s32 	%p8, %r27, %r43;
	mov.f32 	%f182, 0f2EDBE6FF;
	mov.f32 	%f181, 0f00000000;
	@%p8 bra 	$L__BB84_17;
	mad.lo.s32 	%r83, %r27, %r44, %r19;
	rem.s32 	%r84, %r12, %r46;
	mad.lo.s32 	%r85, %r83, %r46, %r84;
	mul.wide.s32 	%rd31, %r85, 4;
	add.s64 	%rd32, %rd3, %rd31;
	ld.global.nc.f32 	%f181, [%rd32];
	add.s64 	%rd33, %rd2, %rd31;
	ld.global.nc.f32 	%f62, [%rd33];
	rcp.rn.f32 	%f182, %f62;
$L__BB84_17:
	div.s32 	%r28, %r13, %r46;
	setp.ge.s32 	%p9, %r28, %r43;
	mov.f32 	%f184, 0f00000000;
	mov.f32 	%f183, 0f2EDBE6FF;
	@%p9 bra 	$L__BB84_19;
	mad.lo.s32 	%r86, %r28, %r44, %r19;
	rem.s32 	%r87, %r13, %r46;
	mad.lo.s32 	%r88, %r86, %r46, %r87;
	mul.wide.s32 	%rd34, %r88, 4;
	add.s64 	%rd35, %rd3, %rd34;
	ld.global.nc.f32 	%f184, [%rd35];
	add.s64 	%rd36, %rd2, %rd34;
	ld.global.nc.f32 	%f65, [%rd36];
	rcp.rn.f32 	%f183, %f65;
$L__BB84_19:
	div.u32 	%r29, %r6, %r46;
	mul.lo.s32 	%r90, %r29, %r46;
	sub.s32 	%r30, %r6, %r90;
	mul.lo.s32 	%r31, %r29, %r45;
	add.s32 	%r91, %r6, 256;
	div.u32 	%r32, %r91, %r46;
	mul.lo.s32 	%r92, %r32, %r46;
	sub.s32 	%r33, %r91, %r92;
	mul.lo.s32 	%r34, %r32, %r45;
	mov.b32 	%r115, 0;
	mov.u32 	%r113, %r17;
	mov.u32 	%r114, %r16;
$L__BB84_20:
	.pragma "nounroll";
	setp.ge.s32 	%p10, %r29, %r43;
	ld.shared.f32 	%f34, [%r113];
	add.s32 	%r38, %r115, %r7;
	mov.f32 	%f185, 0f00000000;
	@%p10 bra 	$L__BB84_22;
	add.s32 	%r93, %r38, %r31;
	mad.lo.s32 	%r94, %r93, %r46, %r30;
	mul.wide.s32 	%rd37, %r94, 4;
	add.s64 	%rd38, %rd4, %rd37;
	ld.global.nc.f32 	%f185, [%rd38];
$L__BB84_22:
	setp.ge.s32 	%p11, %r32, %r43;
	st.shared.f32 	[%r14], %f185;
	mov.f32 	%f186, 0f00000000;
	@%p11 bra 	$L__BB84_24;
	add.s32 	%r95, %r38, %r34;
	mad.lo.s32 	%r96, %r95, %r46, %r33;
	mul.wide.s32 	%rd39, %r96, 4;
	add.s64 	%rd40, %rd4, %rd39;
	ld.global.nc.f32 	%f186, [%rd40];
$L__BB84_24:
	setp.ne.s32 	%p12, %r3, 0;
	st.shared.f32 	[%r14+1024], %f186;
	bar.sync 	0;
	ld.shared.f32 	%f68, [%r15];
	sub.f32 	%f69, %f34, %f68;
	abs.f32 	%f70, %f69;
	mul.f32 	%f71, %f70, %f170;
	lg2.approx.f32 	%f72, %f71;
	mul.f32 	%f73, %f1, %f72;
	ex2.approx.f32 	%f74, %f73;
	mul.f32 	%f75, %f169, %f74;
	setp.gt.f32 	%p13, %f69, 0f00000000;
	neg.f32 	%f76, %f75;
	selp.f32 	%f77, %f75, %f76, %p13;
	add.f32 	%f78, %f77, 0f00000000;
	ld.shared.f32 	%f79, [%r15+256];
	sub.f32 	%f80, %f34, %f79;
	abs.f32 	%f81, %f80;
	mul.f32 	%f82, %f81, %f172;
	lg2.approx.f32 	%f83, %f82;
	mul.f32 	%f84, %f1, %f83;
	ex2.approx.f32 	%f85, %f84;
	mul.f32 	%f86, %f171, %f85;
	setp.gt.f32 	%p14, %f80, 0f00000000;
	neg.f32 	%f87, %f86;
	selp.f32 	%f88, %f86, %f87, %p14;
	add.f32 	%f89, %f78, %f88;
	ld.shared.f32 	%f90, [%r15+512];
	sub.f32 	%f91, %f34, %f90;
	abs.f32 	%f92, %f91;
	mul.f32 	%f93, %f92, %f174;
	lg2.approx.f32 	%f94, %f93;
	mul.f32 	%f95, %f1, %f94;
	ex2.approx.f32 	%f96, %f95;
	mul.f32 	%f97, %f173, %f96;
	setp.gt.f32 	%p15, %f91, 0f00000000;
	neg.f32 	%f98, %f97;
	selp.f32 	%f99, %f97, %f98, %p15;
	add.f32 	%f100, %f89, %f99;
	ld.shared.f32 	%f101, [%r15+768];
	sub.f32 	%f102, %f34, %f101;
	abs.f32 	%f103, %f102;
	mul.f32 	%f104, %f103, %f176;
	lg2.approx.f32 	%f105, %f104;
	mul.f32 	%f106, %f1, %f105;
	ex2.approx.f32 	%f107, %f106;
	mul.f32 	%f108, %f175, %f107;
	setp.gt.f32 	%p16, %f102, 0f00000000;
	neg.f32 	%f109, %f108;
	selp.f32 	%f110, %f108, %f109, %p16;
	add.f32 	%f111, %f100, %f110;
	ld.shared.f32 	%f112, [%r15+1024];
	sub.f32 	%f113, %f34, %f112;
	abs.f32 	%f114, %f113;
	mul.f32 	%f115, %f114, %f178;
	lg2.approx.f32 	%f116, %f115;
	mul.f32 	%f117, %f1, %f116;
	ex2.approx.f32 	%f118, %f117;
	mul.f32 	%f119, %f177, %f118;
	setp.gt.f32 	%p17, %f113, 0f00000000;
	neg.f32 	%f120, %f119;
	selp.f32 	%f121, %f119, %f120, %p17;
	add.f32 	%f122, %f111, %f121;
	ld.shared.f32 	%f123, [%r15+1280];
	sub.f32 	%f124, %f34, %f123;
	abs.f32 	%f125, %f124;
	mul.f32 	%f126, %f125, %f180;
	lg2.approx.f32 	%f127, %f126;
	mul.f32 	%f128, %f1, %f127;
	ex2.approx.f32 	%f129, %f128;
	mul.f32 	%f130, %f179, %f129;
	setp.gt.f32 	%p18, %f124, 0f00000000;
	neg.f32 	%f131, %f130;
	selp.f32 	%f132, %f130, %f131, %p18;
	add.f32 	%f133, %f122, %f132;
	ld.shared.f32 	%f134, [%r15+1536];
	sub.f32 	%f135, %f34, %f134;
	abs.f32 	%f136, %f135;
	mul.f32 	%f137, %f136, %f182;
	lg2.approx.f32 	%f138, %f137;
	mul.f32 	%f139, %f1, %f138;
	ex2.approx.f32 	%f140, %f139;
	mul.f32 	%f141, %f181, %f140;
	setp.gt.f32 	%p19, %f135, 0f00000000;
	neg.f32 	%f142, %f141;
	selp.f32 	%f143, %f141, %f142, %p19;
	add.f32 	%f144, %f133, %f143;
	ld.shared.f32 	%f145, [%r15+1792];
	sub.f32 	%f146, %f34, %f145;
	abs.f32 	%f147, %f146;
	mul.f32 	%f148, %f147, %f183;
	lg2.approx.f32 	%f149, %f148;
	mul.f32 	%f150, %f1, %f149;
	ex2.approx.f32 	%f151, %f150;
	mul.f32 	%f152, %f184, %f151;
	setp.gt.f32 	%p20, %f146, 0f00000000;
	neg.f32 	%f153, %f152;
	selp.f32 	%f154, %f152, %f153, %p20;
	add.f32 	%f155, %f144, %f154;
	mov.b32 	%r97, %f155;
	shfl.sync.bfly.b32	%r98|%p21, %r97, 1, 31, -1;
	mov.b32 	%f156, %r98;
	add.f32 	%f157, %f155, %f156;
	mov.b32 	%r99, %f157;
	shfl.sync.bfly.b32	%r100|%p22, %r99, 2, 31, -1;
	mov.b32 	%f158, %r100;
	add.f32 	%f159, %f157, %f158;
	mov.b32 	%r101, %f159;
	shfl.sync.bfly.b32	%r102|%p23, %r101, 4, 31, -1;
	mov.b32 	%f160, %r102;
	add.f32 	%f161, %f159, %f160;
	mov.b32 	%r103, %f161;
	shfl.sync.bfly.b32	%r104|%p24, %r103, 8, 31, -1;
	mov.b32 	%f162, %r104;
	add.f32 	%f163, %f161, %f162;
	mov.b32 	%r105, %f163;
	shfl.sync.bfly.b32	%r106|%p25, %r105, 16, 31, -1;
	mov.b32 	%f164, %r106;
	add.f32 	%f39, %f163, %f164;
	@%p12 bra 	$L__BB84_26;
	st.shared.f32 	[%r114], %f39;
$L__BB84_26:
	setp.ne.s32 	%p26, %r3, 32;
	bar.sync 	0;
	@%p26 bra 	$L__BB84_28;
	ld.shared.f32 	%f165, [%r114];
	add.f32 	%f166, %f39, %f165;
	st.shared.f32 	[%r114], %f166;
$L__BB84_28:
	add.s32 	%r115, %r115, 1;
	add.s32 	%r114, %r114, 4;
	add.s32 	%r113, %r113, 4;
	setp.ne.s32 	%p27, %r115, 32;
	@%p27 bra 	$L__BB84_20;
	setp.gt.u32 	%p28, %r1, 127;
	bar.sync 	0;
	@%p28 bra 	$L__BB84_31;
	shl.b32 	%r107, %r112, 5;
	add.s32 	%r108, %r107, %r2;
	mul.wide.s32 	%rd41, %r108, 4;
	add.s64 	%rd42, %rd5, %rd41;
	shl.b32 	%r109, %r1, 2;
	mov.u32 	%r110, _ZZ32norm_dist_backward_weight_kernelILi32ELi16EEvPKfS1_S1_S1_iiiiPffE3ans;
	add.s32 	%r111, %r110, %r109;
	ld.shared.f32 	%f167, [%r111];
	atom.global.add.f32 	%f168, [%rd42], %f167;
$L__BB84_31:
	add.s32 	%r42, %r112, 4;
	setp.lt.u32 	%p29, %r112, 12;
	mov.u32 	%r112, %r42;
	@%p29 bra 	$L__BB84_1;
	ret;

}
	// .globl	_Z32norm_dist_backward_weight_kernelILi32ELi32EEvPKfS1_S1_S1_iiiiPff
.visible .entry _Z32norm_dist_backward_weight_kernelILi32ELi32EEvPKfS1_S1_S1_iiiiPff(
	.param .u64 .ptr .align 1 _Z32norm_dist_backward_weight_kernelILi32ELi32EEvPKfS1_S1_S1_iiiiPff_param_0,
	.param .u64 .ptr .align 1 _Z32norm_dist_backward_weight_kernelILi32ELi32EEvPKfS1_S1_S1_iiiiPff_param_1,
	.param .u64 .ptr .align 1 _Z32norm_dist_backward_weight_kernelILi32ELi32EEvPKfS1_S1_S1_iiiiPff_param_2,
	.param .u64 .ptr .align 1 _Z32norm_dist_backward_weight_kernelILi32ELi32EEvPKfS1_S1_S1_iiiiPff_param_3,
	.param .u32 _Z32norm_dist_backward_weight_kernelILi32ELi32EEvPKfS1_S1_S1_iiiiPff_param_4,
	.param .u32 _Z32norm_dist_backward_weight_kernelILi32ELi32EEvPKfS1_S1_S1_iiiiPff_param_5,
	.param .u32 _Z32norm_dist_backward_weight_kernelILi32ELi32EEvPKfS1_S1_S1_iiiiPff_param_6,
	.param .u32 _Z32norm_dist_backward_weight_kernelILi32ELi32EEvPKfS1_S1_S1_iiiiPff_param_7,
	.param .u64 .ptr .align 1 _Z32norm_dist_backward_weight_kernelILi32ELi32EEvPKfS1_S1_S1_iiiiPff_param_8,
	.param .f32 _Z32norm_dist_backward_weight_kernelILi32ELi32EEvPKfS1_S1_S1_iiiiPff_param_9
)
.maxntid 256
.minnctapersm 4
{
	.reg .pred 	%p<30>;
	.reg .b32 	%r<116>;
	.reg .b32 	%f<187>;
	.reg .b64 	%rd<43>;
	// demoted variable
	.shared .align 4 .b8 _ZZ32norm_dist_backward_weight_kernelILi32ELi32EEvPKfS1_S1_S1_iiiiPffE6blockW[512];
	// demoted variable
	.shared .align 4 .b8 _ZZ32norm_dist_backward_weight_kernelILi32ELi32EEvPKfS1_S1_S1_iiiiPffE3ans[512];
	// demoted variable
	.shared .align 4 .b8 _ZZ32norm_dist_backward_weight_kernelILi32ELi32EEvPKfS1_S1_S1_iiiiPffE6blockI[2048];
	ld.param.u64 	%rd6, [_Z32norm_dist_backward_weight_kernelILi32ELi32EEvPKfS1_S1_S1_iiiiPff_param_0];
	ld.param.u64 	%rd7, [_Z32norm_dist_backward_weight_kernelILi32ELi32EEvPKfS1_S1_S1_iiiiPff_param_1];
	ld.param.u64 	%rd8, [_Z32norm_dist_backward_weight_kernelILi32ELi32EEvPKfS1_S1_S1_iiiiPff_param_2];
	ld.param.u64 	%rd9, [_Z32norm_dist_backward_weight_kernelILi32ELi32EEvPKfS1_S1_S1_iiiiPff_param_3];
	ld.param.u32 	%r42, [_Z32norm_dist_backward_weight_kernelILi32ELi32EEvPKfS1_S1_S1_iiiiPff_param_4];
	ld.param.u32 	%r43, [_Z32norm_dist_backward_weight_kernelILi32ELi32EEvPKfS1_S1_S1_iiiiPff_param_5];
	ld.param.u32 	%r44, [_Z32norm_dist_backward_weight_kernelILi32ELi32EEvPKfS1_S1_S1_iiiiPff_param_6];
	ld.param.u32 	%r45, [_Z32norm_dist_backward_weight_kernelILi32ELi32EEvPKfS1_S1_S1_iiiiPff_param_7];
	ld.param.u64 	%rd10, [_Z32norm_dist_backward_weight_kernelILi32ELi32EEvPKfS1_S1_S1_iiiiPff_param_8];
	ld.param.f32 	%f40, [_Z32norm_dist_backward_weight_kernelILi32ELi32EEvPKfS1_S1_S1_iiiiPff_param_9];
	cvta.to.global.u64 	%rd1, %rd8;
	cvta.to.global.u64 	%rd2, %rd9;
	cvta.to.global.u64 	%rd3, %rd6;
	cvta.to.global.u64 	%rd4, %rd7;
	cvta.to.global.u64 	%rd5, %rd10;
	mov.u32 	%r47, %ctaid.y;
	shl.b32 	%r48, %r47, 9;
	mov.u32 	%r49, %ctaid.x;
	mov.u32 	%r1, %tid.x;
	shl.b32 	%r50, %r49, 10;
	or.b32  	%r2, %r50, %r1;
	and.b32  	%r3, %r1, 63;
	or.b32  	%r4, %r48, %r3;
	shl.b32 	%r5, %r49, 5;
	or.b32  	%r6, %r48, %r1;
	add.f32 	%f1, %f40, 0fBF800000;
	or.b32  	%r7, %r4, 64;
	or.b32  	%r8, %r4, 128;
	or.b32  	%r9, %r4, 192;
	or.b32  	%r10, %r4, 256;
	or.b32  	%r11, %r4, 320;
	or.b32  	%r12, %r4, 384;
	or.b32  	%r13, %r4, 448;
	shl.b32 	%r51, %r1, 2;
	mov.u32 	%r52, _ZZ32norm_dist_backward_weight_kernelILi32ELi32EEvPKfS1_S1_S1_iiiiPffE6blockI;
	add.s32 	%r14, %r52, %r51;
	and.b32  	%r53, %r51, 252;
	add.s32 	%r15, %r52, %r53;
	shl.b32 	%r54, %r1, 1;
	and.b32  	%r55, %r54, 384;
	mov.u32 	%r56, _ZZ32norm_dist_backward_weight_kernelILi32ELi32EEvPKfS1_S1_S1_iiiiPffE3ans;
	add.s32 	%r16, %r56, %r55;
	mov.u32 	%r57, _ZZ32norm_dist_backward_weight_kernelILi32ELi32EEvPKfS1_S1_S1_iiiiPffE6blockW;
	add.s32 	%r17, %r57, %r55;
	mov.b32 	%r112, 0;
$L__BB85_1:
	.pragma "nounroll";
	setp.gt.u32 	%p1, %r1, 127;
	@%p1 bra 	$L__BB85_3;
	shl.b32 	%r58, %r112, 5;
	add.s32 	%r59, %r58, %r2;
	mul.wide.s32 	%rd11, %r59, 4;
	add.s64 	%rd12, %rd1, %rd11;
	ld.global.nc.f32 	%f41, [%rd12];
	shl.b32 	%r60, %r1, 2;
	mov.u32 	%r61, _ZZ32norm_dist_backward_weight_kernelILi32ELi32EEvPKfS1_S1_S1_iiiiPffE6blockW;
	add.s32 	%r62, %r61, %r60;
	st.shared.f32 	[%r62], %f41;
$L__BB85_3:
	bar.sync 	0;
	shr.u32 	%r63, %r1, 6;
	add.s32 	%r64, %r5, %r63;
	add.s32 	%r19, %r64, %r112;
	div.s32 	%r20, %r4, %r45;
	setp.ge.s32 	%p2, %r20, %r42;
	mov.f32 	%f170, 0f2EDBE6FF;
	mov.f32 	%f169, 0f00000000;
	@%p2 bra 	$L__BB85_5;
	mad.lo.s32 	%r65, %r20, %r43, %r19;
	rem.s32 	%r66, %r4, %r45;
	mad.lo.s32 	%r67, %r65, %r45, %r66;
	mul.wide.s32 	%rd13, %r67, 4;
	add.s64 	%rd14, %rd3, %rd13;
	ld.global.nc.f32 	%f169, [%rd14];
	add.s64 	%rd15, %rd2, %rd13;
	ld.global.nc.f32 	%f44, [%rd15];
	rcp.rn.f32 	%f170, %f44;
$L__BB85_5:
	div.s32 	%r21, %r7, %r45;
	setp.ge.s32 	%p3, %r21, %r42;
	mov.f32 	%f172, 0f2EDBE6FF;
	mov.f32 	%f171, 0f00000000;
	@%p3 bra 	$L__BB85_7;
	mad.lo.s32 	%r68, %r21, %r43, %r19;
	rem.s32 	%r69, %r7, %r45;
	mad.lo.s32 	%r70, %r68, %r45, %r69;
	mul.wide.s32 	%rd16, %r70, 4;
	add.s64 	%rd17, %rd3, %rd16;
	ld.global.nc.f32 	%f171, [%rd17];
	add.s64 	%rd18, %rd2, %rd16;
	ld.global.nc.f32 	%f47, [%rd18];
	rcp.rn.f32 	%f172, %f47;
$L__BB85_7:
	div.s32 	%r22, %r8, %r45;
	setp.ge.s32 	%p4, %r22, %r42;
	mov.f32 	%f174, 0f2EDBE6FF;
	mov.f32 	%f173, 0f00000000;
	@%p4 bra 	$L__BB85_9;
	mad.lo.s32 	%r71, %r22, %r43, %r19;
	rem.s32 	%r72, %r8, %r45;
	mad.lo.s32 	%r73, %r71, %r45, %r72;
	mul.wide.s32 	%rd19, %r73, 4;
	add.s64 	%rd20, %rd3, %rd19;
	ld.global.nc.f32 	%f173, [%rd20];
	add.s64 	%rd21, %rd2, %rd19;
	ld.global.nc.f32 	%f50, [%rd21];
	rcp.rn.f32 	%f174, %f50;
$L__BB85_9:
	div.s32 	%r23, %r9, %r45;
	setp.ge.s32 	%p5, %r23, %r42;
	mov.f32 	%f176, 0f2EDBE6FF;
	mov.f32 	%f175, 0f00000000;
	@%p5 bra 	$L__BB85_11;
	mad.lo.s32 	%r74, %r23, %r43, %r19;
	rem.s32 	%r75, %r9, %r45;
	mad.lo.s32 	%r76, %r74, %r45, %r75;
	mul.wide.s32 	%rd22, %r76, 4;
	add.s64 	%rd23, %rd3, %rd22;
	ld.global.nc.f32 	%f175, [%rd23];
	add.s64 	%rd24, %rd2, %rd22;
	ld.global.nc.f32 	%f53, [%rd24];
	rcp.rn.f32 	%f176, %f53;
$L__BB85_11:
	div.s32 	%r24, %r10, %r45;
	setp.ge.s32 	%p6, %r24, %r42;
	mov.f32 	%f178, 0f2EDBE6FF;
	mov.f32 	%f177, 0f00000000;
	@%p6 bra 	$L__BB85_13;
	mad.lo.s32 	%r77, %r24, %r43, %r19;
	rem.s32 	%r78, %r10, %r45;
	mad.lo.s32 	%r79, %r77, %r45, %r78;
	mul.wide.s32 	%rd25, %r79, 4;
	add.s64 	%rd26, %rd3, %rd25;
	ld.global.nc.f32 	%f177, [%rd26];
	add.s64 	%rd27, %rd2, %rd25;
	ld.global.nc.f32 	%f56, [%rd27];
	rcp.rn.f32 	%f178, %f56;
$L__BB85_13:
	div.s32 	%r25, %r11, %r45;
	setp.ge.s32 	%p7, %r25, %r42;
	mov.f32 	%f180, 0f2EDBE6FF;
	mov.f32 	%f179, 0f00000000;
	@%p7 bra 	$L__BB85_15;
	mad.lo.s32 	%r80, %r25, %r43, %r19;
	rem.s32 	%r81, %r11, %r45;
	mad.lo.s32 	%r82, %r80, %r45, %r81;
	mul.wide.s32 	%rd28, %r82, 4;
	add.s64 	%rd29, %rd3, %rd28;
	ld.global.nc.f32 	%f179, [%rd29];
	add.s64 	%rd30, %rd2, %rd28;
	ld.global.nc.f32 	%f59, [%rd30];
	rcp.rn.f32 	%f180, %f59;
$L__BB85_15:
	div.s32 	%r26, %r12, %r45;
	setp.ge.s32 	%p8, %r26, %r42;
	mov.f32 	%f182, 0f2EDBE6FF;
	mov.f32 	%f181, 0f00000000;
	@%p8 bra 	$L__BB85_17;
	mad.lo.s32 	%r83, %r26, %r43, %r19;
	rem.s32 	%r84, %r12, %r45;
	mad.lo.s32 	%r85, %r83, %r45, %r84;
	mul.wide.s32 	%rd31, %r85, 4;
	add.s64 	%rd32, %rd3, %rd31;
	ld.global.nc.f32 	%f181, [%rd32];
	add.s64 	%rd33, %rd2, %rd31;
	ld.global.nc.f32 	%f62, [%rd33];
	rcp.rn.f32 	%f182, %f62;
$L__BB85_17:
	div.s32 	%r27, %r13, %r45;
	setp.ge.s32 	%p9, %r27, %r42;
	mov.f32 	%f184, 0f00000000;
	mov.f32 	%f183, 0f2EDBE6FF;
	@%p9 bra 	$L__BB85_19;
	mad.lo.s32 	%r86, %r27, %r43, %r19;
	rem.s32 	%r87, %r13, %r45;
	mad.lo.s32 	%r88, %r86, %r45, %r87;
	mul.wide.s32 	%rd34, %r88, 4;
	add.s64 	%rd35, %rd3, %rd34;
	ld.global.nc.f32 	%f184, [%rd35];
	add.s64 	%rd36, %rd2, %rd34;
	ld.global.nc.f32 	%f65, [%rd36];
	rcp.rn.f32 	%f183, %f65;
$L__BB85_19:
	div.u32 	%r28, %r6, %r45;
	mul.lo.s32 	%r90, %r28, %r45;
	sub.s32 	%r29, %r6, %r90;
	mul.lo.s32 	%r30, %r28, %r44;
	add.s32 	%r91, %r6, 256;
	div.u32 	%r31, %r91, %r45;
	mul.lo.s32 	%r92, %r31, %r45;
	sub.s32 	%r32, %r91, %r92;
	mul.lo.s32 	%r33, %r31, %r44;
	mov.b32 	%r115, 0;
	mov.u32 	%r113, %r17;
	mov.u32 	%r114, %r16;
$L__BB85_20:
	.pragma "nounroll";
	setp.ge.s32 	%p10, %r28, %r42;
	ld.shared.f32 	%f34, [%r113];
	add.s32 	%r37, %r115, %r5;
	mov.f32 	%f185, 0f00000000;
	@%p10 bra 	$L__BB85_22;
	add.s32 	%r93, %r37, %r30;
	mad.lo.s32 	%r94, %r93, %r45, %r29;
	mul.wide.s32 	%rd37, %r94, 4;
	add.s64 	%rd38, %rd4, %rd37;
	ld.global.nc.f32 	%f185, [%rd38];
$L__BB85_22:
	setp.ge.s32 	%p11, %r31, %r42;
	st.shared.f32 	[%r14], %f185;
	mov.f32 	%f186, 0f00000000;
	@%p11 bra 	$L__BB85_24;
	add.s32 	%r95, %r37, %r33;
	mad.lo.s32 	%r96, %r95, %r45, %r32;
	mul.wide.s32 	%rd39, %r96, 4;
	add.s64 	%rd40, %rd4, %rd39;
	ld.global.nc.f32 	%f186, [%rd40];
$L__BB85_24:
	setp.ne.s32 	%p12, %r3, 0;
	st.shared.f32 	[%r14+1024], %f186;
	bar.sync 	0;
	ld.shared.f32 	%f68, [%r15];
	sub.f32 	%f69, %f34, %f68;
	abs.f32 	%f70, %f69;
	mul.f32 	%f71, %f70, %f170;
	lg2.approx.f32 	%f72, %f71;
	mul.f32 	%f73, %f1, %f72;
	ex2.approx.f32 	%f74, %f73;
	mul.f32 	%f75, %f169, %f74;
	setp.gt.f32 	%p13, %f69, 0f00000000;
	neg.f32 	%f76, %f75;
	selp.f32 	%f77, %f75, %f76, %p13;
	add.f32 	%f78, %f77, 0f00000000;
	ld.shared.f32 	%f79, [%r15+256];
	sub.f32 	%f80, %f34, %f79;
	abs.f32 	%f81, %f80;
	mul.f32 	%f82, %f81, %f172;
	lg2.approx.f32 	%f83, %f82;
	mul.f32 	%f84, %f1, %f83;
	ex2.approx.f32 	%f85, %f84;
	mul.f32 	%f86, %f171, %f85;
	setp.gt.f32 	%p14, %f80, 0f00000000;
	neg.f32 	%f87, %f86;
	selp.f32 	%f88, %f86, %f87, %p14;
	add.f32 	%f89, %f78, %f88;
	ld.shared.f32 	%f90, [%r15+512];
	sub.f32 	%f91, %f34, %f90;
	abs.f32 	%f92, %f91;
	mul.f32 	%f93, %f92, %f174;
	lg2.approx.f32 	%f94, %f93;
	mul.f32 	%f95, %f1, %f94;
	ex2.approx.f32 	%f96, %f95;
	mul.f32 	%f97, %f173, %f96;
	setp.gt.f32 	%p15, %f91, 0f00000000;
	neg.f32 	%f98, %f97;
	selp.f32 	%f99, %f97, %f98, %p15;
	add.f32 	%f100, %f89, %f99;
	ld.shared.f32 	%f101, [%r15+768];
	sub.f32 	%f102, %f34, %f101;
	abs.f32 	%f103, %f102;
	mul.f32 	%f104, %f103, %f176;
	lg2.approx.f32 	%f105, %f104;
	mul.f32 	%f106, %f1, %f105;
	ex2.approx.f32 	%f107, %f106;
	mul.f32 	%f108, %f175, %f107;
	setp.gt.f32 	%p16, %f102, 0f00000000;
	neg.f32 	%f109, %f108;
	selp.f32 	%f110, %f108, %f109, %p16;
	add.f32 	%f111, %f100, %f110;
	ld.shared.f32 	%f112, [%r15+1024];
	sub.f32 	%f113, %f34, %f112;
	abs.f32 	%f114, %f113;
	mul.f32 	%f115, %f114, %f178;
	lg2.approx.f32 	%f116, %f115;
	mul.f32 	%f117, %f1, %f116;
	ex2.approx.f32 	%f118, %f117;
	mul.f32 	%f119, %f177, %f118;
	setp.gt.f32 	%p17, %f113, 0f00000000;
	neg.f32 	%f120, %f119;
	selp.f32 	%f121, %f119, %f120, %p17;
	add.f32 	%f122, %f111, %f121;
	ld.shared.f32 	%f123, [%r15+1280];
	sub.f32 	%f124, %f34, %f123;
	abs.f32 	%f125, %f124;
	mul.f32 	%f126, %f125, %f180;
	lg2.approx.f32 	%f127, %f126;
	mul.f32 	%f128, %f1, %f127;
	ex2.approx.f32 	%f129, %f128;
	mul.f32 	%f130, %f179, %f129;
	setp.gt.f32 	%p18, %f124, 0f00000000;
	neg.f32 	%f131, %f130;
	selp.f32 	%f132, %f130, %f131, %p18;
	add.f32 	%f133, %f122, %f132;
	ld.shared.f32 	%f134, [%r15+1536];
	sub.f32 	%f135, %f34, %f134;
	abs.f32 	%f136, %f135;
	mul.f32 	%f137, %f136, %f182;
	lg2.approx.f32 	%f138, %f137;
	mul.f32 	%f139, %f1, %f138;
	ex2.approx.f32 	%f140, %f139;
	mul.f32 	%f141, %f181, %f140;
	setp.gt.f32 	%p19, %f135, 0f00000000;
	neg.f32 	%f142, %f141;
	selp.f32 	%f143, %f141, %f142, %p19;
	add.f32 	%f144, %f133, %f143;
	ld.shared.f32 	%f145, [%r15+1792];
	sub.f32 	%f146, %f34, %f145;
	abs.f32 	%f147, %f146;
	mul.f32 	%f148, %f147, %f183;
	lg2.approx.f32 	%f149, %f148;
	mul.f32 	%f150, %f1, %f149;
	ex2.approx.f32 	%f151, %f150;
	mul.f32 	%f152, %f184, %f151;
	setp.gt.f32 	%p20, %f146, 0f00000000;
	neg.f32 	%f153, %f152;
	selp.f32 	%f154, %f152, %f153, %p20;
	add.f32 	%f155, %f144, %f154;
	mov.b32 	%r97, %f155;
	shfl.sync.bfly.b32	%r98|%p21, %r97, 1, 31, -1;
	mov.b32 	%f156, %r98;
	add.f32 	%f157, %f155, %f156;
	mov.b32 	%r99, %f157;
	shfl.sync.bfly.b32	%r100|%p22, %r99, 2, 31, -1;
	mov.b32 	%f158, %r100;
	add.f32 	%f159, %f157, %f158;
	mov.b32 	%r101, %f159;
	shfl.sync.bfly.b32	%r102|%p23, %r101, 4, 31, -1;
	mov.b32 	%f160, %r102;
	add.f32 	%f161, %f159, %f160;
	mov.b32 	%r103, %f161;
	shfl.sync.bfly.b32	%r104|%p24, %r103, 8, 31, -1;
	mov.b32 	%f162, %r104;
	add.f32 	%f163, %f161, %f162;
	mov.b32 	%r105, %f163;
	shfl.sync.bfly.b32	%r106|%p25, %r105, 16, 31, -1;
	mov.b32 	%f164, %r106;
	add.f32 	%f39, %f163, %f164;
	@%p12 bra 	$L__BB85_26;
	st.shared.f32 	[%r114], %f39;
$L__BB85_26:
	setp.ne.s32 	%p26, %r3, 32;
	bar.sync 	0;
	@%p26 bra 	$L__BB85_28;
	ld.shared.f32 	%f165, [%r114];
	add.f32 	%f166, %f39, %f165;
	st.shared.f32 	[%r114], %f166;
$L__BB85_28:
	add.s32 	%r115, %r115, 1;
	add.s32 	%r114, %r114, 4;
	add.s32 	%r113, %r113, 4;
	setp.ne.s32 	%p27, %r115, 32;
	@%p27 bra 	$L__BB85_20;
	setp.gt.u32 	%p28, %r1, 127;
	bar.sync 	0;
	@%p28 bra 	$L__BB85_31;
	shl.b32 	%r107, %r112, 5;
	add.s32 	%r108, %r107, %r2;
	mul.wide.s32 	%rd41, %r108, 4;
	add.s64 	%rd42, %rd5, %rd41;
	shl.b32 	%r109, %r1, 2;
	mov.u32 	%r110, _ZZ32norm_dist_backward_weight_kernelILi32ELi32EEvPKfS1_S1_S1_iiiiPffE3ans;
	add.s32 	%r111, %r110, %r109;
	ld.shared.f32 	%f167, [%r111];
	atom.global.add.f32 	%f168, [%rd42], %f167;
$L__BB85_31:
	add.s32 	%r41, %r112, 4;
	setp.lt.u32 	%p29, %r112, 28;
	mov.u32 	%r112, %r41;
	@%p29 bra 	$L__BB85_1;
	ret;

}
	// .globl	_Z32norm_dist_backward_weight_kernelILi32ELi64EEvPKfS1_S1_S1_iiiiPff
.visible .entry _Z32norm_dist_backward_weight_kernelILi32ELi64EEvPKfS1_S1_S1_iiiiPff(
	.param .u64 .ptr .align 1 _Z32norm_dist_backward_weight_kernelILi32ELi64EEvPKfS1_S1_S1_iiiiPff_param_0,
	.param .u64 .ptr .align 1 _Z32norm_dist_backward_weight_kernelILi32ELi64EEvPKfS1_S1_S1_iiiiPff_param_1,
	.param .u64 .ptr .align 1 _Z32norm_dist_backward_weight_kernelILi32ELi64EEvPKfS1_S1_S1_iiiiPff_param_2,
	.param .u64 .ptr .align 1 _Z32norm_dist_backward_weight_kernelILi32ELi64EEvPKfS1_S1_S1_iiiiPff_param_3,
	.param .u32 _Z32norm_dist_backward_weight_kernelILi32ELi64EEvPKfS1_S1_S1_iiiiPff_param_4,
	.param .u32 _Z32norm_dist_backward_weight_kernelILi32ELi64EEvPKfS1_S1_S1_iiiiPff_param_5,
	.param .u32 _Z32norm_dist_backward_weight_kernelILi32ELi64EEvPKfS1_S1_S1_iiiiPff_param_6,
	.param .u32 _Z32norm_dist_backward_weight_kernelILi32ELi64EEvPKfS1_S1_S1_iiiiPff_param_7,
	.param .u64 .ptr .align 1 _Z32norm_dist_backward_weight_kernelILi32ELi64EEvPKfS1_S1_S1_iiiiPff_param_8,
	.param .f32 _Z32norm_dist_backward_weight_kernelILi32ELi64EEvPKfS1_S1_S1_iiiiPff_param_9
)
.maxntid 256
.minnctapersm 4
{
	.reg .pred 	%p<30>;
	.reg .b32 	%r<116>;
	.reg .b32 	%f<187>;
	.reg .b64 	%rd<43>;
	// demoted variable
	.shared .align 4 .b8 _ZZ32norm_dist_backward_weight_kernelILi32ELi64EEvPKfS1_S1_S1_iiiiPffE6blockW[512];
	// demoted variable
	.shared .align 4 .b8 _ZZ32norm_dist_backward_weight_kernelILi32ELi64EEvPKfS1_S1_S1_iiiiPffE3ans[512];
	// demoted variable
	.shared .align 4 .b8 _ZZ32norm_dist_backward_weight_kernelILi32ELi64EEvPKfS1_S1_S1_iiiiPffE6blockI[2048];
	ld.param.u64 	%rd6, [_Z32norm_dist_backward_weight_kernelILi32ELi64EEvPKfS1_S1_S1_iiiiPff_param_0];
	ld.param.u64 	%rd7, [_Z32norm_dist_backward_weight_kernelILi32ELi64EEvPKfS1_S1_S1_iiiiPff_param_1];
	ld.param.u64 	%rd8, [_Z32norm_dist_backward_weight_kernelILi32ELi64EEvPKfS1_S1_S1_iiiiPff_param_2];
	ld.param.u64 	%rd9, [_Z32norm_dist_backward_weight_kernelILi32ELi64EEvPKfS1_S1_S1_iiiiPff_param_3];
	ld.param.u32 	%r43, [_Z32norm_dist_backward_weight_kernelILi32ELi64EEvPKfS1_S1_S1_iiiiPff_param_4];
	ld.param.u32 	%r44, [_Z32norm_dist_backward_weight_kernelILi32ELi64EEvPKfS1_S1_S1_iiiiPff_param_5];
	ld.param.u32 	%r45, [_Z32norm_dist_backward_weight_kernelILi32ELi64EEvPKfS1_S1_S1_iiiiPff_param_6];
	ld.param.u32 	%r46, [_Z32norm_dist_backward_weight_kernelILi32ELi64EEvPKfS1_S1_S1_iiiiPff_param_7];
	ld.param.u64 	%rd10, [_Z32norm_dist_backward_weight_kernelILi32ELi64EEvPKfS1_S1_S1_iiiiPff_param_8];
	ld.param.f32 	%f40, [_Z32norm_dist_backward_weight_kernelILi32ELi64EEvPKfS1_S1_S1_iiiiPff_param_9];
	cvta.to.global.u64 	%rd1, %rd8;
	cvta.to.global.u64 	%rd2, %rd9;
	cvta.to.global.u64 	%rd3, %rd6;
	cvta.to.global.u64 	%rd4, %rd7;
	cvta.to.global.u64 	%rd5, %rd10;
	mov.u32 	%r48, %ctaid.y;
	shl.b32 	%r49, %r48, 9;
	mov.u32 	%r50, %ctaid.x;
	mov.u32 	%r1, %tid.x;
	shl.b32 	%r51, %r50, 11;
	or.b32  	%r2, %r51, %r1;
	shr.u32 	%r52, %r1, 6;
	and.b32  	%r3, %r1, 63;
	or.b32  	%r4, %r49, %r3;
	shl.b32 	%r53, %r50, 6;
	or.b32  	%r5, %r53, %r52;
	or.b32  	%r6, %r49, %r1;
	shl.b32 	%r7, %r50, 5;
	add.f32 	%f1, %f40, 0fBF800000;
	or.b32  	%r8, %r4, 128;
	or.b32  	%r9, %r4, 192;
	or.b32  	%r10, %r4, 256;
	or.b32  	%r11, %r4, 320;
	or.b32  	%r12, %r4, 384;
	or.b32  	%r13, %r4, 448;
	shl.b32 	%r54, %r1, 2;
	mov.u32 	%r55, _ZZ32norm_dist_backward_weight_kernelILi32ELi64EEvPKfS1_S1_S1_iiiiPffE6blockI;
	add.s32 	%r14, %r55, %r54;
	and.b32  	%r56, %r54, 252;
	add.s32 	%r15, %r55, %r56;
	shl.b32 	%r57, %r52, 7;
	mov.u32 	%r58, _ZZ32norm_dist_backward_weight_kernelILi32ELi64EEvPKfS1_S1_S1_iiiiPffE3ans;
	add.s32 	%r16, %r58, %r57;
	mov.u32 	%r59, _ZZ32norm_dist_backward_weight_kernelILi32ELi64EEvPKfS1_S1_S1_iiiiPffE6blockW;
	add.s32 	%r17, %r59, %r57;
	mov.b32 	%r112, 0;
$L__BB86_1:
	.pragma "nounroll";
	setp.gt.u32 	%p1, %r1, 127;
	@%p1 bra 	$L__BB86_3;
	shl.b32 	%r60, %r112, 5;
	add.s32 	%r61, %r60, %r2;
	mul.wide.s32 	%rd11, %r61, 4;
	add.s64 	%rd12, %rd1, %rd11;
	ld.global.nc.f32 	%f41, [%rd12];
	shl.b32 	%r62, %r1, 2;
	mov.u32 	%r63, _ZZ32norm_dist_backward_weight_kernelILi32ELi64EEvPKfS1_S1_S1_iiiiPffE6blockW;
	add.s32 	%r64, %r63, %r62;
	st.shared.f32 	[%r64], %f41;
$L__BB86_3:
	bar.sync 	0;
	add.s32 	%r19, %r5, %r112;
	div.s32 	%r20, %r4, %r46;
	setp.ge.s32 	%p2, %r20, %r43;
	mov.f32 	%f170, 0f2EDBE6FF;
	mov.f32 	%f169, 0f00000000;
	@%p2 bra 	$L__BB86_5;
	mad.lo.s32 	%r65, %r20, %r44, %r19;
	rem.s32 	%r66, %r4, %r46;
	mad.lo.s32 	%r67, %r65, %r46, %r66;
	mul.wide.s32 	%rd13, %r67, 4;
	add.s64 	%rd14, %rd3, %rd13;
	ld.global.nc.f32 	%f169, [%rd14];
	add.s64 	%rd15, %rd2, %rd13;
	ld.global.nc.f32 	%f44, [%rd15];
	rcp.rn.f32 	%f170, %f44;
$L__BB86_5:
	add.s32 	%r21, %r4, 64;
	div.s32 	%r22, %r21, %r46;
	setp.ge.s32 	%p3, %r22, %r43;
	mov.f32 	%f172, 0f2EDBE6FF;
	mov.f32 	%f171, 0f00000000;
	@%p3 bra 	$L__BB86_7;
	mad.lo.s32 	%r68, %r22, %r44, %r19;
	rem.s32 	%r69, %r21, %r46;
	mad.lo.s32 	%r70, %r68, %r46, %r69;
	mul.wide.s32 	%rd16, %r70, 4;
	add.s64 	%rd17, %rd3, %rd16;
	ld.global.nc.f32 	%f171, [%rd17];
	add.s64 	%rd18, %rd2, %rd16;
	ld.global.nc.f32 	%f47, [%rd18];
	rcp.rn.f32 	%f172, %f47;
$L__BB86_7:
	div.s32 	%r23, %r8, %r46;
	setp.ge.s32 	%p4, %r23, %r43;
	mov.f32 	%f174, 0f2EDBE6FF;
	mov.f32 	%f173, 0f00000000;
	@%p4 bra 	$L__BB86_9;
	mad.lo.s32 	%r71, %r23, %r44, %r19;
	rem.s32 	%r72, %r8, %r46;
	mad.lo.s32 	%r73, %r71, %r46, %r72;
	mul.wide.s32 	%rd19, %r73, 4;
	add.s64 	%rd20, %rd3, %rd19;
	ld.global.nc.f32 	%f173, [%rd20];
	add.s64 	%rd21, %rd2, %rd19;
	ld.global.nc.f32 	%f50, [%rd21];
	rcp.rn.f32 	%f174, %f50;
$L__BB86_9:
	div.s32 	%r24, %r9, %r46;
	setp.ge.s32 	%p5, %r24, %r43;
	mov.f32 	%f176, 0f2EDBE6FF;
	mov.f32 	%f175, 0f00000000;
	@%p5 bra 	$L__BB86_11;
	mad.lo.s32 	%r74, %r24, %r44, %r19;
	rem.s32 	%r75, %r9, %r46;
	mad.lo.s32 	%r76, %r74, %r46, %r75;
	mul.wide.s32 	%rd22, %r76, 4;
	add.s64 	%rd23, %rd3, %rd22;
	ld.global.nc.f32 	%f175, [%rd23];
	add.s64 	%rd24, %rd2, %rd22;
	ld.global.nc.f32 	%f53, [%rd24];
	rcp.rn.f32 	%f176, %f53;
$L__BB86_11:
	div.s32 	%r25, %r10, %r46;
	setp.ge.s32 	%p6, %r25, %r43;
	mov.f32 	%f178, 0f2EDBE6FF;
	mov.f32 	%f177, 0f00000000;
	@%p6 bra 	$L__BB86_13;
	mad.lo.s32 	%r77, %r25, %r44, %r19;
	rem.s32 	%r78, %r10, %r46;
	mad.lo.s32 	%r79, %r77, %r46, %r78;
	mul.wide.s32 	%rd25, %r79, 4;
	add.s64 	%rd26, %rd3, %rd25;
	ld.global.nc.f32 	%f177, [%rd26];
	add.s64 	%rd27, %rd2, %rd25;
	ld.global.nc.f32 	%f56, [%rd27];
	rcp.rn.f32 	%f178, %f56;
$L__BB86_13:
	div.s32 	%r26, %r11, %r46;
	setp.ge.s32 	%p7, %r26, %r43;
	mov.f32 	%f180, 0f2EDBE6FF;
	mov.f32 	%f179, 0f00000000;
	@%p7 bra 	$L__BB86_15;
	mad.lo.s32 	%r80, %r26, %r44, %r19;
	rem.s32 	%r81, %r11, %r46;
	mad.lo.s32 	%r82, %r80, %r46, %r81;
	mul.wide.s32 	%rd28, %r82, 4;
	add.s64 	%rd29, %rd3, %rd28;
	ld.global.nc.f32 	%f179, [%rd29];
	add.s64 	%rd30, %rd2, %rd28;
	ld.global.nc.f32 	%f59, [%rd30];
	rcp.rn.f32 	%f180, %f59;
$L__BB86_15:
	div.s32 	%r27, %r12, %r46;
	setp.ge.s32 	%p8, %r27, %r43;
	mov.f32 	%f182, 0f2EDBE6FF;
	mov.f32 	%f181, 0f00000000;
	@%p8 bra 	$L__BB86_17;
	mad.lo.s32 	%r83, %r27, %r44, %r19;
	rem.s32 	%r84, %r12, %r46;
	mad.lo.s32 	%r85, %r83, %r46, %r84;
	mul.wide.s32 	%rd31, %r85, 4;
	add.s64 	%rd32, %rd3, %rd31;
	ld.global.nc.f32 	%f181, [%rd32];
	add.s64 	%rd33, %rd2, %rd31;
	ld.global.nc.f32 	%f62, [%rd33];
	rcp.rn.f32 	%f182, %f62;
$L__BB86_17:
	div.s32 	%r28, %r13, %r46;
	setp.ge.s32 	%p9, %r28, %r43;
	mov.f32 	%f184, 0f00000000;
	mov.f32 	%f183, 0f2EDBE6FF;
	@%p9 bra 	$L__BB86_19;
	mad.lo.s32 	%r86, %r28, %r44, %r19;
	rem.s32 	%r87, %r13, %r46;
	mad.lo.s32 	%r88, %r86, %r46, %r87;
	mul.wide.s32 	%rd34, %r88, 4;
	add.s64 	%rd35, %rd3, %rd34;
	ld.global.nc.f32 	%f184, [%rd35];
	add.s64 	%rd36, %rd2, %rd34;
	ld.global.nc.f32 	%f65, [%rd36];
	rcp.rn.f32 	%f183, %f65;
$L__BB86_19:
	div.u32 	%r29, %r6, %r46;
	mul.lo.s32 	%r90, %r29, %r46;
	sub.s32 	%r30, %r6, %r90;
	mul.lo.s32 	%r31, %r29, %r45;
	add.s32 	%r91, %r6, 256;
	div.u32 	%r32, %r91, %r46;
	mul.lo.s32 	%r92, %r32, %r46;
	sub.s32 	%r33, %r91, %r92;
	mul.lo.s32 	%r34, %r32, %r45;
	mov.b32 	%r115, 0;
	mov.u32 	%r113, %r17;
	mov.u32 	%r114, %r16;
$L__BB86_20:
	.pragma "nounroll";
	setp.ge.s32 	%p10, %r29, %r43;
	ld.shared.f32 	%f34, [%r113];
	add.s32 	%r38, %r115, %r7;
	mov.f32 	%f185, 0f00000000;
	@%p10 bra 	$L__BB86_22;
	add.s32 	%r93, %r38, %r31;
	mad.lo.s32 	%r94, %r93, %r46, %r30;
	mul.wide.s32 	%rd37, %r94, 4;
	add.s64 	%rd38, %rd4, %rd37;
	ld.global.nc.f32 	%f185, [%rd38];
$L__BB86_22:
	setp.ge.s32 	%p11, %r32, %r43;
	st.shared.f32 	[%r14], %f185;
	mov.f32 	%f186, 0f00000000;
	@%p11 bra 	$L__BB86_24;
	add.s32 	%r95, %r38, %r34;
	mad.lo.s32 	%r96, %r95, %r46, %r33;
	mul.wide.s32 	%rd39, %r96, 4;
	add.s64 	%rd40, %rd4, %rd39;
	ld.global.nc.f32 	%f186, [%rd40];
$L__BB86_24:
	setp.ne.s32 	%p12, %r3, 0;
	st.shared.f32 	[%r14+1024], %f186;
	bar.sync 	0;
	ld.shared.f32 	%f68, [%r15];
	sub.f32 	%f69, %f34, %f68;
	abs.f32 	%f70, %f69;
	mul.f32 	%f71, %f70, %f170;
	lg2.approx.f32 	%f72, %f71;
	mul.f32 	%f73, %f1, %f72;
	ex2.approx.f32 	%f74, %f73;
	mul.f32 	%f75, %f169, %f74;
	setp.gt.f32 	%p13, %f69, 0f00000000;
	neg.f32 	%f76, %f75;
	selp.f32 	%f77, %f75, %f76, %p13;
	add.f32 	%f78, %f77, 0f00000000;
	ld.shared.f32 	%f79, [%r15+256];
	sub.f32 	%f80, %f34, %f79;
	abs.f32 	%f81, %f80;
	mul.f32 	%f82, %f81, %f172;
	lg2.approx.f32 	%f83, %f82;
	mul.f32 	%f84, %f1, %f83;
	ex2.approx.f32 	%f85, %f84;
	mul.f32 	%f86, %f171, %f85;
	setp.gt.f32 	%p14, %f80, 0f00000000;
	neg.f32 	%f87, %f86;
	selp.f32 	%f88, %f86, %f87, %p14;
	add.f32 	%f89, %f78, %f88;
	ld.shared.f32 	%f90, [%r15+512];
	sub.f32 	%f91, %f34, %f90;
	abs.f32 	%f92, %f91;
	mul.f32 	%f93, %f92, %f174;
	lg2.approx.f32 	%f94, %f93;
	mul.f32 	%f95, %f1, %f94;
	ex2.approx.f32 	%f96, %f95;
	mul.f32 	%f97, %f173, %f96;
	setp.gt.f32 	%p15, %f91, 0f00000000;
	neg.f32 	%f98, %f97;
	selp.f32 	%f99, %f97, %f98, %p15;
	add.f32 	%f100, %f89, %f99;
	ld.shared.f32 	%f101, [%r15+768];
	sub.f32 	%f102, %f34, %f101;
	abs.f32 	%f103, %f102;
	mul.f32 	%f104, %f103, %f176;
	lg2.approx.f32 	%f105, %f104;
	mul.f32 	%f106, %f1, %f105;
	ex2.approx.f32 	%f107, %f106;
	mul.f32 	%f108, %f175, %f107;
	setp.gt.f32 	%p16, %f102, 0f00000000;
	neg.f32 	%f109, %f108;
	selp.f32 	%f110, %f108, %f109, %p16;
	add.f32 	%f111, %f100, %f110;
	ld.shared.f32 	%f112, [%r15+1024];
	sub.f32 	%f113, %f34, %f112;
	abs.f32 	%f114, %f113;
	mul.f32 	%f115, %f114, %f178;
	lg2.approx.f32 	%f116, %f115;
	mul.f32 	%f117, %f1, %f116;
	ex2.approx.f32 	%f118, %f117;
	mul.f32 	%f119, %f177, %f118;
	setp.gt.f32 	%p17, %f113, 0f00000000;
	neg.f32 	%f120, %f119;
	selp.f32 	%f121, %f119, %f120, %p17;
	add.f32 	%f122, %f111, %f121;
	ld.shared.f32 	%f123, [%r15+1280];
	sub.f32 	%f124, %f34, %f123;
	abs.f32 	%f125, %f124;
	mul.f32 	%f126, %f125, %f180;
	lg2.approx.f32 	%f127, %f126;
	mul.f32 	%f128, %f1, %f127;
	ex2.approx.f32 	%f129, %f128;
	mul.f32 	%f130, %f179, %f129;
	setp.gt.f32 	%p18, %f124, 0f00000000;
	neg.f32 	%f131, %f130;
	selp.f32 	%f132, %f130, %f131, %p18;
	add.f32 	%f133, %f122, %f132;
	ld.shared.f32 	%f134, [%r15+1536];
	sub.f32 	%f135, %f34, %f134;
	abs.f32 	%f136, %f135;
	mul.f32 	%f137, %f136, %f182;
	lg2.approx.f32 	%f138, %f137;
	mul.f32 	%f139, %f1, %f138;
	ex2.approx.f32 	%f140, %f139;
	mul.f32 	%f141, %f181, %f140;
	setp.gt.f32 	%p19, %f135, 0f00000000;
	neg.f32 	%f142, %f141;
	selp.f32 	%f143, %f141, %f142, %p19;
	add.f32 	%f144, %f133, %f143;
	ld.shared.f32 	%f145, [%r15+1792];
	sub.f32 	%f146, %f34, %f145;
	abs.f32 	%f147, %f146;
	mul.f32 	%f148, %f147, %f183;
	lg2.approx.f32 	%f149, %f148;
	mul.f32 	%f150, %f1, %f149;
	ex2.approx.f32 	%f151, %f150;
	mul.f32 	%f152, %f184, %f151;
	setp.gt.f32 	%p20, %f146, 0f00000000;
	neg.f32 	%f153, %f152;
	selp.f32 	%f154, %f152, %f153, %p20;
	add.f32 	%f155, %f144, %f154;
	mov.b32 	%r97, %f155;
	shfl.sync.bfly.b32	%r98|%p21, %r97, 1, 31, -1;
	mov.b32 	%f156, %r98;
	add.f32 	%f157, %f155, %f156;
	mov.b32 	%r99, %f157;
	shfl.sync.bfly.b32	%r100|%p22, %r99, 2, 31, -1;
	mov.b32 	%f158, %r100;
	add.f32 	%f159, %f157, %f158;
	mov.b32 	%r101, %f159;
	shfl.sync.bfly.b32	%r102|%p23, %r101, 4, 31, -1;
	mov.b32 	%f160, %r102;
	add.f32 	%f161, %f159, %f160;
	mov.b32 	%r103, %f161;
	shfl.sync.bfly.b32	%r104|%p24, %r103, 8, 31, -1;
	mov.b32 	%f162, %r104;
	add.f32 	%f163, %f161, %f162;
	mov.b32 	%r105, %f163;
	shfl.sync.bfly.b32	%r106|%p25, %r105, 16, 31, -1;
	mov.b32 	%f164, %r106;
	add.f32 	%f39, %f163, %f164;
	@%p12 bra 	$L__BB86_26;
	st.shared.f32 	[%r114], %f39;
$L__BB86_26:
	setp.ne.s32 	%p26, %r3, 32;
	bar.sync 	0;
	@%p26 bra 	$L__BB86_28;
	ld.shared.f32 	%f165, [%r114];
	add.f32 	%f166, %f39, %f165;
	st.shared.f32 	[%r114], %f166;
$L__BB86_28:
	add.s32 	%r115, %r115, 1;
	add.s32 	%r114, %r114, 4;
	add.s32 	%r113, %r113, 4;
	setp.ne.s32 	%p27, %r115, 32;
	@%p27 bra 	$L__BB86_20;
	setp.gt.u32 	%p28, %r1, 127;
	bar.sync 	0;
	@%p28 bra 	$L__BB86_31;
	shl.b32 	%r107, %r112, 5;
	add.s32 	%r108, %r107, %r2;
	mul.wide.s32 	%rd41, %r108, 4;
	add.s64 	%rd42, %rd5, %rd41;
	shl.b32 	%r109, %r1, 2;
	mov.u32 	%r110, _ZZ32norm_dist_backward_weight_kernelILi32ELi64EEvPKfS1_S1_S1_iiiiPffE3ans;
	add.s32 	%r111, %r110, %r109;
	ld.shared.f32 	%f167, [%r111];
	atom.global.add.f32 	%f168, [%rd42], %f167;
$L__BB86_31:
	add.s32 	%r42, %r112, 4;
	setp.lt.u32 	%p29, %r112, 60;
	mov.u32 	%r112, %r42;
	@%p29 bra 	$L__BB86_1;
	ret;

}
	// .globl	_Z32norm_dist_backward_weight_kernelILi64ELi32EEvPKfS1_S1_S1_iiiiPff
.visible .entry _Z32norm_dist_backward_weight_kernelILi64ELi32EEvPKfS1_S1_S1_iiiiPff(
	.param .u64 .ptr .align 1 _Z32norm_dist_backward_weight_kernelILi64ELi32EEvPKfS1_S1_S1_iiiiPff_param_0,
	.param .u64 .ptr .align 1 _Z32norm_dist_backward_weight_kernelILi64ELi32EEvPKfS1_S1_S1_iiiiPff_param_1,
	.param .u64 .ptr .align 1 _Z32norm_dist_backward_weight_kernelILi64ELi32EEvPKfS1_S1_S1_iiiiPff_param_2,
	.param .u64 .ptr .align 1 _Z32norm_dist_backward_weight_kernelILi64ELi32EEvPKfS1_S1_S1_iiiiPff_param_3,
	.param .u32 _Z32norm_dist_backward_weight_kernelILi64ELi32EEvPKfS1_S1_S1_iiiiPff_param_4,
	.param .u32 _Z32norm_dist_backward_weight_kernelILi64ELi32EEvPKfS1_S1_S1_iiiiPff_param_5,
	.param .u32 _Z32norm_dist_backward_weight_kernelILi64ELi32EEvPKfS1_S1_S1_iiiiPff_param_6,
	.param .u32 _Z32norm_dist_backward_weight_kernelILi64ELi32EEvPKfS1_S1_S1_iiiiPff_param_7,
	.param .u64 .ptr .align 1 _Z32norm_dist_backward_weight_kernelILi64ELi32EEvPKfS1_S1_S1_iiiiPff_param_8,
	.param .f32 _Z32norm_dist_backward_weight_kernelILi64ELi32EEvPKfS1_S1_S1_iiiiPff_param_9
)
.maxntid 256
.minnctapersm 4
{
	.reg .pred 	%p<28>;
	.reg .b32 	%r<110>;
	.reg .b32 	%f<187>;
	.reg .b64 	%rd<43>;
	// demoted variable
	.shared .align 4 .b8 _ZZ32norm_dist_backward_weight_kernelILi64ELi32EEvPKfS1_S1_S1_iiiiPffE6blockW[1024];
	// demoted variable
	.shared .align 4 .b8 _ZZ32norm_dist_backward_weight_kernelILi64ELi32EEvPKfS1_S1_S1_iiiiPffE3ans[1024];
	// demoted variable
	.shared .align 4 .b8 _ZZ32norm_dist_backward_weight_kernelILi64ELi32EEvPKfS1_S1_S1_iiiiPffE6blockI[2048];
	ld.param.u64 	%rd6, [_Z32norm_dist_backward_weight_kernelILi64ELi32EEvPKfS1_S1_S1_iiiiPff_param_0];
	ld.param.u64 	%rd7, [_Z32norm_dist_backward_weight_kernelILi64ELi32EEvPKfS1_S1_S1_iiiiPff_param_1];
	ld.param.u64 	%rd8, [_Z32norm_dist_backward_weight_kernelILi64ELi32EEvPKfS1_S1_S1_iiiiPff_param_2];
	ld.param.u64 	%rd9, [_Z32norm_dist_backward_weight_kernelILi64ELi32EEvPKfS1_S1_S1_iiiiPff_param_3];
	ld.param.u32 	%r45, [_Z32norm_dist_backward_weight_kernelILi64ELi32EEvPKfS1_S1_S1_iiiiPff_param_4];
	ld.param.u32 	%r46, [_Z32norm_dist_backward_weight_kernelILi64ELi32EEvPKfS1_S1_S1_iiiiPff_param_5];
	ld.param.u32 	%r47, [_Z32norm_dist_backward_weight_kernelILi64ELi32EEvPKfS1_S1_S1_iiiiPff_param_6];
	ld.param.u32 	%r48, [_Z32norm_dist_backward_weight_kernelILi64ELi32EEvPKfS1_S1_S1_iiiiPff_param_7];
	ld.param.u64 	%rd10, [_Z32norm_dist_backward_weight_kernelILi64ELi32EEvPKfS1_S1_S1_iiiiPff_param_8];
	ld.param.f32 	%f40, [_Z32norm_dist_backward_weight_kernelILi64ELi32EEvPKfS1_S1_S1_iiiiPff_param_9];
	cvta.to.global.u64 	%rd1, %rd8;
	cvta.to.global.u64 	%rd2, %rd9;
	cvta.to.global.u64 	%rd3, %rd6;
	cvta.to.global.u64 	%rd4, %rd7;
	cvta.to.global.u64 	%rd5, %rd10;
	mov.u32 	%r50, %ctaid.y;
	shl.b32 	%r51, %r50, 9;
	mov.u32 	%r52, %ctaid.x;
	mov.u32 	%r53, %tid.x;
	shl.b32 	%r54, %r52, 11;
	or.b32  	%r1, %r54, %r53;
	shl.b32 	%r55, %r53, 2;
	mov.u32 	%r56, _ZZ32norm_dist_backward_weight_kernelILi64ELi32EEvPKfS1_S1_S1_iiiiPffE6blockW;
	add.s32 	%r2, %r56, %r55;
	shr.u32 	%r57, %r53, 6;
	and.b32  	%r3, %r53, 63;
	or.b32  	%r4, %r51, %r3;
	shl.b32 	%r58, %r52, 5;
	or.b32  	%r5, %r58, %r57;
	or.b32  	%r6, %r51, %r53;
	shl.b32 	%r7, %r52, 6;
	add.f32 	%f1, %f40, 0fBF800000;
	mov.u32 	%r59, _ZZ32norm_dist_backward_weight_kernelILi64ELi32EEvPKfS1_S1_S1_iiiiPffE3ans;
	add.s32 	%r8, %r59, %r55;
	or.b32  	%r9, %r4, 64;
	or.b32  	%r10, %r4, 320;
	or.b32  	%r11, %r4, 384;
	or.b32  	%r12, %r4, 448;
	mov.u32 	%r60, _ZZ32norm_dist_backward_weight_kernelILi64ELi32EEvPKfS1_S1_S1_iiiiPffE6blockI;
	add.s32 	%r13, %r60, %r55;
	and.b32  	%r61, %r55, 252;
	add.s32 	%r14, %r60, %r61;
	shl.b32 	%r62, %r57, 8;
	add.s32 	%r15, %r59, %r62;
	add.s32 	%r16, %r56, %r62;
	mov.b32 	%r106, 0;
$L__BB87_1:
	.pragma "nounroll";
	shl.b32 	%r63, %r106, 6;
	add.s32 	%r18, %r63, %r1;
	mul.wide.s32 	%rd11, %r18, 4;
	add.s64 	%rd12, %rd1, %rd11;
	ld.global.nc.f32 	%f43, [%rd12];
	st.shared.f32 	[%r2], %f43;
	bar.sync 	0;
	add.s32 	%r19, %r5, %r106;
	div.s32 	%r20, %r4, %r48;
	setp.ge.s32 	%p1, %r20, %r45;
	mov.f32 	%f170, 0f2EDBE6FF;
	mov.f32 	%f169, 0f00000000;
	@%p1 bra 	$L__BB87_3;
	mad.lo.s32 	%r64, %r20, %r46, %r19;
	rem.s32 	%r65, %r4, %r48;
	mad.lo.s32 	%r66, %r64, %r48, %r65;
	mul.wide.s32 	%rd13, %r66, 4;
	add.s64 	%rd14, %rd3, %rd13;
	ld.global.nc.f32 	%f169, [%rd14];
	add.s64 	%rd15, %rd2, %rd13;
	ld.global.nc.f32 	%f44, [%rd15];
	rcp.rn.f32 	%f170, %f44;
$L__BB87_3:
	div.s32 	%r21, %r9, %r48;
	setp.ge.s32 	%p2, %r21, %r45;
	mov.f32 	%f172, 0f2EDBE6FF;
	mov.f32 	%f171, 0f00000000;
	@%p2 bra 	$L__BB87_5;
	mad.lo.s32 	%r67, %r21, %r46, %r19;
	rem.s32 	%r68, %r9, %r48;
	mad.lo.s32 	%r69, %r67, %r48, %r68;
	mul.wide.s32 	%rd16, %r69, 4;
	add.s64 	%rd17, %rd3, %rd16;
	ld.global.nc.f32 	%f171, [%rd17];
	add.s64 	%rd18, %rd2, %rd16;
	ld.global.nc.f32 	%f47, [%rd18];
	rcp.rn.f32 	%f172, %f47;
$L__BB87_5:
	add.s32 	%r22, %r4, 128;
	div.s32 	%r23, %r22, %r48;
	setp.ge.s32 	%p3, %r23, %r45;
	mov.f32 	%f174, 0f2EDBE6FF;
	mov.f32 	%f173, 0f00000000;
	@%p3 bra 	$L__BB87_7;
	mad.lo.s32 	%r70, %r23, %r46, %r19;
	rem.s32 	%r71, %r22, %r48;
	mad.lo.s32 	%r72, %r70, %r48, %r71;
	mul.wide.s32 	%rd19, %r72, 4;
	add.s64 	%rd20, %rd3, %rd19;
	ld.global.nc.f32 	%f173, [%rd20];
	add.s64 	%rd21, %rd2, %rd19;
	ld.global.nc.f32 	%f50, [%rd21];
	rcp.rn.f32 	%f174, %f50;
$L__BB87_7:
	add.s32 	%r24, %r4, 192;
	div.s32 	%r25, %r24, %r48;
	setp.ge.s32 	%p4, %r25, %r45;
	mov.f32 	%f176, 0f2EDBE6FF;
	mov.f32 	%f175, 0f00000000;
	@%p4 bra 	$L__BB87_9;
	mad.lo.s32 	%r73, %r25, %r46, %r19;
	rem.s32 	%r74, %r24, %r48;
	mad.lo.s32 	%r75, %r73, %r48, %r74;
	mul.wide.s32 	%rd22, %r75, 4;
	add.s64 	%rd23, %rd3, %rd22;
	ld.global.nc.f32 	%f175, [%rd23];
	add.s64 	%rd24, %rd2, %rd22;
	ld.global.nc.f32 	%f53, [%rd24];
	rcp.rn.f32 	%f176, %f53;
$L__BB87_9:
	add.s32 	%r26, %r4, 256;
	div.s32 	%r27, %r26, %r48;
	setp.ge.s32 	%p5, %r27, %r45;
	mov.f32 	%f178, 0f2EDBE6FF;
	mov.f32 	%f177, 0f00000000;
	@%p5 bra 	$L__BB87_11;
	mad.lo.s32 	%r76, %r27, %r46, %r19;
	rem.s32 	%r77, %r26, %r48;
	mad.lo.s32 	%r78, %r76, %r48, %r77;
	mul.wide.s32 	%rd25, %r78, 4;
	add.s64 	%rd26, %rd3, %rd25;
	ld.global.nc.f32 	%f177, [%rd26];
	add.s64 	%rd27, %rd2, %rd25;
	ld.global.nc.f32 	%f56, [%rd27];
	rcp.rn.f32 	%f178, %f56;
$L__BB87_11:
	div.s32 	%r28, %r10, %r48;
	setp.ge.s32 	%p6, %r28, %r45;
	mov.f32 	%f180, 0f2EDBE6FF;
	mov.f32 	%f179, 0f00000000;
	@%p6 bra 	$L__BB87_13;
	mad.lo.s32 	%r79, %r28, %r46, %r19;
	rem.s32 	%r80, %r10, %r48;
	mad.lo.s32 	%r81, %r79, %r48, %r80;
	mul.wide.s32 	%rd28, %r81, 4;
	add.s64 	%rd29, %rd3, %rd28;
	ld.global.nc.f32 	%f179, [%rd29];
	add.s64 	%rd30, %rd2, %rd28;
	ld.global.nc.f32 	%f59, [%rd30];
	rcp.rn.f32 	%f180, %f59;
$L__BB87_13:
	div.s32 	%r29, %r11, %r48;
	setp.ge.s32 	%p7, %r29, %r45;
	mov.f32 	%f182, 0f2EDBE6FF;
	mov.f32 	%f181, 0f00000000;
	@%p7 bra 	$L__BB87_15;
	mad.lo.s32 	%r82, %r29, %r46, %r19;
	rem.s32 	%r83, %r11, %r48;
	mad.lo.s32 	%r84, %r82, %r48, %r83;
	mul.wide.s32 	%rd31, %r84, 4;
	add.s64 	%rd32, %rd3, %rd31;
	ld.global.nc.f32 	%f181, [%rd32];
	add.s64 	%rd33, %rd2, %rd31;
	ld.global.nc.f32 	%f62, [%rd33];
	rcp.rn.f32 	%f182, %f62;
$L__BB87_15:
	div.s32 	%r30, %r12, %r48;
	setp.ge.s32 	%p8, %r30, %r45;
	mov.f32 	%f184, 0f00000000;
	mov.f32 	%f183, 0f2EDBE6FF;
	@%p8 bra 	$L__BB87_17;
	mad.lo.s32 	%r85, %r30, %r46, %r19;
	rem.s32 	%r86, %r12, %r48;
	mad.lo.s32 	%r87, %r85, %r48, %r86;
	mul.wide.s32 	%rd34, %r87, 4;
	add.s64 	%rd35, %rd3, %rd34;
	ld.global.nc.f32 	%f184, [%rd35];
	add.s64 	%rd36, %rd2, %rd34;
	ld.global.nc.f32 	%f65, [%rd36];
	rcp.rn.f32 	%f183, %f65;
$L__BB87_17:
	div.u32 	%r31, %r6, %r48;
	mul.lo.s32 	%r89, %r31, %r48;
	sub.s32 	%r32, %r6, %r89;
	mul.lo.s32 	%r33, %r31, %r47;
	add.s32 	%r90, %r6, 256;
	div.u32 	%r34, %r90, %r48;
	mul.lo.s32 	%r91, %r34, %r48;
	sub.s32 	%r35, %r90, %r91;
	mul.lo.s32 	%r36, %r34, %r47;
	mov.b32 	%r109, 0;
	mov.u32 	%r107, %r16;
	mov.u32 	%r108, %r15;
$L__BB87_18:
	.pragma "nounroll";
	setp.ge.s32 	%p9, %r31, %r45;
	ld.shared.f32 	%f34, [%r107];
	add.s32 	%r40, %r109, %r7;
	mov.f32 	%f185, 0f00000000;
	@%p9 bra 	$L__BB87_20;
	add.s32 	%r92, %r40, %r33;
	mad.lo.s32 	%r93, %r92, %r48, %r32;
	mul.wide.s32 	%rd37, %r93, 4;
	add.s64 	%rd38, %rd4, %rd37;
	ld.global.nc.f32 	%f185, [%rd38];
$L__BB87_20:
	setp.ge.s32 	%p10, %r34, %r45;
	st.shared.f32 	[%r13], %f185;
	mov.f32 	%f186, 0f00000000;
	@%p10 bra 	$L__BB87_22;
	add.s32 	%r94, %r40, %r36;
	mad.lo.s32 	%r95, %r94, %r48, %r35;
	mul.wide.s32 	%rd39, %r95, 4;
	add.s64 	%rd40, %rd4, %rd39;
	ld.global.nc.f32 	%f186, [%rd40];
$L__BB87_22:
	setp.ne.s32 	%p11, %r3, 0;
	st.shared.f32 	[%r13+1024], %f186;
	bar.sync 	0;
	ld.shared.f32 	%f68, [%r14];
	sub.f32 	%f69, %f34, %f68;
	abs.f32 	%f70, %f69;
	mul.f32 	%f71, %f70, %f170;
	lg2.approx.f32 	%f72, %f71;
	mul.f32 	%f73, %f1, %f72;
	ex2.approx.f32 	%f74, %f73;
	mul.f32 	%f75, %f169, %f74;
	setp.gt.f32 	%p12, %f69, 0f00000000;
	neg.f32 	%f76, %f75;
	selp.f32 	%f77, %f75, %f76, %p12;
	add.f32 	%f78, %f77, 0f00000000;
	ld.shared.f32 	%f79, [%r14+256];
	sub.f32 	%f80, %f34, %f79;
	abs.f32 	%f81, %f80;
	mul.f32 	%f82, %f81, %f172;
	lg2.approx.f32 	%f83, %f82;
	mul.f32 	%f84, %f1, %f83;
	ex2.approx.f32 	%f85, %f84;
	mul.f32 	%f86, %f171, %f85;
	setp.gt.f32 	%p13, %f80, 0f00000000;
	neg.f32 	%f87, %f86;
	selp.f32 	%f88, %f86, %f87, %p13;
	add.f32 	%f89, %f78, %f88;
	ld.shared.f32 	%f90, [%r14+512];
	sub.f32 	%f91, %f34, %f90;
	abs.f32 	%f92, %f91;
	mul.f32 	%f93, %f92, %f174;
	lg2.approx.f32 	%f94, %f93;
	mul.f32 	%f95, %f1, %f94;
	ex2.approx.f32 	%f96, %f95;
	mul.f32 	%f97, %f173, %f96;
	setp.gt.f32 	%p14, %f91, 0f00000000;
	neg.f32 	%f98, %f97;
	selp.f32 	%f99, %f97, %f98, %p14;
	add.f32 	%f100, %f89, %f99;
	ld.shared.f32 	%f101, [%r14+768];
	sub.f32 	%f102, %f34, %f101;
	abs.f32 	%f103, %f102;
	mul.f32 	%f104, %f103, %f176;
	lg2.approx.f32 	%f105, %f104;
	mul.f32 	%f106, %f1, %f105;
	ex2.approx.f32 	%f107, %f106;
	mul.f32 	%f108, %f175, %f107;
	setp.gt.f32 	%p15, %f102, 0f00000000;
	neg.f32 	%f109, %f108;
	selp.f32 	%f110, %f108, %f109, %p15;
	add.f32 	%f111, %f100, %f110;
	ld.shared.f32 	%f112, [%r14+1024];
	sub.f32 	%f113, %f34, %f112;
	abs.f32 	%f114, %f113;
	mul.f32 	%f115, %f114, %f178;
	lg2.approx.f32 	%f116, %f115;
	mul.f32 	%f117, %f1, %f116;
	ex2.approx.f32 	%f118, %f117;
	mul.f32 	%f119, %f177, %f118;
	setp.gt.f32 	%p16, %f113, 0f00000000;
	neg.f32 	%f120, %f119;
	selp.f32 	%f121, %f119, %f120, %p16;
	add.f32 	%f122, %f111, %f121;
	ld.shared.f32 	%f123, [%r14+1280];
	sub.f32 	%f124, %f34, %f123;
	abs.f32 	%f125, %f124;
	mul.f32 	%f126, %f125, %f180;
	lg2.approx.f32 	%f127, %f126;
	mul.f32 	%f128, %f1, %f127;
	ex2.approx.f32 	%f129, %f128;
	mul.f32 	%f130, %f179, %f129;
	setp.gt.f32 	%p17, %f124, 0f00000000;
	neg.f32 	%f131, %f130;
	selp.f32 	%f132, %f130, %f131, %p17;
	add.f32 	%f133, %f122, %f132;
	ld.shared.f32 	%f134, [%r14+1536];
	sub.f32 	%f135, %f34, %f134;
	abs.f32 	%f136, %f135;
	mul.f32 	%f137, %f136, %f182;
	lg2.approx.f32 	%f138, %f137;
	mul.f32 	%f139, %f1, %f138;
	ex2.approx.f32 	%f140, %f139;
	mul.f32 	%f141, %f181, %f140;
	setp.gt.f32 	%p18, %f135, 0f00000000;
	neg.f32 	%f142, %f141;
	selp.f32 	%f143, %f141, %f142, %p18;
	add.f32 	%f144, %f133, %f143;
	ld.shared.f32 	%f145, [%r14+1792];
	sub.f32 	%f146, %f34, %f145;
	abs.f32 	%f147, %f146;
	mul.f32 	%f148, %f147, %f183;
	lg2.approx.f32 	%f149, %f148;
	mul.f32 	%f150, %f1, %f149;
	ex2.approx.f32 	%f151, %f150;
	mul.f32 	%f152, %f184, %f151;
	setp.gt.f32 	%p19, %f146, 0f00000000;
	neg.f32 	%f153, %f152;
	selp.f32 	%f154, %f152, %f153, %p19;
	add.f32 	%f155, %f144, %f154;
	mov.b32 	%r96, %f155;
	shfl.sync.bfly.b32	%r97|%p20, %r96, 1, 31, -1;
	mov.b32 	%f156, %r97;
	add.f32 	%f157, %f155, %f156;
	mov.b32 	%r98, %f157;
	shfl.sync.bfly.b32	%r99|%p21, %r98, 2, 31, -1;
	mov.b32 	%f158, %r99;
	add.f32 	%f159, %f157, %f158;
	mov.b32 	%r100, %f159;
	shfl.sync.bfly.b32	%r101|%p22, %r100, 4, 31, -1;
	mov.b32 	%f160, %r101;
	add.f32 	%f161, %f159, %f160;
	mov.b32 	%r102, %f161;
	shfl.sync.bfly.b32	%r103|%p23, %r102, 8, 31, -1;
	mov.b32 	%f162, %r103;
	add.f32 	%f163, %f161, %f162;
	mov.b32 	%r104, %f163;
	shfl.sync.bfly.b32	%r105|%p24, %r104, 16, 31, -1;
	mov.b32 	%f164, %r105;
	add.f32 	%f39, %f163, %f164;
	@%p11 bra 	$L__BB87_24;
	st.shared.f32 	[%r108], %f39;
$L__BB87_24:
	setp.ne.s32 	%p25, %r3, 32;
	bar.sync 	0;
	@%p25 bra 	$L__BB87_26;
	ld.shared.f32 	%f165, [%r108];
	add.f32 	%f166, %f39, %f165;
	st.shared.f32 	[%r108], %f166;
$L__BB87_26:
	add.s32 	%r109, %r109, 1;
	add.s32 	%r108, %r108, 4;
	add.s32 	%r107, %r107, 4;
	setp.ne.s32 	%p26, %r109, 64;
	@%p26 bra 	$L__BB87_18;
	bar.sync 	0;
	mul.wide.s32 	%rd41, %r18, 4;
	add.s64 	%rd42, %rd5, %rd41;
	ld.shared.f32 	%f167, [%r8];
	atom.global.add.f32 	%f168, [%rd42], %f167;
	add.s32 	%r44, %r106, 4;
	setp.lt.u32 	%p27, %r106, 28;
	mov.u32 	%r106, %r44;
	@%p27 bra 	$L__BB87_1;
	ret;

}
	// .globl	_Z32norm_dist_backward_weight_kernelILi64ELi64EEvPKfS1_S1_S1_iiiiPff
.visible .entry _Z32norm_dist_backward_weight_kernelILi64ELi64EEvPKfS1_S1_S1_iiiiPff(
	.param .u64 .ptr .align 1 _Z32norm_dist_backward_weight_kernelILi64ELi64EEvPKfS1_S1_S1_iiiiPff_param_0,
	.param .u64 .ptr .align 1 _Z32norm_dist_backward_weight_kernelILi64ELi64EEvPKfS1_S1_S1_iiiiPff_param_1,
	.param .u64 .ptr .align 1 _Z32norm_dist_backward_weight_kernelILi64ELi64EEvPKfS1_S1_S1_iiiiPff_param_2,
	.param .u64 .ptr .align 1 _Z32norm_dist_backward_weight_kernelILi64ELi64EEvPKfS1_S1_S1_iiiiPff_param_3,
	.param .u32 _Z32norm_dist_backward_weight_kernelILi64ELi64EEvPKfS1_S1_S1_iiiiPff_param_4,
	.param .u32 _Z32norm_dist_backward_weight_kernelILi64ELi64EEvPKfS1_S1_S1_iiiiPff_param_5,
	.param .u32 _Z32norm_dist_backward_weight_kernelILi64ELi64EEvPKfS1_S1_S1_iiiiPff_param_6,
	.param .u32 _Z32norm_dist_backward_weight_kernelILi64ELi64EEvPKfS1_S1_S1_iiiiPff_param_7,
	.param .u64 .ptr .align 1 _Z32norm_dist_backward_weight_kernelILi64ELi64EEvPKfS1_S1_S1_iiiiPff_param_8,
	.param .f32 _Z32norm_dist_backward_weight_kernelILi64ELi64EEvPKfS1_S1_S1_iiiiPff_param_9
)
.maxntid 256
.minnctapersm 4
{
	.reg .pred 	%p<28>;
	.reg .b32 	%r<109>;
	.reg .b32 	%f<187>;
	.reg .b64 	%rd<43>;
	// demoted variable
	.shared .align 4 .b8 _ZZ32norm_dist_backward_weight_kernelILi64ELi64EEvPKfS1_S1_S1_iiiiPffE6blockW[1024];
	// demoted variable
	.shared .align 4 .b8 _ZZ32norm_dist_backward_weight_kernelILi64ELi64EEvPKfS1_S1_S1_iiiiPffE3ans[1024];
	// demoted variable
	.shared .align 4 .b8 _ZZ32norm_dist_backward_weight_kernelILi64ELi64EEvPKfS1_S1_S1_iiiiPffE6blockI[2048];
	ld.param.u64 	%rd6, [_Z32norm_dist_backward_weight_kernelILi64ELi64EEvPKfS1_S1_S1_iiiiPff_param_0];
	ld.param.u64 	%rd7, [_Z32norm_dist_backward_weight_kernelILi64ELi64EEvPKfS1_S1_S1_iiiiPff_param_1];
	ld.param.u64 	%rd8, [_Z32norm_dist_backward_weight_kernelILi64ELi64EEvPKfS1_S1_S1_iiiiPff_param_2];
	ld.param.u64 	%rd9, [_Z32norm_dist_backward_weight_kernelILi64ELi64EEvPKfS1_S1_S1_iiiiPff_param_3];
	ld.param.u32 	%r45, [_Z32norm_dist_backward_weight_kernelILi64ELi64EEvPKfS1_S1_S1_iiiiPff_param_4];
	ld.param.u32 	%r46, [_Z32norm_dist_backward_weight_kernelILi64ELi64EEvPKfS1_S1_S1_iiiiPff_param_5];
	ld.param.u32 	%r47, [_Z32norm_dist_backward_weight_kernelILi64ELi64EEvPKfS1_S1_S1_iiiiPff_param_6];
	ld.param.u32 	%r48, [_Z32norm_dist_backward_weight_kernelILi64ELi64EEvPKfS1_S1_S1_iiiiPff_param_7];
	ld.param.u64 	%rd10, [_Z32norm_dist_backward_weight_kernelILi64ELi64EEvPKfS1_S1_S1_iiiiPff_param_8];
	ld.param.f32 	%f40, [_Z32norm_dist_backward_weight_kernelILi64ELi64EEvPKfS1_S1_S1_iiiiPff_param_9];
	cvta.to.global.u64 	%rd1, %rd8;
	cvta.to.global.u64 	%rd2, %rd9;
	cvta.to.global.u64 	%rd3, %rd6;
	cvta.to.global.u64 	%rd4, %rd7;
	cvta.to.global.u64 	%rd5, %rd10;
	mov.u32 	%r50, %ctaid.y;
	shl.b32 	%r51, %r50, 9;
	mov.u32 	%r52, %ctaid.x;
	mov.u32 	%r53, %tid.x;
	shl.b32 	%r54, %r52, 12;
	or.b32  	%r1, %r54, %r53;
	shl.b32 	%r55, %r53, 2;
	mov.u32 	%r56, _ZZ32norm_dist_backward_weight_kernelILi64ELi64EEvPKfS1_S1_S1_iiiiPffE6blockW;
	add.s32 	%r2, %r56, %r55;
	shr.u32 	%r57, %r53, 6;
	and.b32  	%r3, %r53, 63;
	or.b32  	%r4, %r51, %r3;
	shl.b32 	%r5, %r52, 6;
	or.b32  	%r6, %r5, %r57;
	or.b32  	%r7, %r51, %r53;
	add.f32 	%f1, %f40, 0fBF800000;
	mov.u32 	%r58, _ZZ32norm_dist_backward_weight_kernelILi64ELi64EEvPKfS1_S1_S1_iiiiPffE3ans;
	add.s32 	%r8, %r58, %r55;
	or.b32  	%r9, %r4, 64;
	or.b32  	%r10, %r4, 320;
	or.b32  	%r11, %r4, 384;
	or.b32  	%r12, %r4, 448;
	mov.u32 	%r59, _ZZ32norm_dist_backward_weight_kernelILi64ELi64EEvPKfS1_S1_S1_iiiiPffE6blockI;
	add.s32 	%r13, %r59, %r55;
	and.b32  	%r60, %r55, 252;
	add.s32 	%r14, %r59, %r60;
	shl.b32 	%r61, %r57, 8;
	add.s32 	%r15, %r58, %r61;
	add.s32 	%r16, %r56, %r61;
	mov.b32 	%r105, 0;
$L__BB88_1:
	.pragma "nounroll";
	shl.b32 	%r62, %r105, 6;
	add.s32 	%r18, %r62, %r1;
	mul.wide.s32 	%rd11, %r18, 4;
	add.s64 	%rd12, %rd1, %rd11;
	ld.global.nc.f32 	%f43, [%rd12];
	st.shared.f32 	[%r2], %f43;
	bar.sync 	0;
	add.s32 	%r19, %r6, %r105;
	div.s32 	%r20, %r4, %r48;
	setp.ge.s32 	%p1, %r20, %r45;
	mov.f32 	%f170, 0f2EDBE6FF;
	mov.f32 	%f169, 0f00000000;
	@%p1 bra 	$L__BB88_3;
	mad.lo.s32 	%r63, %r20, %r46, %r19;
	rem.s32 	%r64, %r4, %r48;
	mad.lo.s32 	%r65, %r63, %r48, %r64;
	mul.wide.s32 	%rd13, %r65, 4;
	add.s64 	%rd14, %rd3, %rd13;
	ld.global.nc.f32 	%f169, [%rd14];
	add.s64 	%rd15, %rd2, %rd13;
	ld.global.nc.f32 	%f44, [%rd15];
	rcp.rn.f32 	%f170, %f44;
$L__BB88_3:
	div.s32 	%r21, %r9, %r48;
	setp.ge.s32 	%p2, %r21, %r45;
	mov.f32 	%f172, 0f2EDBE6FF;
	mov.f32 	%f171, 0f00000000;
	@%p2 bra 	$L__BB88_5;
	mad.lo.s32 	%r66, %r21, %r46, %r19;
	rem.s32 	%r67, %r9, %r48;
	mad.lo.s32 	%r68, %r66, %r48, %r67;
	mul.wide.s32 	%rd16, %r68, 4;
	add.s64 	%rd17, %rd3, %rd16;
	ld.global.nc.f32 	%f171, [%rd17];
	add.s64 	%rd18, %rd2, %rd16;
	ld.global.nc.f32 	%f47, [%rd18];
	rcp.rn.f32 	%f172, %f47;
$L__BB88_5:
	add.s32 	%r22, %r4, 128;
	div.s32 	%r23, %r22, %r48;
	setp.ge.s32 	%p3, %r23, %r45;
	mov.f32 	%f174, 0f2EDBE6FF;
	mov.f32 	%f173, 0f00000000;
	@%p3 bra 	$L__BB88_7;
	mad.lo.s32 	%r69, %r23, %r46, %r19;
	rem.s32 	%r70, %r22, %r48;
	mad.lo.s32 	%r71, %r69, %r48, %r70;
	mul.wide.s32 	%rd19, %r71, 4;
	add.s64 	%rd20, %rd3, %rd19;
	ld.global.nc.f32 	%f173, [%rd20];
	add.s64 	%rd21, %rd2, %rd19;
	ld.global.nc.f32 	%f50, [%rd21];
	rcp.rn.f32 	%f174, %f50;
$L__BB88_7:
	add.s32 	%r24, %r4, 192;
	div.s32 	%r25, %r24, %r48;
	setp.ge.s32 	%p4, %r25, %r45;
	mov.f32 	%f176, 0f2EDBE6FF;
	mov.f32 	%f175, 0f00000000;
	@%p4 bra 	$L__BB88_9;
	mad.lo.s32 	%r72, %r25, %r46, %r19;
	rem.s32 	%r73, %r24, %r48;
	mad.lo.s32 	%r74, %r72, %r48, %r73;
	mul.wide.s32 	%rd22, %r74, 4;
	add.s64 	%rd23, %rd3, %rd22;
	ld.global.nc.f32 	%f175, [%rd23];
	add.s64 	%rd24, %rd2, %rd22;
	ld.global.nc.f32 	%f53, [%rd24];
	rcp.rn.f32 	%f176, %f53;
$L__BB88_9:
	add.s32 	%r26, %r4, 256;
	div.s32 	%r27, %r26, %r48;
	setp.ge.s32 	%p5, %r27, %r45;
	mov.f32 	%f178, 0f2EDBE6FF;
	mov.f32 	%f177, 0f00000000;
	@%p5 bra 	$L__BB88_11;
	mad.lo.s32 	%r75, %r27, %r46, %r19;
	rem.s32 	%r76, %r26, %r48;
	mad.lo.s32 	%r77, %r75, %r48, %r76;
	mul.wide.s32 	%rd25, %r77, 4;
	add.s64 	%rd26, %rd3, %rd25;
	ld.global.nc.f32 	%f177, [%rd26];
	add.s64 	%rd27, %rd2, %rd25;
	ld.global.nc.f32 	%f56, [%rd27];
	rcp.rn.f32 	%f178, %f56;
$L__BB88_11:
	div.s32 	%r28, %r10, %r48;
	setp.ge.s32 	%p6, %r28, %r45;
	mov.f32 	%f180, 0f2EDBE6FF;
	mov.f32 	%f179, 0f00000000;
	@%p6 bra 	$L__BB88_13;
	mad.lo.s32 	%r78, %r28, %r46, %r19;
	rem.s32 	%r79, %r10, %r48;
	mad.lo.s32 	%r80, %r78, %r48, %r79;
	mul.wide.s32 	%rd28, %r80, 4;
	add.s64 	%rd29, %rd3, %rd28;
	ld.global.nc.f32 	%f179, [%rd29];
	add.s64 	%rd30, %rd2, %rd28;
	ld.global.nc.f32 	%f59, [%rd30];
	rcp.rn.f32 	%f180, %f59;
$L__BB88_13:
	div.s32 	%r29, %r11, %r48;
	setp.ge.s32 	%p7, %r29, %r45;
	mov.f32 	%f182, 0f2EDBE6FF;
	mov.f32 	%f181, 0f00000000;
	@%p7 bra 	$L__BB88_15;
	mad.lo.s32 	%r81, %r29, %r46, %r19;
	rem.s32 	%r82, %r11, %r48;
	mad.lo.s32 	%r83, %r81, %r48, %r82;
	mul.wide.s32 	%rd31, %r83, 4;
	add.s64 	%rd32, %rd3, %rd31;
	ld.global.nc.f32 	%f181, [%rd32];
	add.s64 	%rd33, %rd2, %rd31;
	ld.global.nc.f32 	%f62, [%rd33];
	rcp.rn.f32 	%f182, %f62;
$L__BB88_15:
	div.s32 	%r30, %r12, %r48;
	setp.ge.s32 	%p8, %r30, %r45;
	mov.f32 	%f184, 0f00000000;
	mov.f32 	%f183, 0f2EDBE6FF;
	@%p8 bra 	$L__BB88_17;
	mad.lo.s32 	%r84, %r30, %r46, %r19;
	rem.s32 	%r85, %r12, %r48;
	mad.lo.s32 	%r86, %r84, %r48, %r85;
	mul.wide.s32 	%rd34, %r86, 4;
	add.s64 	%rd35, %rd3, %rd34;
	ld.global.nc.f32 	%f184, [%rd35];
	add.s64 	%rd36, %rd2, %rd34;
	ld.global.nc.f32 	%f65, [%rd36];
	rcp.rn.f32 	%f183, %f65;
$L__BB88_17:
	div.u32 	%r31, %r7, %r48;
	mul.lo.s32 	%r88, %r31, %r48;
	sub.s32 	%r32, %r7, %r88;
	mul.lo.s32 	%r33, %r31, %r47;
	add.s32 	%r89, %r7, 256;
	div.u32 	%r34, %r89, %r48;
	mul.lo.s32 	%r90, %r34, %r48;
	sub.s32 	%r35, %r89, %r90;
	mul.lo.s32 	%r36, %r34, %r47;
	mov.b32 	%r108, 0;
	mov.u32 	%r106, %r16;
	mov.u32 	%r107, %r15;
$L__BB88_18:
	.pragma "nounroll";
	setp.ge.s32 	%p9, %r31, %r45;
	ld.shared.f32 	%f34, [%r106];
	add.s32 	%r40, %r108, %r5;
	mov.f32 	%f185, 0f00000000;
	@%p9 bra 	$L__BB88_20;
	add.s32 	%r91, %r40, %r33;
	mad.lo.s32 	%r92, %r91, %r48, %r32;
	mul.wide.s32 	%rd37, %r92, 4;
	add.s64 	%rd38, %rd4, %rd37;
	ld.global.nc.f32 	%f185, [%rd38];
$L__BB88_20:
	setp.ge.s32 	%p10, %r34, %r45;
	st.shared.f32 	[%r13], %f185;
	mov.f32 	%f186, 0f00000000;
	@%p10 bra 	$L__BB88_22;
	add.s32 	%r93, %r40, %r36;
	mad.lo.s32 	%r94, %r93, %r48, %r35;
	mul.wide.s32 	%rd39, %r94, 4;
	add.s64 	%rd40, %rd4, %rd39;
	ld.global.nc.f32 	%f186, [%rd40];
$L__BB88_22:
	setp.ne.s32 	%p11, %r3, 0;
	st.shared.f32 	[%r13+1024], %f186;
	bar.sync 	0;
	ld.shared.f32 	%f68, [%r14];
	sub.f32 	%f69, %f34, %f68;
	abs.f32 	%f70, %f69;
	mul.f32 	%f71, %f70, %f170;
	lg2.approx.f32 	%f72, %f71;
	mul.f32 	%f73, %f1, %f72;
	ex2.approx.f32 	%f74, %f73;
	mul.f32 	%f75, %f169, %f74;
	setp.gt.f32 	%p12, %f69, 0f00000000;
	neg.f32 	%f76, %f75;
	selp.f32 	%f77, %f75, %f76, %p12;
	add.f32 	%f78, %f77, 0f00000000;
	ld.shared.f32 	%f79, [%r14+256];
	sub.f32 	%f80, %f34, %f79;
	abs.f32 	%f81, %f80;
	mul.f32 	%f82, %f81, %f172;
	lg2.approx.f32 	%f83, %f82;
	mul.f32 	%f84, %f1, %f83;
	ex2.approx.f32 	%f85, %f84;
	mul.f32 	%f86, %f171, %f85;
	setp.gt.f32 	%p13, %f80, 0f00000000;
	neg.f32 	%f87, %f86;
	selp.f32 	%f88, %f86, %f87, %p13;
	add.f32 	%f89, %f78, %f88;
	ld.shared.f32 	%f90, [%r14+512];
	sub.f32 	%f91, %f34, %f90;
	abs.f32 	%f92, %f91;
	mul.f32 	%f93, %f92, %f174;
	lg2.approx.f32 	%f94, %f93;
	mul.f32 	%f95, %f1, %f94;
	ex2.approx.f32 	%f96, %f95;
	mul.f32 	%f97, %f173, %f96;
	setp.gt.f32 	%p14, %f91, 0f00000000;
	neg.f32 	%f98, %f97;
	selp.f32 	%f99, %f97, %f98, %p14;
	add.f32 	%f100, %f89, %f99;
	ld.shared.f32 	%f101, [%r14+768];
	sub.f32 	%f102, %f34, %f101;
	abs.f32 	%f103, %f102;
	mul.f32 	%f104, %f103, %f176;
	lg2.approx.f32 	%f105, %f104;
	mul.f32 	%f106, %f1, %f105;
	ex2.approx.f32 	%f107, %f106;
	mul.f32 	%f108, %f175, %f107;
	setp.gt.f32 	%p15, %f102, 0f00000000;
	neg.f32 	%f109, %f108;
	selp.f32 	%f110, %f108, %f109, %p15;
	add.f32 	%f111, %f100, %f110;
	ld.shared.f32 	%f112, [%r14+1024];
	sub.f32 	%f113, %f34, %f112;
	abs.f32 	%f114, %f113;
	mul.f32 	%f115, %f114, %f178;
	lg2.approx.f32 	%f116, %f115;
	mul.f32 	%f117, %f1, %f116;
	ex2.approx.f32 	%f118, %f117;
	mul.f32 	%f119, %f177, %f118;
	setp.gt.f32 	%p16, %f113, 0f00000000;
	neg.f32 	%f120, %f119;
	selp.f32 	%f121, %f119, %f120, %p16;
	add.f32 	%f122, %f111, %f121;
	ld.shared.f32 	%f123, [%r14+1280];
	sub.f32 	%f124, %f34, %f123;
	abs.f32 	%f125, %f124;
	mul.f32 	%f126, %f125, %f180;
	lg2.approx.f32 	%f127, %f126;
	mul.f32 	%f128, %f1, %f127;
	ex2.approx.f32 	%f129, %f128;
	mul.f32 	%f130, %f179, %f129;
	setp.gt.f32 	%p17, %f124, 0f00000000;
	neg.f32 	%f131, %f130;
	selp.f32 	%f132, %f130, %f131, %p17;
	add.f32 	%f133, %f122, %f132;
	ld.shared.f32 	%f134, [%r14+1536];
	sub.f32 	%f135, %f34, %f134;
	abs.f32 	%f136, %f135;
	mul.f32 	%f137, %f136, %f182;
	lg2.approx.f32 	%f138, %f137;
	mul.f32 	%f139, %f1, %f138;
	ex2.approx.f32 	%f140, %f139;
	mul.f32 	%f141, %f181, %f140;
	setp.gt.f32 	%p18, %f135, 0f00000000;
	neg.f32 	%f142, %f141;
	selp.f32 	%f143, %f141, %f142, %p18;
	add.f32 	%f144, %f133, %f143;
	ld.shared.f32 	%f145, [%r14+1792];
	sub.f32 	%f146, %f34, %f145;
	abs.f32 	%f147, %f146;
	mul.f32 	%f148, %f147, %f183;
	lg2.approx.f32 	%f149, %f148;
	mul.f32 	%f150, %f1, %f149;
	ex2.approx.f32 	%f151, %f150;
	mul.f32 	%f152, %f184, %f151;
	setp.gt.f32 	%p19, %f146, 0f00000000;
	neg.f32 	%f153, %f152;
	selp.f32 	%f154, %f152, %f153, %p19;
	add.f32 	%f155, %f144, %f154;
	mov.b32 	%r95, %f155;
	shfl.sync.bfly.b32	%r96|%p20, %r95, 1, 31, -1;
	mov.b32 	%f156, %r96;
	add.f32 	%f157, %f155, %f156;
	mov.b32 	%r97, %f157;
	shfl.sync.bfly.b32	%r98|%p21, %r97, 2, 31, -1;
	mov.b32 	%f158, %r98;
	add.f32 	%f159, %f157, %f158;
	mov.b32 	%r99, %f159;
	shfl.sync.bfly.b32	%r100|%p22, %r99, 4, 31, -1;
	mov.b32 	%f160, %r100;
	add.f32 	%f161, %f159, %f160;
	mov.b32 	%r101, %f161;
	shfl.sync.bfly.b32	%r102|%p23, %r101, 8, 31, -1;
	mov.b32 	%f162, %r102;
	add.f32 	%f163, %f161, %f162;
	mov.b32 	%r103, %f163;
	shfl.sync.bfly.b32	%r104|%p24, %r103, 16, 31, -1;
	mov.b32 	%f164, %r104;
	add.f32 	%f39, %f163, %f164;
	@%p11 bra 	$L__BB88_24;
	st.shared.f32 	[%r107], %f39;
$L__BB88_24:
	setp.ne.s32 	%p25, %r3, 32;
	bar.sync 	0;
	@%p25 bra 	$L__BB88_26;
	ld.shared.f32 	%f165, [%r107];
	add.f32 	%f166, %f39, %f165;
	st.shared.f32 	[%r107], %f166;
$L__BB88_26:
	add.s32 	%r108, %r108, 1;
	add.s32 	%r107, %r107, 4;
	add.s32 	%r106, %r106, 4;
	setp.ne.s32 	%p26, %r108, 64;
	@%p26 bra 	$L__BB88_18;
	bar.sync 	0;
	mul.wide.s32 	%rd41, %r18, 4;
	add.s64 	%rd42, %rd5, %rd41;
	ld.shared.f32 	%f167, [%r8];
	atom.global.add.f32 	%f168, [%rd42], %f167;
	add.s32 	%r44, %r105, 4;
	setp.lt.u32 	%p27, %r105, 60;
	mov.u32 	%r105, %r44;
	@%p27 bra 	$L__BB88_1;
	ret;

}
	// .globl	_Z32norm_dist_backward_weight_kernelILi9ELi1EEvPKfS1_S1_S1_iiiiPff
.visible .entry _Z32norm_dist_backward_weight_kernelILi9ELi1EEvPKfS1_S1_S1_iiiiPff(
	.param .u64 .ptr .align 1 _Z32norm_dist_backward_weight_kernelILi9ELi1EEvPKfS1_S1_S1_iiiiPff_param_0,
	.param .u64 .ptr .align 1 _Z32norm_dist_backward_weight_kernelILi9ELi1EEvPKfS1_S1_S1_iiiiPff_param_1,
	.param .u64 .ptr .align 1 _Z32norm_dist_backward_weight_kernelILi9ELi1EEvPKfS1_S1_S1_iiiiPff_param_2,
	.param .u64 .ptr .align 1 _Z32norm_dist_backward_weight_kernelILi9ELi1EEvPKfS1_S1_S1_iiiiPff_param_3,
	.param .u32 _Z32norm_dist_backward_weight_kernelILi9ELi1EEvPKfS1_S1_S1_iiiiPff_param_4,
	.param .u32 _Z32norm_dist_backward_weight_kernelILi9ELi1EEvPKfS1_S1_S1_iiiiPff_param_5,
	.param .u32 _Z32norm_dist_backward_weight_kernelILi9ELi1EEvPKfS1_S1_S1_iiiiPff_param_6,
	.param .u32 _Z32norm_dist_backward_weight_kernelILi9ELi1EEvPKfS1_S1_S1_iiiiPff_param_7,
	.param .u64 .ptr .align 1 _Z32norm_dist_backward_weight_kernelILi9ELi1EEvPKfS1_S1_S1_iiiiPff_param_8,
	.param .f32 _Z32norm_dist_backward_weight_kernelILi9ELi1EEvPKfS1_S1_S1_iiiiPff_param_9
)
.maxntid 256
.minnctapersm 4
{
	.reg .pred 	%p<35>;
	.reg .b32 	%r<148>;
	.reg .b32 	%f<211>;
	.reg .b64 	%rd<55>;
	// demoted variable
	.shared .align 4 .b8 _ZZ32norm_dist_backward_weight_kernelILi9ELi1EEvPKfS1_S1_S1_iiiiPffE6blockW[36];
	// demoted variable
	.shared .align 4 .b8 _ZZ32norm_dist_backward_weight_kernelILi9ELi1EEvPKfS1_S1_S1_iiiiPffE3ans[36];
	// demoted variable
	.shared .align 4 .b8 _ZZ32norm_dist_backward_weight_kernelILi9ELi1EEvPKfS1_S1_S1_iiiiPffE6blockI[2048];
	ld.param.u64 	%rd6, [_Z32norm_dist_backward_weight_kernelILi9ELi1EEvPKfS1_S1_S1_iiiiPff_param_0];
	ld.param.u64 	%rd7, [_Z32norm_dist_backward_weight_kernelILi9ELi1EEvPKfS1_S1_S1_iiiiPff_param_1];
	ld.param.u64 	%rd4, [_Z32norm_dist_backward_weight_kernelILi9ELi1EEvPKfS1_S1_S1_iiiiPff_param_2];
	ld.param.u64 	%rd8, [_Z32norm_dist_backward_weight_kernelILi9ELi1EEvPKfS1_S1_S1_iiiiPff_param_3];
	ld.param.u32 	%r59, [_Z32norm_dist_backward_weight_kernelILi9ELi1EEvPKfS1_S1_S1_iiiiPff_param_4];
	ld.param.u32 	%r60, [_Z32norm_dist_backward_weight_kernelILi9ELi1EEvPKfS1_S1_S1_iiiiPff_param_5];
	ld.param.u32 	%r61, [_Z32norm_dist_backward_weight_kernelILi9ELi1EEvPKfS1_S1_S1_iiiiPff_param_6];
	ld.param.u32 	%r62, [_Z32norm_dist_backward_weight_kernelILi9ELi1EEvPKfS1_S1_S1_iiiiPff_param_7];
	ld.param.u64 	%rd5, [_Z32norm_dist_backward_weight_kernelILi9ELi1EEvPKfS1_S1_S1_iiiiPff_param_8];
	ld.param.f32 	%f52, [_Z32norm_dist_backward_weight_kernelILi9ELi1EEvPKfS1_S1_S1_iiiiPff_param_9];
	cvta.to.global.u64 	%rd1, %rd8;
	cvta.to.global.u64 	%rd2, %rd6;
	cvta.to.global.u64 	%rd3, %rd7;
	mov.u32 	%r63, %ctaid.y;
	shl.b32 	%r1, %r63, 9;
	mov.u32 	%r2, %ctaid.x;
	mov.u32 	%r3, %tid.x;
	setp.gt.u32 	%p1, %r3, 8;
	@%p1 bra 	$L__BB89_2;
	cvta.to.global.u64 	%rd9, %rd4;
	mad.lo.s32 	%r64, %r2, 9, %r3;
	mul.wide.u32 	%rd10, %r64, 4;
	add.s64 	%rd11, %rd9, %rd10;
	ld.global.nc.f32 	%f53, [%rd11];
	shl.b32 	%r65, %r3, 2;
	mov.u32 	%r66, _ZZ32norm_dist_backward_weight_kernelILi9ELi1EEvPKfS1_S1_S1_iiiiPffE6blockW;
	add.s32 	%r67, %r66, %r65;
	st.shared.f32 	[%r67], %f53;
$L__BB89_2:
	bar.sync 	0;
	shr.u32 	%r4, %r3, 6;
	and.b32  	%r5, %r3, 63;
	add.s32 	%r6, %r1, %r5;
	add.s32 	%r7, %r4, %r2;
	div.s32 	%r8, %r6, %r62;
	setp.ge.s32 	%p2, %r8, %r59;
	mov.f32 	%f188, 0f2EDBE6FF;
	mov.f32 	%f187, 0f00000000;
	@%p2 bra 	$L__BB89_4;
	mad.lo.s32 	%r68, %r8, %r60, %r7;
	rem.s32 	%r69, %r6, %r62;
	mad.lo.s32 	%r70, %r68, %r62, %r69;
	mul.wide.s32 	%rd12, %r70, 4;
	add.s64 	%rd13, %rd2, %rd12;
	ld.global.nc.f32 	%f187, [%rd13];
	add.s64 	%rd14, %rd1, %rd12;
	ld.global.nc.f32 	%f56, [%rd14];
	rcp.rn.f32 	%f188, %f56;
$L__BB89_4:
	add.s32 	%r9, %r6, 64;
	div.s32 	%r10, %r9, %r62;
	setp.ge.s32 	%p3, %r10, %r59;
	mov.f32 	%f190, 0f2EDBE6FF;
	mov.f32 	%f189, 0f00000000;
	@%p3 bra 	$L__BB89_6;
	mad.lo.s32 	%r71, %r10, %r60, %r7;
	rem.s32 	%r72, %r9, %r62;
	mad.lo.s32 	%r73, %r71, %r62, %r72;
	mul.wide.s32 	%rd15, %r73, 4;
	add.s64 	%rd16, %rd2, %rd15;
	ld.global.nc.f32 	%f189, [%rd16];
	add.s64 	%rd17, %rd1, %rd15;
	ld.global.nc.f32 	%f59, [%rd17];
	rcp.rn.f32 	%f190, %f59;
$L__BB89_6:
	add.s32 	%r11, %r6, 128;
	div.s32 	%r12, %r11, %r62;
	setp.ge.s32 	%p4, %r12, %r59;
	mov.f32 	%f192, 0f2EDBE6FF;
	mov.f32 	%f191, 0f00000000;
	@%p4 bra 	$L__BB89_8;
	mad.lo.s32 	%r74, %r12, %r60, %r7;
	rem.s32 	%r75, %r11, %r62;
	mad.lo.s32 	%r76, %r74, %r62, %r75;
	mul.wide.s32 	%rd18, %r76, 4;
	add.s64 	%rd19, %rd2, %rd18;
	ld.global.nc.f32 	%f191, [%rd19];
	add.s64 	%rd20, %rd1, %rd18;
	ld.global.nc.f32 	%f62, [%rd20];
	rcp.rn.f32 	%f192, %f62;
$L__BB89_8:
	add.s32 	%r13, %r6, 192;
	div.s32 	%r14, %r13, %r62;
	setp.ge.s32 	%p5, %r14, %r59;
	mov.f32 	%f194, 0f2EDBE6FF;
	mov.f32 	%f193, 0f00000000;
	@%p5 bra 	$L__BB89_10;
	mad.lo.s32 	%r77, %r14, %r60, %r7;
	rem.s32 	%r78, %r13, %r62;
	mad.lo.s32 	%r79, %r77, %r62, %r78;
	mul.wide.s32 	%rd21, %r79, 4;
	add.s64 	%rd22, %rd2, %rd21;
	ld.global.nc.f32 	%f193, [%rd22];
	add.s64 	%rd23, %rd1, %rd21;
	ld.global.nc.f32 	%f65, [%rd23];
	rcp.rn.f32 	%f194, %f65;
$L__BB89_10:
	add.s32 	%r15, %r6, 256;
	div.s32 	%r16, %r15, %r62;
	setp.ge.s32 	%p6, %r16, %r59;
	mov.f32 	%f196, 0f2EDBE6FF;
	mov.f32 	%f195, 0f00000000;
	@%p6 bra 	$L__BB89_12;
	mad.lo.s32 	%r80, %r16, %r60, %r7;
	rem.s32 	%r81, %r15, %r62;
	mad.lo.s32 	%r82, %r80, %r62, %r81;
	mul.wide.s32 	%rd24, %r82, 4;
	add.s64 	%rd25, %rd2, %rd24;
	ld.global.nc.f32 	%f195, [%rd25];
	add.s64 	%rd26, %rd1, %rd24;
	ld.global.nc.f32 	%f68, [%rd26];
	rcp.rn.f32 	%f196, %f68;
$L__BB89_12:
	add.s32 	%r17, %r6, 320;
	div.s32 	%r18, %r17, %r62;
	setp.ge.s32 	%p7, %r18, %r59;
	mov.f32 	%f198, 0f2EDBE6FF;
	mov.f32 	%f197, 0f00000000;
	@%p7 bra 	$L__BB89_14;
	mad.lo.s32 	%r83, %r18, %r60, %r7;
	rem.s32 	%r84, %r17, %r62;
	mad.lo.s32 	%r85, %r83, %r62, %r84;
	mul.wide.s32 	%rd27, %r85, 4;
	add.s64 	%rd28, %rd2, %rd27;
	ld.global.nc.f32 	%f197, [%rd28];
	add.s64 	%rd29, %rd1, %rd27;
	ld.global.nc.f32 	%f71, [%rd29];
	rcp.rn.f32 	%f198, %f71;
$L__BB89_14:
	add.s32 	%r19, %r6, 384;
	div.s32 	%r20, %r19, %r62;
	setp.ge.s32 	%p8, %r20, %r59;
	mov.f32 	%f200, 0f2EDBE6FF;
	mov.f32 	%f199, 0f00000000;
	@%p8 bra 	$L__BB89_16;
	mad.lo.s32 	%r86, %r20, %r60, %r7;
	rem.s32 	%r87, %r19, %r62;
	mad.lo.s32 	%r88, %r86, %r62, %r87;
	mul.wide.s32 	%rd30, %r88, 4;
	add.s64 	%rd31, %rd2, %rd30;
	ld.global.nc.f32 	%f199, [%rd31];
	add.s64 	%rd32, %rd1, %rd30;
	ld.global.nc.f32 	%f74, [%rd32];
	rcp.rn.f32 	%f200, %f74;
$L__BB89_16:
	add.s32 	%r21, %r6, 448;
	div.s32 	%r22, %r21, %r62;
	setp.ge.s32 	%p9, %r22, %r59;
	mov.f32 	%f202, 0f00000000;
	mov.f32 	%f201, 0f2EDBE6FF;
	@%p9 bra 	$L__BB89_18;
	mad.lo.s32 	%r89, %r22, %r60, %r7;
	rem.s32 	%r90, %r21, %r62;
	mad.lo.s32 	%r91, %r89, %r62, %r90;
	mul.wide.s32 	%rd33, %r91, 4;
	add.s64 	%rd34, %rd2, %rd33;
	ld.global.nc.f32 	%f202, [%rd34];
	add.s64 	%rd35, %rd1, %rd33;
	ld.global.nc.f32 	%f77, [%rd35];
	rcp.rn.f32 	%f201, %f77;
$L__BB89_18:
	add.s32 	%r93, %r1, %r3;
	mul.lo.s32 	%r23, %r2, 9;
	add.f32 	%f33, %f52, 0fBF800000;
	div.u32 	%r24, %r93, %r62;
	mul.lo.s32 	%r94, %r24, %r62;
	sub.s32 	%r25, %r93, %r94;
	mul.lo.s32 	%r26, %r24, %r61;
	shl.b32 	%r95, %r3, 2;
	mov.u32 	%r96, _ZZ32norm_dist_backward_weight_kernelILi9ELi1EEvPKfS1_S1_S1_iiiiPffE6blockI;
	add.s32 	%r27, %r96, %r95;
	add.s32 	%r97, %r93, 64;
	div.u32 	%r28, %r97, %r62;
	mul.lo.s32 	%r98, %r28, %r62;
	sub.s32 	%r29, %r97, %r98;
	mul.lo.s32 	%r30, %r28, %r61;
	add.s32 	%r99, %r93, 128;
	div.u32 	%r31, %r99, %r62;
	mul.lo.s32 	%r100, %r31, %r62;
	sub.s32 	%r32, %r99, %r100;
	mul.lo.s32 	%r33, %r31, %r61;
	add.s32 	%r101, %r93, 192;
	div.u32 	%r34, %r101, %r62;
	mul.lo.s32 	%r102, %r34, %r62;
	sub.s32 	%r35, %r101, %r102;
	mul.lo.s32 	%r36, %r34, %r61;
	add.s32 	%r103, %r93, 256;
	div.u32 	%r37, %r103, %r62;
	mul.lo.s32 	%r104, %r37, %r62;
	sub.s32 	%r38, %r103, %r104;
	mul.lo.s32 	%r39, %r37, %r61;
	add.s32 	%r105, %r93, 320;
	div.u32 	%r40, %r105, %r62;
	mul.lo.s32 	%r106, %r40, %r62;
	sub.s32 	%r41, %r105, %r106;
	mul.lo.s32 	%r42, %r40, %r61;
	add.s32 	%r107, %r93, 384;
	div.u32 	%r43, %r107, %r62;
	mul.lo.s32 	%r108, %r43, %r62;
	sub.s32 	%r44, %r107, %r108;
	mul.lo.s32 	%r45, %r43, %r61;
	add.s32 	%r109, %r93, 448;
	div.u32 	%r46, %r109, %r62;
	mul.lo.s32 	%r110, %r46, %r62;
	sub.s32 	%r47, %r109, %r110;
	mul.lo.s32 	%r48, %r46, %r61;
	shl.b32 	%r111, %r5, 2;
	add.s32 	%r49, %r96, %r111;
	mul.lo.s32 	%r112, %r4, 36;
	mov.u32 	%r113, _ZZ32norm_dist_backward_weight_kernelILi9ELi1EEvPKfS1_S1_S1_iiiiPffE3ans;
	add.s32 	%r146, %r113, %r112;
	mov.u32 	%r114, _ZZ32norm_dist_backward_weight_kernelILi9ELi1EEvPKfS1_S1_S1_iiiiPffE6blockW;
	add.s32 	%r145, %r114, %r112;
	mov.b32 	%r147, 0;
$L__BB89_19:
	.pragma "nounroll";
	setp.ge.s32 	%p10, %r24, %r59;
	ld.shared.f32 	%f34, [%r145];
	add.s32 	%r55, %r147, %r23;
	mov.f32 	%f203, 0f00000000;
	@%p10 bra 	$L__BB89_21;
	add.s32 	%r115, %r55, %r26;
	mad.lo.s32 	%r116, %r115, %r62, %r25;
	mul.wide.s32 	%rd36, %r116, 4;
	add.s64 	%rd37, %rd3, %rd36;
	ld.global.nc.f32 	%f203, [%rd37];
$L__BB89_21:
	setp.ge.s32 	%p11, %r28, %r59;
	st.shared.f32 	[%r27], %f203;
	mov.f32 	%f204, 0f00000000;
	@%p11 bra 	$L__BB89_23;
	add.s32 	%r117, %r55, %r30;
	mad.lo.s32 	%r118, %r117, %r62, %r29;
	mul.wide.s32 	%rd38, %r118, 4;
	add.s64 	%rd39, %rd3, %rd38;
	ld.global.nc.f32 	%f204, [%rd39];
$L__BB89_23:
	setp.ge.s32 	%p12, %r31, %r59;
	st.shared.f32 	[%r27+256], %f204;
	mov.f32 	%f205, 0f00000000;
	@%p12 bra 	$L__BB89_25;
	add.s32 	%r119, %r55, %r33;
	mad.lo.s32 	%r120, %r119, %r62, %r32;
	mul.wide.s32 	%rd40, %r120, 4;
	add.s64 	%rd41, %rd3, %rd40;
	ld.global.nc.f32 	%f205, [%rd41];
$L__BB89_25:
	setp.ge.s32 	%p13, %r34, %r59;
	st.shared.f32 	[%r27+512], %f205;
	mov.f32 	%f206, 0f00000000;
	@%p13 bra 	$L__BB89_27;
	add.s32 	%r121, %r55, %r36;
	mad.lo.s32 	%r122, %r121, %r62, %r35;
	mul.wide.s32 	%rd42, %r122, 4;
	add.s64 	%rd43, %rd3, %rd42;
	ld.global.nc.f32 	%f206, [%rd43];
$L__BB89_27:
	setp.ge.s32 	%p14, %r37, %r59;
	st.shared.f32 	[%r27+768], %f206;
	mov.f32 	%f207, 0f00000000;
	@%p14 bra 	$L__BB89_29;
	add.s32 	%r123, %r55, %r39;
	mad.lo.s32 	%r124, %r123, %r62, %r38;
	mul.wide.s32 	%rd44, %r124, 4;
	add.s64 	%rd45, %rd3, %rd44;
	ld.global.nc.f32 	%f207, [%rd45];
$L__BB89_29:
	setp.ge.s32 	%p15, %r40, %r59;
	st.shared.f32 	[%r27+1024], %f207;
	mov.f32 	%f208, 0f00000000;
	@%p15 bra 	$L__BB89_31;
	add.s32 	%r125, %r55, %r42;
	mad.lo.s32 	%r126, %r125, %r62, %r41;
	mul.wide.s32 	%rd46, %r126, 4;
	add.s64 	%rd47, %rd3, %rd46;
	ld.global.nc.f32 	%f208, [%rd47];
$L__BB89_31:
	setp.ge.s32 	%p16, %r43, %r59;
	st.shared.f32 	[%r27+1280], %f208;
	mov.f32 	%f209, 0f00000000;
	@%p16 bra 	$L__BB89_33;
	add.s32 	%r127, %r55, %r45;
	mad.lo.s32 	%r128, %r127, %r62, %r44;
	mul.wide.s32 	%rd48, %r128, 4;
	add.s64 	%rd49, %rd3, %rd48;
	ld.global.nc.f32 	%f209, [%rd49];
$L__BB89_33:
	setp.ge.s32 	%p17, %r46, %r59;
	st.shared.f32 	[%r27+1536], %f209;
	mov.f32 	%f210, 0f00000000;
	@%p17 bra 	$L__BB89_35;
	add.s32 	%r129, %r55, %r48;
	mad.lo.s32 	%r130, %r129, %r62, %r47;
	mul.wide.s32 	%rd50, %r130, 4;
	add.s64 	%rd51, %rd3, %rd50;
	ld.global.nc.f32 	%f210, [%rd51];
$L__BB89_35:
	setp.ne.s32 	%p18, %r5, 0;
	st.shared.f32 	[%r27+1792], %f210;
	bar.sync 	0;
	ld.shared.f32 	%f86, [%r49];
	sub.f32 	%f87, %f34, %f86;
	abs.f32 	%f88, %f87;
	mul.f32 	%f89, %f88, %f188;
	lg2.approx.f32 	%f90, %f89;
	mul.f32 	%f91, %f33, %f90;
	ex2.approx.f32 	%f92, %f91;
	mul.f32 	%f93, %f187, %f92;
	setp.gt.f32 	%p19, %f87, 0f00000000;
	neg.f32 	%f94, %f93;
	selp.f32 	%f95, %f93, %f94, %p19;
	add.f32 	%f96, %f95, 0f00000000;
	ld.shared.f32 	%f97, [%r49+256];
	sub.f32 	%f98, %f34, %f97;
	abs.f32 	%f99, %f98;
	mul.f32 	%f100, %f99, %f190;
	lg2.approx.f32 	%f101, %f100;
	mul.f32 	%f102, %f33, %f101;
	ex2.approx.f32 	%f103, %f102;
	mul.f32 	%f104, %f189, %f103;
	setp.gt.f32 	%p20, %f98, 0f00000000;
	neg.f32 	%f105, %f104;
	selp.f32 	%f106, %f104, %f105, %p20;
	add.f32 	%f107, %f96, %f106;
	ld.shared.f32 	%f108, [%r49+512];
	sub.f32 	%f109, %f34, %f108;
	abs.f32 	%f110, %f109;
	mul.f32 	%f111, %f110, %f192;
	lg2.approx.f32 	%f112, %f111;
	mul.f32 	%f113, %f33, %f112;
	ex2.approx.f32 	%f114, %f113;
	mul.f32 	%f115, %f191, %f114;
	setp.gt.f32 	%p21, %f109, 0f00000000;
	neg.f32 	%f116, %f115;
	selp.f32 	%f117, %f115, %f116, %p21;
	add.f32 	%f118, %f107, %f117;
	ld.shared.f32 	%f119, [%r49+768];
	sub.f32 	%f120, %f34, %f119;
	abs.f32 	%f121, %f120;
	mul.f32 	%f122, %f121, %f194;
	lg2.approx.f32 	%f123, %f122;
	mul.f32 	%f124, %f33, %f123;
	ex2.approx.f32 	%f125, %f124;
	mul.f32 	%f126, %f193, %f125;
	setp.gt.f32 	%p22, %f120, 0f00000000;
	neg.f32 	%f127, %f126;
	selp.f32 	%f128, %f126, %f127, %p22;
	add.f32 	%f129, %f118, %f128;
	ld.shared.f32 	%f130, [%r49+1024];
	sub.f32 	%f131, %f34, %f130;
	abs.f32 	%f132, %f131;
	mul.f32 	%f133, %f132, %f196;
	lg2.approx.f32 	%f134, %f133;
	mul.f32 	%f135, %f33, %f134;
	ex2.approx.f32 	%f136, %f135;
	mul.f32 	%f137, %f195, %f136;
	setp.gt.f32 	%p23, %f131, 0f00000000;
	neg.f32 	%f138, %f137;
	selp.f32 	%f139, %f137, %f138, %p23;
	add.f32 	%f140, %f129, %f139;
	ld.shared.f32 	%f141, [%r49+1280];
	sub.f32 	%f142, %f34, %f141;
	abs.f32 	%f143, %f142;
	mul.f32 	%f144, %f143, %f198;
	lg2.approx.f32 	%f145, %f144;
	mul.f32 	%f146, %f33, %f145;
	ex2.approx.f32 	%f147, %f146;
	mul.f32 	%f148, %f197, %f147;
	setp.gt.f32 	%p24, %f142, 0f00000000;
	neg.f32 	%f149, %f148;
	selp.f32 	%f150, %f148, %f149, %p24;
	add.f32 	%f151, %f140, %f150;
	ld.shared.f32 	%f152, [%r49+1536];
	sub.f32 	%f153, %f34, %f152;
	abs.f32 	%f154, %f153;
	mul.f32 	%f155, %f154, %f200;
	lg2.approx.f32 	%f156, %f155;
	mul.f32 	%f157, %f33, %f156;
	ex2.approx.f32 	%f158, %f157;
	mul.f32 	%f159, %f199, %f158;
	setp.gt.f32 	%p25, %f153, 0f00000000;
	neg.f32 	%f160, %f159;
	selp.f32 	%f161, %f159, %f160, %p25;
	add.f32 	%f162, %f151, %f161;
	ld.shared.f32 	%f163, [%r49+1792];
	sub.f32 	%f164, %f34, %f163;
	abs.f32 	%f165, %f164;
	mul.f32 	%f166, %f165, %f201;
	lg2.approx.f32 	%f167, %f166;
	mul.f32 	%f168, %f33, %f167;
	ex2.approx.f32 	%f169, %f168;
	mul.f32 	%f170, %f202, %f169;
	setp.gt.f32 	%p26, %f164, 0f00000000;
	neg.f32 	%f171, %f170;
	selp.f32 	%f172, %f170, %f171, %p26;
	add.f32 	%f173, %f162, %f172;
	mov.b32 	%r131, %f173;
	shfl.sync.bfly.b32	%r132|%p27, %r131, 1, 31, -1;
	mov.b32 	%f174, %r132;
	add.f32 	%f175, %f173, %f174;
	mov.b32 	%r133, %f175;
	shfl.sync.bfly.b32	%r134|%p28, %r133, 2, 31, -1;
	mov.b32 	%f176, %r134;
	add.f32 	%f177, %f175, %f176;
	mov.b32 	%r135, %f177;
	shfl.sync.bfly.b32	%r136|%p29, %r135, 4, 31, -1;
	mov.b32 	%f178, %r136;
	add.f32 	%f179, %f177, %f178;
	mov.b32 	%r137, %f179;
	shfl.sync.bfly.b32	%r138|%p30, %r137, 8, 31, -1;
	mov.b32 	%f180, %r138;
	add.f32 	%f181, %f179, %f180;
	mov.b32 	%r139, %f181;
	shfl.sync.bfly.b32	%r140|%p31, %r139, 16, 31, -1;
	mov.b32 	%f182, %r140;
	add.f32 	%f51, %f181, %f182;
	@%p18 bra 	$L__BB89_37;
	st.shared.f32 	[%r146], %f51;
$L__BB89_37:
	setp.ne.s32 	%p32, %r5, 32;
	bar.sync 	0;
	@%p32 bra 	$L__BB89_39;
	ld.shared.f32 	%f183, [%r146];
	add.f32 	%f184, %f51, %f183;
	st.shared.f32 	[%r146], %f184;
$L__BB89_39:
	add.s32 	%r147, %r147, 1;
	add.s32 	%r146, %r146, 4;
	add.s32 	%r145, %r145, 4;
	setp.ne.s32 	%p33, %r147, 9;
	@%p33 bra 	$L__BB89_19;
	setp.gt.u32 	%p34, %r3, 8;
	bar.sync 	0;
	@%p34 bra 	$L__BB89_42;
	add.s32 	%r141, %r3, %r23;
	cvta.to.global.u64 	%rd52, %rd5;
	mul.wide.u32 	%rd53, %r141, 4;
	add.s64 	%rd54, %rd52, %rd53;
	add.s32 	%r144, %r113, %r95;
	ld.shared.f32 	%f185, [%r144];
	atom.global.add.f32 	%f186, [%rd54], %f185;
$L__BB89_42:
	ret;

}
	// .globl	_Z32norm_dist_backward_weight_kernelILi9ELi2EEvPKfS1_S1_S1_iiiiPff
.visible .entry _Z32norm_dist_backward_weight_kernelILi9ELi2EEvPKfS1_S1_S1_iiiiPff(
	.param .u64 .ptr .align 1 _Z32norm_dist_backward_weight_kernelILi9ELi2EEvPKfS1_S1_S1_iiiiPff_param_0,
	.param .u64 .ptr .align 1 _Z32norm_dist_backward_weight_kernelILi9ELi2EEvPKfS1_S1_S1_iiiiPff_param_1,
	.param .u64 .ptr .align 1 _Z32norm_dist_backward_weight_kernelILi9ELi2EEvPKfS1_S1_S1_iiiiPff_param_2,
	.param .u64 .ptr .align 1 _Z32norm_dist_backward_weight_kernelILi9ELi2EEvPKfS1_S1_S1_iiiiPff_param_3,
	.param .u32 _Z32norm_dist_backward_weight_kernelILi9ELi2EEvPKfS1_S1_S1_iiiiPff_param_4,
	.param .u32 _Z32norm_dist_backward_weight_kernelILi9ELi2EEvPKfS1_S1_S1_iiiiPff_param_5,
	.param .u32 _Z32norm_dist_backward_weight_kernelILi9ELi2EEvPKfS1_S1_S1_iiiiPff_param_6,
	.param .u32 _Z32norm_dist_backward_weight_kernelILi9ELi2EEvPKfS1_S1_S1_iiiiPff_param_7,
	.param .u64 .ptr .align 1 _Z32norm_dist_backward_weight_kernelILi9ELi2EEvPKfS1_S1_S1_iiiiPff_param_8,
	.param .f32 _Z32norm_dist_backward_weight_kernelILi9ELi2EEvPKfS1_S1_S1_iiiiPff_param_9
)
.maxntid 256
.minnctapersm 4
{
	.reg .pred 	%p<31>;
	.reg .b32 	%r<121>;
	.reg .b32 	%f<195>;
	.reg .b64 	%rd<47>;
	// demoted variable
	.shared .align 4 .b8 _ZZ32norm_dist_backward_weight_kernelILi9ELi2EEvPKfS1_S1_S1_iiiiPffE6blockW[72];
	// demoted variable
	.shared .align 4 .b8 _ZZ32norm_dist_backward_weight_kernelILi9ELi2EEvPKfS1_S1_S1_iiiiPffE3ans[72];
	// demoted variable
	.shared .align 4 .b8 _ZZ32norm_dist_backward_weight_kernelILi9ELi2EEvPKfS1_S1_S1_iiiiPffE6blockI[2048];
	ld.param.u64 	%rd6, [_Z32norm_dist_backward_weight_kernelILi9ELi2EEvPKfS1_S1_S1_iiiiPff_param_0];
	ld.param.u64 	%rd7, [_Z32norm_dist_backward_weight_kernelILi9ELi2EEvPKfS1_S1_S1_iiiiPff_param_1];
	ld.param.u64 	%rd4, [_Z32norm_dist_backward_weight_kernelILi9ELi2EEvPKfS1_S1_S1_iiiiPff_param_2];
	ld.param.u64 	%rd8, [_Z32norm_dist_backward_weight_kernelILi9ELi2EEvPKfS1_S1_S1_iiiiPff_param_3];
	ld.param.u32 	%r47, [_Z32norm_dist_backward_weight_kernelILi9ELi2EEvPKfS1_S1_S1_iiiiPff_param_4];
	ld.param.u32 	%r48, [_Z32norm_dist_backward_weight_kernelILi9ELi2EEvPKfS1_S1_S1_iiiiPff_param_5];
	ld.param.u32 	%r49, [_Z32norm_dist_backward_weight_kernelILi9ELi2EEvPKfS1_S1_S1_iiiiPff_param_6];
	ld.param.u32 	%r50, [_Z32norm_dist_backward_weight_kernelILi9ELi2EEvPKfS1_S1_S1_iiiiPff_param_7];
	ld.param.u64 	%rd5, [_Z32norm_dist_backward_weight_kernelILi9ELi2EEvPKfS1_S1_S1_iiiiPff_param_8];
	ld.param.f32 	%f44, [_Z32norm_dist_backward_weight_kernelILi9ELi2EEvPKfS1_S1_S1_iiiiPff_param_9];
	cvta.to.global.u64 	%rd1, %rd8;
	cvta.to.global.u64 	%rd2, %rd6;
	cvta.to.global.u64 	%rd3, %rd7;
	mov.u32 	%r51, %ctaid.y;
	shl.b32 	%r1, %r51, 9;
	mov.u32 	%r2, %ctaid.x;
	mov.u32 	%r3, %tid.x;
	setp.gt.u32 	%p1, %r3, 17;
	@%p1 bra 	$L__BB90_2;
	cvta.to.global.u64 	%rd9, %rd4;
	mad.lo.s32 	%r52, %r2, 18, %r3;
	mul.wide.u32 	%rd10, %r52, 4;
	add.s64 	%rd11, %rd9, %rd10;
	ld.global.nc.f32 	%f45, [%rd11];
	shl.b32 	%r53, %r3, 2;
	mov.u32 	%r54, _ZZ32norm_dist_backward_weight_kernelILi9ELi2EEvPKfS1_S1_S1_iiiiPffE6blockW;
	add.s32 	%r55, %r54, %r53;
	st.shared.f32 	[%r55], %f45;
$L__BB90_2:
	bar.sync 	0;
	shr.u32 	%r4, %r3, 6;
	and.b32  	%r5, %r3, 63;
	add.s32 	%r6, %r1, %r5;
	shl.b32 	%r56, %r2, 1;
	add.s32 	%r7, %r4, %r56;
	div.s32 	%r8, %r6, %r50;
	setp.ge.s32 	%p2, %r8, %r47;
	mov.f32 	%f176, 0f2EDBE6FF;
	mov.f32 	%f175, 0f00000000;
	@%p2 bra 	$L__BB90_4;
	mad.lo.s32 	%r57, %r8, %r48, %r7;
	rem.s32 	%r58, %r6, %r50;
	mad.lo.s32 	%r59, %r57, %r50, %r58;
	mul.wide.s32 	%rd12, %r59, 4;
	add.s64 	%rd13, %rd2, %rd12;
	ld.global.nc.f32 	%f175, [%rd13];
	add.s64 	%rd14, %rd1, %rd12;
	ld.global.nc.f32 	%f48, [%rd14];
	rcp.rn.f32 	%f176, %f48;
$L__BB90_4:
	add.s32 	%r9, %r6, 64;
	div.s32 	%r10, %r9, %r50;
	setp.ge.s32 	%p3, %r10, %r47;
	mov.f32 	%f178, 0f2EDBE6FF;
	mov.f32 	%f177, 0f00000000;
	@%p3 bra 	$L__BB90_6;
	mad.lo.s32 	%r60, %r10, %r48, %r7;
	rem.s32 	%r61, %r9, %r50;
	mad.lo.s32 	%r62, %r60, %r50, %r61;
	mul.wide.s32 	%rd15, %r62, 4;
	add.s64 	%rd16, %rd2, %rd15;
	ld.global.nc.f32 	%f177, [%rd16];
	add.s64 	%rd17, %rd1, %rd15;
	ld.global.nc.f32 	%f51, [%rd17];
	rcp.rn.f32 	%f178, %f51;
$L__BB90_6:
	add.s32 	%r11, %r6, 128;
	div.s32 	%r12, %r11, %r50;
	setp.ge.s32 	%p4, %r12, %r47;
	mov.f32 	%f180, 0f2EDBE6FF;
	mov.f32 	%f179, 0f00000000;
	@%p4 bra 	$L__BB90_8;
	mad.lo.s32 	%r63, %r12, %r48, %r7;
	rem.s32 	%r64, %r11, %r50;
	mad.lo.s32 	%r65, %r63, %r50, %r64;
	mul.wide.s32 	%rd18, %r65, 4;
	add.s64 	%rd19, %rd2, %rd18;
	ld.global.nc.f32 	%f179, [%rd19];
	add.s64 	%rd20, %rd1, %rd18;
	ld.global.nc.f32 	%f54, [%rd20];
	rcp.rn.f32 	%f180, %f54;
$L__BB90_8:
	add.s32 	%r13, %r6, 192;
	div.s32 	%r14, %r13, %r50;
	setp.ge.s32 	%p5, %r14, %r47;
	mov.f32 	%f182, 0f2EDBE6FF;
	mov.f32 	%f181, 0f00000000;
	@%p5 bra 	$L__BB90_10;
	mad.lo.s32 	%r66, %r14, %r48, %r7;
	rem.s32 	%r67, %r13, %r50;
	mad.lo.s32 	%r68, %r66, %r50, %r67;
	mul.wide.s32 	%rd21, %r68, 4;
	add.s64 	%rd22, %rd2, %rd21;
	ld.global.nc.f32 	%f181, [%rd22];
	add.s64 	%rd23, %rd1, %rd21;
	ld.global.nc.f32 	%f57, [%rd23];
	rcp.rn.f32 	%f182, %f57;
$L__BB90_10:
	add.s32 	%r15, %r6, 256;
	div.s32 	%r16, %r15, %r50;
	setp.ge.s32 	%p6, %r16, %r47;
	mov.f32 	%f184, 0f2EDBE6FF;
	mov.f32 	%f183, 0f00000000;
	@%p6 bra 	$L__BB90_12;
	mad.lo.s32 	%r69, %r16, %r48, %r7;
	rem.s32 	%r70, %r15, %r50;
	mad.lo.s32 	%r71, %r69, %r50, %r70;
	mul.wide.s32 	%rd24, %r71, 4;
	add.s64 	%rd25, %rd2, %rd24;
	ld.global.nc.f32 	%f183, [%rd25];
	add.s64 	%rd26, %rd1, %rd24;
	ld.global.nc.f32 	%f60, [%rd26];
	rcp.rn.f32 	%f184, %f60;
$L__BB90_12:
	add.s32 	%r17, %r6, 320;
	div.s32 	%r18, %r17, %r50;
	setp.ge.s32 	%p7, %r18, %r47;
	mov.f32 	%f186, 0f2EDBE6FF;
	mov.f32 	%f185, 0f00000000;
	@%p7 bra 	$L__BB90_14;
	mad.lo.s32 	%r72, %r18, %r48, %r7;
	rem.s32 	%r73, %r17, %r50;
	mad.lo.s32 	%r74, %r72, %r50, %r73;
	mul.wide.s32 	%rd27, %r74, 4;
	add.s64 	%rd28, %rd2, %rd27;
	ld.global.nc.f32 	%f185, [%rd28];
	add.s64 	%rd29, %rd1, %rd27;
	ld.global.nc.f32 	%f63, [%rd29];
	rcp.rn.f32 	%f186, %f63;
$L__BB90_14:
	add.s32 	%r19, %r6, 384;
	div.s32 	%r20, %r19, %r50;
	setp.ge.s32 	%p8, %r20, %r47;
	mov.f32 	%f188, 0f2EDBE6FF;
	mov.f32 	%f187, 0f00000000;
	@%p8 bra 	$L__BB90_16;
	mad.lo.s32 	%r75, %r20, %r48, %r7;
	rem.s32 	%r76, %r19, %r50;
	mad.lo.s32 	%r77, %r75, %r50, %r76;
	mul.wide.s32 	%rd30, %r77, 4;
	add.s64 	%rd31, %rd2, %rd30;
	ld.global.nc.f32 	%f187, [%rd31];
	add.s64 	%rd32, %rd1, %rd30;
	ld.global.nc.f32 	%f66, [%rd32];
	rcp.rn.f32 	%f188, %f66;
$L__BB90_16:
	add.s32 	%r21, %r6, 448;
	div.s32 	%r22, %r21, %r50;
	setp.ge.s32 	%p9, %r22, %r47;
	mov.f32 	%f190, 0f00000000;
	mov.f32 	%f189, 0f2EDBE6FF;
	@%p9 bra 	$L__BB90_18;
	mad.lo.s32 	%r78, %r22, %r48, %r7;
	rem.s32 	%r79, %r21, %r50;
	mad.lo.s32 	%r80, %r78, %r50, %r79;
	mul.wide.s32 	%rd33, %r80, 4;
	add.s64 	%rd34, %rd2, %rd33;
	ld.global.nc.f32 	%f190, [%rd34];
	add.s64 	%rd35, %rd1, %rd33;
	ld.global.nc.f32 	%f69, [%rd35];
	rcp.rn.f32 	%f189, %f69;
$L__BB90_18:
	add.s32 	%r82, %r1, %r3;
	mul.lo.s32 	%r23, %r2, 9;
	add.f32 	%f33, %f44, 0fBF800000;
	div.u32 	%r24, %r82, %r50;
	mul.lo.s32 	%r83, %r24, %r50;
	sub.s32 	%r25, %r82, %r83;
	mul.lo.s32 	%r26, %r24, %r49;
	shl.b32 	%r84, %r3, 2;
	mov.u32 	%r85, _ZZ32norm_dist_backward_weight_kernelILi9ELi2EEvPKfS1_S1_S1_iiiiPffE6blockI;
	add.s32 	%r27, %r85, %r84;
	add.s32 	%r86, %r82, 128;
	div.u32 	%r28, %r86, %r50;
	mul.lo.s32 	%r87, %r28, %r50;
	sub.s32 	%r29, %r86, %r87;
	mul.lo.s32 	%r30, %r28, %r49;
	add.s32 	%r88, %r82, 256;
	div.u32 	%r31, %r88, %r50;
	mul.lo.s32 	%r89, %r31, %r50;
	sub.s32 	%r32, %r88, %r89;
	mul.lo.s32 	%r33, %r31, %r49;
	add.s32 	%r90, %r82, 384;
	div.u32 	%r34, %r90, %r50;
	mul.lo.s32 	%r91, %r34, %r50;
	sub.s32 	%r35, %r90, %r91;
	mul.lo.s32 	%r36, %r34, %r49;
	shl.b32 	%r92, %r5, 2;
	add.s32 	%r37, %r85, %r92;
	mul.lo.s32 	%r93, %r4, 36;
	mov.u32 	%r94, _ZZ32norm_dist_backward_weight_kernelILi9ELi2EEvPKfS1_S1_S1_iiiiPffE3ans;
	add.s32 	%r119, %r94, %r93;
	mov.u32 	%r95, _ZZ32norm_dist_backward_weight_kernelILi9ELi2EEvPKfS1_S1_S1_iiiiPffE6blockW;
	add.s32 	%r118, %r95, %r93;
	mov.b32 	%r120, 0;
$L__BB90_19:
	.pragma "nounroll";
	setp.ge.s32 	%p10, %r24, %r47;
	ld.shared.f32 	%f34, [%r118];
	add.s32 	%r43, %r120, %r23;
	mov.f32 	%f191, 0f00000000;
	@%p10 bra 	$L__BB90_21;
	add.s32 	%r96, %r43, %r26;
	mad.lo.s32 	%r97, %r96, %r50, %r25;
	mul.wide.s32 	%rd36, %r97, 4;
	add.s64 	%rd37, %rd3, %rd36;
	ld.global.nc.f32 	%f191, [%rd37];
$L__BB90_21:
	setp.ge.s32 	%p11, %r28, %r47;
	st.shared.f32 	[%r27], %f191;
	mov.f32 	%f192, 0f00000000;
	@%p11 bra 	$L__BB90_23;
	add.s32 	%r98, %r43, %r30;
	mad.lo.s32 	%r99, %r98, %r50, %r29;
	mul.wide.s32 	%rd38, %r99, 4;
	add.s64 	%rd39, %rd3, %rd38;
	ld.global.nc.f32 	%f192, [%rd39];
$L__BB90_23:
	setp.ge.s32 	%p12, %r31, %r47;
	st.shared.f32 	[%r27+512], %f192;
	mov.f32 	%f193, 0f00000000;
	@%p12 bra 	$L__BB90_25;
	add.s32 	%r100, %r43, %r33;
	mad.lo.s32 	%r101, %r100, %r50, %r32;
	mul.wide.s32 	%rd40, %r101, 4;
	add.s64 	%rd41, %rd3, %rd40;
	ld.global.nc.f32 	%f193, [%rd41];
$L__BB90_25:
	setp.ge.s32 	%p13, %r34, %r47;
	st.shared.f32 	[%r27+1024], %f193;
	mov.f32 	%f194, 0f00000000;
	@%p13 bra 	$L__BB90_27;
	add.s32 	%r102, %r43, %r36;
	mad.lo.s32 	%r103, %r102, %r50, %r35;
	mul.wide.s32 	%rd42, %r103, 4;
	add.s64 	%rd43, %rd3, %rd42;
	ld.global.nc.f32 	%f194, [%rd43];
$L__BB90_27:
	setp.ne.s32 	%p14, %r5, 0;
	st.shared.f32 	[%r27+1536], %f194;
	bar.sync 	0;
	ld.shared.f32 	%f74, [%r37];
	sub.f32 	%f75, %f34, %f74;
	abs.f32 	%f76, %f75;
	mul.f32 	%f77, %f76, %f176;
	lg2.approx.f32 	%f78, %f77;
	mul.f32 	%f79, %f33, %f78;
	ex2.approx.f32 	%f80, %f79;
	mul.f32 	%f81, %f175, %f80;
	setp.gt.f32 	%p15, %f75, 0f00000000;
	neg.f32 	%f82, %f81;
	selp.f32 	%f83, %f81, %f82, %p15;
	add.f32 	%f84, %f83, 0f00000000;
	ld.shared.f32 	%f85, [%r37+256];
	sub.f32 	%f86, %f34, %f85;
	abs.f32 	%f87, %f86;
	mul.f32 	%f88, %f87, %f178;
	lg2.approx.f32 	%f89, %f88;
	mul.f32 	%f90, %f33, %f89;
	ex2.approx.f32 	%f91, %f90;
	mul.f32 	%f92, %f177, %f91;
	setp.gt.f32 	%p16, %f86, 0f00000000;
	neg.f32 	%f93, %f92;
	selp.f32 	%f94, %f92, %f93, %p16;
	add.f32 	%f95, %f84, %f94;
	ld.shared.f32 	%f96, [%r37+512];
	sub.f32 	%f97, %f34, %f96;
	abs.f32 	%f98, %f97;
	mul.f32 	%f99, %f98, %f180;
	lg2.approx.f32 	%f100, %f99;
	mul.f32 	%f101, %f33, %f100;
	ex2.approx.f32 	%f102, %f101;
	mul.f32 	%f103, %f179, %f102;
	setp.gt.f32 	%p17, %f97, 0f00000000;
	neg.f32 	%f104, %f103;
	selp.f32 	%f105, %f103, %f104, %p17;
	add.f32 	%f106, %f95, %f105;
	ld.shared.f32 	%f107, [%r37+768];
	sub.f32 	%f108, %f34, %f107;
	abs.f32 	%f109, %f108;
	mul.f32 	%f110, %f109, %f182;
	lg2.approx.f32 	%f111, %f110;
	mul.f32 	%f112, %f33, %f111;
	ex2.approx.f32 	%f113, %f112;
	mul.f32 	%f114, %f181, %f113;
	setp.gt.f32 	%p18, %f108, 0f00000000;
	neg.f32 	%f115, %f114;
	selp.f32 	%f116, %f114, %f115, %p18;
	add.f32 	%f117, %f106, %f116;
	ld.shared.f32 	%f118, [%r37+1024];
	sub.f32 	%f119, %f34, %f118;
	abs.f32 	%f120, %f119;
	mul.f32 	%f121, %f120, %f184;
	lg2.approx.f32 	%f122, %f121;
	mul.f32 	%f123, %f33, %f122;
	ex2.approx.f32 	%f124, %f123;
	mul.f32 	%f125, %f183, %f124;
	setp.gt.f32 	%p19, %f119, 0f00000000;
	neg.f32 	%f126, %f125;
	selp.f32 	%f127, %f125, %f126, %p19;
	add.f32 	%f128, %f117, %f127;
	ld.shared.f32 	%f129, [%r37+1280];
	sub.f32 	%f130, %f34, %f129;
	abs.f32 	%f131, %f130;
	mul.f32 	%f132, %f131, %f186;
	lg2.approx.f32 	%f133, %f132;
	mul.f32 	%f134, %f33, %f133;
	ex2.approx.f32 	%f135, %f134;
	mul.f32 	%f136, %f185, %f135;
	setp.gt.f32 	%p20, %f130, 0f00000000;
	neg.f32 	%f137, %f136;
	selp.f32 	%f138, %f136, %f137, %p20;
	add.f32 	%f139, %f128, %f138;
	ld.shared.f32 	%f140, [%r37+1536];
	sub.f32 	%f141, %f34, %f140;
	abs.f32 	%f142, %f141;
	mul.f32 	%f143, %f142, %f188;
	lg2.approx.f32 	%f144, %f143;
	mul.f32 	%f145, %f33, %f144;
	ex2.approx.f32 	%f146, %f145;
	mul.f32 	%f147, %f187, %f146;
	setp.gt.f32 	%p21, %f141, 0f00000000;
	neg.f32 	%f148, %f147;
	selp.f32 	%f149, %f147, %f148, %p21;
	add.f32 	%f150, %f139, %f149;
	ld.shared.f32 	%f151, [%r37+1792];
	sub.f32 	%f152, %f34, %f151;
	abs.f32 	%f153, %f152;
	mul.f32 	%f154, %f153, %f189;
	lg2.approx.f32 	%f155, %f154;
	mul.f32 	%f156, %f33, %f155;
	ex2.approx.f32 	%f157, %f156;
	mul.f32 	%f158, %f190, %f157;
	setp.gt.f32 	%p22, %f152, 0f00000000;
	neg.f32 	%f159, %f158;
	selp.f32 	%f160, %f158, %f159, %p22;
	add.f32 	%f161, %f150, %f160;
	mov.b32 	%r104, %f161;
	shfl.sync.bfly.b32	%r105|%p23, %r104, 1, 31, -1;
	mov.b32 	%f162, %r105;
	add.f32 	%f163, %f161, %f162;
	mov.b32 	%r106, %f163;
	shfl.sync.bfly.b32	%r107|%p24, %r106, 2, 31, -1;
	mov.b32 	%f164, %r107;
	add.f32 	%f165, %f163, %f164;
	mov.b32 	%r108, %f165;
	shfl.sync.bfly.b32	%r109|%p25, %r108, 4, 31, -1;
	mov.b32 	%f166, %r109;
	add.f32 	%f167, %f165, %f166;
	mov.b32 	%r110, %f167;
	shfl.sync.bfly.b32	%r111|%p26, %r110, 8, 31, -1;
	mov.b32 	%f168, %r111;
	add.f32 	%f169, %f167, %f168;
	mov.b32 	%r112, %f169;
	shfl.sync.bfly.b32	%r113|%p27, %r112, 16, 31, -1;
	mov.b32 	%f170, %r113;
	add.f32 	%f43, %f169, %f170;
	@%p14 bra 	$L__BB90_29;
	st.shared.f32 	[%r119], %f43;
$L__BB90_29:
	setp.ne.s32 	%p28, %r5, 32;
	bar.sync 	0;
	@%p28 bra 	$L__BB90_31;
	ld.shared.f32 	%f171, [%r119];
	add.f32 	%f172, %f43, %f171;
	st.shared.f32 	[%r119], %f172;
$L__BB90_31:
	add.s32 	%r120, %r120, 1;
	add.s32 	%r119, %r119, 4;
	add.s32 	%r118, %r118, 4;
	setp.ne.s32 	%p29, %r120, 9;
	@%p29 bra 	$L__BB90_19;
	setp.gt.u32 	%p30, %r3, 17;
	bar.sync 	0;
	@%p30 bra 	$L__BB90_34;
	mad.lo.s32 	%r114, %r2, 18, %r3;
	cvta.to.global.u64 	%rd44, %rd5;
	mul.wide.u32 	%rd45, %r114, 4;
	add.s64 	%rd46, %rd44, %rd45;
	add.s32 	%r117, %r94, %r84;
	ld.shared.f32 	%f173, [%r117];
	atom.global.add.f32 	%f174, [%rd46], %f173;
$L__BB90_34:
	ret;

}
	// .globl	_Z32norm_dist_backward_weight_kernelILi18ELi1EEvPKfS1_S1_S1_iiiiPff
.visible .entry _Z32norm_dist_backward_weight_kernelILi18ELi1EEvPKfS1_S1_S1_iiiiPff(
	.param .u64 .ptr .align 1 _Z32norm_dist_backward_weight_kernelILi18ELi1EEvPKfS1_S1_S1_iiiiPff_param_0,
	.param .u64 .ptr .align 1 _Z32norm_dist_backward_weight_kernelILi18ELi1EEvPKfS1_S1_S1_iiiiPff_param_1,
	.param .u64 .ptr .align 1 _Z32norm_dist_backward_weight_kernelILi18ELi1EEvPKfS1_S1_S1_iiiiPff_param_2,
	.param .u64 .ptr .align 1 _Z32norm_dist_backward_weight_kernelILi18ELi1EEvPKfS1_S1_S1_iiiiPff_param_3,
	.param .u32 _Z32norm_dist_backward_weight_kernelILi18ELi1EEvPKfS1_S1_S1_iiiiPff_param_4,
	.param .u32 _Z32norm_dist_backward_weight_kernelILi18ELi1EEvPKfS1_S1_S1_iiiiPff_param_5,
	.param .u32 _Z32norm_dist_backward_weight_kernelILi18ELi1EEvPKfS1_S1_S1_iiiiPff_param_6,
	.param .u32 _Z32norm_dist_backward_weight_kernelILi18ELi1EEvPKfS1_S1_S1_iiiiPff_param_7,
	.param .u64 .ptr .align 1 _Z32norm_dist_backward_weight_kernelILi18ELi1EEvPKfS1_S1_S1_iiiiPff_param_8,
	.param .f32 _Z32norm_dist_backward_weight_kernelILi18ELi1EEvPKfS1_S1_S1_iiiiPff_param_9
)
.maxntid 256
.minnctapersm 4
{
	.reg .pred 	%p<35>;
	.reg .b32 	%r<148>;
	.reg .b32 	%f<211>;
	.reg .b64 	%rd<55>;
	// demoted variable
	.shared .align 4 .b8 _ZZ32norm_dist_backward_weight_kernelILi18ELi1EEvPKfS1_S1_S1_iiiiPffE6blockW[72];
	// demoted variable
	.shared .align 4 .b8 _ZZ32norm_dist_backward_weight_kernelILi18ELi1EEvPKfS1_S1_S1_iiiiPffE3ans[72];
	// demoted variable
	.shared .align 4 .b8 _ZZ32norm_dist_backward_weight_kernelILi18ELi1EEvPKfS1_S1_S1_iiiiPffE6blockI[2048];
	ld.param.u64 	%rd6, [_Z32norm_dist_backward_weight_kernelILi18ELi1EEvPKfS1_S1_S1_iiiiPff_param_0];
	ld.param.u64 	%rd7, [_Z32norm_dist_backward_weight_kernelILi18ELi1EEvPKfS1_S1_S1_iiiiPff_param_1];
	ld.param.u64 	%rd4, [_Z32norm_dist_backward_weight_kernelILi18ELi1EEvPKfS1_S1_S1_iiiiPff_param_2];
	ld.param.u64 	%rd8, [_Z32norm_dist_backward_weight_kernelILi18ELi1EEvPKfS1_S1_S1_iiiiPff_param_3];
	ld.param.u32 	%r59, [_Z32norm_dist_backward_weight_kernelILi18ELi1EEvPKfS1_S1_S1_iiiiPff_param_4];
	ld.param.u32 	%r60, [_Z32norm_dist_backward_weight_kernelILi18ELi1EEvPKfS1_S1_S1_iiiiPff_param_5];
	ld.param.u32 	%r61, [_Z32norm_dist_backward_weight_kernelILi18ELi1EEvPKfS1_S1_S1_iiiiPff_param_6];
	ld.param.u32 	%r62, [_Z32norm_dist_backward_weight_kernelILi18ELi1EEvPKfS1_S1_S1_iiiiPff_param_7];
	ld.param.u64 	%rd5, [_Z32norm_dist_backward_weight_kernelILi18ELi1EEvPKfS1_S1_S1_iiiiPff_param_8];
	ld.param.f32 	%f52, [_Z32norm_dist_backward_weight_kernelILi18ELi1EEvPKfS1_S1_S1_iiiiPff_param_9];
	cvta.to.global.u64 	%rd1, %rd8;
	cvta.to.global.u64 	%rd2, %rd6;
	cvta.to.global.u64 	%rd3, %rd7;
	mov.u32 	%r63, %ctaid.y;
	shl.b32 	%r1, %r63, 9;
	mov.u32 	%r2, %ctaid.x;
	mov.u32 	%r3, %tid.x;
	setp.gt.u32 	%p1, %r3, 17;
	@%p1 bra 	$L__BB91_2;
	cvta.to.global.u64 	%rd9, %rd4;
	mad.lo.s32 	%r64, %r2, 18, %r3;
	mul.wide.u32 	%rd10, %r64, 4;
	add.s64 	%rd11, %rd9, %rd10;
	ld.global.nc.f32 	%f53, [%rd11];
	shl.b32 	%r65, %r3, 2;
	mov.u32 	%r66, _ZZ32norm_dist_backward_weight_kernelILi18ELi1EEvPKfS1_S1_S1_iiiiPffE6blockW;
	add.s32 	%r67, %r66, %r65;
	st.shared.f32 	[%r67], %f53;
$L__BB91_2:
	bar.sync 	0;
	shr.u32 	%r4, %r3, 6;
	and.b32  	%r5, %r3, 63;
	add.s32 	%r6, %r1, %r5;
	add.s32 	%r7, %r4, %r2;
	div.s32 	%r8, %r6, %r62;
	setp.ge.s32 	%p2, %r8, %r59;
	mov.f32 	%f188, 0f2EDBE6FF;
	mov.f32 	%f187, 0f00000000;
	@%p2 bra 	$L__BB91_4;
	mad.lo.s32 	%r68, %r8, %r60, %r7;
	rem.s32 	%r69, %r6, %r62;
	mad.lo.s32 	%r70, %r68, %r62, %r69;
	mul.wide.s32 	%rd12, %r70, 4;
	add.s64 	%rd13, %rd2, %rd12;
	ld.global.nc.f32 	%f187, [%rd13];
	add.s64 	%rd14, %rd1, %rd12;
	ld.global.nc.f32 	%f56, [%rd14];
	rcp.rn.f32 	%f188, %f56;
$L__BB91_4:
	add.s32 	%r9, %r6, 64;
	div.s32 	%r10, %r9, %r62;
	setp.ge.s32 	%p3, %r10, %r59;
	mov.f32 	%f190, 0f2EDBE6FF;
	mov.f32 	%f189, 0f00000000;
	@%p3 bra 	$L__BB91_6;
	mad.lo.s32 	%r71, %r10, %r60, %r7;
	rem.s32 	%r72, %r9, %r62;
	mad.lo.s32 	%r73, %r71, %r62, %r72;
	mul.wide.s32 	%rd15, %r73, 4;
	add.s64 	%rd16, %rd2, %rd15;
	ld.global.nc.f32 	%f189, [%rd16];
	add.s64 	%rd17, %rd1, %rd15;
	ld.global.nc.f32 	%f59, [%rd17];
	rcp.rn.f32 	%f190, %f59;
$L__BB91_6:
	add.s32 	%r11, %r6, 128;
	div.s32 	%r12, %r11, %r62;
	setp.ge.s32 	%p4, %r12, %r59;
	mov.f32 	%f192, 0f2EDBE6FF;
	mov.f32 	%f191, 0f00000000;
	@%p4 bra 	$L__BB91_8;
	mad.lo.s32 	%r74, %r12, %r60, %r7;
	rem.s32 	%r75, %r11, %r62;
	mad.lo.s32 	%r76, %r74, %r62, %r75;
	mul.wide.s32 	%rd18, %r76, 4;
	add.s64 	%rd19, %rd2, %rd18;
	ld.global.nc.f32 	%f191, [%rd19];
	add.s64 	%rd20, %rd1, %rd18;
	ld.global.nc.f32 	%f62, [%rd20];
	rcp.rn.f32 	%f192, %f62;
$L__BB91_8:
	add.s32 	%r13, %r6, 192;
	div.s32 	%r14, %r13, %r62;
	setp.ge.s32 	%p5, %r14, %r59;
	mov.f32 	%f194, 0f2EDBE6FF;
	mov.f32 	%f193, 0f00000000;
	@%p5 bra 	$L__BB91_10;
	mad.lo.s32 	%r77, %r14, %r60, %r7;
	rem.s32 	%r78, %r13, %r62;
	mad.lo.s32 	%r79, %r77, %r62, %r78;
	mul.wide.s32 	%rd21, %r79, 4;
	add.s64 	%rd22, %rd2, %rd21;
	ld.global.nc.f32 	%f193, [%rd22];
	add.s64 	%rd23, %rd1, %rd21;
	ld.global.nc.f32 	%f65, [%rd23];
	rcp.rn.f32 	%f194, %f65;
$L__BB91_10:
	add.s32 	%r15, %r6, 256;
	div.s32 	%r16, %r15, %r62;
	setp.ge.s32 	%p6, %r16, %r59;
	mov.f32 	%f196, 0f2EDBE6FF;
	mov.f32 	%f195, 0f00000000;
	@%p6 bra 	$L__BB91_12;
	mad.lo.s32 	%r80, %r16, %r60, %r7;
	rem.s32 	%r81, %r15, %r62;
	mad.lo.s32 	%r82, %r80, %r62, %r81;
	mul.wide.s32 	%rd24, %r82, 4;
	add.s64 	%rd25, %rd2, %rd24;
	ld.global.nc.f32 	%f195, [%rd25];
	add.s64 	%rd26, %rd1, %rd24;
	ld.global.nc.f32 	%f68, [%rd26];
	rcp.rn.f32 	%f196, %f68;
$L__BB91_12:
	add.s32 	%r17, %r6, 320;
	div.s32 	%r18, %r17, %r62;
	setp.ge.s32 	%p7, %r18, %r59;
	mov.f32 	%f198, 0f2EDBE6FF;
	mov.f32 	%f197, 0f00000000;
	@%p7 bra 	$L__BB91_14;
	mad.lo.s32 	%r83, %r18, %r60, %r7;
	rem.s32 	%r84, %r17, %r62;
	mad.lo.s32 	%r85, %r83, %r62, %r84;
	mul.wide.s32 	%rd27, %r85, 4;
	add.s64 	%rd28, %rd2, %rd27;
	ld.global.nc.f32 	%f197, [%rd28];
	add.s64 	%rd29, %rd1, %rd27;
	ld.global.nc.f32 	%f71, [%rd29];
	rcp.rn.f32 	%f198, %f71;
$L__BB91_14:
	add.s32 	%r19, %r6, 384;
	div.s32 	%r20, %r19, %r62;
	setp.ge.s32 	%p8, %r20, %r59;
	mov.f32 	%f200, 0f2EDBE6FF;
	mov.f32 	%f199, 0f00000000;
	@%p8 bra 	$L__BB91_16;
	mad.lo.s32 	%r86, %r20, %r60, %r7;
	rem.s32 	%r87, %r19, %r62;
	mad.lo.s32 	%r88, %r86, %r62, %r87;
	mul.wide.s32 	%rd30, %r88, 4;
	add.s64 	%rd31, %rd2, %rd30;
	ld.global.nc.f32 	%f199, [%rd31];
	add.s64 	%rd32, %rd1, %rd30;
	ld.global.nc.f32 	%f74, [%rd32];
	rcp.rn.f32 	%f200, %f74;
$L__BB91_16:
	add.s32 	%r21, %r6, 448;
	div.s32 	%r22, %r21, %r62;
	setp.ge.s32 	%p9, %r22, %r59;
	mov.f32 	%f202, 0f00000000;
	mov.f32 	%f201, 0f2EDBE6FF;
	@%p9 bra 	$L__BB91_18;
	mad.lo.s32 	%r89, %r22, %r60, %r7;
	rem.s32 	%r90, %r21, %r62;
	mad.lo.s32 	%r91, %r89, %r62, %r90;
	mul.wide.s32 	%rd33, %r91, 4;
	add.s64 	%rd34, %rd2, %rd33;
	ld.global.nc.f32 	%f202, [%rd34];
	add.s64 	%rd35, %rd1, %rd33;
	ld.global.nc.f32 	%f77, [%rd35];
	rcp.rn.f32 	%f201, %f77;
$L__BB91_18:
	add.s32 	%r93, %r1, %r3;
	mul.lo.s32 	%r23, %r2, 18;
	add.f32 	%f33, %f52, 0fBF800000;
	div.u32 	%r24, %r93, %r62;
	mul.lo.s32 	%r94, %r24, %r62;
	sub.s32 	%r25, %r93, %r94;
	mul.lo.s32 	%r26, %r24, %r61;
	shl.b32 	%r95, %r3, 2;
	mov.u32 	%r96, _ZZ32norm_dist_backward_weight_kernelILi18ELi1EEvPKfS1_S1_S1_iiiiPffE6blockI;
	add.s32 	%r27, %r96, %r95;
	add.s32 	%r97, %r93, 64;
	div.u32 	%r28, %r97, %r62;
	mul.lo.s32 	%r98, %r28, %r62;
	sub.s32 	%r29, %r97, %r98;
	mul.lo.s32 	%r30, %r28, %r61;
	add.s32 	%r99, %r93, 128;
	div.u32 	%r31, %r99, %r62;
	mul.lo.s32 	%r100, %r31, %r62;
	sub.s32 	%r32, %r99, %r100;
	mul.lo.s32 	%r33, %r31, %r61;
	add.s32 	%r101, %r93, 192;
	div.u32 	%r34, %r101, %r62;
	mul.lo.s32 	%r102, %r34, %r62;
	sub.s32 	%r35, %r101, %r102;
	mul.lo.s32 	%r36, %r34, %r61;
	add.s32 	%r103, %r93, 256;
	div.u32 	%r37, %r103, %r62;
	mul.lo.s32 	%r104, %r37, %r62;
	sub.s32 	%r38, %r103, %r104;
	mul.lo.s32 	%r39, %r37, %r61;
	add.s32 	%r105, %r93, 320;
	div.u32 	%r40, %r105, %r62;
	mul.lo.s32 	%r106, %r40, %r62;
	sub.s32 	%r41, %r105, %r106;
	mul.lo.s32 	%r42, %r40, %r61;
	add.s32 	%r107, %r93, 384;
	div.u32 	%r43, %r107, %r62;
	mul.lo.s32 	%r108, %r43, %r62;
	sub.s32 	%r44, %r107, %r108;
	mul.lo.s32 	%r45, %r43, %r61;
	add.s32 	%r109, %r93, 448;
	div.u32 	%r46, %r109, %r62;
	mul.lo.s32 	%r110, %r46, %r62;
	sub.s32 	%r47, %r109, %r110;
	mul.lo.s32 	%r48, %r46, %r61;
	shl.b32 	%r111, %r5, 2;
	add.s32 	%r49, %r96, %r111;
	mul.lo.s32 	%r112, %r4, 72;
	mov.u32 	%r113, _ZZ32norm_dist_backward_weight_kernelILi18ELi1EEvPKfS1_S1_S1_iiiiPffE3ans;
	add.s32 	%r146, %r113, %r112;
	mov.u32 	%r114, _ZZ32norm_dist_backward_weight_kernelILi18ELi1EEvPKfS1_S1_S1_iiiiPffE6blockW;
	add.s32 	%r145, %r114, %r112;
	mov.b32 	%r147, 0;
$L__BB91_19:
	.pragma "nounroll";
	setp.ge.s32 	%p10, %r24, %r59;
	ld.shared.f32 	%f34, [%r145];
	add.s32 	%r55, %r147, %r23;
	mov.f32 	%f203, 0f00000000;
	@%p10 bra 	$L__BB91_21;
	add.s32 	%r115, %r55, %r26;
	mad.lo.s32 	%r116, %r115, %r62, %r25;
	mul.wide.s32 	%rd36, %r116, 4;
	add.s64 	%rd37, %rd3, %rd36;
	ld.global.nc.f32 	%f203, [%rd37];
$L__BB91_21:
	setp.ge.s32 	%p11, %r28, %r59;
	st.shared.f32 	[%r27], %f203;
	mov.f32 	%f204, 0f00000000;
	@%p11 bra 	$L__BB91_23;
	add.s32 	%r117, %r55, %r30;
	mad.lo.s32 	%r118, %r117, %r62, %r29;
	mul.wide.s32 	%rd38, %r118, 4;
	add.s64 	%rd39, %rd3, %rd38;
	ld.global.nc.f32 	%f204, [%rd39];
$L__BB91_23:
	setp.ge.s32 	%p12, %r31, %r59;
	st.shared.f32 	[%r27+256], %f204;
	mov.f32 	%f205, 0f00000000;
	@%p12 bra 	$L__BB91_25;
	add.s32 	%r119, %r55, %r33;
	mad.lo.s32 	%r120, %r119, %r62, %r32;
	mul.wide.s32 	%rd40, %r120, 4;
	add.s64 	%rd41, %rd3, %rd40;
	ld.global.nc.f32 	%f205, [%rd41];
$L__BB91_25:
	setp.ge.s32 	%p13, %r34, %r59;
	st.shared.f32 	[%r27+512], %f205;
	mov.f32 	%f206, 0f00000000;
	@%p13 bra 	$L__BB91_27;
	add.s32 	%r121, %r55, %r36;
	mad.lo.s32 	%r122, %r121, %r62, %r35;
	mul.wide.s32 	%rd42, %r122, 4;
	add.s64 	%rd43, %rd3, %rd42;
	ld.global.nc.f32 	%f206, [%rd43];
$L__BB91_27:
	setp.ge.s32 	%p14, %r37, %r59;
	st.shared.f32 	[%r27+768], %f206;
	mov.f32 	%f207, 0f00000000;
	@%p14 bra 	$L__BB91_29;
	add.s32 	%r123, %r55, %r39;
	mad.lo.s32 	%r124, %r123, %r62, %r38;
	mul.wide.s32 	%rd44, %r124, 4;
	add.s64 	%rd45, %rd3, %rd44;
	ld.global.nc.f32 	%f207, [%rd45];
$L__BB91_29:
	setp.ge.s32 	%p15, %r40, %r59;
	st.shared.f32 	[%r27+1024], %f207;
	mov.f32 	%f208, 0f00000000;
	@%p15 bra 	$L__BB91_31;
	add.s32 	%r125, %r55, %r42;
	mad.lo.s32 	%r126, %r125, %r62, %r41;
	mul.wide.s32 	%rd46, %r126, 4;
	add.s64 	%rd47, %rd3, %rd46;
	ld.global.nc.f32 	%f208, [%rd47];
$L__BB91_31:
	setp.ge.s32 	%p16, %r43, %r59;
	st.shared.f32 	[%r27+1280], %f208;
	mov.f32 	%f209, 0f00000000;
	@%p16 bra 	$L__BB91_33;
	add.s32 	%r127, %r55, %r45;
	mad.lo.s32 	%r128, %r127, %r62, %r44;
	mul.wide.s32 	%rd48, %r128, 4;
	add.s64 	%rd49, %rd3, %rd48;
	ld.global.nc.f32 	%f209, [%rd49];
$L__BB91_33:
	setp.ge.s32 	%p17, %r46, %r59;
	st.shared.f32 	[%r27+1536], %f209;
	mov.f32 	%f210, 0f00000000;
	@%p17 bra 	$L__BB91_35;
	add.s32 	%r129, %r55, %r48;
	mad.lo.s32 	%r130, %r129, %r62, %r47;
	mul.wide.s32 	%rd50, %r130, 4;
	add.s64 	%rd51, %rd3, %rd50;
	ld.global.nc.f32 	%f210, [%rd51];
$L__BB91_35:
	setp.ne.s32 	%p18, %r5, 0;
	st.shared.f32 	[%r27+1792], %f210;
	bar.sync 	0;
	ld.shared.f32 	%f86, [%r49];
	sub.f32 	%f87, %f34, %f86;
	abs.f32 	%f88, %f87;
	mul.f32 	%f89, %f88, %f188;
	lg2.approx.f32 	%f90, %f89;
	mul.f32 	%f91, %f33, %f90;
	ex2.approx.f32 	%f92, %f91;
	mul.f32 	%f93, %f187, %f92;
	setp.gt.f32 	%p19, %f87, 0f00000000;
	neg.f32 	%f94, %f93;
	selp.f32 	%f95, %f93, %f94, %p19;
	add.f32 	%f96, %f95, 0f00000000;
	ld.shared.f32 	%f97, [%r49+256];
	sub.f32 	%f98, %f34, %f97;
	abs.f32 	%f99, %f98;
	mul.f32 	%f100, %f99, %f190;
	lg2.approx.f32 	%f101, %f100;
	mul.f32 	%f102, %f33, %f101;
	ex2.approx.f32 	%f103, %f102;
	mul.f32 	%f104, %f189, %f103;
	setp.gt.f32 	%p20, %f98, 0f00000000;
	neg.f32 	%f105, %f104;
	selp.f32 	%f106, %f104, %f105, %p20;
	add.f32 	%f107, %f96, %f106;
	ld.shared.f32 	%f108, [%r49+512];
	sub.f32 	%f109, %f34, %f108;
	abs.f32 	%f110, %f109;
	mul.f32 	%f111, %f110, %f192;
	lg2.approx.f32 	%f112, %f111;
	mul.f32 	%f113, %f33, %f112;
	ex2.approx.f32 	%f114, %f113;
	mul.f32 	%f115, %f191, %f114;
	setp.gt.f32 	%p21, %f109, 0f00000000;
	neg.f32 	%f116, %f115;
	selp.f32 	%f117, %f115, %f116, %p21;
	add.f32 	%f118, %f107, %f117;
	ld.shared.f32 	%f119, [%r49+768];
	sub.f32 	%f120, %f34, %f119;
	abs.f32 	%f121, %f120;
	mul.f32 	%f122, %f121, %f194;
	lg2.approx.f32 	%f123, %f122;
	mul.f32 	%f124, %f33, %f123;
	ex2.approx.f32 	%f125, %f124;
	mul.f32 	%f126, %f193, %f125;
	setp.gt.f32 	%p22, %f120, 0f00000000;
	neg.f32 	%f127, %f126;
	selp.f32 	%f128, %f126, %f127, %p22;
	add.f32 	%f129, %f118, %f128;
	ld.shared.f32 	%f130, [%r49+1024];
	sub.f32 	%f131, %f34, %f130;
	abs.f32 	%f132, %f131;
	mul.f32 	%f133, %f132, %f196;
	lg2.approx.f32 	%f134, %f133;
	mul.f32 	%f135, %f33, %f134;
	ex2.approx.f32 	%f136, %f135;
	mul.f32 	%f137, %f195, %f136;
	setp.gt.f32 	%p23, %f131, 0f00000000;
	neg.f32 	%f138, %f137;
	selp.f32 	%f139, %f137, %f138, %p23;
	add.f32 	%f140, %f129, %f139;
	ld.shared.f32 	%f141, [%r49+1280];
	sub.f32 	%f142, %f34, %f141;
	abs.f32 	%f143, %f142;
	mul.f32 	%f144, %f143, %f198;
	lg2.approx.f32 	%f145, %f144;
	mul.f32 	%f146, %f33, %f145;
	ex2.approx.f32 	%f147, %f146;
	mul.f32 	%f148, %f197, %f147;
	setp.gt.f32 	%p24, %f142, 0f00000000;
	neg.f32 	%f149, %f148;
	selp.f32 	%f150, %f148, %f149, %p24;
	add.f32 	%f151, %f140, %f150;
	ld.shared.f32 	%f152, [%r49+1536];
	sub.f32 	%f153, %f34, %f152;
	abs.f32 	%f154, %f153;
	mul.f32 	%f155, %f154, %f200;
	lg2.approx.f32 	%f156, %f155;
	mul.f32 	%f157, %f33, %f156;
	ex2.approx.f32 	%f158, %f157;
	mul.f32 	%f159, %f199, %f158;
	setp.gt.f32 	%p25, %f153, 0f00000000;
	neg.f32 	%f160, %f159;
	selp.f32 	%f161, %f159, %f160, %p25;
	add.f32 	%f162, %f151, %f161;
	ld.shared.f32 	%f163, [%r49+1792];
	sub.f32 	%f164, %f34, %f163;
	abs.f32 	%f165, %f164;
	mul.f32 	%f166, %f165, %f201;
	lg2.approx.f32 	%f167, %f166;
	mul.f32 	%f168, %f33, %f167;
	ex2.approx.f32 	%f169, %f168;
	mul.f32 	%f170, %f202, %f169;
	setp.gt.f32 	%p26, %f164, 0f00000000;
	neg.f32 	%f171, %f170;
	selp.f32 	%f172, %f170, %f171, %p26;
	add.f32 	%f173, %f162, %f172;
	mov.b32 	%r131, %f173;
	shfl.sync.bfly.b32	%r132|%p27, %r131, 1, 31, -1;
	mov.b32 	%f174, %r132;
	add.f32 	%f175, %f173, %f174;
	mov.b32 	%r133, %f175;
	shfl.sync.bfly.b32	%r134|%p28, %r133, 2, 31, -1;
	mov.b32 	%f176, %r134;
	add.f32 	%f177, %f175, %f176;
	mov.b32 	%r135, %f177;
	shfl.sync.bfly.b32	%r136|%p29, %r135, 4, 31, -1;
	mov.b32 	%f178, %r136;
	add.f32 	%f179, %f177, %f178;
	mov.b32 	%r137, %f179;
	shfl.sync.bfly.b32	%r138|%p30, %r137, 8, 31, -1;
	mov.b32 	%f180, %r138;
	add.f32 	%f181, %f179, %f180;
	mov.b32 	%r139, %f181;
	shfl.sync.bfly.b32	%r140|%p31, %r139, 16, 31, -1;
	mov.b32 	%f182, %r140;
	add.f32 	%f51, %f181, %f182;
	@%p18 bra 	$L__BB91_37;
	st.shared.f32 	[%r146], %f51;
$L__BB91_37:
	setp.ne.s32 	%p32, %r5, 32;
	bar.sync 	0;
	@%p32 bra 	$L__BB91_39;
	ld.shared.f32 	%f183, [%r146];
	add.f32 	%f184, %f51, %f183;
	st.shared.f32 	[%r146], %f184;
$L__BB91_39:
	add.s32 	%r147, %r147, 1;
	add.s32 	%r146, %r146, 4;
	add.s32 	%r145, %r145, 4;
	setp.ne.s32 	%p33, %r147, 18;
	@%p33 bra 	$L__BB91_19;
	setp.gt.u32 	%p34, %r3, 17;
	bar.sync 	0;
	@%p34 bra 	$L__BB91_42;
	add.s32 	%r141, %r3, %r23;
	cvta.to.global.u64 	%rd52, %rd5;
	mul.wide.u32 	%rd53, %r141, 4;
	add.s64 	%rd54, %rd52, %rd53;
	add.s32 	%r144, %r113, %r95;
	ld.shared.f32 	%f185, [%r144];
	atom.global.add.f32 	%f186, [%rd54], %f185;
$L__BB91_42:
	ret;

}
	// .globl	_Z32norm_dist_backward_weight_kernelILi18ELi2EEvPKfS1_S1_S1_iiiiPff
.visible .entry _Z32norm_dist_backward_weight_kernelILi18ELi2EEvPKfS1_S1_S1_iiiiPff(
	.param .u64 .ptr .align 1 _Z32norm_dist_backward_weight_kernelILi18ELi2EEvPKfS1_S1_S1_iiiiPff_param_0,
	.param .u64 .ptr .align 1 _Z32norm_dist_backward_weight_kernelILi18ELi2EEvPKfS1_S1_S1_iiiiPff_param_1,
	.param .u64 .ptr .align 1 _Z32norm_dist_backward_weight_kernelILi18ELi2EEvPKfS1_S1_S1_iiiiPff_param_2,
	.param .u64 .ptr .align 1 _Z32norm_dist_backward_weight_kernelILi18ELi2EEvPKfS1_S1_S1_iiiiPff_param_3,
	.param .u32 _Z32norm_dist_backward_weight_kernelILi18ELi2EEvPKfS1_S1_S1_iiiiPff_param_4,
	.param .u32 _Z32norm_dist_backward_weight_kernelILi18ELi2EEvPKfS1_S1_S1_iiiiPff_param_5,
	.param .u32 _Z32norm_dist_backward_weight_kernelILi18ELi2EEvPKfS1_S1_S1_iiiiPff_param_6,
	.param .u32 _Z32norm_dist_backward_weight_kernelILi18ELi2EEvPKfS1_S1_S1_iiiiPff_param_7,
	.param .u64 .ptr .align 1 _Z32norm_dist_backward_weight_kernelILi18ELi2EEvPKfS1_S1_S1_iiiiPff_param_8,
	.param .f32 _Z32norm_dist_backward_weight_kernelILi18ELi2EEvPKfS1_S1_S1_iiiiPff_param_9
)
.maxntid 256
.minnctapersm 4
{
	.reg .pred 	%p<31>;
	.reg .b32 	%r<121>;
	.reg .b32 	%f<195>;
	.reg .b64 	%rd<47>;
	// demoted variable
	.shared .align 4 .b8 _ZZ32norm_dist_backward_weight_kernelILi18ELi2EEvPKfS1_S1_S1_iiiiPffE6blockW[144];
	// demoted variable
	.shared .align 4 .b8 _ZZ32norm_dist_backward_weight_kernelILi18ELi2EEvPKfS1_S1_S1_iiiiPffE3ans[144];
	// demoted variable
	.shared .align 4 .b8 _ZZ32norm_dist_backward_weight_kernelILi18ELi2EEvPKfS1_S1_S1_iiiiPffE6blockI[2048];
	ld.param.u64 	%rd6, [_Z32norm_dist_backward_weight_kernelILi18ELi2EEvPKfS1_S1_S1_iiiiPff_param_0];
	ld.param.u64 	%rd7, [_Z32norm_dist_backward_weight_kernelILi18ELi2EEvPKfS1_S1_S1_iiiiPff_param_1];
	ld.param.u64 	%rd4, [_Z32norm_dist_backward_weight_kernelILi18ELi2EEvPKfS1_S1_S1_iiiiPff_param_2];
	ld.param.u64 	%rd8, [_Z32norm_dist_backward_weight_kernelILi18ELi2EEvPKfS1_S1_S1_iiiiPff_param_3];
	ld.param.u32 	%r47, [_Z32norm_dist_backward_weight_kernelILi18ELi2EEvPKfS1_S1_S1_iiiiPff_param_4];
	ld.param.u32 	%r48, [_Z32norm_dist_backward_weight_kernelILi18ELi2EEvPKfS1_S1_S1_iiiiPff_param_5];
	ld.param.u32 	%r49, [_Z32norm_dist_backward_weight_kernelILi18ELi2EEvPKfS1_S1_S1_iiiiPff_param_6];
	ld.param.u32 	%r50, [_Z32norm_dist_backward_weight_kernelILi18ELi2EEvPKfS1_S1_S1_iiiiPff_param_7];
	ld.param.u64 	%rd5, [_Z32norm_dist_backward_weight_kernelILi18ELi2EEvPKfS1_S1_S1_iiiiPff_param_8];
	ld.param.f32 	%f44, [_Z32norm_dist_backward_weight_kernelILi18ELi2EEvPKfS1_S1_S1_iiiiPff_param_9];
	cvta.to.global.u64 	%rd1, %rd8;
	cvta.to.global.u64 	%rd2, %rd6;
	cvta.to.global.u64 	%rd3, %rd7;
	mov.u32 	%r51, %ctaid.y;
	shl.b32 	%r1, %r51, 9;
	mov.u32 	%r2, %ctaid.x;
	mov.u32 	%r3, %tid.x;
	setp.gt.u32 	%p1, %r3, 35;
	@%p1 bra 	$L__BB92_2;
	cvta.to.global.u64 	%rd9, %rd4;
	mad.lo.s32 	%r52, %r2, 36, %r3;
	mul.wide.u32 	%rd10, %r52, 4;
	add.s64 	%rd11, %rd9, %rd10;
	ld.global.nc.f32 	%f45, [%rd11];
	shl.b32 	%r53, %r3, 2;
	mov.u32 	%r54, _ZZ32norm_dist_backward_weight_kernelILi18ELi2EEvPKfS1_S1_S1_iiiiPffE6blockW;
	add.s32 	%r55, %r54, %r53;
	st.shared.f32 	[%r55], %f45;
$L__BB92_2:
	bar.sync 	0;
	shr.u32 	%r4, %r3, 6;
	and.b32  	%r5, %r3, 63;
	add.s32 	%r6, %r1, %r5;
	shl.b32 	%r56, %r2, 1;
	add.s32 	%r7, %r4, %r56;
	div.s32 	%r8, %r6, %r50;
	setp.ge.s32 	%p2, %r8, %r47;
	mov.f32 	%f176, 0f2EDBE6FF;
	mov.f32 	%f175, 0f00000000;
	@%p2 bra 	$L__BB92_4;
	mad.lo.s32 	%r57, %r8, %r48, %r7;
	rem.s32 	%r58, %r6, %r50;
	mad.lo.s32 	%r59, %r57, %r50, %r58;
	mul.wide.s32 	%rd12, %r59, 4;
	add.s64 	%rd13, %rd2, %rd12;
	ld.global.nc.f32 	%f175, [%rd13];
	add.s64 	%rd14, %rd1, %rd12;
	ld.global.nc.f32 	%f48, [%rd14];
	rcp.rn.f32 	%f176, %f48;
$L__BB92_4:
	add.s32 	%r9, %r6, 64;
	div.s32 	%r10, %r9, %r50;
	setp.ge.s32 	%p3, %r10, %r47;
	mov.f32 	%f178, 0f2EDBE6FF;
	mov.f32 	%f177, 0f00000000;
	@%p3 bra 	$L__BB92_6;
	mad.lo.s32 	%r60, %r10, %r48, %r7;
	rem.s32 	%r61, %r9, %r50;
	mad.lo.s32 	%r62, %r60, %r50, %r61;
	mul.wide.s32 	%rd15, %r62, 4;
	add.s64 	%rd16, %rd2, %rd15;
	ld.global.nc.f32 	%f177, [%rd16];
	add.s64 	%rd17, %rd1, %rd15;
	ld.global.nc.f32 	%f51, [%rd17];
	rcp.rn.f32 	%f178, %f51;
$L__BB92_6:
	add.s32 	%r11, %r6, 128;
	div.s32 	%r12, %r11, %r50;
	setp.ge.s32 	%p4, %r12, %r47;
	mov.f32 	%f180, 0f2EDBE6FF;
	mov.f32 	%f179, 0f00000000;
	@%p4 bra 	$L__BB92_8;
	mad.lo.s32 	%r63, %r12, %r48, %r7;
	rem.s32 	%r64, %r11, %r50;
	mad.lo.s32 	%r65, %r63, %r50, %r64;
	mul.wide.s32 	%rd18, %r65, 4;
	add.s64 	%rd19, %rd2, %rd18;
	ld.global.nc.f32 	%f179, [%rd19];
	add.s64 	%rd20, %rd1, %rd18;
	ld.global.nc.f32 	%f54, [%rd20];
	rcp.rn.f32 	%f180, %f54;
$L__BB92_8:
	add.s32 	%r13, %r6, 192;
	div.s32 	%r14, %r13, %r50;
	setp.ge.s32 	%p5, %r14, %r47;
	mov.f32 	%f182, 0f2EDBE6FF;
	mov.f32 	%f181, 0f00000000;
	@%p5 bra 	$L__BB92_10;
	mad.lo.s32 	%r66, %r14, %r48, %r7;
	rem.s32 	%r67, %r13, %r50;
	mad.lo.s32 	%r68, %r66, %r50, %r67;
	mul.wide.s32 	%rd21, %r68, 4;
	add.s64 	%rd22, %rd2, %rd21;
	ld.global.nc.f32 	%f181, [%rd22];
	add.s64 	%rd23, %rd1, %rd21;
	ld.global.nc.f32 	%f57, [%rd23];
	rcp.rn.f32 	%f182, %f57;
$L__BB92_10:
	add.s32 	%r15, %r6, 256;
	div.s32 	%r16, %r15, %r50;
	setp.ge.s32 	%p6, %r16, %r47;
	mov.f32 	%f184, 0f2EDBE6FF;
	mov.f32 	%f183, 0f00000000;
	@%p6 bra 	$L__BB92_12;
	mad.lo.s32 	%r69, %r16, %r48, %r7;
	rem.s32 	%r70, %r15, %r50;
	mad.lo.s32 	%r71, %r69, %r50, %r70;
	mul.wide.s32 	%rd24, %r71, 4;
	add.s64 	%rd25, %rd2, %rd24;
	ld.global.nc.f32 	%f183, [%rd25];
	add.s64 	%rd26, %rd1, %rd24;
	ld.global.nc.f32 	%f60, [%rd26];
	rcp.rn.f32 	%f184, %f60;
$L__BB92_12:
	add.s32 	%r17, %r6, 320;
	div.s32 	%r18, %r17, %r50;
	setp.ge.s32 	%p7, %r18, %r47;
	mov.f32 	%f186, 0f2EDBE6FF;
	mov.f32 	%f185, 0f00000000;
	@%p7 bra 	$L__BB92_14;
	mad.lo.s32 	%r72, %r18, %r48, %r7;
	rem.s32 	%r73, %r17, %r50;
	mad.lo.s32 	%r74, %r72, %r50, %r73;
	mul.wide.s32 	%rd27, %r74, 4;
	add.s64 	%rd28, %rd2, %rd27;
	ld.global.nc.f32 	%f185, [%rd28];
	add.s64 	%rd29, %rd1, %rd27;
	ld.global.nc.f32 	%f63, [%rd29];
	rcp.rn.f32 	%f186, %f63;
$L__BB92_14:
	add.s32 	%r19, %r6, 384;
	div.s32 	%r20, %r19, %r50;
	setp.ge.s32 	%p8, %r20, %r47;
	mov.f32 	%f188, 0f2EDBE6FF;
	mov.f32 	%f187, 0f00000000;
	@%p8 bra 	$L__BB92_16;
	mad.lo.s32 	%r75, %r20, %r48, %r7;
	rem.s32 	%r76, %r19, %r50;
	mad.lo.s32 	%r77, %r75, %r50, %r76;
	mul.wide.s32 	%rd30, %r77, 4;
	add.s64 	%rd31, %rd2, %rd30;
	ld.global.nc.f32 	%f187, [%rd31];
	add.s64 	%rd32, %rd1, %rd30;
	ld.global.nc.f32 	%f66, [%rd32];
	rcp.rn.f32 	%f188, %f66;
$L__BB92_16:
	add.s32 	%r21, %r6, 448;
	div.s32 	%r22, %r21, %r50;
	setp.ge.s32 	%p9, %r22, %r47;
	mov.f32 	%f190, 0f00000000;
	mov.f32 	%f189, 0f2EDBE6FF;
	@%p9 bra 	$L__BB92_18;
	mad.lo.s32 	%r78, %r22, %r48, %r7;
	rem.s32 	%r79, %r21, %r50;
	mad.lo.s32 	%r80, %r78, %r50, %r79;
	mul.wide.s32 	%rd33, %r80, 4;
	add.s64 	%rd34, %rd2, %rd33;
	ld.global.nc.f32 	%f190, [%rd34];
	add.s64 	%rd35, %rd1, %rd33;
	ld.global.nc.f32 	%f69, [%rd35];
	rcp.rn.f32 	%f189, %f69;
$L__BB92_18:
	add.s32 	%r82, %r1, %r3;
	mul.lo.s32 	%r23, %r2, 18;
	add.f32 	%f33, %f44, 0fBF800000;
	div.u32 	%r24, %r82, %r50;
	mul.lo.s32 	%r83, %r24, %r50;
	sub.s32 	%r25, %r82, %r83;
	mul.lo.s32 	%r26, %r24, %r49;
	shl.b32 	%r84, %r3, 2;
	mov.u32 	%r85, _ZZ32norm_dist_backward_weight_kernelILi18ELi2EEvPKfS1_S1_S1_iiiiPffE6blockI;
	add.s32 	%r27, %r85, %r84;
	add.s32 	%r86, %r82, 128;
	div.u32 	%r28, %r86, %r50;
	mul.lo.s32 	%r87, %r28, %r50;
	sub.s32 	%r29, %r86, %r87;
	mul.lo.s32 	%r30, %r28, %r49;
	add.s32 	%r88, %r82, 256;
	div.u32 	%r31, %r88, %r50;
	mul.lo.s32 	%r89, %r31, %r50;
	sub.s32 	%r32, %r88, %r89;
	mul.lo.s32 	%r33, %r31, %r49;
	add.s32 	%r90, %r82, 384;
	div.u32 	%r34, %r90, %r50;
	mul.lo.s32 	%r91, %r34, %r50;
	sub.s32 	%r35, %r90, %r91;
	mul.lo.s32 	%r36, %r34, %r49;
	shl.b32 	%r92, %r5, 2;
	add.s32 	%r37, %r85, %r92;
	mul.lo.s32 	%r93, %r4, 72;
	mov.u32 	%r94, _ZZ32norm_dist_backward_weight_kernelILi18ELi2EEvPKfS1_S1_S1_iiiiPffE3ans;
	add.s32 	%r119, %r94, %r93;
	mov.u32 	%r95, _ZZ32norm_dist_backward_weight_kernelILi18ELi2EEvPKfS1_S1_S1_iiiiPffE6blockW;
	add.s32 	%r118, %r95, %r93;
	mov.b32 	%r120, 0;
$L__BB92_19:
	.pragma "nounroll";
	setp.ge.s32 	%p10, %r24, %r47;
	ld.shared.f32 	%f34, [%r118];
	add.s32 	%r43, %r120, %r23;
	mov.f32 	%f191, 0f00000000;
	@%p10 bra 	$L__BB92_21;
	add.s32 	%r96, %r43, %r26;
	mad.lo.s32 	%r97, %r96, %r50, %r25;
	mul.wide.s32 	%rd36, %r97, 4;
	add.s64 	%rd37, %rd3, %rd36;
	ld.global.nc.f32 	%f191, [%rd37];
$L__BB92_21:
	setp.ge.s32 	%p11, %r28, %r47;
	st.shared.f32 	[%r27], %f191;
	mov.f32 	%f192, 0f00000000;
	@%p11 bra 	$L__BB92_23;
	add.s32 	%r98, %r43, %r30;
	mad.lo.s32 	%r99, %r98, %r50, %r29;
	mul.wide.s32 	%rd38, %r99, 4;
	add.s64 	%rd39, %rd3, %rd38;
	ld.global.nc.f32 	%f192, [%rd39];
$L__BB92_23:
	setp.ge.s32 	%p12, %r31, %r47;
	st.shared.f32 	[%r27+512], %f192;
	mov.f32 	%f193, 0f00000000;
	@%p12 bra 	$L__BB92_25;
	add.s32 	%r100, %r43, %r33;
	mad.lo.s32 	%r101, %r100, %r50, %r32;
	mul.wide.s32 	%rd40, %r101, 4;
	add.s64 	%rd41, %rd3, %rd40;
	ld.global.nc.f32 	%f193, [%rd41];
$L__BB92_25:
	setp.ge.s32 	%p13, %r34, %r47;
	st.shared.f32 	[%r27+1024], %f193;
	mov.f32 	%f194, 0f00000000;
	@%p13 bra 	$L__BB92_27;
	add.s32 	%r102, %r43, %r36;
	mad.lo.s32 	%r103, %r102, %r50, %r35;
	mul.wide.s32 	%rd42, %r103, 4;
	add.s64 	%rd43, %rd3, %rd42;
	ld.global.nc.f32 	%f194, [%rd43];
$L__BB92_27:
	setp.ne.s32 	%p14, %r5, 0;
	st.shared.f32 	[%r27+1536], %f194;
	bar.sync 	0;
	ld.shared.f32 	%f74, [%r37];
	sub.f32 	%f75, %f34, %f74;
	abs.f32 	%f76, %f75;
	mul.f32 	%f77, %f76, %f176;
	lg2.approx.f32 	%f78, %f77;
	mul.f32 	%f79, %f33, %f78;
	ex2.approx.f32 	%f80, %f79;
	mul.f32 	%f81, %f175, %f80;
	setp.gt.f32 	%p15, %f75, 0f00000000;
	neg.f32 	%f82, %f81;
	selp.f32 	%f83, %f81, %f82, %p15;
	add.f32 	%f84, %f83, 0f00000000;
	ld.shared.f32 	%f85, [%r37+256];
	sub.f32 	%f86, %f34, %f85;
	abs.f32 	%f87, %f86;
	mul.f32 	%f88, %f87, %f178;
	lg2.approx.f32 	%f89, %f88;
	mul.f32 	%f90, %f33, %f89;
	ex2.approx.f32 	%f91, %f90;
	mul.f32 	%f92, %f177, %f91;
	setp.gt.f32 	%p16, %f86, 0f00000000;
	neg.f32 	%f93, %f92;
	selp.f32 	%f94, %f92, %f93, %p16;
	add.f32 	%f95, %f84, %f94;
	ld.shared.f32 	%f96, [%r37+512];
	sub.f32 	%f97, %f34, %f96;
	abs.f32 	%f98, %f97;
	mul.f32 	%f99, %f98, %f180;
	lg2.approx.f32 	%f100, %f99;
	mul.f32 	%f101, %f33, %f100;
	ex2.approx.f32 	%f102, %f101;
	mul.f32 	%f103, %f179, %f102;
	setp.gt.f32 	%p17, %f97, 0f00000000;
	neg.f32 	%f104, %f103;
	selp.f32 	%f105, %f103, %f104, %p17;
	add.f32 	%f106, %f95, %f105;
	ld.shared.f32 	%f107, [%r37+768];
	sub.f32 	%f108, %f34, %f107;
	abs.f32 	%f109, %f108;
	mul.f32 	%f110, %f109, %f182;
	lg2.approx.f32 	%f111, %f110;
	mul.f32 	%f112, %f33, %f111;
	ex2.approx.f32 	%f113, %f112;
	mul.f32 	%f114, %f181, %f113;
	setp.gt.f32 	%p18, %f108, 0f00000000;
	neg.f32 	%f115, %f114;
	selp.f32 	%f116, %f114, %f115, %p18;
	add.f32 	%f117, %f106, %f116;
	ld.shared.f32 	%f118, [%r37+1024];
	sub.f32 	%f119, %f34, %f118;
	abs.f32 	%f120, %f119;
	mul.f32 	%f121, %f120, %f184;
	lg2.approx.f32 	%f122, %f121;
	mul.f32 	%f123, %f33, %f122;
	ex2.approx.f32 	%f124, %f123;
	mul.f32 	%f125, %f183, %f124;
	setp.gt.f32 	%p19, %f119, 0f00000000;
	neg.f32 	%f126, %f125;
	selp.f32 	%f127, %f125, %f126, %p19;
	add.f32 	%f128, %f117, %f127;
	ld.shared.f32 	%f129, [%r37+1280];
	sub.f32 	%f130, %f34, %f129;
	abs.f32 	%f131, %f130;
	mul.f32 	%f132, %f131, %f186;
	lg2.approx.f32 	%f133, %f132;
	mul.f32 	%f134, %f33, %f133;
	ex2.approx.f32 	%f135, %f134;
	mul.f32 	%f136, %f185, %f135;
	setp.gt.f32 	%p20, %f130, 0f00000000;
	neg.f32 	%f137, %f136;
	selp.f32 	%f138, %f136, %f137, %p20;
	add.f32 	%f139, %f128, %f138;
	ld.shared.f32 	%f140, [%r37+1536];
	sub.f32 	%f141, %f34, %f140;
	abs.f32 	%f142, %f141;
	mul.f32 	%f143, %f142, %f188;
	lg2.approx.f32 	%f144, %f143;
	mul.f32 	%f145, %f33, %f144;
	ex2.approx.f32 	%f146, %f145;
	mul.f32 	%f147, %f187, %f146;
	setp.gt.f32 	%p21, %f141, 0f00000000;
	neg.f32 	%f148, %f147;
	selp.f32 	%f149, %f147, %f148, %p21;
	add.f32 	%f150, %f139, %f149;
	ld.shared.f32 	%f151, [%r37+1792];
	sub.f32 	%f152, %f34, %f151;
	abs.f32 	%f153, %f152;
	mul.f32 	%f154, %f153, %f189;
	lg2.approx.f32 	%f155, %f154;
	mul.f32 	%f156, %f33, %f155;
	ex2.approx.f32 	%f157, %f156;
	mul.f32 	%f158, %f190, %f157;
	setp.gt.f32 	%p22, %f152, 0f00000000;
	neg.f32 	%f159, %f158;
	selp.f32 	%f160, %f158, %f159, %p22;
	add.f32 	%f161, %f150, %f160;
	mov.b32 	%r104, %f161;
	shfl.sync.bfly.b32	%r105|%p23, %r104, 1, 31, -1;
	mov.b32 	%f162, %r105;
	add.f32 	%f163, %f161, %f162;
	mov.b32 	%r106, %f163;
	shfl.sync.bfly.b32	%r107|%p24, %r106, 2, 31, -1;
	mov.b32 	%f164, %r107;
	add.f32 	%f165, %f163, %f164;
	mov.b32 	%r108, %f165;
	shfl.sync.bfly.b32	%r109|%p25, %r108, 4, 31, -1;
	mov.b32 	%f166, %r109;
	add.f32 	%f167, %f165, %f166;
	mov.b32 	%r110, %f167;
	shfl.sync.bfly.b32	%r111|%p26, %r110, 8, 31, -1;
	mov.b32 	%f168, %r111;
	add.f32 	%f169, %f167, %f168;
	mov.b32 	%r112, %f169;
	shfl.sync.bfly.b32	%r113|%p27, %r112, 16, 31, -1;
	mov.b32 	%f170, %r113;
	add.f32 	%f43, %f169, %f170;
	@%p14 bra 	$L__BB92_29;
	st.shared.f32 	[%r119], %f43;
$L__BB92_29:
	setp.ne.s32 	%p28, %r5, 32;
	bar.sync 	0;
	@%p28 bra 	$L__BB92_31;
	ld.shared.f32 	%f171, [%r119];
	add.f32 	%f172, %f43, %f171;
	st.shared.f32 	[%r119], %f172;
$L__BB92_31:
	add.s32 	%r120, %r120, 1;
	add.s32 	%r119, %r119, 4;
	add.s32 	%r118, %r118, 4;
	setp.ne.s32 	%p29, %r120, 18;
	@%p29 bra 	$L__BB92_19;
	setp.gt.u32 	%p30, %r3, 35;
	bar.sync 	0;
	@%p30 bra 	$L__BB92_34;
	mad.lo.s32 	%r114, %r2, 36, %r3;
	cvta.to.global.u64 	%rd44, %rd5;
	mul.wide.u32 	%rd45, %r114, 4;
	add.s64 	%rd46, %rd44, %rd45;
	add.s32 	%r117, %r94, %r84;
	ld.shared.f32 	%f173, [%r117];
	atom.global.add.f32 	%f174, [%rd46], %f173;
$L__BB92_34:
	ret;

}
	// .globl	_Z32norm_dist_backward_weight_kernelILi18ELi4EEvPKfS1_S1_S1_iiiiPff
.visible .entry _Z32norm_dist_backward_weight_kernelILi18ELi4EEvPKfS1_S1_S1_iiiiPff(
	.param .u64 .ptr .align 1 _Z32norm_dist_backward_weight_kernelILi18ELi4EEvPKfS1_S1_S1_iiiiPff_param_0,
	.param .u64 .ptr .align 1 _Z32norm_dist_backward_weight_kernelILi18ELi4EEvPKfS1_S1_S1_iiiiPff_param_1,
	.param .u64 .ptr .align 1 _Z32norm_dist_backward_weight_kernelILi18ELi4EEvPKfS1_S1_S1_iiiiPff_param_2,
	.param .u64 .ptr .align 1 _Z32norm_dist_backward_weight_kernelILi18ELi4EEvPKfS1_S1_S1_iiiiPff_param_3,
	.param .u32 _Z32norm_dist_backward_weight_kernelILi18ELi4EEvPKfS1_S1_S1_iiiiPff_param_4,
	.param .u32 _Z32norm_dist_backward_weight_kernelILi18ELi4EEvPKfS1_S1_S1_iiiiPff_param_5,
	.param .u32 _Z32norm_dist_backward_weight_kernelILi18ELi4EEvPKfS1_S1_S1_iiiiPff_param_6,
	.param .u32 _Z32norm_dist_backward_weight_kernelILi18ELi4EEvPKfS1_S1_S1_iiiiPff_param_7,
	.param .u64 .ptr .align 1 _Z32norm_dist_backward_weight_kernelILi18ELi4EEvPKfS1_S1_S1_iiiiPff_param_8,
	.param .f32 _Z32norm_dist_backward_weight_kernelILi18ELi4EEvPKfS1_S1_S1_iiiiPff_param_9
)
.maxntid 256
.minnctapersm 4
{
	.reg .pred 	%p<29>;
	.reg .b32 	%r<107>;
	.reg .b32 	%f<187>;
	.reg .b64 	%rd<43>;
	// demoted variable
	.shared .align 4 .b8 _ZZ32norm_dist_backward_weight_kernelILi18ELi4EEvPKfS1_S1_S1_iiiiPffE6blockW[288];
	// demoted variable
	.shared .align 4 .b8 _ZZ32norm_dist_backward_weight_kernelILi18ELi4EEvPKfS1_S1_S1_iiiiPffE3ans[288];
	// demoted variable
	.shared .align 4 .b8 _ZZ32norm_dist_backward_weight_kernelILi18ELi4EEvPKfS1_S1_S1_iiiiPffE6blockI[2048];
	ld.param.u64 	%rd6, [_Z32norm_dist_backward_weight_kernelILi18ELi4EEvPKfS1_S1_S1_iiiiPff_param_0];
	ld.param.u64 	%rd7, [_Z32norm_dist_backward_weight_kernelILi18ELi4EEvPKfS1_S1_S1_iiiiPff_param_1];
	ld.param.u64 	%rd4, [_Z32norm_dist_backward_weight_kernelILi18ELi4EEvPKfS1_S1_S1_iiiiPff_param_2];
	ld.param.u64 	%rd8, [_Z32norm_dist_backward_weight_kernelILi18ELi4EEvPKfS1_S1_S1_iiiiPff_param_3];
	ld.param.u32 	%r41, [_Z32norm_dist_backward_weight_kernelILi18ELi4EEvPKfS1_S1_S1_iiiiPff_param_4];
	ld.param.u32 	%r42, [_Z32norm_dist_backward_weight_kernelILi18ELi4EEvPKfS1_S1_S1_iiiiPff_param_5];
	ld.param.u32 	%r43, [_Z32norm_dist_backward_weight_kernelILi18ELi4EEvPKfS1_S1_S1_iiiiPff_param_6];
	ld.param.u32 	%r44, [_Z32norm_dist_backward_weight_kernelILi18ELi4EEvPKfS1_S1_S1_iiiiPff_param_7];
	ld.param.u64 	%rd5, [_Z32norm_dist_backward_weight_kernelILi18ELi4EEvPKfS1_S1_S1_iiiiPff_param_8];
	ld.param.f32 	%f40, [_Z32norm_dist_backward_weight_kernelILi18ELi4EEvPKfS1_S1_S1_iiiiPff_param_9];
	cvta.to.global.u64 	%rd1, %rd8;
	cvta.to.global.u64 	%rd2, %rd6;
	cvta.to.global.u64 	%rd3, %rd7;
	mov.u32 	%r45, %ctaid.y;
	shl.b32 	%r1, %r45, 9;
	mov.u32 	%r2, %ctaid.x;
	mov.u32 	%r3, %tid.x;
	setp.gt.u32 	%p1, %r3, 71;
	@%p1 bra 	$L__BB93_2;
	cvta.to.global.u64 	%rd9, %rd4;
	mad.lo.s32 	%r46, %r2, 72, %r3;
	mul.wide.u32 	%rd10, %r46, 4;
	add.s64 	%rd11, %rd9, %rd10;
	ld.global.nc.f32 	%f41, [%rd11];
	shl.b32 	%r47, %r3, 2;
	mov.u32 	%r48, _ZZ32norm_dist_backward_weight_kernelILi18ELi4EEvPKfS1_S1_S1_iiiiPffE6blockW;
	add.s32 	%r49, %r48, %r47;
	st.shared.f32 	[%r49], %f41;
$L__BB93_2:
	bar.sync 	0;
	shr.u32 	%r4, %r3, 6;
	and.b32  	%r5, %r3, 63;
	add.s32 	%r6, %r1, %r5;
	shl.b32 	%r50, %r2, 2;
	or.b32  	%r7, %r4, %r50;
	div.s32 	%r8, %r6, %r44;
	setp.ge.s32 	%p2, %r8, %r41;
	mov.f32 	%f170, 0f2EDBE6FF;
	mov.f32 	%f169, 0f00000000;
	@%p2 bra 	$L__BB93_4;
	mad.lo.s32 	%r51, %r8, %r42, %r7;
	rem.s32 	%r52, %r6, %r44;
	mad.lo.s32 	%r53, %r51, %r44, %r52;
	mul.wide.s32 	%rd12, %r53, 4;
	add.s64 	%rd13, %rd2, %rd12;
	ld.global.nc.f32 	%f169, [%rd13];
	add.s64 	%rd14, %rd1, %rd12;
	ld.global.nc.f32 	%f44, [%rd14];
	rcp.rn.f32 	%f170, %f44;
$L__BB93_4:
	add.s32 	%r9, %r6, 64;
	div.s32 	%r10, %r9, %r44;
	setp.ge.s32 	%p3, %r10, %r41;
	mov.f32 	%f172, 0f2EDBE6FF;
	mov.f32 	%f171, 0f00000000;
	@%p3 bra 	$L__BB93_6;
	mad.lo.s32 	%r54, %r10, %r42, %r7;
	rem.s32 	%r55, %r9, %r44;
	mad.lo.s32 	%r56, %r54, %r44, %r55;
	mul.wide.s32 	%rd15, %r56, 4;
	add.s64 	%rd16, %rd2, %rd15;
	ld.global.nc.f32 	%f171, [%rd16];
	add.s64 	%rd17, %rd1, %rd15;
	ld.global.nc.f32 	%f47, [%rd17];
	rcp.rn.f32 	%f172, %f47;
$L__BB93_6:
	add.s32 	%r11, %r6, 128;
	div.s32 	%r12, %r11, %r44;
	setp.ge.s32 	%p4, %r12, %r41;
	mov.f32 	%f174, 0f2EDBE6FF;
	mov.f32 	%f173, 0f00000000;
	@%p4 bra 	$L__BB93_8;
	mad.lo.s32 	%r57, %r12, %r42, %r7;
	rem.s32 	%r58, %r11, %r44;
	mad.lo.s32 	%r59, %r57, %r44, %r58;
	mul.wide.s32 	%rd18, %r59, 4;
	add.s64 	%rd19, %rd2, %rd18;
	ld.global.nc.f32 	%f173, [%rd19];
	add.s64 	%rd20, %rd1, %rd18;
	ld.global.nc.f32 	%f50, [%rd20];
	rcp.rn.f32 	%f174, %f50;
$L__BB93_8:
	add.s32 	%r13, %r6, 192;
	div.s32 	%r14, %r13, %r44;
	setp.ge.s32 	%p5, %r14, %r41;
	mov.f32 	%f176, 0f2EDBE6FF;
	mov.f32 	%f175, 0f00000000;
	@%p5 bra 	$L__BB93_10;
	mad.lo.s32 	%r60, %r14, %r42, %r7;
	rem.s32 	%r61, %r13, %r44;
	mad.lo.s32 	%r62, %r60, %r44, %r61;
	mul.wide.s32 	%rd21, %r62, 4;
	add.s64 	%rd22, %rd2, %rd21;
	ld.global.nc.f32 	%f175, [%rd22];
	add.s64 	%rd23, %rd1, %rd21;
	ld.global.nc.f32 	%f53, [%rd23];
	rcp.rn.f32 	%f176, %f53;
$L__BB93_10:
	add.s32 	%r15, %r6, 256;
	div.s32 	%r16, %r15, %r44;
	setp.ge.s32 	%p6, %r16, %r41;
	mov.f32 	%f178, 0f2EDBE6FF;
	mov.f32 	%f177, 0f00000000;
	@%p6 bra 	$L__BB93_12;
	mad.lo.s32 	%r63, %r16, %r42, %r7;
	rem.s32 	%r64, %r15, %r44;
	mad.lo.s32 	%r65, %r63, %r44, %r64;
	mul.wide.s32 	%rd24, %r65, 4;
	add.s64 	%rd25, %rd2, %rd24;
	ld.global.nc.f32 	%f177, [%rd25];
	add.s64 	%rd26, %rd1, %rd24;
	ld.global.nc.f32 	%f56, [%rd26];
	rcp.rn.f32 	%f178, %f56;
$L__BB93_12:
	add.s32 	%r17, %r6, 320;
	div.s32 	%r18, %r17, %r44;
	setp.ge.s32 	%p7, %r18, %r41;
	mov.f32 	%f180, 0f2EDBE6FF;
	mov.f32 	%f179, 0f00000000;
	@%p7 bra 	$L__BB93_14;
	mad.lo.s32 	%r66, %r18, %r42, %r7;
	rem.s32 	%r67, %r17, %r44;
	mad.lo.s32 	%r68, %r66, %r44, %r67;
	mul.wide.s32 	%rd27, %r68, 4;
	add.s64 	%rd28, %rd2, %rd27;
	ld.global.nc.f32 	%f179, [%rd28];
	add.s64 	%rd29, %rd1, %rd27;
	ld.global.nc.f32 	%f59, [%rd29];
	rcp.rn.f32 	%f180, %f59;
$L__BB93_14:
	add.s32 	%r19, %r6, 384;
	div.s32 	%r20, %r19, %r44;
	setp.ge.s32 	%p8, %r20, %r41;
	mov.f32 	%f182, 0f2EDBE6FF;
	mov.f32 	%f181, 0f00000000;
	@%p8 bra 	$L__BB93_16;
	mad.lo.s32 	%r69, %r20, %r42, %r7;
	rem.s32 	%r70, %r19, %r44;
	mad.lo.s32 	%r71, %r69, %r44, %r70;
	mul.wide.s32 	%rd30, %r71, 4;
	add.s64 	%rd31, %rd2, %rd30;
	ld.global.nc.f32 	%f181, [%rd31];
	add.s64 	%rd32, %rd1, %rd30;
	ld.global.nc.f32 	%f62, [%rd32];
	rcp.rn.f32 	%f182, %f62;
$L__BB93_16:
	add.s32 	%r21, %r6, 448;
	div.s32 	%r22, %r21, %r44;
	setp.ge.s32 	%p9, %r22, %r41;
	mov.f32 	%f184, 0f00000000;
	mov.f32 	%f183, 0f2EDBE6FF;
	@%p9 bra 	$L__BB93_18;
	mad.lo.s32 	%r72, %r22, %r42, %r7;
	rem.s32 	%r73, %r21, %r44;
	mad.lo.s32 	%r74, %r72, %r44, %r73;
	mul.wide.s32 	%rd33, %r74, 4;
	add.s64 	%rd34, %rd2, %rd33;
	ld.global.nc.f32 	%f184, [%rd34];
	add.s64 	%rd35, %rd1, %rd33;
	ld.global.nc.f32 	%f65, [%rd35];
	rcp.rn.f32 	%f183, %f65;
$L__BB93_18:
	add.s32 	%r76, %r1, %r3;
	mul.lo.s32 	%r23, %r2, 18;
	add.f32 	%f33, %f40, 0fBF800000;
	div.u32 	%r24, %r76, %r44;
	mul.lo.s32 	%r77, %r24, %r44;
	sub.s32 	%r25, %r76, %r77;
	mul.lo.s32 	%r26, %r24, %r43;
	shl.b32 	%r78, %r3, 2;
	mov.u32 	%r79, _ZZ32norm_dist_backward_weight_kernelILi18ELi4EEvPKfS1_S1_S1_iiiiPffE6blockI;
	add.s32 	%r27, %r79, %r78;
	add.s32 	%r80, %r76, 256;
	div.u32 	%r28, %r80, %r44;
	mul.lo.s32 	%r81, %r28, %r44;
	sub.s32 	%r29, %r80, %r81;
	mul.lo.s32 	%r30, %r28, %r43;
	shl.b32 	%r82, %r5, 2;
	add.s32 	%r31, %r79, %r82;
	mul.lo.s32 	%r83, %r4, 72;
	mov.u32 	%r84, _ZZ32norm_dist_backward_weight_kernelILi18ELi4EEvPKfS1_S1_S1_iiiiPffE3ans;
	add.s32 	%r105, %r84, %r83;
	mov.u32 	%r85, _ZZ32norm_dist_backward_weight_kernelILi18ELi4EEvPKfS1_S1_S1_iiiiPffE6blockW;
	add.s32 	%r104, %r85, %r83;
	mov.b32 	%r106, 0;
$L__BB93_19:
	.pragma "nounroll";
	setp.ge.s32 	%p10, %r24, %r41;
	ld.shared.f32 	%f34, [%r104];
	add.s32 	%r37, %r106, %r23;
	mov.f32 	%f185, 0f00000000;
	@%p10 bra 	$L__BB93_21;
	add.s32 	%r86, %r37, %r26;
	mad.lo.s32 	%r87, %r86, %r44, %r25;
	mul.wide.s32 	%rd36, %r87, 4;
	add.s64 	%rd37, %rd3, %rd36;
	ld.global.nc.f32 	%f185, [%rd37];
$L__BB93_21:
	setp.ge.s32 	%p11, %r28, %r41;
	st.shared.f32 	[%r27], %f185;
	mov.f32 	%f186, 0f00000000;
	@%p11 bra 	$L__BB93_23;
	add.s32 	%r88, %r37, %r30;
	mad.lo.s32 	%r89, %r88, %r44, %r29;
	mul.wide.s32 	%rd38, %r89, 4;
	add.s64 	%rd39, %rd3, %rd38;
	ld.global.nc.f32 	%f186, [%rd39];
$L__BB93_23:
	setp.ne.s32 	%p12, %r5, 0;
	st.shared.f32 	[%r27+1024], %f186;
	bar.sync 	0;
	ld.shared.f32 	%f68, [%r31];
	sub.f32 	%f69, %f34, %f68;
	abs.f32 	%f70, %f69;
	mul.f32 	%f71, %f70, %f170;
	lg2.approx.f32 	%f72, %f71;
	mul.f32 	%f73, %f33, %f72;
	ex2.approx.f32 	%f74, %f73;
	mul.f32 	%f75, %f169, %f74;
	setp.gt.f32 	%p13, %f69, 0f00000000;
	neg.f32 	%f76, %f75;
	selp.f32 	%f77, %f75, %f76, %p13;
	add.f32 	%f78, %f77, 0f00000000;
	ld.shared.f32 	%f79, [%r31+256];
	sub.f32 	%f80, %f34, %f79;
	abs.f32 	%f81, %f80;
	mul.f32 	%f82, %f81, %f172;
	lg2.approx.f32 	%f83, %f82;
	mul.f32 	%f84, %f33, %f83;
	ex2.approx.f32 	%f85, %f84;
	mul.f32 	%f86, %f171, %f85;
	setp.gt.f32 	%p14, %f80, 0f00000000;
	neg.f32 	%f87, %f86;
	selp.f32 	%f88, %f86, %f87, %p14;
	add.f32 	%f89, %f78, %f88;
	ld.shared.f32 	%f90, [%r31+512];
	sub.f32 	%f91, %f34, %f90;
	abs.f32 	%f92, %f91;
	mul.f32 	%f93, %f92, %f174;
	lg2.approx.f32 	%f94, %f93;
	mul.f32 	%f95, %f33, %f94;
	ex2.approx.f32 	%f96, %f95;
	mul.f32 	%f97, %f173, %f96;
	setp.gt.f32 	%p15, %f91, 0f00000000;
	neg.f32 	%f98, %f97;
	selp.f32 	%f99, %f97, %f98, %p15;
	add.f32 	%f100, %f89, %f99;
	ld.shared.f32 	%f101, [%r31+768];
	sub.f32 	%f102, %f34, %f101;
	abs.f32 	%f103, %f102;
	mul.f32 	%f104, %f103, %f176;
	lg2.approx.f32 	%f105, %f104;
	mul.f32 	%f106, %f33, %f105;
	ex2.approx.f32 	%f107, %f106;
	mul.f32 	%f108, %f175, %f107;
	setp.gt.f32 	%p16, %f102, 0f00000000;
	neg.f32 	%f109, %f108;
	selp.f32 	%f110, %f108, %f109, %p16;
	add.f32 	%f111, %f100, %f110;
	ld.shared.f32 	%f112, [%r31+1024];
	sub.f32 	%f113, %f34, %f112;
	abs.f32 	%f114, %f113;
	mul.f32 	%f115, %f114, %f178;
	lg2.approx.f32 	%f116, %f115;
	mul.f32 	%f117, %f33, %f116;
	ex2.approx.f32 	%f118, %f117;
	mul.f32 	%f119, %f177, %f118;
	setp.gt.f32 	%p17, %f113, 0f00000000;
	neg.f32 	%f120, %f119;
	selp.f32 	%f121, %f119, %f120, %p17;
	add.f32 	%f122, %f111, %f121;
	ld.shared.f32 	%f123, [%r31+1280];
	sub.f32 	%f124, %f34, %f123;
	abs.f32 	%f125, %f124;
	mul.f32 	%f126, %f125, %f180;
	lg2.approx.f32 	%f127, %f126;
	mul.f32 	%f128, %f33, %f127;
	ex2.approx.f32 	%f129, %f128;
	mul.f32 	%f130, %f179, %f129;
	setp.gt.f32 	%p18, %f124, 0f00000000;
	neg.f32 	%f131, %f130;
	selp.f32 	%f132, %f130, %f131, %p18;
	add.f32 	%f133, %f122, %f132;
	ld.shared.f32 	%f134, [%r31+1536];
	sub.f32 	%f135, %f34, %f134;
	abs.f32 	%f136, %f135;
	mul.f32 	%f137, %f136, %f182;
	lg2.approx.f32 	%f138, %f137;
	mul.f32 	%f139, %f33, %f138;
	ex2.approx.f32 	%f140, %f139;
	mul.f32 	%f141, %f181, %f140;
	setp.gt.f32 	%p19, %f135, 0f00000000;
	neg.f32 	%f142, %f141;
	selp.f32 	%f143, %f141, %f142, %p19;
	add.f32 	%f144, %f133, %f143;
	ld.shared.f32 	%f145, [%r31+1792];
	sub.f32 	%f146, %f34, %f145;
	abs.f32 	%f147, %f146;
	mul.f32 	%f148, %f147, %f183;
	lg2.approx.f32 	%f149, %f148;
	mul.f32 	%f150, %f33, %f149;
	ex2.approx.f32 	%f151, %f150;
	mul.f32 	%f152, %f184, %f151;
	setp.gt.f32 	%p20, %f146, 0f00000000;
	neg.f32 	%f153, %f152;
	selp.f32 	%f154, %f152, %f153, %p20;
	add.f32 	%f155, %f144, %f154;
	mov.b32 	%r90, %f155;
	shfl.sync.bfly.b32	%r91|%p21, %r90, 1, 31, -1;
	mov.b32 	%f156, %r91;
	add.f32 	%f157, %f155, %f156;
	mov.b32 	%r92, %f157;
	shfl.sync.bfly.b32	%r93|%p22, %r92, 2, 31, -1;
	mov.b32 	%f158, %r93;
	add.f32 	%f159, %f157, %f158;
	mov.b32 	%r94, %f159;
	shfl.sync.bfly.b32	%r95|%p23, %r94, 4, 31, -1;
	mov.b32 	%f160, %r95;
	add.f32 	%f161, %f159, %f160;
	mov.b32 	%r96, %f161;
	shfl.sync.bfly.b32	%r97|%p24, %r96, 8, 31, -1;
	mov.b32 	%f162, %r97;
	add.f32 	%f163, %f161, %f162;
	mov.b32 	%r98, %f163;
	shfl.sync.bfly.b32	%r99|%p25, %r98, 16, 31, -1;
	mov.b32 	%f164, %r99;
	add.f32 	%f39, %f163, %f164;
	@%p12 bra 	$L__BB93_25;
	st.shared.f32 	[%r105], %f39;
$L__BB93_25:
	setp.ne.s32 	%p26, %r5, 32;
	bar.sync 	0;
	@%p26 bra 	$L__BB93_27;
	ld.shared.f32 	%f165, [%r105];
	add.f32 	%f166, %f39, %f165;
	st.shared.f32 	[%r105], %f166;
$L__BB93_27:
	add.s32 	%r106, %r106, 1;
	add.s32 	%r105, %r105, 4;
	add.s32 	%r104, %r104, 4;
	setp.ne.s32 	%p27, %r106, 18;
	@%p27 bra 	$L__BB93_19;
	setp.gt.u32 	%p28, %r3, 71;
	bar.sync 	0;
	@%p28 bra 	$L__BB93_30;
	mad.lo.s32 	%r100, %r2, 72, %r3;
	cvta.to.global.u64 	%rd40, %rd5;
	mul.wide.u32 	%rd41, %r100, 4;
	add.s64 	%rd42, %rd40, %rd41;
	add.s32 	%r103, %r84, %r78;
	ld.shared.f32 	%f167, [%r103];
	atom.global.add.f32 	%f168, [%rd42], %f167;
$L__BB93_30:
	ret;

}
	// .globl	_Z32norm_dist_backward_weight_kernelILi36ELi2EEvPKfS1_S1_S1_iiiiPff
.visible .entry _Z32norm_dist_backward_weight_kernelILi36ELi2EEvPKfS1_S1_S1_iiiiPff(
	.param .u64 .ptr .align 1 _Z32norm_dist_backward_weight_kernelILi36ELi2EEvPKfS1_S1_S1_iiiiPff_param_0,
	.param .u64 .ptr .align 1 _Z32norm_dist_backward_weight_kernelILi36ELi2EEvPKfS1_S1_S1_iiiiPff_param_1,
	.param .u64 .ptr .align 1 _Z32norm_dist_backward_weight_kernelILi36ELi2EEvPKfS1_S1_S1_iiiiPff_param_2,
	.param .u64 .ptr .align 1 _Z32norm_dist_backward_weight_kernelILi36ELi2EEvPKfS1_S1_S1_iiiiPff_param_3,
	.param .u32 _Z32norm_dist_backward_weight_kernelILi36ELi2EEvPKfS1_S1_S1_iiiiPff_param_4,
	.param .u32 _Z32norm_dist_backward_weight_kernelILi36ELi2EEvPKfS1_S1_S1_iiiiPff_param_5,
	.param .u32 _Z32norm_dist_backward_weight_kernelILi36ELi2EEvPKfS1_S1_S1_iiiiPff_param_6,
	.param .u32 _Z32norm_dist_backward_weight_kernelILi36ELi2EEvPKfS1_S1_S1_iiiiPff_param_7,
	.param .u64 .ptr .align 1 _Z32norm_dist_backward_weight_kernelILi36ELi2EEvPKfS1_S1_S1_iiiiPff_param_8,
	.param .f32 _Z32norm_dist_backward_weight_kernelILi36ELi2EEvPKfS1_S1_S1_iiiiPff_param_9
)
.maxntid 256
.minnctapersm 4
{
	.reg .pred 	%p<31>;
	.reg .b32 	%r<121>;
	.reg .b32 	%f<195>;
	.reg .b64 	%rd<47>;
	// demoted variable
	.shared .align 4 .b8 _ZZ32norm_dist_backward_weight_kernelILi36ELi2EEvPKfS1_S1_S1_iiiiPffE6blockW[288];
	// demoted variable
	.shared .align 4 .b8 _ZZ32norm_dist_backward_weight_kernelILi36ELi2EEvPKfS1_S1_S1_iiiiPffE3ans[288];
	// demoted variable
	.shared .align 4 .b8 _ZZ32norm_dist_backward_weight_kernelILi36ELi2EEvPKfS1_S1_S1_iiiiPffE6blockI[2048];
	ld.param.u64 	%rd6, [_Z32norm_dist_backward_weight_kernelILi36ELi2EEvPKfS1_S1_S1_iiiiPff_param_0];
	ld.param.u64 	%rd7, [_Z32norm_dist_backward_weight_kernelILi36ELi2EEvPKfS1_S1_S1_iiiiPff_param_1];
	ld.param.u64 	%rd4, [_Z32norm_dist_backward_weight_kernelILi36ELi2EEvPKfS1_S1_S1_iiiiPff_param_2];
	ld.param.u64 	%rd8, [_Z32norm_dist_backward_weight_kernelILi36ELi2EEvPKfS1_S1_S1_iiiiPff_param_3];
	ld.param.u32 	%r47, [_Z32norm_dist_backward_weight_kernelILi36ELi2EEvPKfS1_S1_S1_iiiiPff_param_4];
	ld.param.u32 	%r48, [_Z32norm_dist_backward_weight_kernelILi36ELi2EEvPKfS1_S1_S1_iiiiPff_param_5];
	ld.param.u32 	%r49, [_Z32norm_dist_backward_weight_kernelILi36ELi2EEvPKfS1_S1_S1_iiiiPff_param_6];
	ld.param.u32 	%r50, [_Z32norm_dist_backward_weight_kernelILi36ELi2EEvPKfS1_S1_S1_iiiiPff_param_7];
	ld.param.u64 	%rd5, [_Z32norm_dist_backward_weight_kernelILi36ELi2EEvPKfS1_S1_S1_iiiiPff_param_8];
	ld.param.f32 	%f44, [_Z32norm_dist_backward_weight_kernelILi36ELi2EEvPKfS1_S1_S1_iiiiPff_param_9];
	cvta.to.global.u64 	%rd1, %rd8;
	cvta.to.global.u64 	%rd2, %rd6;
	cvta.to.global.u64 	%rd3, %rd7;
	mov.u32 	%r51, %ctaid.y;
	shl.b32 	%r1, %r51, 9;
	mov.u32 	%r2, %ctaid.x;
	mov.u32 	%r3, %tid.x;
	setp.gt.u32 	%p1, %r3, 71;
	@%p1 bra 	$L__BB94_2;
	cvta.to.global.u64 	%rd9, %rd4;
	mad.lo.s32 	%r52, %r2, 72, %r3;
	mul.wide.u32 	%rd10, %r52, 4;
	add.s64 	%rd11, %rd9, %rd10;
	ld.global.nc.f32 	%f45, [%rd11];
	shl.b32 	%r53, %r3, 2;
	mov.u32 	%r54, _ZZ32norm_dist_backward_weight_kernelILi36ELi2EEvPKfS1_S1_S1_iiiiPffE6blockW;
	add.s32 	%r55, %r54, %r53;
	st.shared.f32 	[%r55], %f45;
$L__BB94_2:
	bar.sync 	0;
	shr.u32 	%r4, %r3, 6;
	and.b32  	%r5, %r3, 63;
	add.s32 	%r6, %r1, %r5;
	shl.b32 	%r56, %r2, 1;
	add.s32 	%r7, %r4, %r56;
	div.s32 	%r8, %r6, %r50;
	setp.ge.s32 	%p2, %r8, %r47;
	mov.f32 	%f176, 0f2EDBE6FF;
	mov.f32 	%f175, 0f00000000;
	@%p2 bra 	$L__BB94_4;
	mad.lo.s32 	%r57, %r8, %r48, %r7;
	rem.s32 	%r58, %r6, %r50;
	mad.lo.s32 	%r59, %r57, %r50, %r58;
	mul.wide.s32 	%rd12, %r59, 4;
	add.s64 	%rd13, %rd2, %rd12;
	ld.global.nc.f32 	%f175, [%rd13];
	add.s64 	%rd14, %rd1, %rd12;
	ld.global.nc.f32 	%f48, [%rd14];
	rcp.rn.f32 	%f176, %f48;
$L__BB94_4:
	add.s32 	%r9, %r6, 64;
	div.s32 	%r10, %r9, %r50;
	setp.ge.s32 	%p3, %r10, %r47;
	mov.f32 	%f178, 0f2EDBE6FF;
	mov.f32 	%f177, 0f00000000;
	@%p3 bra 	$L__BB94_6;
	mad.lo.s32 	%r60, %r10, %r48, %r7;
	rem.s32 	%r61, %r9, %r50;
	mad.lo.s32 	%r62, %r60, %r50, %r61;
	mul.wide.s32 	%rd15, %r62, 4;
	add.s64 	%rd16, %rd2, %rd15;
	ld.global.nc.f32 	%f177, [%rd16];
	add.s64 	%rd17, %rd1, %rd15;
	ld.global.nc.f32 	%f51, [%rd17];
	rcp.rn.f32 	%f178, %f51;
$L__BB94_6:
	add.s32 	%r11, %r6, 128;
	div.s32 	%r12, %r11, %r50;
	setp.ge.s32 	%p4, %r12, %r47;
	mov.f32 	%f180, 0f2EDBE6FF;
	mov.f32 	%f179, 0f00000000;
	@%p4 bra 	$L__BB94_8;
	mad.lo.s32 	%r63, %r12, %r48, %r7;
	rem.s32 	%r64, %r11, %r50;
	mad.lo.s32 	%r65, %r63, %r50, %r64;
	mul.wide.s32 	%rd18, %r65, 4;
	add.s64 	%rd19, %rd2, %rd18;
	ld.global.nc.f32 	%f179, [%rd19];
	add.s64 	%rd20, %rd1, %rd18;
	ld.global.nc.f32 	%f54, [%rd20];
	rcp.rn.f32 	%f180, %f54;
$L__BB94_8:
	add.s32 	%r13, %r6, 192;
	div.s32 	%r14, %r13, %r50;
	setp.ge.s32 	%p5, %r14, %r47;
	mov.f32 	%f182, 0f2EDBE6FF;
	mov.f32 	%f181, 0f00000000;
	@%p5 bra 	$L__BB94_10;
	mad.lo.s32 	%r66, %r14, %r48, %r7;
	rem.s32 	%r67, %r13, %r50;
	mad.lo.s32 	%r68, %r66, %r50, %r67;
	mul.wide.s32 	%rd21, %r68, 4;
	add.s64 	%rd22, %rd2, %rd21;
	ld.global.nc.f32 	%f181, [%rd22];
	add.s64 	%rd23, %rd1, %rd21;
	ld.global.nc.f32 	%f57, [%rd23];
	rcp.rn.f32 	%f182, %f57;
$L__BB94_10:
	add.s32 	%r15, %r6, 256;
	div.s32 	%r16, %r15, %r50;
	setp.ge.s32 	%p6, %r16, %r47;
	mov.f32 	%f184, 0f2EDBE6FF;
	mov.f32 	%f183, 0f00000000;
	@%p6 bra 	$L__BB94_12;
	mad.lo.s32 	%r69, %r16, %r48, %r7;
	rem.s32 	%r70, %r15, %r50;
	mad.lo.s32 	%r71, %r69, %r50, %r70;
	mul.wide.s32 	%rd24, %r71, 4;
	add.s64 	%rd25, %rd2, %rd24;
	ld.global.nc.f32 	%f183, [%rd25];
	add.s64 	%rd26, %rd1, %rd24;
	ld.global.nc.f32 	%f60, [%rd26];
	rcp.rn.f32 	%f184, %f60;
$L__BB94_12:
	add.s32 	%r17, %r6, 320;
	div.s32 	%r18, %r17, %r50;
	setp.ge.s32 	%p7, %r18, %r47;
	mov.f32 	%f186, 0f2EDBE6FF;
	mov.f32 	%f185, 0f00000000;
	@%p7 bra 	$L__BB94_14;
	mad.lo.s32 	%r72, %r18, %r48, %r7;
	rem.s32 	%r73, %r17, %r50;
	mad.lo.s32 	%r74, %r72, %r50, %r73;
	mul.wide.s32 	%rd27, %r74, 4;
	add.s64 	%rd28, %rd2, %rd27;
	ld.global.nc.f32 	%f185, [%rd28];
	add.s64 	%rd29, %rd1, %rd27;
	ld.global.nc.f32 	%f63, [%rd29];
	rcp.rn.f32 	%f186, %f63;
$L__BB94_14:
	add.s32 	%r19, %r6, 384;
	div.s32 	%r20, %r19, %r50;
	setp.ge.s32 	%p8, %r20, %r47;
	mov.f32 	%f188, 0f2EDBE6FF;
	mov.f32 	%f187, 0f00000000;
	@%p8 bra 	$L__BB94_16;
	mad.lo.s32 	%r75, %r20, %r48, %r7;
	rem.s32 	%r76, %r19, %r50;
	mad.lo.s32 	%r77, %r75, %r50, %r76;
	mul.wide.s32 	%rd30, %r77, 4;
	add.s64 	%rd31, %rd2, %rd30;
	ld.global.nc.f32 	%f187, [%rd31];
	add.s64 	%rd32, %rd1, %rd30;
	ld.global.nc.f32 	%f66, [%rd32];
	rcp.rn.f32 	%f188, %f66;
$L__BB94_16:
	add.s32 	%r21, %r6, 448;
	div.s32 	%r22, %r21, %r50;
	setp.ge.s32 	%p9, %r22, %r47;
	mov.f32 	%f190, 0f00000000;
	mov.f32 	%f189, 0f2EDBE6FF;
	@%p9 bra 	$L__BB94_18;
	mad.lo.s32 	%r78, %r22, %r48, %r7;
	rem.s32 	%r79, %r21, %r50;
	mad.lo.s32 	%r80, %r78, %r50, %r79;
	mul.wide.s32 	%rd33, %r80, 4;
	add.s64 	%rd34, %rd2, %rd33;
	ld.global.nc.f32 	%f190, [%rd34];
	add.s64 	%rd35, %rd1, %rd33;
	ld.global.nc.f32 	%f69, [%rd35];
	rcp.rn.f32 	%f189, %f69;
$L__BB94_18:
	add.s32 	%r82, %r1, %r3;
	mul.lo.s32 	%r23, %r2, 36;
	add.f32 	%f33, %f44, 0fBF800000;
	div.u32 	%r24, %r82, %r50;
	mul.lo.s32 	%r83, %r24, %r50;
	sub.s32 	%r25, %r82, %r83;
	mul.lo.s32 	%r26, %r24, %r49;
	shl.b32 	%r84, %r3, 2;
	mov.u32 	%r85, _ZZ32norm_dist_backward_weight_kernelILi36ELi2EEvPKfS1_S1_S1_iiiiPffE6blockI;
	add.s32 	%r27, %r85, %r84;
	add.s32 	%r86, %r82, 128;
	div.u32 	%r28, %r86, %r50;
	mul.lo.s32 	%r87, %r28, %r50;
	sub.s32 	%r29, %r86, %r87;
	mul.lo.s32 	%r30, %r28, %r49;
	add.s32 	%r88, %r82, 256;
	div.u32 	%r31, %r88, %r50;
	mul.lo.s32 	%r89, %r31, %r50;
	sub.s32 	%r32, %r88, %r89;
	mul.lo.s32 	%r33, %r31, %r49;
	add.s32 	%r90, %r82, 384;
	div.u32 	%r34, %r90, %r50;
	mul.lo.s32 	%r91, %r34, %r50;
	sub.s32 	%r35, %r90, %r91;
	mul.lo.s32 	%r36, %r34, %r49;
	shl.b32 	%r92, %r5, 2;
	add.s32 	%r37, %r85, %r92;
	mul.lo.s32 	%r93, %r4, 144;
	mov.u32 	%r94, _ZZ32norm_dist_backward_weight_kernelILi36ELi2EEvPKfS1_S1_S1_iiiiPffE3ans;
	add.s32 	%r119, %r94, %r93;
	mov.u32 	%r95, _ZZ32norm_dist_backward_weight_kernelILi36ELi2EEvPKfS1_S1_S1_iiiiPffE6blockW;
	add.s32 	%r118, %r95, %r93;
	mov.b32 	%r120, 0;
$L__BB94_19:
	.pragma "nounroll";
	setp.ge.s32 	%p10, %r24, %r47;
	ld.shared.f32 	%f34, [%r118];
	add.s32 	%r43, %r120, %r23;
	mov.f32 	%f191, 0f00000000;
	@%p10 bra 	$L__BB94_21;
	add.s32 	%r96, %r43, %r26;
	mad.lo.s32 	%r97, %r96, %r50, %r25;
	mul.wide.s32 	%rd36, %r97, 4;
	add.s64 	%rd37, %rd3, %rd36;
	ld.global.nc.f32 	%f191, [%rd37];
$L__BB94_21:
	setp.ge.s32 	%p11, %r28, %r47;
	st.shared.f32 	[%r27], %f191;
	mov.f32 	%f192, 0f00000000;
	@%p11 bra 	$L__BB94_23;
	add.s32 	%r98, %r43, %r30;
	mad.lo.s32 	%r99, %r98, %r50, %r29;
	mul.wide.s32 	%rd38, %r99, 4;
	add.s64 	%rd39, %rd3, %rd38;
	ld.global.nc.f32 	%f192, [%rd39];
$L__BB94_23:
	setp.ge.s32 	%p12, %r31, %r47;
	st.shared.f32 	[%r27+512], %f192;
	mov.f32 	%f193, 0f00000000;
	@%p12 bra 	$L__BB94_25;
	add.s32 	%r100, %r43, %r33;
	mad.lo.s32 	%r101, %r100, %r50, %r32;
	mul.wide.s32 	%rd40, %r101, 4;
	add.s64 	%rd41, %rd3, %rd40;
	ld.global.nc.f32 	%f193, [%rd41];
$L__BB94_25:
	setp.ge.s32 	%p13, %r34, %r47;
	st.shared.f32 	[%r27+1024], %f193;
	mov.f32 	%f194, 0f00000000;
	@%p13 bra 	$L__BB94_27;
	add.s32 	%r102, %r43, %r36;
	mad.lo.s32 	%r103, %r102, %r50, %r35;
	mul.wide.s32 	%rd42, %r103, 4;
	add.s64 	%rd43, %rd3, %rd42;
	ld.global.nc.f32 	%f194, [%rd43];
$L__BB94_27:
	setp.ne.s32 	%p14, %r5, 0;
	st.shared.f32 	[%r27+1536], %f194;
	bar.sync 	0;
	ld.shared.f32 	%f74, [%r37];
	sub.f32 	%f75, %f34, %f74;
	abs.f32 	%f76, %f75;
	mul.f32 	%f77, %f76, %f176;
	lg2.approx.f32 	%f78, %f77;
	mul.f32 	%f79, %f33, %f78;
	ex2.approx.f32 	%f80, %f79;
	mul.f32 	%f81, %f175, %f80;
	setp.gt.f32 	%p15, %f75, 0f00000000;
	neg.f32 	%f82, %f81;
	selp.f32 	%f83, %f81, %f82, %p15;
	add.f32 	%f84, %f83, 0f00000000;
	ld.shared.f32 	%f85, [%r37+256];
	sub.f32 	%f86, %f34, %f85;
	abs.f32 	%f87, %f86;
	mul.f32 	%f88, %f87, %f178;
	lg2.approx.f32 	%f89, %f88;
	mul.f32 	%f90, %f33, %f89;
	ex2.approx.f32 	%f91, %f90;
	mul.f32 	%f92, %f177, %f91;
	setp.gt.f32 	%p16, %f86, 0f00000000;
	neg.f32 	%f93, %f92;
	selp.f32 	%f94, %f92, %f93, %p16;
	add.f32 	%f95, %f84, %f94;
	ld.shared.f32 	%f96, [%r37+512];
	sub.f32 	%f97, %f34, %f96;
	abs.f32 	%f98, %f97;
	mul.f32 	%f99, %f98, %f180;
	lg2.approx.f32 	%f100, %f99;
	mul.f32 	%f101, %f33, %f100;
	ex2.approx.f32 	%f102, %f101;
	mul.f32 	%f103, %f179, %f102;
	setp.gt.f32 	%p17, %f97, 0f00000000;
	neg.f32 	%f104, %f103;
	selp.f32 	%f105, %f103, %f104, %p17;
	add.f32 	%f106, %f95, %f105;
	ld.shared.f32 	%f107, [%r37+768];
	sub.f32 	%f108, %f34, %f107;
	abs.f32 	%f109, %f108;
	mul.f32 	%f110, %f109, %f182;
	lg2.approx.f32 	%f111, %f110;
	mul.f32 	%f112, %f33, %f111;
	ex2.approx.f32 	%f113, %f112;
	mul.f32 	%f114, %f181, %f113;
	setp.gt.f32 	%p18, %f108, 0f00000000;
	neg.f32 	%f115, %f114;
	selp.f32 	%f116, %f114, %f115, %p18;
	add.f32 	%f117, %f106, %f116;
	ld.shared.f32 	%f118, [%r37+1024];
	sub.f32 	%f119, %f34, %f118;
	abs.f32 	%f120, %f119;
	mul.f32 	%f121, %f120, %f184;
	lg2.approx.f32 	%f122, %f121;
	mul.f32 	%f123, %f33, %f122;
	ex2.approx.f32 	%f124, %f123;
	mul.f32 	%f125, %f183, %f124;
	setp.gt.f32 	%p19, %f119, 0f00000000;
	neg.f32 	%f126, %f125;
	selp.f32 	%f127, %f125, %f126, %p19;
	add.f32 	%f128, %f117, %f127;
	ld.shared.f32 	%f129, [%r37+1280];
	sub.f32 	%f130, %f34, %f129;
	abs.f32 	%f131, %f130;
	mul.f32 	%f132, %f131, %f186;
	lg2.approx.f32 	%f133, %f132;
	mul.f32 	%f134, %f33, %f133;
	ex2.approx.f32 	%f135, %f134;
	mul.f32 	%f136, %f185, %f135;
	setp.gt.f32 	%p20, %f130, 0f00000000;
	neg.f32 	%f137, %f136;
	selp.f32 	%f138, %f136, %f137, %p20;
	add.f32 	%f139, %f128, %f138;
	ld.shared.f32 	%f140, [%r37+1536];
	sub.f32 	%f141, %f34, %f140;
	abs.f32 	%f142, %f141;
	mul.f32 	%f143, %f142, %f188;
	lg2.approx.f32 	%f144, %f143;
	mul.f32 	%f145, %f33, %f144;
	ex2.approx.f32 	%f146, %f145;
	mul.f32 	%f147, %f187, %f146;
	setp.gt.f32 	%p21, %f141, 0f00000000;
	neg.f32 	%f148, %f147;
	selp.f32 	%f149, %f147, %f148, %p21;
	add.f32 	%f150, %f139, %f149;
	ld.shared.f32 	%f151, [%r37+1792];
	sub.f32 	%f152, %f34, %f151;
	abs.f32 	%f153, %f152;
	mul.f32 	%f154, %f153, %f189;
	lg2.approx.f32 	%f155, %f154;
	mul.f32 	%f156, %f33, %f155;
	ex2.approx.f32 	%f157, %f156;
	mul.f32 	%f158, %f190, %f157;
	setp.gt.f32 	%p22, %f152, 0f00000000;
	neg.f32 	%f159, %f158;
	selp.f32 	%f160, %f158, %f159, %p22;
	add.f32 	%f161, %f150, %f160;
	mov.b32 	%r104, %f161;
	shfl.sync.bfly.b32	%r105|%p23, %r104, 1, 31, -1;
	mov.b32 	%f162, %r105;
	add.f32 	%f163, %f161, %f162;
	mov.b32 	%r106, %f163;
	shfl.sync.bfly.b32	%r107|%p24, %r106, 2, 31, -1;
	mov.b32 	%f164, %r107;
	add.f32 	%f165, %f163, %f164;
	mov.b32 	%r108, %f165;
	shfl.sync.bfly.b32	%r109|%p25, %r108, 4, 31, -1;
	mov.b32 	%f166, %r109;
	add.f32 	%f167, %f165, %f166;
	mov.b32 	%r110, %f167;
	shfl.sync.bfly.b32	%r111|%p26, %r110, 8, 31, -1;
	mov.b32 	%f168, %r111;
	add.f32 	%f169, %f167, %f168;
	mov.b32 	%r112, %f169;
	shfl.sync.bfly.b32	%r113|%p27, %r112, 16, 31, -1;
	mov.b32 	%f170, %r113;
	add.f32 	%f43, %f169, %f170;
	@%p14 bra 	$L__BB94_29;
	st.shared.f32 	[%r119], %f43;
$L__BB94_29:
	setp.ne.s32 	%p28, %r5, 32;
	bar.sync 	0;
	@%p28 bra 	$L__BB94_31;
	ld.shared.f32 	%f171, [%r119];
	add.f32 	%f172, %f43, %f171;
	st.shared.f32 	[%r119], %f172;
$L__BB94_31:
	add.s32 	%r120, %r120, 1;
	add.s32 	%r119, %r119, 4;
	add.s32 	%r118, %r118, 4;
	setp.ne.s32 	%p29, %r120, 36;
	@%p29 bra 	$L__BB94_19;
	setp.gt.u32 	%p30, %r3, 71;
	bar.sync 	0;
	@%p30 bra 	$L__BB94_34;
	mad.lo.s32 	%r114, %r2, 72, %r3;
	cvta.to.global.u64 	%rd44, %rd5;
	mul.wide.u32 	%rd45, %r114, 4;
	add.s64 	%rd46, %rd44, %rd45;
	add.s32 	%r117, %r94, %r84;
	ld.shared.f32 	%f173, [%r117];
	atom.global.add.f32 	%f174, [%rd46], %f173;
$L__BB94_34:
	ret;

}
	// .globl	_Z32norm_dist_backward_weight_kernelILi36ELi4EEvPKfS1_S1_S1_iiiiPff
.visible .entry _Z32norm_dist_backward_weight_kernelILi36ELi4EEvPKfS1_S1_S1_iiiiPff(
	.param .u64 .ptr .align 1 _Z32norm_dist_backward_weight_kernelILi36ELi4EEvPKfS1_S1_S1_iiiiPff_param_0,
	.param .u64 .ptr .align 1 _Z32norm_dist_backward_weight_kernelILi36ELi4EEvPKfS1_S1_S1_iiiiPff_param_1,
	.param .u64 .ptr .align 1 _Z32norm_dist_backward_weight_kernelILi36ELi4EEvPKfS1_S1_S1_iiiiPff_param_2,
	.param .u64 .ptr .align 1 _Z32norm_dist_backward_weight_kernelILi36ELi4EEvPKfS1_S1_S1_iiiiPff_param_3,
	.param .u32 _Z32norm_dist_backward_weight_kernelILi36ELi4EEvPKfS1_S1_S1_iiiiPff_param_4,
	.param .u32 _Z32norm_dist_backward_weight_kernelILi36ELi4EEvPKfS1_S1_S1_iiiiPff_param_5,
	.param .u32 _Z32norm_dist_backward_weight_kernelILi36ELi4EEvPKfS1_S1_S1_iiiiPff_param_6,
	.param .u32 _Z32norm_dist_backward_weight_kernelILi36ELi4EEvPKfS1_S1_S1_iiiiPff_param_7,
	.param .u64 .ptr .align 1 _Z32norm_dist_backward_weight_kernelILi36ELi4EEvPKfS1_S1_S1_iiiiPff_param_8,
	.param .f32 _Z32norm_dist_backward_weight_kernelILi36ELi4EEvPKfS1_S1_S1_iiiiPff_param_9
)
.maxntid 256
.minnctapersm 4
{
	.reg .pred 	%p<29>;
	.reg .b32 	%r<107>;
	.reg .b32 	%f<187>;
	.reg .b64 	%rd<43>;
	// demoted variable
	.shared .align 4 .b8 _ZZ32norm_dist_backward_weight_kernelILi36ELi4EEvPKfS1_S1_S1_iiiiPffE6blockW[576];
	// demoted variable
	.shared .align 4 .b8 _ZZ32norm_dist_backward_weight_kernelILi36ELi4EEvPKfS1_S1_S1_iiiiPffE3ans[576];
	// demoted variable
	.shared .align 4 .b8 _ZZ32norm_dist_backward_weight_kernelILi36ELi4EEvPKfS1_S1_S1_iiiiPffE6blockI[2048];
	ld.param.u64 	%rd6, [_Z32norm_dist_backward_weight_kernelILi36ELi4EEvPKfS1_S1_S1_iiiiPff_param_0];
	ld.param.u64 	%rd7, [_Z32norm_dist_backward_weight_kernelILi36ELi4EEvPKfS1_S1_S1_iiiiPff_param_1];
	ld.param.u64 	%rd4, [_Z32norm_dist_backward_weight_kernelILi36ELi4EEvPKfS1_S1_S1_iiiiPff_param_2];
	ld.param.u64 	%rd8, [_Z32norm_dist_backward_weight_kernelILi36ELi4EEvPKfS1_S1_S1_iiiiPff_param_3];
	ld.param.u32 	%r41, [_Z32norm_dist_backward_weight_kernelILi36ELi4EEvPKfS1_S1_S1_iiiiPff_param_4];
	ld.param.u32 	%r42, [_Z32norm_dist_backward_weight_kernelILi36ELi4EEvPKfS1_S1_S1_iiiiPff_param_5];
	ld.param.u32 	%r43, [_Z32norm_dist_backward_weight_kernelILi36ELi4EEvPKfS1_S1_S1_iiiiPff_param_6];
	ld.param.u32 	%r44, [_Z32norm_dist_backward_weight_kernelILi36ELi4EEvPKfS1_S1_S1_iiiiPff_param_7];
	ld.param.u64 	%rd5, [_Z32norm_dist_backward_weight_kernelILi36ELi4EEvPKfS1_S1_S1_iiiiPff_param_8];
	ld.param.f32 	%f40, [_Z32norm_dist_backward_weight_kernelILi36ELi4EEvPKfS1_S1_S1_iiiiPff_param_9];
	cvta.to.global.u64 	%rd1, %rd8;
	cvta.to.global.u64 	%rd2, %rd6;
	cvta.to.global.u64 	%rd3, %rd7;
	mov.u32 	%r45, %ctaid.y;
	shl.b32 	%r1, %r45, 9;
	mov.u32 	%r2, %ctaid.x;
	mov.u32 	%r3, %tid.x;
	setp.gt.u32 	%p1, %r3, 143;
	@%p1 bra 	$L__BB95_2;
	cvta.to.global.u64 	%rd9, %rd4;
	mad.lo.s32 	%r46, %r2, 144, %r3;
	mul.wide.u32 	%rd10, %r46, 4;
	add.s64 	%rd11, %rd9, %rd10;
	ld.global.nc.f32 	%f41, [%rd11];
	shl.b32 	%r47, %r3, 2;
	mov.u32 	%r48, _ZZ32norm_dist_backward_weight_kernelILi36ELi4EEvPKfS1_S1_S1_iiiiPffE6blockW;
	add.s32 	%r49, %r48, %r47;
	st.shared.f32 	[%r49], %f41;
$L__BB95_2:
	bar.sync 	0;
	shr.u32 	%r4, %r3, 6;
	and.b32  	%r5, %r3, 63;
	add.s32 	%r6, %r1, %r5;
	shl.b32 	%r50, %r2, 2;
	or.b32  	%r7, %r4, %r50;
	div.s32 	%r8, %r6, %r44;
	setp.ge.s32 	%p2, %r8, %r41;
	mov.f32 	%f170, 0f2EDBE6FF;
	mov.f32 	%f169, 0f00000000;
	@%p2 bra 	$L__BB95_4;
	mad.lo.s32 	%r51, %r8, %r42, %r7;
	rem.s32 	%r52, %r6, %r44;
	mad.lo.s32 	%r53, %r51, %r44, %r52;
	mul.wide.s32 	%rd12, %r53, 4;
	add.s64 	%rd13, %rd2, %rd12;
	ld.global.nc.f32 	%f169, [%rd13];
	add.s64 	%rd14, %rd1, %rd12;
	ld.global.nc.f32 	%f44, [%rd14];
	rcp.rn.f32 	%f170, %f44;
$L__BB95_4:
	add.s32 	%r9, %r6, 64;
	div.s32 	%r10, %r9, %r44;
	setp.ge.s32 	%p3, %r10, %r41;
	mov.f32 	%f172, 0f2EDBE6FF;
	mov.f32 	%f171, 0f00000000;
	@%p3 bra 	$L__BB95_6;
	mad.lo.s32 	%r54, %r10, %r42, %r7;
	rem.s32 	%r55, %r9, %r44;
	mad.lo.s32 	%r56, %r54, %r44, %r55;
	mul.wide.s32 	%rd15, %r56, 4;
	add.s64 	%rd16, %rd2, %rd15;
	ld.global.nc.f32 	%f171, [%rd16];
	add.s64 	%rd17, %rd1, %rd15;
	ld.global.nc.f32 	%f47, [%rd17];
	rcp.rn.f32 	%f172, %f47;
$L__BB95_6:
	add.s32 	%r11, %r6, 128;
	div.s32 	%r12, %r11, %r44;
	setp.ge.s32 	%p4, %r12, %r41;
	mov.f32 	%f174, 0f2EDBE6FF;
	mov.f32 	%f173, 0f00000000;
	@%p4 bra 	$L__BB95_8;
	mad.lo.s32 	%r57, %r12, %r42, %r7;
	rem.s32 	%r58, %r11, %r44;
	mad.lo.s32 	%r59, %r57, %r44, %r58;
	mul.wide.s32 	%rd18, %r59, 4;
	add.s64 	%rd19, %rd2, %rd18;
	ld.global.nc.f32 	%f173, [%rd19];
	add.s64 	%rd20, %rd1, %rd18;
	ld.global.nc.f32 	%f50, [%rd20];
	rcp.rn.f32 	%f174, %f50;
$L__BB95_8:
	add.s32 	%r13, %r6, 192;
	div.s32 	%r14, %r13, %r44;
	setp.ge.s32 	%p5, %r14, %r41;
	mov.f32 	%f176, 0f2EDBE6FF;
	mov.f32 	%f175, 0f00000000;
	@%p5 bra 	$L__BB95_10;
	mad.lo.s32 	%r60, %r14, %r42, %r7;
	rem.s32 	%r61, %r13, %r44;
	mad.lo.s32 	%r62, %r60, %r44, %r61;
	mul.wide.s32 	%rd21, %r62, 4;
	add.s64 	%rd22, %rd2, %rd21;
	ld.global.nc.f32 	%f175, [%rd22];
	add.s64 	%rd23, %rd1, %rd21;
	ld.global.nc.f32 	%f53, [%rd23];
	rcp.rn.f32 	%f176, %f53;
$L__BB95_10:
	add.s32 	%r15, %r6, 256;
	div.s32 	%r16, %r15, %r44;
	setp.ge.s32 	%p6, %r16, %r41;
	mov.f32 	%f178, 0f2EDBE6FF;
	mov.f32 	%f177, 0f00000000;
	@%p6 bra 	$L__BB95_12;
	mad.lo.s32 	%r63, %r16, %r42, %r7;
	rem.s32 	%r64, %r15, %r44;
	mad.lo.s32 	%r65, %r63, %r44, %r64;
	mul.wide.s32 	%rd24, %r65, 4;
	add.s64 	%rd25, %rd2, %rd24;
	ld.global.nc.f32 	%f177, [%rd25];
	add.s64 	%rd26, %rd1, %rd24;
	ld.global.nc.f32 	%f56, [%rd26];
	rcp.rn.f32 	%f178, %f56;
$L__BB95_12:
	add.s32 	%r17, %r6, 320;
	div.s32 	%r18, %r17, %r44;
	setp.ge.s32 	%p7, %r18, %r41;
	mov.f32 	%f180, 0f2EDBE6FF;
	mov.f32 	%f179, 0f00000000;
	@%p7 bra 	$L__BB95_14;
	mad.lo.s32 	%r66, %r18, %r42, %r7;
	rem.s32 	%r67, %r17, %r44;
	mad.lo.s32 	%r68, %r66, %r44, %r67;
	mul.wide.s32 	%rd27, %r68, 4;
	add.s64 	%rd28, %rd2, %rd27;
	ld.global.nc.f32 	%f179, [%rd28];
	add.s64 	%rd29, %rd1, %rd27;
	ld.global.nc.f32 	%f59, [%rd29];
	rcp.rn.f32 	%f180, %f59;
$L__BB95_14:
	add.s32 	%r19, %r6, 384;
	div.s32 	%r20, %r19, %r44;
	setp.ge.s32 	%p8, %r20, %r41;
	mov.f32 	%f182, 0f2EDBE6FF;
	mov.f32 	%f181, 0f00000000;
	@%p8 bra 	$L__BB95_16;
	mad.lo.s32 	%r69, %r20, %r42, %r7;
	rem.s32 	%r70, %r19, %r44;
	mad.lo.s32 	%r71, %r69, %r44, %r70;
	mul.wide.s32 	%rd30, %r71, 4;
	add.s64 	%rd31, %rd2, %rd30;
	ld.global.nc.f32 	%f181, [%rd31];
	add.s64 	%rd32, %rd1, %rd30;
	ld.global.nc.f32 	%f62, [%rd32];
	rcp.rn.f32 	%f182, %f62;
$L__BB95_16:
	add.s32 	%r21, %r6, 448;
	div.s32 	%r22, %r21, %r44;
	setp.ge.s32 	%p9, %r22, %r41;
	mov.f32 	%f184, 0f00000000;
	mov.f32 	%f183, 0f2EDBE6FF;
	@%p9 bra 	$L__BB95_18;
	mad.lo.s32 	%r72, %r22, %r42, %r7;
	rem.s32 	%r73, %r21, %r44;
	mad.lo.s32 	%r74, %r72, %r44, %r73;
	mul.wide.s32 	%rd33, %r74, 4;
	add.s64 	%rd34, %rd2, %rd33;
	ld.global.nc.f32 	%f184, [%rd34];
	add.s64 	%rd35, %rd1, %rd33;
	ld.global.nc.f32 	%f65, [%rd35];
	rcp.rn.f32 	%f183, %f65;
$L__BB95_18:
	add.s32 	%r76, %r1, %r3;
	mul.lo.s32 	%r23, %r2, 36;
	add.f32 	%f33, %f40, 0fBF800000;
	div.u32 	%r24, %r76, %r44;
	mul.lo.s32 	%r77, %r24, %r44;
	sub.s32 	%r25, %r76, %r77;
	mul.lo.s32 	%r26, %r24, %r43;
	shl.b32 	%r78, %r3, 2;
	mov.u32 	%r79, _ZZ32norm_dist_backward_weight_kernelILi36ELi4EEvPKfS1_S1_S1_iiiiPffE6blockI;
	add.s32 	%r27, %r79, %r78;
	add.s32 	%r80, %r76, 256;
	div.u32 	%r28, %r80, %r44;
	mul.lo.s32 	%r81, %r28, %r44;
	sub.s32 	%r29, %r80, %r81;
	mul.lo.s32 	%r30, %r28, %r43;
	shl.b32 	%r82, %r5, 2;
	add.s32 	%r31, %r79, %r82;
	mul.lo.s32 	%r83, %r4, 144;
	mov.u32 	%r84, _ZZ32norm_dist_backward_weight_kernelILi36ELi4EEvPKfS1_S1_S1_iiiiPffE3ans;
	add.s32 	%r105, %r84, %r83;
	mov.u32 	%r85, _ZZ32norm_dist_backward_weight_kernelILi36ELi4EEvPKfS1_S1_S1_iiiiPffE6blockW;
	add.s32 	%r104, %r85, %r83;
	mov.b32 	%r106, 0;
$L__BB95_19:
	.pragma "nounroll";
	setp.ge.s32 	%p10, %r24, %r41;
	ld.shared.f32 	%f34, [%r104];
	add.s32 	%r37, %r106, %r23;
	mov.f32 	%f185, 0f00000000;
	@%p10 bra 	$L__BB95_21;
	add.s32 	%r86, %r37, %r26;
	mad.lo.s32 	%r87, %r86, %r44, %r25;
	mul.wide.s32 	%rd36, %r87, 4;
	add.s64 	%rd37, %rd3, %rd36;
	ld.global.nc.f32 	%f185, [%rd37];
$L__BB95_21:
	setp.ge.s32 	%p11, %r28, %r41;
	st.shared.f32 	[%r27], %f185;
	mov.f32 	%f186, 0f00000000;
	@%p11 bra 	$L__BB95_23;
	add.s32 	%r88, %r37, %r30;
	mad.lo.s32 	%r89, %r88, %r44, %r29;
	mul.wide.s32 	%rd38, %r89, 4;
	add.s64 	%rd39, %rd3, %rd38;
	ld.global.nc.f32 	%f186, [%rd39];
$L__BB95_23:
	setp.ne.s32 	%p12, %r5, 0;
	st.shared.f32 	[%r27+1024], %f186;
	bar.sync 	0;
	ld.shared.f32 	%f68, [%r31];
	sub.f32 	%f69, %f34, %f68;
	abs.f32 	%f70, %f69;
	mul.f32 	%f71, %f70, %f170;
	lg2.approx.f32 	%f72, %f71;
	mul.f32 	%f73, %f33, %f72;
	ex2.approx.f32 	%f74, %f73;
	mul.f32 	%f75, %f169, %f74;
	setp.gt.f32 	%p13, %f69, 0f00000000;
	neg.f32 	%f76, %f75;
	selp.f32 	%f77, %f75, %f76, %p13;
	add.f32 	%f78, %f77, 0f00000000;
	ld.shared.f32 	%f79, [%r31+256];
	sub.f32 	%f80, %f34, %f79;
	abs.f32 	%f81, %f80;
	mul.f32 	%f82, %f81, %f172;
	lg2.approx.f32 	%f83, %f82;
	mul.f32 	%f84, %f33, %f83;
	ex2.approx.f32 	%f85, %f84;
	mul.f32 	%f86, %f171, %f85;
	setp.gt.f32 	%p14, %f80, 0f00000000;
	neg.f32 	%f87, %f86;
	selp.f32 	%f88, %f86, %f87, %p14;
	add.f32 	%f89, %f78, %f88;
	ld.shared.f32 	%f90, [%r31+512];
	sub.f32 	%f91, %f34, %f90;
	abs.f32 	%f92, %f91;
	mul.f32 	%f93, %f92, %f174;
	lg2.approx.f32 	%f94, %f93;
	mul.f32 	%f95, %f33, %f94;
	ex2.approx.f32 	%f96, %f95;
	mul.f32 	%f97, %f173, %f96;
	setp.gt.f32 	%p15, %f91, 0f00000000;
	neg.f32 	%f98, %f97;
	selp.f32 	%f99, %f97, %f98, %p15;
	add.f32 	%f100, %f89, %f99;
	ld.shared.f32 	%f101, [%r31+768];
	sub.f32 	%f102, %f34, %f101;
	abs.f32 	%f103, %f102;
	mul.f32 	%f104, %f103, %f176;
	lg2.approx.f32 	%f105, %f104;
	mul.f32 	%f106, %f33, %f105;
	ex2.approx.f32 	%f107, %f106;
	mul.f32 	%f108, %f175, %f107;
	setp.gt.f32 	%p16, %f102, 0f00000000;
	neg.f32 	%f109, %f108;
	selp.f32 	%f110, %f108, %f109, %p16;
	add.f32 	%f111, %f100, %f110;
	ld.shared.f32 	%f112, [%r31+1024];
	sub.f32 	%f113, %f34, %f112;
	abs.f32 	%f114, %f113;
	mul.f32 	%f115, %f114, %f178;
	lg2.approx.f32 	%f116, %f115;
	mul.f32 	%f117, %f33, %f116;
	ex2.approx.f32 	%f118, %f117;
	mul.f32 	%f119, %f177, %f118;
	setp.gt.f32 	%p17, %f113, 0f00000000;
	neg.f32 	%f120, %f119;
	selp.f32 	%f121, %f119, %f120, %p17;
	add.f32 	%f122, %f111, %f121;
	ld.shared.f32 	%f123, [%r31+1280];
	sub.f32 	%f124, %f34, %f123;
	abs.f32 	%f125, %f124;
	mul.f32 	%f126, %f125, %f180;
	lg2.approx.f32 	%f127, %f126;
	mul.f32 	%f128, %f33, %f127;
	ex2.approx.f32 	%f129, %f128;
	mul.f32 	%f130, %f179, %f129;
	setp.gt.f32 	%p18, %f124, 0f00000000;
	neg.f32 	%f131, %f130;
	selp.f32 	%f132, %f130, %f131, %p18;
	add.f32 	%f133, %f122, %f132;
	ld.shared.f32 	%f134, [%r31+1536];
	sub.f32 	%f135, %f34, %f134;
	abs.f32 	%f136, %f135;
	mul.f32 	%f137, %f136, %f182;
	lg2.approx.f32 	%f138, %f137;
	mul.f32 	%f139, %f33, %f138;
	ex2.approx.f32 	%f140, %f139;
	mul.f32 	%f141, %f181, %f140;
	setp.gt.f32 	%p19, %f135, 0f00000000;
	neg.f32 	%f142, %f141;
	selp.f32 	%f143, %f141, %f142, %p19;
	add.f32 	%f144, %f133, %f143;
	ld.shared.f32 	%f145, [%r31+1792];
	sub.f32 	%f146, %f34, %f145;
	abs.f32 	%f147, %f146;
	mul.f32 	%f148, %f147, %f183;
	lg2.approx.f32 	%f149, %f148;
	mul.f32 	%f150, %f33, %f149;
	ex2.approx.f32 	%f151, %f150;
	mul.f32 	%f152, %f184, %f151;
	setp.gt.f32 	%p20, %f146, 0f00000000;
	neg.f32 	%f153, %f152;
	selp.f32 	%f154, %f152, %f153, %p20;
	add.f32 	%f155, %f144, %f154;
	mov.b32 	%r90, %f155;
	shfl.sync.bfly.b32	%r91|%p21, %r90, 1, 31, -1;
	mov.b32 	%f156, %r91;
	add.f32 	%f157, %f155, %f156;
	mov.b32 	%r92, %f157;
	shfl.sync.bfly.b32	%r93|%p22, %r92, 2, 31, -1;
	mov.b32 	%f158, %r93;
	add.f32 	%f159, %f157, %f158;
	mov.b32 	%r94, %f159;
	shfl.sync.bfly.b32	%r95|%p23, %r94, 4, 31, -1;
	mov.b32 	%f160, %r95;
	add.f32 	%f161, %f159, %f160;
	mov.b32 	%r96, %f161;
	shfl.sync.bfly.b32	%r97|%p24, %r96, 8, 31, -1;
	mov.b32 	%f162, %r97;
	add.f32 	%f163, %f161, %f162;
	mov.b32 	%r98, %f163;
	shfl.sync.bfly.b32	%r99|%p25, %r98, 16, 31, -1;
	mov.b32 	%f164, %r99;
	add.f32 	%f39, %f163, %f164;
	@%p12 bra 	$L__BB95_25;
	st.shared.f32 	[%r105], %f39;
$L__BB95_25:
	setp.ne.s32 	%p26, %r5, 32;
	bar.sync 	0;
	@%p26 bra 	$L__BB95_27;
	ld.shared.f32 	%f165, [%r105];
	add.f32 	%f166, %f39, %f165;
	st.shared.f32 	[%r105], %f166;
$L__BB95_27:
	add.s32 	%r106, %r106, 1;
	add.s32 	%r105, %r105, 4;
	add.s32 	%r104, %r104, 4;
	setp.ne.s32 	%p27, %r106, 36;
	@%p27 bra 	$L__BB95_19;
	setp.gt.u32 	%p28, %r3, 143;
	bar.sync 	0;
	@%p28 bra 	$L__BB95_30;
	mad.lo.s32 	%r100, %r2, 144, %r3;
	cvta.to.global.u64 	%rd40, %rd5;
	mul.wide.u32 	%rd41, %r100, 4;
	add.s64 	%rd42, %rd40, %rd41;
	add.s32 	%r103, %r84, %r78;
	ld.shared.f32 	%f167, [%r103];
	atom.global.add.f32 	%f168, [%rd42], %f167;
$L__BB95_30:
	ret;

}
	// .globl	_Z32norm_dist_backward_weight_kernelILi36ELi8EEvPKfS1_S1_S1_iiiiPff
.visible .entry _Z32norm_dist_backward_weight_kernelILi36ELi8EEvPKfS1_S1_S1_iiiiPff(
	.param .u64 .ptr .align 1 _Z32norm_dist_backward_weight_kernelILi36ELi8EEvPKfS1_S1_S1_iiiiPff_param_0,
	.param .u64 .ptr .align 1 _Z32norm_dist_backward_weight_kernelILi36ELi8EEvPKfS1_S1_S1_iiiiPff_param_1,
	.param .u64 .ptr .align 1 _Z32norm_dist_backward_weight_kernelILi36ELi8EEvPKfS1_S1_S1_iiiiPff_param_2,
	.param .u64 .ptr .align 1 _Z32norm_dist_backward_weight_kernelILi36ELi8EEvPKfS1_S1_S1_iiiiPff_param_3,
	.param .u32 _Z32norm_dist_backward_weight_kernelILi36ELi8EEvPKfS1_S1_S1_iiiiPff_param_4,
	.param .u32 _Z32norm_dist_backward_weight_kernelILi36ELi8EEvPKfS1_S1_S1_iiiiPff_param_5,
	.param .u32 _Z32norm_dist_backward_weight_kernelILi36ELi8EEvPKfS1_S1_S1_iiiiPff_param_6,
	.param .u32 _Z32norm_dist_backward_weight_kernelILi36ELi8EEvPKfS1_S1_S1_iiiiPff_param_7,
	.param .u64 .ptr .align 1 _Z32norm_dist_backward_weight_kernelILi36ELi8EEvPKfS1_S1_S1_iiiiPff_param_8,
	.param .f32 _Z32norm_dist_backward_weight_kernelILi36ELi8EEvPKfS1_S1_S1_iiiiPff_param_9
)
.maxntid 256
.minnctapersm 4
{
	.reg .pred 	%p<33>;
	.reg .b32 	%r<115>;
	.reg .b32 	%f<187>;
	.reg .b64 	%rd<43>;
	// demoted variable
	.shared .align 4 .b8 _ZZ32norm_dist_backward_weight_kernelILi36ELi8EEvPKfS1_S1_S1_iiiiPffE6blockW[576];
	// demoted variable
	.shared .align 4 .b8 _ZZ32norm_dist_backward_weight_kernelILi36ELi8EEvPKfS1_S1_S1_iiiiPffE3ans[576];
	// demoted variable
	.shared .align 4 .b8 _ZZ32norm_dist_backward_weight_kernelILi36ELi8EEvPKfS1_S1_S1_iiiiPffE6blockI[2048];
	ld.param.u64 	%rd6, [_Z32norm_dist_backward_weight_kernelILi36ELi8EEvPKfS1_S1_S1_iiiiPff_param_0];
	ld.param.u64 	%rd7, [_Z32norm_dist_backward_weight_kernelILi36ELi8EEvPKfS1_S1_S1_iiiiPff_param_1];
	ld.param.u64 	%rd8, [_Z32norm_dist_backward_weight_kernelILi36ELi8EEvPKfS1_S1_S1_iiiiPff_param_2];
	ld.param.u64 	%rd9, [_Z32norm_dist_backward_weight_kernelILi36ELi8EEvPKfS1_S1_S1_iiiiPff_param_3];
	ld.param.u32 	%r41, [_Z32norm_dist_backward_weight_kernelILi36ELi8EEvPKfS1_S1_S1_iiiiPff_param_4];
	ld.param.u32 	%r42, [_Z32norm_dist_backward_weight_kernelILi36ELi8EEvPKfS1_S1_S1_iiiiPff_param_5];
	ld.param.u32 	%r43, [_Z32norm_dist_backward_weight_kernelILi36ELi8EEvPKfS1_S1_S1_iiiiPff_param_6];
	ld.param.u32 	%r44, [_Z32norm_dist_backward_weight_kernelILi36ELi8EEvPKfS1_S1_S1_iiiiPff_param_7];
	ld.param.u64 	%rd10, [_Z32norm_dist_backward_weight_kernelILi36ELi8EEvPKfS1_S1_S1_iiiiPff_param_8];
	ld.param.f32 	%f40, [_Z32norm_dist_backward_weight_kernelILi36ELi8EEvPKfS1_S1_S1_iiiiPff_param_9];
	cvta.to.global.u64 	%rd1, %rd8;
	cvta.to.global.u64 	%rd2, %rd9;
	cvta.to.global.u64 	%rd3, %rd6;
	cvta.to.global.u64 	%rd4, %rd7;
	cvta.to.global.u64 	%rd5, %rd10;
	mov.u32 	%r46, %ctaid.y;
	shl.b32 	%r47, %r46, 9;
	mov.u32 	%r48, %ctaid.x;
	mov.u32 	%r1, %tid.x;
	shl.b32 	%r2, %r48, 3;
	shr.u32 	%r49, %r1, 6;
	and.b32  	%r3, %r1, 63;
	or.b32  	%r4, %r47, %r3;
	or.b32  	%r5, %r47, %r1;
	mul.lo.s32 	%r6, %r48, 36;
	add.f32 	%f1, %f40, 0fBF800000;
	or.b32  	%r7, %r4, 64;
	or.b32  	%r8, %r4, 128;
	or.b32  	%r9, %r4, 192;
	or.b32  	%r10, %r4, 256;
	or.b32  	%r11, %r4, 320;
	or.b32  	%r12, %r4, 384;
	or.b32  	%r13, %r4, 448;
	shl.b32 	%r50, %r1, 2;
	mov.u32 	%r51, _ZZ32norm_dist_backward_weight_kernelILi36ELi8EEvPKfS1_S1_S1_iiiiPffE6blockI;
	add.s32 	%r14, %r51, %r50;
	and.b32  	%r52, %r50, 252;
	add.s32 	%r15, %r51, %r52;
	mul.lo.s32 	%r53, %r49, 144;
	mov.u32 	%r54, _ZZ32norm_dist_backward_weight_kernelILi36ELi8EEvPKfS1_S1_S1_iiiiPffE3ans;
	add.s32 	%r16, %r54, %r53;
	mov.u32 	%r55, _ZZ32norm_dist_backward_weight_kernelILi36ELi8EEvPKfS1_S1_S1_iiiiPffE6blockW;
	add.s32 	%r17, %r55, %r53;
	mov.b32 	%r111, 0;
	mov.pred 	%p32, -1;
$L__BB96_1:
	.pragma "nounroll";
	mov.pred 	%p1, %p32;
	setp.gt.u32 	%p3, %r1, 143;
	@%p3 bra 	$L__BB96_3;
	add.s32 	%r56, %r2, %r111;
	mad.lo.s32 	%r57, %r56, 36, %r1;
	mul.wide.u32 	%rd11, %r57, 4;
	add.s64 	%rd12, %rd1, %rd11;
	ld.global.nc.f32 	%f41, [%rd12];
	shl.b32 	%r58, %r1, 2;
	mov.u32 	%r59, _ZZ32norm_dist_backward_weight_kernelILi36ELi8EEvPKfS1_S1_S1_iiiiPffE6blockW;
	add.s32 	%r60, %r59, %r58;
	st.shared.f32 	[%r60], %f41;
$L__BB96_3:
	bar.sync 	0;
	shr.u32 	%r61, %r1, 6;
	add.s32 	%r62, %r2, %r61;
	add.s32 	%r19, %r62, %r111;
	div.s32 	%r20, %r4, %r44;
	setp.ge.s32 	%p4, %r20, %r41;
	mov.f32 	%f170, 0f2EDBE6FF;
	mov.f32 	%f169, 0f00000000;
	@%p4 bra 	$L__BB96_5;
	mad.lo.s32 	%r63, %r20, %r42, %r19;
	rem.s32 	%r64, %r4, %r44;
	mad.lo.s32 	%r65, %r63, %r44, %r64;
	mul.wide.s32 	%rd13, %r65, 4;
	add.s64 	%rd14, %rd3, %rd13;
	ld.global.nc.f32 	%f169, [%rd14];
	add.s64 	%rd15, %rd2, %rd13;
	ld.global.nc.f32 	%f44, [%rd15];
	rcp.rn.f32 	%f170, %f44;
$L__BB96_5:
	div.s32 	%r21, %r7, %r44;
	setp.ge.s32 	%p5, %r21, %r41;
	mov.f32 	%f172, 0f2EDBE6FF;
	mov.f32 	%f171, 0f00000000;
	@%p5 bra 	$L__BB96_7;
	mad.lo.s32 	%r66, %r21, %r42, %r19;
	rem.s32 	%r67, %r7, %r44;
	mad.lo.s32 	%r68, %r66, %r44, %r67;
	mul.wide.s32 	%rd16, %r68, 4;
	add.s64 	%rd17, %rd3, %rd16;
	ld.global.nc.f32 	%f171, [%rd17];
	add.s64 	%rd18, %rd2, %rd16;
	ld.global.nc.f32 	%f47, [%rd18];
	rcp.rn.f32 	%f172, %f47;
$L__BB96_7:
	div.s32 	%r22, %r8, %r44;
	setp.ge.s32 	%p6, %r22, %r41;
	mov.f32 	%f174, 0f2EDBE6FF;
	mov.f32 	%f173, 0f00000000;
	@%p6 bra 	$L__BB96_9;
	mad.lo.s32 	%r69, %r22, %r42, %r19;
	rem.s32 	%r70, %r8, %r44;
	mad.lo.s32 	%r71, %r69, %r44, %r70;
	mul.wide.s32 	%rd19, %r71, 4;
	add.s64 	%rd20, %rd3, %rd19;
	ld.global.nc.f32 	%f173, [%rd20];
	add.s64 	%rd21, %rd2, %rd19;
	ld.global.nc.f32 	%f50, [%rd21];
	rcp.rn.f32 	%f174, %f50;
$L__BB96_9:
	div.s32 	%r23, %r9, %r44;
	setp.ge.s32 	%p7, %r23, %r41;
	mov.f32 	%f176, 0f2EDBE6FF;
	mov.f32 	%f175, 0f00000000;
	@%p7 bra 	$L__BB96_11;
	mad.lo.s32 	%r72, %r23, %r42, %r19;
	rem.s32 	%r73, %r9, %r44;
	mad.lo.s32 	%r74, %r72, %r44, %r73;
	mul.wide.s32 	%rd22, %r74, 4;
	add.s64 	%rd23, %rd3, %rd22;
	ld.global.nc.f32 	%f175, [%rd23];
	add.s64 	%rd24, %rd2, %rd22;
	ld.global.nc.f32 	%f53, [%rd24];
	rcp.rn.f32 	%f176, %f53;
$L__BB96_11:
	div.s32 	%r24, %r10, %r44;
	setp.ge.s32 	%p8, %r24, %r41;
	mov.f32 	%f178, 0f2EDBE6FF;
	mov.f32 	%f177, 0f00000000;
	@%p8 bra 	$L__BB96_13;
	mad.lo.s32 	%r75, %r24, %r42, %r19;
	rem.s32 	%r76, %r10, %r44;
	mad.lo.s32 	%r77, %r75, %r44, %r76;
	mul.wide.s32 	%rd25, %r77, 4;
	add.s64 	%rd26, %rd3, %rd25;
	ld.global.nc.f32 	%f177, [%rd26];
	add.s64 	%rd27, %rd2, %rd25;
	ld.global.nc.f32 	%f56, [%rd27];
	rcp.rn.f32 	%f178, %f56;
$L__BB96_13:
	div.s32 	%r25, %r11, %r44;
	setp.ge.s32 	%p9, %r25, %r41;
	mov.f32 	%f180, 0f2EDBE6FF;
	mov.f32 	%f179, 0f00000000;
	@%p9 bra 	$L__BB96_15;
	mad.lo.s32 	%r78, %r25, %r42, %r19;
	rem.s32 	%r79, %r11, %r44;
	mad.lo.s32 	%r80, %r78, %r44, %r79;
	mul.wide.s32 	%rd28, %r80, 4;
	add.s64 	%rd29, %rd3, %rd28;
	ld.global.nc.f32 	%f179, [%rd29];
	add.s64 	%rd30, %rd2, %rd28;
	ld.global.nc.f32 	%f59, [%rd30];
	rcp.rn.f32 	%f180, %f59;
$L__BB96_15:
	div.s32 	%r26, %r12, %r44;
	setp.ge.s32 	%p10, %r26, %r41;
	mov.f32 	%f182, 0f2EDBE6FF;
	mov.f32 	%f181, 0f00000000;
	@%p10 bra 	$L__BB96_17;
	mad.lo.s32 	%r81, %r26, %r42, %r19;
	rem.s32 	%r82, %r12, %r44;
	mad.lo.s32 	%r83, %r81, %r44, %r82;
	mul.wide.s32 	%rd31, %r83, 4;
	add.s64 	%rd32, %rd3, %rd31;
	ld.global.nc.f32 	%f181, [%rd32];
	add.s64 	%rd33, %rd2, %rd31;
	ld.global.nc.f32 	%f62, [%rd33];
	rcp.rn.f32 	%f182, %f62;
$L__BB96_17:
	div.s32 	%r27, %r13, %r44;
	setp.ge.s32 	%p11, %r27, %r41;
	mov.f32 	%f184, 0f00000000;
	mov.f32 	%f183, 0f2EDBE6FF;
	@%p11 bra 	$L__BB96_19;
	mad.lo.s32 	%r84, %r27, %r42, %r19;
	rem.s32 	%r85, %r13, %r44;
	mad.lo.s32 	%r86, %r84, %r44, %r85;
	mul.wide.s32 	%rd34, %r86, 4;
	add.s64 	%rd35, %rd3, %rd34;
	ld.global.nc.f32 	%f184, [%rd35];
	add.s64 	%rd36, %rd2, %rd34;
	ld.global.nc.f32 	%f65, [%rd36];
	rcp.rn.f32 	%f183, %f65;
$L__BB96_19:
	div.u32 	%r28, %r5, %r44;
	mul.lo.s32 	%r88, %r28, %r44;
	sub.s32 	%r29, %r5, %r88;
	mul.lo.s32 	%r30, %r28, %r43;
	add.s32 	%r89, %r5, 256;
	div.u32 	%r31, %r89, %r44;
	mul.lo.s32 	%r90, %r31, %r44;
	sub.s32 	%r32, %r89, %r90;
	mul.lo.s32 	%r33, %r31, %r43;
	mov.b32 	%r114, 0;
	mov.u32 	%r112, %r17;
	mov.u32 	%r113, %r16;
$L__BB96_20:
	.pragma "nounroll";
	setp.ge.s32 	%p12, %r28, %r41;
	ld.shared.f32 	%f34, [%r112];
	add.s32 	%r37, %r114, %r6;
	mov.f32 	%f185, 0f00000000;
	@%p12 bra 	$L__BB96_22;
	add.s32 	%r91, %r37, %r30;
	mad.lo.s32 	%r92, %r91, %r44, %r29;
	mul.wide.s32 	%rd37, %r92, 4;
	add.s64 	%rd38, %rd4, %rd37;
	ld.global.nc.f32 	%f185, [%rd38];
$L__BB96_22:
	setp.ge.s32 	%p13, %r31, %r41;
	st.shared.f32 	[%r14], %f185;
	mov.f32 	%f186, 0f00000000;
	@%p13 bra 	$L__BB96_24;
	add.s32 	%r93, %r37, %r33;
	mad.lo.s32 	%r94, %r93, %r44, %r32;
	mul.wide.s32 	%rd39, %r94, 4;
	add.s64 	%rd40, %rd4, %rd39;
	ld.global.nc.f32 	%f186, [%rd40];
$L__BB96_24:
	setp.ne.s32 	%p14, %r3, 0;
	st.shared.f32 	[%r14+1024], %f186;
	bar.sync 	0;
	ld.shared.f32 	%f68, [%r15];
	sub.f32 	%f69, %f34, %f68;
	abs.f32 	%f70, %f69;
	mul.f32 	%f71, %f70, %f170;
	lg2.approx.f32 	%f72, %f71;
	mul.f32 	%f73, %f1, %f72;
	ex2.approx.f32 	%f74, %f73;
	mul.f32 	%f75, %f169, %f74;
	setp.gt.f32 	%p15, %f69, 0f00000000;
	neg.f32 	%f76, %f75;
	selp.f32 	%f77, %f75, %f76, %p15;
	add.f32 	%f78, %f77, 0f00000000;
	ld.shared.f32 	%f79, [%r15+256];
	sub.f32 	%f80, %f34, %f79;
	abs.f32 	%f81, %f80;
	mul.f32 	%f82, %f81, %f172;
	lg2.approx.f32 	%f83, %f82;
	mul.f32 	%f84, %f1, %f83;
	ex2.approx.f32 	%f85, %f84;
	mul.f32 	%f86, %f171, %f85;
	setp.gt.f32 	%p16, %f80, 0f00000000;
	neg.f32 	%f87, %f86;
	selp.f32 	%f88, %f86, %f87, %p16;
	add.f32 	%f89, %f78, %f88;
	ld.shared.f32 	%f90, [%r15+512];
	sub.f32 	%f91, %f34, %f90;
	abs.f32 	%f92, %f91;
	mul.f32 	%f93, %f92, %f174;
	lg2.approx.f32 	%f94, %f93;
	mul.f32 	%f95, %f1, %f94;
	ex2.approx.f32 	%f96, %f95;
	mul.f32 	%f97, %f173, %f96;
	setp.gt.f32 	%p17, %f91, 0f00000000;
	neg.f32 	%f98, %f97;
	selp.f32 	%f99, %f97, %f98, %p17;
	add.f32 	%f100, %f89, %f99;
	ld.shared.f32 	%f101, [%r15+768];
	sub.f32 	%f102, %f34, %f101;
	abs.f32 	%f103, %f102;
	mul.f32 	%f104, %f103, %f176;
	lg2.approx.f32 	%f105, %f104;
	mul.f32 	%f106, %f1, %f105;
	ex2.approx.f32 	%f107, %f106;
	mul.f32 	%f108, %f175, %f107;
	setp.gt.f32 	%p18, %f102, 0f00000000;
	neg.f32 	%f109, %f108;
	selp.f32 	%f110, %f108, %f109, %p18;
	add.f32 	%f111, %f100, %f110;
	ld.shared.f32 	%f112, [%r15+1024];
	sub.f32 	%f113, %f34, %f112;
	abs.f32 	%f114, %f113;
	mul.f32 	%f115, %f114, %f178;
	lg2.approx.f32 	%f116, %f115;
	mul.f32 	%f117, %f1, %f116;
	ex2.approx.f32 	%f118, %f117;
	mul.f32 	%f119, %f177, %f118;
	setp.gt.f32 	%p19, %f113, 0f00000000;
	neg.f32 	%f120, %f119;
	selp.f32 	%f121, %f119, %f120, %p19;
	add.f32 	%f122, %f111, %f121;
	ld.shared.f32 	%f123, [%r15+1280];
	sub.f32 	%f124, %f34, %f123;
	abs.f32 	%f125, %f124;
	mul.f32 	%f126, %f125, %f180;
	lg2.approx.f32 	%f127, %f126;
	mul.f32 	%f128, %f1, %f127;
	ex2.approx.f32 	%f129, %f128;
	mul.f32 	%f130, %f179, %f129;
	setp.gt.f32 	%p20, %f124, 0f00000000;
	neg.f32 	%f131, %f130;
	selp.f32 	%f132, %f130, %f131, %p20;
	add.f32 	%f133, %f122, %f132;
	ld.shared.f32 	%f134, [%r15+1536];
	sub.f32 	%f135, %f34, %f134;
	abs.f32 	%f136, %f135;
	mul.f32 	%f137, %f136, %f182;
	lg2.approx.f32 	%f138, %f137;
	mul.f32 	%f139, %f1, %f138;
	ex2.approx.f32 	%f140, %f139;
	mul.f32 	%f141, %f181, %f140;
	setp.gt.f32 	%p21, %f135, 0f00000000;
	neg.f32 	%f142, %f141;
	selp.f32 	%f143, %f141, %f142, %p21;
	add.f32 	%f144, %f133, %f143;
	ld.shared.f32 	%f145, [%r15+1792];
	sub.f32 	%f146, %f34, %f145;
	abs.f32 	%f147, %f146;
	mul.f32 	%f148, %f147, %f183;
	lg2.approx.f32 	%f149, %f148;
	mul.f32 	%f150, %f1, %f149;
	ex2.approx.f32 	%f151, %f150;
	mul.f32 	%f152, %f184, %f151;
	setp.gt.f32 	%p22, %f146, 0f00000000;
	neg.f32 	%f153, %f152;
	selp.f32 	%f154, %f152, %f153, %p22;
	add.f32 	%f155, %f144, %f154;
	mov.b32 	%r95, %f155;
	shfl.sync.bfly.b32	%r96|%p23, %r95, 1, 31, -1;
	mov.b32 	%f156, %r96;
	add.f32 	%f157, %f155, %f156;
	mov.b32 	%r97, %f157;
	shfl.sync.bfly.b32	%r98|%p24, %r97, 2, 31, -1;
	mov.b32 	%f158, %r98;
	add.f32 	%f159, %f157, %f158;
	mov.b32 	%r99, %f159;
	shfl.sync.bfly.b32	%r100|%p25, %r99, 4, 31, -1;
	mov.b32 	%f160, %r100;
	add.f32 	%f161, %f159, %f160;
	mov.b32 	%r101, %f161;
	shfl.sync.bfly.b32	%r102|%p26, %r101, 8, 31, -1;
	mov.b32 	%f162, %r102;
	add.f32 	%f163, %f161, %f162;
	mov.b32 	%r103, %f163;
	shfl.sync.bfly.b32	%r104|%p27, %r103, 16, 31, -1;
	mov.b32 	%f164, %r104;
	add.f32 	%f39, %f163, %f164;
	@%p14 bra 	$L__BB96_26;
	st.shared.f32 	[%r113], %f39;
$L__BB96_26:
	setp.ne.s32 	%p28, %r3, 32;
	bar.sync 	0;
	@%p28 bra 	$L__BB96_28;
	ld.shared.f32 	%f165, [%r113];
	add.f32 	%f166, %f39, %f165;
	st.shared.f32 	[%r113], %f166;
$L__BB96_28:
	add.s32 	%r114, %r114, 1;
	add.s32 	%r113, %r113, 4;
	add.s32 	%r112, %r112, 4;
	setp.ne.s32 	%p29, %r114, 36;
	@%p29 bra 	$L__BB96_20;
	setp.gt.u32 	%p30, %r1, 143;
	bar.sync 	0;
	@%p30 bra 	$L__BB96_31;
	add.s32 	%r105, %r2, %r111;
	mad.lo.s32 	%r106, %r105, 36, %r1;
	mul.wide.u32 	%rd41, %r106, 4;
	add.s64 	%rd42, %rd5, %rd41;
	shl.b32 	%r107, %r1, 2;
	mov.u32 	%r108, _ZZ32norm_dist_backward_weight_kernelILi36ELi8EEvPKfS1_S1_S1_iiiiPffE3ans;
	add.s32 	%r109, %r108, %r107;
	ld.shared.f32 	%f167, [%r109];
	atom.global.add.f32 	%f168, [%rd42], %f167;
$L__BB96_31:
	mov.b32 	%r111, 4;
	mov.pred 	%p32, 0;
	@%p1 bra 	$L__BB96_1;
	ret;

}
	// .globl	_Z32norm_dist_backward_weight_kernelILi72ELi4EEvPKfS1_S1_S1_iiiiPff
.visible .entry _Z32norm_dist_backward_weight_kernelILi72ELi4EEvPKfS1_S1_S1_iiiiPff(
	.param .u64 .ptr .align 1 _Z32norm_dist_backward_weight_kernelILi72ELi4EEvPKfS1_S1_S1_iiiiPff_param_0,
	.param .u64 .ptr .align 1 _Z32norm_dist_backward_weight_kernelILi72ELi4EEvPKfS1_S1_S1_iiiiPff_param_1,
	.param .u64 .ptr .align 1 _Z32norm_dist_backward_weight_kernelILi72ELi4EEvPKfS1_S1_S1_iiiiPff_param_2,
	.param .u64 .ptr .align 1 _Z32norm_dist_backward_weight_kernelILi72ELi4EEvPKfS1_S1_S1_iiiiPff_param_3,
	.param .u32 _Z32norm_dist_backward_weight_kernelILi72ELi4EEvPKfS1_S1_S1_iiiiPff_param_4,
	.param .u32 _Z32norm_dist_backward_weight_kernelILi72ELi4EEvPKfS1_S1_S1_iiiiPff_param_5,
	.param .u32 _Z32norm_dist_backward_weight_kernelILi72ELi4EEvPKfS1_S1_S1_iiiiPff_param_6,
	.param .u32 _Z32norm_dist_backward_weight_kernelILi72ELi4EEvPKfS1_S1_S1_iiiiPff_param_7,
	.param .u64 .ptr .align 1 _Z32norm_dist_backward_weight_kernelILi72ELi4EEvPKfS1_S1_S1_iiiiPff_param_8,
	.param .f32 _Z32norm_dist_backward_weight_kernelILi72ELi4EEvPKfS1_S1_S1_iiiiPff_param_9
)
.maxntid 256
.minnctapersm 4
{
	.reg .pred 	%p<29>;
	.reg .b32 	%r<117>;
	.reg .b32 	%f<187>;
	.reg .b64 	%rd<48>;
	// demoted variable
	.shared .align 4 .b8 _ZZ32norm_dist_backward_weight_kernelILi72ELi4EEvPKfS1_S1_S1_iiiiPffE6blockW[1152];
	// demoted variable
	.shared .align 4 .b8 _ZZ32norm_dist_backward_weight_kernelILi72ELi4EEvPKfS1_S1_S1_iiiiPffE3ans[1152];
	// demoted variable
	.shared .align 4 .b8 _ZZ32norm_dist_backward_weight_kernelILi72ELi4EEvPKfS1_S1_S1_iiiiPffE6blockI[2048];
	ld.param.u64 	%rd12, [_Z32norm_dist_backward_weight_kernelILi72ELi4EEvPKfS1_S1_S1_iiiiPff_param_0];
	ld.param.u64 	%rd13, [_Z32norm_dist_backward_weight_kernelILi72ELi4EEvPKfS1_S1_S1_iiiiPff_param_1];
	ld.param.u64 	%rd14, [_Z32norm_dist_backward_weight_kernelILi72ELi4EEvPKfS1_S1_S1_iiiiPff_param_2];
	ld.param.u64 	%rd15, [_Z32norm_dist_backward_weight_kernelILi72ELi4EEvPKfS1_S1_S1_iiiiPff_param_3];
	ld.param.u32 	%r52, [_Z32norm_dist_backward_weight_kernelILi72ELi4EEvPKfS1_S1_S1_iiiiPff_param_4];
	ld.param.u32 	%r53, [_Z32norm_dist_backward_weight_kernelILi72ELi4EEvPKfS1_S1_S1_iiiiPff_param_5];
	ld.param.u32 	%r54, [_Z32norm_dist_backward_weight_kernelILi72ELi4EEvPKfS1_S1_S1_iiiiPff_param_6];
	ld.param.u32 	%r55, [_Z32norm_dist_backward_weight_kernelILi72ELi4EEvPKfS1_S1_S1_iiiiPff_param_7];
	ld.param.u64 	%rd11, [_Z32norm_dist_backward_weight_kernelILi72ELi4EEvPKfS1_S1_S1_iiiiPff_param_8];
	ld.param.f32 	%f40, [_Z32norm_dist_backward_weight_kernelILi72ELi4EEvPKfS1_S1_S1_iiiiPff_param_9];
	cvta.to.global.u64 	%rd16, %rd14;
	cvta.to.global.u64 	%rd1, %rd15;
	cvta.to.global.u64 	%rd2, %rd12;
	cvta.to.global.u64 	%rd3, %rd13;
	mov.u32 	%r56, %ctaid.y;
	shl.b32 	%r1, %r56, 9;
	mov.u32 	%r2, %ctaid.x;
	mov.u32 	%r116, %tid.x;
	shl.b32 	%r4, %r116, 2;
	mov.u32 	%r57, _ZZ32norm_dist_backward_weight_kernelILi72ELi4EEvPKfS1_S1_S1_iiiiPffE6blockW;
	add.s32 	%r110, %r57, %r4;
	mad.lo.s32 	%r58, %r2, 288, %r116;
	mul.wide.u32 	%rd4, %r58, 4;
	add.s64 	%rd46, %rd16, %rd4;
	mov.u32 	%r111, %r116;
$L__BB97_1:
	ld.global.nc.f32 	%f41, [%rd46];
	st.shared.f32 	[%r110], %f41;
	add.s32 	%r8, %r111, 256;
	add.s32 	%r110, %r110, 1024;
	add.s64 	%rd46, %rd46, 1024;
	setp.lt.u32 	%p1, %r111, 32;
	mov.u32 	%r111, %r8;
	@%p1 bra 	$L__BB97_1;
	bar.sync 	0;
	shr.u32 	%r10, %r116, 6;
	and.b32  	%r11, %r116, 63;
	add.s32 	%r12, %r1, %r11;
	shl.b32 	%r59, %r2, 2;
	or.b32  	%r13, %r10, %r59;
	div.s32 	%r14, %r12, %r55;
	setp.ge.s32 	%p2, %r14, %r52;
	mov.f32 	%f170, 0f2EDBE6FF;
	mov.f32 	%f169, 0f00000000;
	@%p2 bra 	$L__BB97_4;
	mad.lo.s32 	%r60, %r14, %r53, %r13;
	rem.s32 	%r61, %r12, %r55;
	mad.lo.s32 	%r62, %r60, %r55, %r61;
	mul.wide.s32 	%rd17, %r62, 4;
	add.s64 	%rd18, %rd2, %rd17;
	ld.global.nc.f32 	%f169, [%rd18];
	add.s64 	%rd19, %rd1, %rd17;
	ld.global.nc.f32 	%f44, [%rd19];
	rcp.rn.f32 	%f170, %f44;
$L__BB97_4:
	add.s32 	%r15, %r12, 64;
	div.s32 	%r16, %r15, %r55;
	setp.ge.s32 	%p3, %r16, %r52;
	mov.f32 	%f172, 0f2EDBE6FF;
	mov.f32 	%f171, 0f00000000;
	@%p3 bra 	$L__BB97_6;
	mad.lo.s32 	%r63, %r16, %r53, %r13;
	rem.s32 	%r64, %r15, %r55;
	mad.lo.s32 	%r65, %r63, %r55, %r64;
	mul.wide.s32 	%rd20, %r65, 4;
	add.s64 	%rd21, %rd2, %rd20;
	ld.global.nc.f32 	%f171, [%rd21];
	add.s64 	%rd22, %rd1, %rd20;
	ld.global.nc.f32 	%f47, [%rd22];
	rcp.rn.f32 	%f172, %f47;
$L__BB97_6:
	add.s32 	%r17, %r12, 128;
	div.s32 	%r18, %r17, %r55;
	setp.ge.s32 	%p4, %r18, %r52;
	mov.f32 	%f174, 0f2EDBE6FF;
	mov.f32 	%f173, 0f00000000;
	@%p4 bra 	$L__BB97_8;
	mad.lo.s32 	%r66, %r18, %r53, %r13;
	rem.s32 	%r67, %r17, %r55;
	mad.lo.s32 	%r68, %r66, %r55, %r67;
	mul.wide.s32 	%rd23, %r68, 4;
	add.s64 	%rd24, %rd2, %rd23;
	ld.global.nc.f32 	%f173, [%rd24];
	add.s64 	%rd25, %rd1, %rd23;
	ld.global.nc.f32 	%f50, [%rd25];
	rcp.rn.f32 	%f174, %f50;
$L__BB97_8:
	add.s32 	%r19, %r12, 192;
	div.s32 	%r20, %r19, %r55;
	setp.ge.s32 	%p5, %r20, %r52;
	mov.f32 	%f176, 0f2EDBE6FF;
	mov.f32 	%f175, 0f00000000;
	@%p5 bra 	$L__BB97_10;
	mad.lo.s32 	%r69, %r20, %r53, %r13;
	rem.s32 	%r70, %r19, %r55;
	mad.lo.s32 	%r71, %r69, %r55, %r70;
	mul.wide.s32 	%rd26, %r71, 4;
	add.s64 	%rd27, %rd2, %rd26;
	ld.global.nc.f32 	%f175, [%rd27];
	add.s64 	%rd28, %rd1, %rd26;
	ld.global.nc.f32 	%f53, [%rd28];
	rcp.rn.f32 	%f176, %f53;
$L__BB97_10:
	add.s32 	%r21, %r12, 256;
	div.s32 	%r22, %r21, %r55;
	setp.ge.s32 	%p6, %r22, %r52;
	mov.f32 	%f178, 0f2EDBE6FF;
	mov.f32 	%f177, 0f00000000;
	@%p6 bra 	$L__BB97_12;
	mad.lo.s32 	%r72, %r22, %r53, %r13;
	rem.s32 	%r73, %r21, %r55;
	mad.lo.s32 	%r74, %r72, %r55, %r73;
	mul.wide.s32 	%rd29, %r74, 4;
	add.s64 	%rd30, %rd2, %rd29;
	ld.global.nc.f32 	%f177, [%rd30];
	add.s64 	%rd31, %rd1, %rd29;
	ld.global.nc.f32 	%f56, [%rd31];
	rcp.rn.f32 	%f178, %f56;
$L__BB97_12:
	add.s32 	%r23, %r12, 320;
	div.s32 	%r24, %r23, %r55;
	setp.ge.s32 	%p7, %r24, %r52;
	mov.f32 	%f180, 0f2EDBE6FF;
	mov.f32 	%f179, 0f00000000;
	@%p7 bra 	$L__BB97_14;
	mad.lo.s32 	%r75, %r24, %r53, %r13;
	rem.s32 	%r76, %r23, %r55;
	mad.lo.s32 	%r77, %r75, %r55, %r76;
	mul.wide.s32 	%rd32, %r77, 4;
	add.s64 	%rd33, %rd2, %rd32;
	ld.global.nc.f32 	%f179, [%rd33];
	add.s64 	%rd34, %rd1, %rd32;
	ld.global.nc.f32 	%f59, [%rd34];
	rcp.rn.f32 	%f180, %f59;
$L__BB97_14:
	add.s32 	%r25, %r12, 384;
	div.s32 	%r26, %r25, %r55;
	setp.ge.s32 	%p8, %r26, %r52;
	mov.f32 	%f182, 0f2EDBE6FF;
	mov.f32 	%f181, 0f00000000;
	@%p8 bra 	$L__BB97_16;
	mad.lo.s32 	%r78, %r26, %r53, %r13;
	rem.s32 	%r79, %r25, %r55;
	mad.lo.s32 	%r80, %r78, %r55, %r79;
	mul.wide.s32 	%rd35, %r80, 4;
	add.s64 	%rd36, %rd2, %rd35;
	ld.global.nc.f32 	%f181, [%rd36];
	add.s64 	%rd37, %rd1, %rd35;
	ld.global.nc.f32 	%f62, [%rd37];
	rcp.rn.f32 	%f182, %f62;
$L__BB97_16:
	add.s32 	%r27, %r12, 448;
	div.s32 	%r28, %r27, %r55;
	setp.ge.s32 	%p9, %r28, %r52;
	mov.f32 	%f184, 0f00000000;
	mov.f32 	%f183, 0f2EDBE6FF;
	@%p9 bra 	$L__BB97_18;
	mad.lo.s32 	%r81, %r28, %r53, %r13;
	rem.s32 	%r82, %r27, %r55;
	mad.lo.s32 	%r83, %r81, %r55, %r82;
	mul.wide.s32 	%rd38, %r83, 4;
	add.s64 	%rd39, %rd2, %rd38;
	ld.global.nc.f32 	%f184, [%rd39];
	add.s64 	%rd40, %rd1, %rd38;
	ld.global.nc.f32 	%f65, [%rd40];
	rcp.rn.f32 	%f183, %f65;
$L__BB97_18:
	add.s32 	%r85, %r1, %r116;
	mul.lo.s32 	%r29, %r2, 72;
	add.f32 	%f33, %f40, 0fBF800000;
	div.u32 	%r30, %r85, %r55;
	mul.lo.s32 	%r86, %r30, %r55;
	sub.s32 	%r31, %r85, %r86;
	mul.lo.s32 	%r32, %r30, %r54;
	mov.u32 	%r88, _ZZ32norm_dist_backward_weight_kernelILi72ELi4EEvPKfS1_S1_S1_iiiiPffE6blockI;
	add.s32 	%r33, %r88, %r4;
	add.s32 	%r89, %r85, 256;
	div.u32 	%r34, %r89, %r55;
	mul.lo.s32 	%r90, %r34, %r55;
	sub.s32 	%r35, %r89, %r90;
	mul.lo.s32 	%r36, %r34, %r54;
	shl.b32 	%r91, %r11, 2;
	add.s32 	%r37, %r88, %r91;
	mul.lo.s32 	%r92, %r10, 288;
	mov.u32 	%r93, _ZZ32norm_dist_backward_weight_kernelILi72ELi4EEvPKfS1_S1_S1_iiiiPffE3ans;
	add.s32 	%r113, %r93, %r92;
	add.s32 	%r112, %r57, %r92;
	mov.b32 	%r114, 0;
$L__BB97_19:
	.pragma "nounroll";
	setp.ge.s32 	%p10, %r30, %r52;
	ld.shared.f32 	%f34, [%r112];
	add.s32 	%r43, %r114, %r29;
	mov.f32 	%f185, 0f00000000;
	@%p10 bra 	$L__BB97_21;
	add.s32 	%r95, %r43, %r32;
	mad.lo.s32 	%r96, %r95, %r55, %r31;
	mul.wide.s32 	%rd41, %r96, 4;
	add.s64 	%rd42, %rd3, %rd41;
	ld.global.nc.f32 	%f185, [%rd42];
$L__BB97_21:
	setp.ge.s32 	%p11, %r34, %r52;
	st.shared.f32 	[%r33], %f185;
	mov.f32 	%f186, 0f00000000;
	@%p11 bra 	$L__BB97_23;
	add.s32 	%r97, %r43, %r36;
	mad.lo.s32 	%r98, %r97, %r55, %r35;
	mul.wide.s32 	%rd43, %r98, 4;
	add.s64 	%rd44, %rd3, %rd43;
	ld.global.nc.f32 	%f186, [%rd44];
$L__BB97_23:
	setp.ne.s32 	%p12, %r11, 0;
	st.shared.f32 	[%r33+1024], %f186;
	bar.sync 	0;
	ld.shared.f32 	%f68, [%r37];
	sub.f32 	%f69, %f34, %f68;
	abs.f32 	%f70, %f69;
	mul.f32 	%f71, %f70, %f170;
	lg2.approx.f32 	%f72, %f71;
	mul.f32 	%f73, %f33, %f72;
	ex2.approx.f32 	%f74, %f73;
	mul.f32 	%f75, %f169, %f74;
	setp.gt.f32 	%p13, %f69, 0f00000000;
	neg.f32 	%f76, %f75;
	selp.f32 	%f77, %f75, %f76, %p13;
	add.f32 	%f78, %f77, 0f00000000;
	ld.shared.f32 	%f79, [%r37+256];
	sub.f32 	%f80, %f34, %f79;
	abs.f32 	%f81, %f80;
	mul.f32 	%f82, %f81, %f172;
	lg2.approx.f32 	%f83, %f82;
	mul.f32 	%f84, %f33, %f83;
	ex2.approx.f32 	%f85, %f84;
	mul.f32 	%f86, %f171, %f85;
	setp.gt.f32 	%p14, %f80, 0f00000000;
	neg.f32 	%f87, %f86;
	selp.f32 	%f88, %f86, %f87, %p14;
	add.f32 	%f89, %f78, %f88;
	ld.shared.f32 	%f90, [%r37+512];
	sub.f32 	%f91, %f34, %f90;
	abs.f32 	%f92, %f91;
	mul.f32 	%f93, %f92, %f174;
	lg2.approx.f32 	%f94, %f93;
	mul.f32 	%f95, %f33, %f94;
	ex2.approx.f32 	%f96, %f95;
	mul.f32 	%f97, %f173, %f96;
	setp.gt.f32 	%p15, %f91, 0f00000000;
	neg.f32 	%f98, %f97;
	selp.f32 	%f99, %f97, %f98, %p15;
	add.f32 	%f100, %f89, %f99;
	ld.shared.f32 	%f101, [%r37+768];
	sub.f32 	%f102, %f34, %f101;
	abs.f32 	%f103, %f102;
	mul.f32 	%f104, %f103, %f176;
	lg2.approx.f32 	%f105, %f104;
	mul.f32 	%f106, %f33, %f105;
	ex2.approx.f32 	%f107, %f106;
	mul.f32 	%f108, %f175, %f107;
	setp.gt.f32 	%p16, %f102, 0f00000000;
	neg.f32 	%f109, %f108;
	selp.f32 	%f110, %f108, %f109, %p16;
	add.f32 	%f111, %f100, %f110;
	ld.shared.f32 	%f112, [%r37+1024];
	sub.f32 	%f113, %f34, %f112;
	abs.f32 	%f114, %f113;
	mul.f32 	%f115, %f114, %f178;
	lg2.approx.f32 	%f116, %f115;
	mul.f32 	%f117, %f33, %f116;
	ex2.approx.f32 	%f118, %f117;
	mul.f32 	%f119, %f177, %f118;
	setp.gt.f32 	%p17, %f113, 0f00000000;
	neg.f32 	%f120, %f119;
	selp.f32 	%f121, %f119, %f120, %p17;
	add.f32 	%f122, %f111, %f121;
	ld.shared.f32 	%f123, [%r37+1280];
	sub.f32 	%f124, %f34, %f123;
	abs.f32 	%f125, %f124;
	mul.f32 	%f126, %f125, %f180;
	lg2.approx.f32 	%f127, %f126;
	mul.f32 	%f128, %f33, %f127;
	ex2.approx.f32 	%f129, %f128;
	mul.f32 	%f130, %f179, %f129;
	setp.gt.f32 	%p18, %f124, 0f00000000;
	neg.f32 	%f131, %f130;
	selp.f32 	%f132, %f130, %f131, %p18;
	add.f32 	%f133, %f122, %f132;
	ld.shared.f32 	%f134, [%r37+1536];
	sub.f32 	%f135, %f34, %f134;
	abs.f32 	%f136, %f135;
	mul.f32 	%f137, %f136, %f182;
	lg2.approx.f32 	%f138, %f137;
	mul.f32 	%f139, %f33, %f138;
	ex2.approx.f32 	%f140, %f139;
	mul.f32 	%f141, %f181, %f140;
	setp.gt.f32 	%p19, %f135, 0f00000000;
	neg.f32 	%f142, %f141;
	selp.f32 	%f143, %f141, %f142, %p19;
	add.f32 	%f144, %f133, %f143;
	ld.shared.f32 	%f145, [%r37+1792];
	sub.f32 	%f146, %f34, %f145;
	abs.f32 	%f147, %f146;
	mul.f32 	%f148, %f147, %f183;
	lg2.approx.f32 	%f149, %f148;
	mul.f32 	%f150, %f33, %f149;
	ex2.approx.f32 	%f151, %f150;
	mul.f32 	%f152, %f184, %f151;
	setp.gt.f32 	%p20, %f146, 0f00000000;
	neg.f32 	%f153, %f152;
	selp.f32 	%f154, %f152, %f153, %p20;
	add.f32 	%f155, %f144, %f154;
	mov.b32 	%r99, %f155;
	shfl.sync.bfly.b32	%r100|%p21, %r99, 1, 31, -1;
	mov.b32 	%f156, %r100;
	add.f32 	%f157, %f155, %f156;
	mov.b32 	%r101, %f157;
	shfl.sync.bfly.b32	%r102|%p22, %r101, 2, 31, -1;
	mov.b32 	%f158, %r102;
	add.f32 	%f159, %f157, %f158;
	mov.b32 	%r103, %f159;
	shfl.sync.bfly.b32	%r104|%p23, %r103, 4, 31, -1;
	mov.b32 	%f160, %r104;
	add.f32 	%f161, %f159, %f160;
	mov.b32 	%r105, %f161;
	shfl.sync.bfly.b32	%r106|%p24, %r105, 8, 31, -1;
	mov.b32 	%f162, %r106;
	add.f32 	%f163, %f161, %f162;
	mov.b32 	%r107, %f163;
	shfl.sync.bfly.b32	%r108|%p25, %r107, 16, 31, -1;
	mov.b32 	%f164, %r108;
	add.f32 	%f39, %f163, %f164;
	@%p12 bra 	$L__BB97_25;
	st.shared.f32 	[%r113], %f39;
$L__BB97_25:
	setp.ne.s32 	%p26, %r11, 32;
	bar.sync 	0;
	@%p26 bra 	$L__BB97_27;
	ld.shared.f32 	%f165, [%r113];
	add.f32 	%f166, %f39, %f165;
	st.shared.f32 	[%r113], %f166;
$L__BB97_27:
	add.s32 	%r114, %r114, 1;
	add.s32 	%r113, %r113, 4;
	add.s32 	%r112, %r112, 4;
	setp.ne.s32 	%p27, %r114, 72;
	@%p27 bra 	$L__BB97_19;
	bar.sync 	0;
	add.s32 	%r115, %r93, %r4;
	cvta.to.global.u64 	%rd45, %rd11;
	add.s64 	%rd47, %rd45, %rd4;
$L__BB97_29:
	ld.shared.f32 	%f167, [%r115];
	atom.global.add.f32 	%f168, [%rd47], %f167;
	add.s32 	%r50, %r116, 256;
	add.s32 	%r115, %r115, 1024;
	add.s64 	%rd47, %rd47, 1024;
	setp.lt.u32 	%p28, %r116, 32;
	mov.u32 	%r116, %r50;
	@%p28 bra 	$L__BB97_29;
	ret;

}
	// .globl	_Z32norm_dist_backward_weight_kernelILi72ELi8EEvPKfS1_S1_S1_iiiiPff
.visible .entry _Z32norm_dist_backward_weight_kernelILi72ELi8EEvPKfS1_S1_S1_iiiiPff(
	.param .u64 .ptr .align 1 _Z32norm_dist_backward_weight_kernelILi72ELi8EEvPKfS1_S1_S1_iiiiPff_param_0,
	.param .u64 .ptr .align 1 _Z32norm_dist_backward_weight_kernelILi72ELi8EEvPKfS1_S1_S1_iiiiPff_param_1,
	.param .u64 .ptr .align 1 _Z32norm_dist_backward_weight_kernelILi72ELi8EEvPKfS1_S1_S1_iiiiPff_param_2,
	.param .u64 .ptr .align 1 _Z32norm_dist_backward_weight_kernelILi72ELi8EEvPKfS1_S1_S1_iiiiPff_param_3,
	.param .u32 _Z32norm_dist_backward_weight_kernelILi72ELi8EEvPKfS1_S1_S1_iiiiPff_param_4,
	.param .u32 _Z32norm_dist_backward_weight_kernelILi72ELi8EEvPKfS1_S1_S1_iiiiPff_param_5,
	.param .u32 _Z32norm_dist_backward_weight_kernelILi72ELi8EEvPKfS1_S1_S1_iiiiPff_param_6,
	.param .u32 _Z32norm_dist_backward_weight_kernelILi72ELi8EEvPKfS1_S1_S1_iiiiPff_param_7,
	.param .u64 .ptr .align 1 _Z32norm_dist_backward_weight_kernelILi72ELi8EEvPKfS1_S1_S1_iiiiPff_param_8,
	.param .f32 _Z32norm_dist_backward_weight_kernelILi72ELi8EEvPKfS1_S1_S1_iiiiPff_param_9
)
.maxntid 256
.minnctapersm 4
{
	.reg .pred 	%p<33>;
	.reg .b32 	%r<123>;
	.reg .b32 	%f<187>;
	.reg .b64 	%rd<43>;
	// demoted variable
	.shared .align 4 .b8 _ZZ32norm_dist_backward_weight_kernelILi72ELi8EEvPKfS1_S1_S1_iiiiPffE6blockW[1152];
	// demoted variable
	.shared .align 4 .b8 _ZZ32norm_dist_backward_weight_kernelILi72ELi8EEvPKfS1_S1_S1_iiiiPffE3ans[1152];
	// demoted variable
	.shared .align 4 .b8 _ZZ32norm_dist_backward_weight_kernelILi72ELi8EEvPKfS1_S1_S1_iiiiPffE6blockI[2048];
	ld.param.u64 	%rd6, [_Z32norm_dist_backward_weight_kernelILi72ELi8EEvPKfS1_S1_S1_iiiiPff_param_0];
	ld.param.u64 	%rd7, [_Z32norm_dist_backward_weight_kernelILi72ELi8EEvPKfS1_S1_S1_iiiiPff_param_1];
	ld.param.u64 	%rd8, [_Z32norm_dist_backward_weight_kernelILi72ELi8EEvPKfS1_S1_S1_iiiiPff_param_2];
	ld.param.u64 	%rd9, [_Z32norm_dist_backward_weight_kernelILi72ELi8EEvPKfS1_S1_S1_iiiiPff_param_3];
	ld.param.u32 	%r52, [_Z32norm_dist_backward_weight_kernelILi72ELi8EEvPKfS1_S1_S1_iiiiPff_param_4];
	ld.param.u32 	%r53, [_Z32norm_dist_backward_weight_kernelILi72ELi8EEvPKfS1_S1_S1_iiiiPff_param_5];
	ld.param.u32 	%r54, [_Z32norm_dist_backward_weight_kernelILi72ELi8EEvPKfS1_S1_S1_iiiiPff_param_6];
	ld.param.u32 	%r55, [_Z32norm_dist_backward_weight_kernelILi72ELi8EEvPKfS1_S1_S1_iiiiPff_param_7];
	ld.param.u64 	%rd10, [_Z32norm_dist_backward_weight_kernelILi72ELi8EEvPKfS1_S1_S1_iiiiPff_param_8];
	ld.param.f32 	%f40, [_Z32norm_dist_backward_weight_kernelILi72ELi8EEvPKfS1_S1_S1_iiiiPff_param_9];
	cvta.to.global.u64 	%rd1, %rd8;
	cvta.to.global.u64 	%rd2, %rd9;
	cvta.to.global.u64 	%rd3, %rd6;
	cvta.to.global.u64 	%rd4, %rd7;
	cvta.to.global.u64 	%rd5, %rd10;
	mov.u32 	%r57, %ctaid.y;
	shl.b32 	%r58, %r57, 9;
	mov.u32 	%r59, %ctaid.x;
	mov.u32 	%r1, %tid.x;
	shl.b32 	%r2, %r59, 3;
	shr.u32 	%r3, %r1, 6;
	and.b32  	%r4, %r1, 63;
	or.b32  	%r5, %r58, %r4;
	mul.lo.s32 	%r6, %r3, 72;
	or.b32  	%r7, %r58, %r1;
	mul.lo.s32 	%r8, %r59, 72;
	add.f32 	%f1, %f40, 0fBF800000;
	or.b32  	%r9, %r5, 64;
	or.b32  	%r10, %r5, 128;
	or.b32  	%r11, %r5, 192;
	or.b32  	%r12, %r5, 256;
	or.b32  	%r13, %r5, 320;
	or.b32  	%r14, %r5, 384;
	or.b32  	%r15, %r5, 448;
	shl.b32 	%r60, %r1, 2;
	mov.u32 	%r61, _ZZ32norm_dist_backward_weight_kernelILi72ELi8EEvPKfS1_S1_S1_iiiiPffE6blockI;
	add.s32 	%r16, %r61, %r60;
	and.b32  	%r62, %r60, 252;
	add.s32 	%r17, %r61, %r62;
	mad.lo.s32 	%r18, %r59, 576, %r1;
	mov.b32 	%r117, 0;
	mov.pred 	%p32, -1;
$L__BB98_1:
	.pragma "nounroll";
	mov.pred 	%p1, %p32;
	shl.b32 	%r63, %r1, 2;
	mov.u32 	%r64, _ZZ32norm_dist_backward_weight_kernelILi72ELi8EEvPKfS1_S1_S1_iiiiPffE6blockW;
	add.s32 	%r119, %r64, %r63;
	add.s32 	%r21, %r2, %r117;
	mad.lo.s32 	%r118, %r117, 72, %r18;
	mov.u32 	%r120, %r1;
$L__BB98_2:
	mul.wide.u32 	%rd11, %r118, 4;
	add.s64 	%rd12, %rd1, %rd11;
	ld.global.nc.f32 	%f41, [%rd12];
	st.shared.f32 	[%r119], %f41;
	add.s32 	%r26, %r120, 256;
	add.s32 	%r119, %r119, 1024;
	add.s32 	%r118, %r118, 256;
	setp.lt.u32 	%p3, %r120, 32;
	mov.u32 	%r120, %r26;
	@%p3 bra 	$L__BB98_2;
	bar.sync 	0;
	add.s32 	%r29, %r21, %r3;
	div.s32 	%r30, %r5, %r55;
	setp.ge.s32 	%p4, %r30, %r52;
	mov.f32 	%f170, 0f2EDBE6FF;
	mov.f32 	%f169, 0f00000000;
	@%p4 bra 	$L__BB98_5;
	mad.lo.s32 	%r65, %r30, %r53, %r29;
	rem.s32 	%r66, %r5, %r55;
	mad.lo.s32 	%r67, %r65, %r55, %r66;
	mul.wide.s32 	%rd13, %r67, 4;
	add.s64 	%rd14, %rd3, %rd13;
	ld.global.nc.f32 	%f169, [%rd14];
	add.s64 	%rd15, %rd2, %rd13;
	ld.global.nc.f32 	%f44, [%rd15];
	rcp.rn.f32 	%f170, %f44;
$L__BB98_5:
	div.s32 	%r31, %r9, %r55;
	setp.ge.s32 	%p5, %r31, %r52;
	mov.f32 	%f172, 0f2EDBE6FF;
	mov.f32 	%f171, 0f00000000;
	@%p5 bra 	$L__BB98_7;
	mad.lo.s32 	%r68, %r31, %r53, %r29;
	rem.s32 	%r69, %r9, %r55;
	mad.lo.s32 	%r70, %r68, %r55, %r69;
	mul.wide.s32 	%rd16, %r70, 4;
	add.s64 	%rd17, %rd3, %rd16;
	ld.global.nc.f32 	%f171, [%rd17];
	add.s64 	%rd18, %rd2, %rd16;
	ld.global.nc.f32 	%f47, [%rd18];
	rcp.rn.f32 	%f172, %f47;
$L__BB98_7:
	div.s32 	%r32, %r10, %r55;
	setp.ge.s32 	%p6, %r32, %r52;
	mov.f32 	%f174, 0f2EDBE6FF;
	mov.f32 	%f173, 0f00000000;
	@%p6 bra 	$L__BB98_9;
	mad.lo.s32 	%r71, %r32, %r53, %r29;
	rem.s32 	%r72, %r10, %r55;
	mad.lo.s32 	%r73, %r71, %r55, %r72;
	mul.wide.s32 	%rd19, %r73, 4;
	add.s64 	%rd20, %rd3, %rd19;
	ld.global.nc.f32 	%f173, [%rd20];
	add.s64 	%rd21, %rd2, %rd19;
	ld.global.nc.f32 	%f50, [%rd21];
	rcp.rn.f32 	%f174, %f50;
$L__BB98_9:
	div.s32 	%r33, %r11, %r55;
	setp.ge.s32 	%p7, %r33, %r52;
	mov.f32 	%f176, 0f2EDBE6FF;
	mov.f32 	%f175, 0f00000000;
	@%p7 bra 	$L__BB98_11;
	mad.lo.s32 	%r74, %r33, %r53, %r29;
	rem.s32 	%r75, %r11, %r55;
	mad.lo.s32 	%r76, %r74, %r55, %r75;
	mul.wide.s32 	%rd22, %r76, 4;
	add.s64 	%rd23, %rd3, %rd22;
	ld.global.nc.f32 	%f175, [%rd23];
	add.s64 	%rd24, %rd2, %rd22;
	ld.global.nc.f32 	%f53, [%rd24];
	rcp.rn.f32 	%f176, %f53;
$L__BB98_11:
	div.s32 	%r34, %r12, %r55;
	setp.ge.s32 	%p8, %r34, %r52;
	mov.f32 	%f178, 0f2EDBE6FF;
	mov.f32 	%f177, 0f00000000;
	@%p8 bra 	$L__BB98_13;
	mad.lo.s32 	%r77, %r34, %r53, %r29;
	rem.s32 	%r78, %r12, %r55;
	mad.lo.s32 	%r79, %r77, %r55, %r78;
	mul.wide.s32 	%rd25, %r79, 4;
	add.s64 	%rd26, %rd3, %rd25;
	ld.global.nc.f32 	%f177, [%rd26];
	add.s64 	%rd27, %rd2, %rd25;
	ld.global.nc.f32 	%f56, [%rd27];
	rcp.rn.f32 	%f178, %f56;
$L__BB98_13:
	div.s32 	%r35, %r13, %r55;
	setp.ge.s32 	%p9, %r35, %r52;
	mov.f32 	%f180, 0f2EDBE6FF;
	mov.f32 	%f179, 0f00000000;
	@%p9 bra 	$L__BB98_15;
	mad.lo.s32 	%r80, %r35, %r53, %r29;
	rem.s32 	%r81, %r13, %r55;
	mad.lo.s32 	%r82, %r80, %r55, %r81;
	mul.wide.s32 	%rd28, %r82, 4;
	add.s64 	%rd29, %rd3, %rd28;
	ld.global.nc.f32 	%f179, [%rd29];
	add.s64 	%rd30, %rd2, %rd28;
	ld.global.nc.f32 	%f59, [%rd30];
	rcp.rn.f32 	%f180, %f59;
$L__BB98_15:
	div.s32 	%r36, %r14, %r55;
	setp.ge.s32 	%p10, %r36, %r52;
	mov.f32 	%f182, 0f2EDBE6FF;
	mov.f32 	%f181, 0f00000000;
	@%p10 bra 	$L__BB98_17;
	mad.lo.s32 	%r83, %r36, %r53, %r29;
	rem.s32 	%r84, %r14, %r55;
	mad.lo.s32 	%r85, %r83, %r55, %r84;
	mul.wide.s32 	%rd31, %r85, 4;
	add.s64 	%rd32, %rd3, %rd31;
	ld.global.nc.f32 	%f181, [%rd32];
	add.s64 	%rd33, %rd2, %rd31;
	ld.global.nc.f32 	%f62, [%rd33];
	rcp.rn.f32 	%f182, %f62;
$L__BB98_17:
	div.s32 	%r37, %r15, %r55;
	setp.ge.s32 	%p11, %r37, %r52;
	mov.f32 	%f184, 0f00000000;
	mov.f32 	%f183, 0f2EDBE6FF;
	@%p11 bra 	$L__BB98_19;
	mad.lo.s32 	%r86, %r37, %r53, %r29;
	rem.s32 	%r87, %r15, %r55;
	mad.lo.s32 	%r88, %r86, %r55, %r87;
	mul.wide.s32 	%rd34, %r88, 4;
	add.s64 	%rd35, %rd3, %rd34;
	ld.global.nc.f32 	%f184, [%rd35];
	add.s64 	%rd36, %rd2, %rd34;
	ld.global.nc.f32 	%f65, [%rd36];
	rcp.rn.f32 	%f183, %f65;
$L__BB98_19:
	div.u32 	%r38, %r7, %r55;
	mul.lo.s32 	%r90, %r38, %r55;
	sub.s32 	%r39, %r7, %r90;
	mul.lo.s32 	%r40, %r38, %r54;
	add.s32 	%r91, %r7, 256;
	div.u32 	%r41, %r91, %r55;
	mul.lo.s32 	%r92, %r41, %r55;
	sub.s32 	%r42, %r91, %r92;
	mul.lo.s32 	%r43, %r41, %r54;
	mov.b32 	%r121, 0;
$L__BB98_20:
	.pragma "nounroll";
	setp.ge.s32 	%p12, %r38, %r52;
	add.s32 	%r45, %r121, %r6;
	shl.b32 	%r93, %r45, 2;
	mov.u32 	%r94, _ZZ32norm_dist_backward_weight_kernelILi72ELi8EEvPKfS1_S1_S1_iiiiPffE6blockW;
	add.s32 	%r95, %r94, %r93;
	ld.shared.f32 	%f34, [%r95];
	add.s32 	%r46, %r121, %r8;
	mov.f32 	%f185, 0f00000000;
	@%p12 bra 	$L__BB98_22;
	add.s32 	%r96, %r46, %r40;
	mad.lo.s32 	%r97, %r96, %r55, %r39;
	mul.wide.s32 	%rd37, %r97, 4;
	add.s64 	%rd38, %rd4, %rd37;
	ld.global.nc.f32 	%f185, [%rd38];
$L__BB98_22:
	setp.ge.s32 	%p13, %r41, %r52;
	st.shared.f32 	[%r16], %f185;
	mov.f32 	%f186, 0f00000000;
	@%p13 bra 	$L__BB98_24;
	add.s32 	%r98, %r46, %r43;
	mad.lo.s32 	%r99, %r98, %r55, %r42;
	mul.wide.s32 	%rd39, %r99, 4;
	add.s64 	%rd40, %rd4, %rd39;
	ld.global.nc.f32 	%f186, [%rd40];
$L__BB98_24:
	setp.ne.s32 	%p14, %r4, 0;
	st.shared.f32 	[%r16+1024], %f186;
	bar.sync 	0;
	ld.shared.f32 	%f68, [%r17];
	sub.f32 	%f69, %f34, %f68;
	abs.f32 	%f70, %f69;
	mul.f32 	%f71, %f70, %f170;
	lg2.approx.f32 	%f72, %f71;
	mul.f32 	%f73, %f1, %f72;
	ex2.approx.f32 	%f74, %f73;
	mul.f32 	%f75, %f169, %f74;
	setp.gt.f32 	%p15, %f69, 0f00000000;
	neg.f32 	%f76, %f75;
	selp.f32 	%f77, %f75, %f76, %p15;
	add.f32 	%f78, %f77, 0f00000000;
	ld.shared.f32 	%f79, [%r17+256];
	sub.f32 	%f80, %f34, %f79;
	abs.f32 	%f81, %f80;
	mul.f32 	%f82, %f81, %f172;
	lg2.approx.f32 	%f83, %f82;
	mul.f32 	%f84, %f1, %f83;
	ex2.approx.f32 	%f85, %f84;
	mul.f32 	%f86, %f171, %f85;
	setp.gt.f32 	%p16, %f80, 0f00000000;
	neg.f32 	%f87, %f86;
	selp.f32 	%f88, %f86, %f87, %p16;
	add.f32 	%f89, %f78, %f88;
	ld.shared.f32 	%f90, [%r17+512];
	sub.f32 	%f91, %f34, %f90;
	abs.f32 	%f92, %f91;
	mul.f32 	%f93, %f92, %f174;
	lg2.approx.f32 	%f94, %f93;
	mul.f32 	%f95, %f1, %f94;
	ex2.approx.f32 	%f96, %f95;
	mul.f32 	%f97, %f173, %f96;
	setp.gt.f32 	%p17, %f91, 0f00000000;
	neg.f32 	%f98, %f97;
	selp.f32 	%f99, %f97, %f98, %p17;
	add.f32 	%f100, %f89, %f99;
	ld.shared.f32 	%f101, [%r17+768];
	sub.f32 	%f102, %f34, %f101;
	abs.f32 	%f103, %f102;
	mul.f32 	%f104, %f103, %f176;
	lg2.approx.f32 	%f105, %f104;
	mul.f32 	%f106, %f1, %f105;
	ex2.approx.f32 	%f107, %f106;
	mul.f32 	%f108, %f175, %f107;
	setp.gt.f32 	%p18, %f102, 0f00000000;
	neg.f32 	%f109, %f108;
	selp.f32 	%f110, %f108, %f109, %p18;
	add.f32 	%f111, %f100, %f110;
	ld.shared.f32 	%f112, [%r17+1024];
	sub.f32 	%f113, %f34, %f112;
	abs.f32 	%f114, %f113;
	mul.f32 	%f115, %f114, %f178;
	lg2.approx.f32 	%f116, %f115;
	mul.f32 	%f117, %f1, %f116;
	ex2.approx.f32 	%f118, %f117;
	mul.f32 	%f119, %f177, %f118;
	setp.gt.f32 	%p19, %f113, 0f00000000;
	neg.f32 	%f120, %f119;
	selp.f32 	%f121, %f119, %f120, %p19;
	add.f32 	%f122, %f111, %f121;
	ld.shared.f32 	%f123, [%r17+1280];
	sub.f32 	%f124, %f34, %f123;
	abs.f32 	%f125, %f124;
	mul.f32 	%f126, %f125, %f180;
	lg2.approx.f32 	%f127, %f126;
	mul.f32 	%f128, %f1, %f127;
	ex2.approx.f32 	%f129, %f128;
	mul.f32 	%f130, %f179, %f129;
	setp.gt.f32 	%p20, %f124, 0f00000000;
	neg.f32 	%f131, %f130;
	selp.f32 	%f132, %f130, %f131, %p20;
	add.f32 	%f133, %f122, %f132;
	ld.shared.f32 	%f134, [%r17+1536];
	sub.f32 	%f135, %f34, %f134;
	abs.f32 	%f136, %f135;
	mul.f32 	%f137, %f136, %f182;
	lg2.approx.f32 	%f138, %f137;
	mul.f32 	%f139, %f1, %f138;
	ex2.approx.f32 	%f140, %f139;
	mul.f32 	%f141, %f181, %f140;
	setp.gt.f32 	%p21, %f135, 0f00000000;
	neg.f32 	%f142, %f141;
	selp.f32 	%f143, %f141, %f142, %p21;
	add.f32 	%f144, %f133, %f143;
	ld.shared.f32 	%f145, [%r17+1792];
	sub.f32 	%f146, %f34, %f145;
	abs.f32 	%f147, %f146;
	mul.f32 	%f148, %f147, %f183;
	lg2.approx.f32 	%f149, %f148;
	mul.f32 	%f150, %f1, %f149;
	ex2.approx.f32 	%f151, %f150;
	mul.f32 	%f152, %f184, %f151;
	setp.gt.f32 	%p22, %f146, 0f00000000;
	neg.f32 	%f153, %f152;
	selp.f32 	%f154, %f152, %f153, %p22;
	add.f32 	%f155, %f144, %f154;
	mov.b32 	%r100, %f155;
	shfl.sync.bfly.b32	%r101|%p23, %r100, 1, 31, -1;
	mov.b32 	%f156, %r101;
	add.f32 	%f157, %f155, %f156;
	mov.b32 	%r102, %f157;
	shfl.sync.bfly.b32	%r103|%p24, %r102, 2, 31, -1;
	mov.b32 	%f158, %r103;
	add.f32 	%f159, %f157, %f158;
	mov.b32 	%r104, %f159;
	shfl.sync.bfly.b32	%r105|%p25, %r104, 4, 31, -1;
	mov.b32 	%f160, %r105;
	add.f32 	%f161, %f159, %f160;
	mov.b32 	%r106, %f161;
	shfl.sync.bfly.b32	%r107|%p26, %r106, 8, 31, -1;
	mov.b32 	%f162, %r107;
	add.f32 	%f163, %f161, %f162;
	mov.b32 	%r108, %f163;
	shfl.sync.bfly.b32	%r109|%p27, %r108, 16, 31, -1;
	mov.b32 	%f164, %r109;
	add.f32 	%f39, %f163, %f164;
	mov.u32 	%r111, _ZZ32norm_dist_backward_weight_kernelILi72ELi8EEvPKfS1_S1_S1_iiiiPffE3ans;
	add.s32 	%r47, %r111, %r93;
	@%p14 bra 	$L__BB98_26;
	st.shared.f32 	[%r47], %f39;
$L__BB98_26:
	setp.ne.s32 	%p28, %r4, 32;
	bar.sync 	0;
	@%p28 bra 	$L__BB98_28;
	ld.shared.f32 	%f165, [%r47];
	add.f32 	%f166, %f39, %f165;
	st.shared.f32 	[%r47], %f166;
$L__BB98_28:
	add.s32 	%r121, %r121, 1;
	setp.ne.s32 	%p29, %r121, 72;
	@%p29 bra 	$L__BB98_20;
	bar.sync 	0;
	mul.lo.s32 	%r49, %r21, 72;
	mov.u32 	%r122, %r1;
$L__BB98_30:
	add.s32 	%r112, %r122, %r49;
	mul.wide.u32 	%rd41, %r112, 4;
	add.s64 	%rd42, %rd5, %rd41;
	shl.b32 	%r113, %r122, 2;
	add.s32 	%r115, %r111, %r113;
	ld.shared.f32 	%f167, [%r115];
	atom.global.add.f32 	%f168, [%rd42], %f167;
	add.s32 	%r51, %r122, 256;
	setp.lt.u32 	%p30, %r122, 32;
	mov.u32 	%r122, %r51;
	@%p30 bra 	$L__BB98_30;
	mov.b32 	%r117, 4;
	mov.pred 	%p32, 0;
	@%p1 bra 	$L__BB98_1;
	ret;

}
	// .globl	_Z32norm_dist_backward_weight_kernelILi72ELi16EEvPKfS1_S1_S1_iiiiPff
.visible .entry _Z32norm_dist_backward_weight_kernelILi72ELi16EEvPKfS1_S1_S1_iiiiPff(
	.param .u64 .ptr .align 1 _Z32norm_dist_backward_weight_kernelILi72ELi16EEvPKfS1_S1_S1_iiiiPff_param_0,
	.param .u64 .ptr .align 1 _Z32norm_dist_backward_weight_kernelILi72ELi16EEvPKfS1_S1_S1_iiiiPff_param_1,
	.param .u64 .ptr .align 1 _Z32norm_dist_backward_weight_kernelILi72ELi16EEvPKfS1_S1_S1_iiiiPff_param_2,
	.param .u64 .ptr .align 1 _Z32norm_dist_backward_weight_kernelILi72ELi16EEvPKfS1_S1_S1_iiiiPff_param_3,
	.param .u32 _Z32norm_dist_backward_weight_kernelILi72ELi16EEvPKfS1_S1_S1_iiiiPff_param_4,
	.param .u32 _Z32norm_dist_backward_weight_kernelILi72ELi16EEvPKfS1_S1_S1_iiiiPff_param_5,
	.param .u32 _Z32norm_dist_backward_weight_kernelILi72ELi16EEvPKfS1_S1_S1_iiiiPff_param_6,
	.param .u32 _Z32norm_dist_backward_weight_kernelILi72ELi16EEvPKfS1_S1_S1_iiiiPff_param_7,
	.param .u64 .ptr .align 1 _Z32norm_dist_backward_weight_kernelILi72ELi16EEvPKfS1_S1_S1_iiiiPff_param_8,
	.param .f32 _Z32norm_dist_backward_weight_kernelILi72ELi16EEvPKfS1_S1_S1_iiiiPff_param_9
)
.maxntid 256
.minnctapersm 4
{
	.reg .pred 	%p<30>;
	.reg .b32 	%r<123>;
	.reg .b32 	%f<187>;
	.reg .b64 	%rd<43>;
	// demoted variable
	.shared .align 4 .b8 _ZZ32norm_dist_backward_weight_kernelILi72ELi16EEvPKfS1_S1_S1_iiiiPffE6blockW[1152];
	// demoted variable
	.shared .align 4 .b8 _ZZ32norm_dist_backward_weight_kernelILi72ELi16EEvPKfS1_S1_S1_iiiiPffE3ans[1152];
	// demoted variable
	.shared .align 4 .b8 _ZZ32norm_dist_backward_weight_kernelILi72ELi16EEvPKfS1_S1_S1_iiiiPffE6blockI[2048];
	ld.param.u64 	%rd6, [_Z32norm_dist_backward_weight_kernelILi72ELi16EEvPKfS1_S1_S1_iiiiPff_param_0];
	ld.param.u64 	%rd7, [_Z32norm_dist_backward_weight_kernelILi72ELi16EEvPKfS1_S1_S1_iiiiPff_param_1];
	ld.param.u64 	%rd8, [_Z32norm_dist_backward_weight_kernelILi72ELi16EEvPKfS1_S1_S1_iiiiPff_param_2];
	ld.param.u64 	%rd9, [_Z32norm_dist_backward_weight_kernelILi72ELi16EEvPKfS1_S1_S1_iiiiPff_param_3];
	ld.param.u32 	%r53, [_Z32norm_dist_backward_weight_kernelILi72ELi16EEvPKfS1_S1_S1_iiiiPff_param_4];
	ld.param.u32 	%r54, [_Z32norm_dist_backward_weight_kernelILi72ELi16EEvPKfS1_S1_S1_iiiiPff_param_5];
	ld.param.u32 	%r55, [_Z32norm_dist_backward_weight_kernelILi72ELi16EEvPKfS1_S1_S1_iiiiPff_param_6];
	ld.param.u32 	%r56, [_Z32norm_dist_backward_weight_kernelILi72ELi16EEvPKfS1_S1_S1_iiiiPff_param_7];
	ld.param.u64 	%rd10, [_Z32norm_dist_backward_weight_kernelILi72ELi16EEvPKfS1_S1_S1_iiiiPff_param_8];
	ld.param.f32 	%f40, [_Z32norm_dist_backward_weight_kernelILi72ELi16EEvPKfS1_S1_S1_iiiiPff_param_9];
	cvta.to.global.u64 	%rd1, %rd8;
	cvta.to.global.u64 	%rd2, %rd9;
	cvta.to.global.u64 	%rd3, %rd6;
	cvta.to.global.u64 	%rd4, %rd7;
	cvta.to.global.u64 	%rd5, %rd10;
	mov.u32 	%r58, %ctaid.y;
	shl.b32 	%r59, %r58, 9;
	mov.u32 	%r60, %ctaid.x;
	mov.u32 	%r1, %tid.x;
	shl.b32 	%r2, %r60, 4;
	shr.u32 	%r3, %r1, 6;
	and.b32  	%r4, %r1, 63;
	or.b32  	%r5, %r59, %r4;
	mul.lo.s32 	%r6, %r3, 72;
	or.b32  	%r7, %r59, %r1;
	mul.lo.s32 	%r8, %r60, 72;
	add.f32 	%f1, %f40, 0fBF800000;
	or.b32  	%r9, %r5, 128;
	or.b32  	%r10, %r5, 192;
	or.b32  	%r11, %r5, 256;
	or.b32  	%r12, %r5, 320;
	or.b32  	%r13, %r5, 384;
	or.b32  	%r14, %r5, 448;
	shl.b32 	%r61, %r1, 2;
	mov.u32 	%r62, _ZZ32norm_dist_backward_weight_kernelILi72ELi16EEvPKfS1_S1_S1_iiiiPffE6blockI;
	add.s32 	%r15, %r62, %r61;
	and.b32  	%r63, %r61, 252;
	add.s32 	%r16, %r62, %r63;
	mad.lo.s32 	%r17, %r60, 1152, %r1;
	mov.b32 	%r117, 0;
$L__BB99_1:
	.pragma "nounroll";
	shl.b32 	%r64, %r1, 2;
	mov.u32 	%r65, _ZZ32norm_dist_backward_weight_kernelILi72ELi16EEvPKfS1_S1_S1_iiiiPffE6blockW;
	add.s32 	%r119, %r65, %r64;
	add.s32 	%r20, %r2, %r117;
	mad.lo.s32 	%r118, %r117, 72, %r17;
	mov.u32 	%r120, %r1;
$L__BB99_2:
	mul.wide.u32 	%rd11, %r118, 4;
	add.s64 	%rd12, %rd1, %rd11;
	ld.global.nc.f32 	%f41, [%rd12];
	st.shared.f32 	[%r119], %f41;
	add.s32 	%r25, %r120, 256;
	add.s32 	%r119, %r119, 1024;
	add.s32 	%r118, %r118, 256;
	setp.lt.u32 	%p1, %r120, 32;
	mov.u32 	%r120, %r25;
	@%p1 bra 	$L__BB99_2;
	bar.sync 	0;
	add.s32 	%r28, %r20, %r3;
	div.s32 	%r29, %r5, %r56;
	setp.ge.s32 	%p2, %r29, %r53;
	mov.f32 	%f170, 0f2EDBE6FF;
	mov.f32 	%f169, 0f00000000;
	@%p2 bra 	$L__BB99_5;
	mad.lo.s32 	%r66, %r29, %r54, %r28;
	rem.s32 	%r67, %r5, %r56;
	mad.lo.s32 	%r68, %r66, %r56, %r67;
	mul.wide.s32 	%rd13, %r68, 4;
	add.s64 	%rd14, %rd3, %rd13;
	ld.global.nc.f32 	%f169, [%rd14];
	add.s64 	%rd15, %rd2, %rd13;
	ld.global.nc.f32 	%f44, [%rd15];
	rcp.rn.f32 	%f170, %f44;
$L__BB99_5:
	add.s32 	%r30, %r5, 64;
	div.s32 	%r31, %r30, %r56;
	setp.ge.s32 	%p3, %r31, %r53;
	mov.f32 	%f172, 0f2EDBE6FF;
	mov.f32 	%f171, 0f00000000;
	@%p3 bra 	$L__BB99_7;
	mad.lo.s32 	%r69, %r31, %r54, %r28;
	rem.s32 	%r70, %r30, %r56;
	mad.lo.s32 	%r71, %r69, %r56, %r70;
	mul.wide.s32 	%rd16, %r71, 4;
	add.s64 	%rd17, %rd3, %rd16;
	ld.global.nc.f32 	%f171, [%rd17];
	add.s64 	%rd18, %rd2, %rd16;
	ld.global.nc.f32 	%f47, [%rd18];
	rcp.rn.f32 	%f172, %f47;
$L__BB99_7:
	div.s32 	%r32, %r9, %r56;
	setp.ge.s32 	%p4, %r32, %r53;
	mov.f32 	%f174, 0f2EDBE6FF;
	mov.f32 	%f173, 0f00000000;
	@%p4 bra 	$L__BB99_9;
	mad.lo.s32 	%r72, %r32, %r54, %r28;
	rem.s32 	%r73, %r9, %r56;
	mad.lo.s32 	%r74, %r72, %r56, %r73;
	mul.wide.s32 	%rd19, %r74, 4;
	add.s64 	%rd20, %rd3, %rd19;
	ld.global.nc.f32 	%f173, [%rd20];
	add.s64 	%rd21, %rd2, %rd19;
	ld.global.nc.f32 	%f50, [%rd21];
	rcp.rn.f32 	%f174, %f50;
$L__BB99_9:
	div.s32 	%r33, %r10, %r56;
	setp.ge.s32 	%p5, %r33, %r53;
	mov.f32 	%f176, 0f2EDBE6FF;
	mov.f32 	%f175, 0f00000000;
	@%p5 bra 	$L__BB99_11;
	mad.lo.s32 	%r75, %r33, %r54, %r28;
	rem.s32 	%r76, %r10, %r56;
	mad.lo.s32 	%r77, %r75, %r56, %r76;
	mul.wide.s32 	%rd22, %r77, 4;
	add.s64 	%rd23, %rd3, %rd22;
	ld.global.nc.f32 	%f175, [%rd23];
	add.s64 	%rd24, %rd2, %rd22;
	ld.global.nc.f32 	%f53, [%rd24];
	rcp.rn.f32 	%f176, %f53;
$L__BB99_11:
	div.s32 	%r34, %r11, %r56;
	setp.ge.s32 	%p6, %r34, %r53;
	mov.f32 	%f178, 0f2EDBE6FF;
	mov.f32 	%f177, 0f00000000;
	@%p6 bra 	$L__BB99_13;
	mad.lo.s32 	%r78, %r34, %r54, %r28;
	rem.s32 	%r79, %r11, %r56;
	mad.lo.s32 	%r80, %r78, %r56, %r79;
	mul.wide.s32 	%rd25, %r80, 4;
	add.s64 	%rd26, %rd3, %rd25;
	ld.global.nc.f32 	%f177, [%rd26];
	add.s64 	%rd27, %rd2, %rd25;
	ld.global.nc.f32 	%f56, [%rd27];
	rcp.rn.f32 	%f178, %f56;
$L__BB99_13:
	div.s32 	%r35, %r12, %r56;
	setp.ge.s32 	%p7, %r35, %r53;
	mov.f32 	%f180, 0f2EDBE6FF;
	mov.f32 	%f179, 0f00000000;
	@%p7 bra 	$L__BB99_15;
	mad.lo.s32 	%r81, %r35, %r54, %r28;
	rem.s32 	%r82, %r12, %r56;
	mad.lo.s32 	%r83, %r81, %r56, %r82;
	mul.wide.s32 	%rd28, %r83, 4;
	add.s64 	%rd29, %rd3, %rd28;
	ld.global.nc.f32 	%f179, [%rd29];
	add.s64 	%rd30, %rd2, %rd28;
	ld.global.nc.f32 	%f59, [%rd30];
	rcp.rn.f32 	%f180, %f59;
$L__BB99_15:
	div.s32 	%r36, %r13, %r56;
	setp.ge.s32 	%p8, %r36, %r53;
	mov.f32 	%f182, 0f2EDBE6FF;
	mov.f32 	%f181, 0f00000000;
	@%p8 bra 	$L__BB99_17;
	mad.lo.s32 	%r84, %r36, %r54, %r28;
	rem.s32 	%r85, %r13, %r56;
	mad.lo.s32 	%r86, %r84, %r56, %r85;
	mul.wide.s32 	%rd31, %r86, 4;
	add.s64 	%rd32, %rd3, %rd31;
	ld.global.nc.f32 	%f181, [%rd32];
	add.s64 	%rd33, %rd2, %rd31;
	ld.global.nc.f32 	%f62, [%rd33];
	rcp.rn.f32 	%f182, %f62;
$L__BB99_17:
	div.s32 	%r37, %r14, %r56;
	setp.ge.s32 	%p9, %r37, %r53;
	mov.f32 	%f184, 0f00000000;
	mov.f32 	%f183, 0f2EDBE6FF;
	@%p9 bra 	$L__BB99_19;
	mad.lo.s32 	%r87, %r37, %r54, %r28;
	rem.s32 	%r88, %r14, %r56;
	mad.lo.s32 	%r89, %r87, %r56, %r88;
	mul.wide.s32 	%rd34, %r89, 4;
	add.s64 	%rd35, %rd3, %rd34;
	ld.global.nc.f32 	%f184, [%rd35];
	add.s64 	%rd36, %rd2, %rd34;
	ld.global.nc.f32 	%f65, [%rd36];
	rcp.rn.f32 	%f183, %f65;
$L__BB99_19:
	div.u32 	%r38, %r7, %r56;
	mul.lo.s32 	%r91, %r38, %r56;
	sub.s32 	%r39, %r7, %r91;
	mul.lo.s32 	%r40, %r38, %r55;
	add.s32 	%r92, %r7, 256;
	div.u32 	%r41, %r92, %r56;
	mul.lo.s32 	%r93, %r41, %r56;
	sub.s32 	%r42, %r92, %r93;
	mul.lo.s32 	%r43, %r41, %r55;
	mov.b32 	%r121, 0;
$L__BB99_20:
	.pragma "nounroll";
	setp.ge.s32 	%p10, %r38, %r53;
	add.s32 	%r45, %r121, %r6;
	shl.b32 	%r94, %r45, 2;
	mov.u32 	%r95, _ZZ32norm_dist_backward_weight_kernelILi72ELi16EEvPKfS1_S1_S1_iiiiPffE6blockW;
	add.s32 	%r96, %r95, %r94;
	ld.shared.f32 	%f34, [%r96];
	add.s32 	%r46, %r121, %r8;
	mov.f32 	%f185, 0f00000000;
	@%p10 bra 	$L__BB99_22;
	add.s32 	%r97, %r46, %r40;
	mad.lo.s32 	%r98, %r97, %r56, %r39;
	mul.wide.s32 	%rd37, %r98, 4;
	add.s64 	%rd38, %rd4, %rd37;
	ld.global.nc.f32 	%f185, [%rd38];
$L__BB99_22:
	setp.ge.s32 	%p11, %r41, %r53;
	st.shared.f32 	[%r15], %f185;
	mov.f32 	%f186, 0f00000000;
	@%p11 bra 	$L__BB99_24;
	add.s32 	%r99, %r46, %r43;
	mad.lo.s32 	%r100, %r99, %r56, %r42;
	mul.wide.s32 	%rd39, %r100, 4;
	add.s64 	%rd40, %rd4, %rd39;
	ld.global.nc.f32 	%f186, [%rd40];
$L__BB99_24:
	setp.ne.s32 	%p12, %r4, 0;
	st.shared.f32 	[%r15+1024], %f186;
	bar.sync 	0;
	ld.shared.f32 	%f68, [%r16];
	sub.f32 	%f69, %f34, %f68;
	abs.f32 	%f70, %f69;
	mul.f32 	%f71, %f70, %f170;
	lg2.approx.f32 	%f72, %f71;
	mul.f32 	%f73, %f1, %f72;
	ex2.approx.f32 	%f74, %f73;
	mul.f32 	%f75, %f169, %f74;
	setp.gt.f32 	%p13, %f69, 0f00000000;
	neg.f32 	%f76, %f75;
	selp.f32 	%f77, %f75, %f76, %p13;
	add.f32 	%f78, %f77, 0f00000000;
	ld.shared.f32 	%f79, [%r16+256];
	sub.f32 	%f80, %f34, %f79;
	abs.f32 	%f81, %f80;
	mul.f32 	%f82, %f81, %f172;
	lg2.approx.f32 	%f83, %f82;
	mul.f32 	%f84, %f1, %f83;
	ex2.approx.f32 	%f85, %f84;
	mul.f32 	%f86, %f171, %f85;
	setp.gt.f32 	%p14, %f80, 0f00000000;
	neg.f32 	%f87, %f86;
	selp.f32 	%f88, %f86, %f87, %p14;
	add.f32 	%f89, %f78, %f88;
	ld.shared.f32 	%f90, [%r16+512];
	sub.f32 	%f91, %f34, %f90;
	abs.f32 	%f92, %f91;
	mul.f32 	%f93, %f92, %f174;
	lg2.approx.f32 	%f94, %f93;
	mul.f32 	%f95, %f1, %f94;
	ex2.approx.f32 	%f96, %f95;
	mul.f32 	%f97, %f173, %f96;
	setp.gt.f32 	%p15, %f91, 0f00000000;
	neg.f32 	%f98, %f97;
	selp.f32 	%f99, %f97, %f98, %p15;
	add.f32 	%f100, %f89, %f99;
	ld.shared.f32 	%f101, [%r16+768];
	sub.f32 	%f102, %f34, %f101;
	abs.f32 	%f103, %f102;
	mul.f32 	%f104, %f103, %f176;
	lg2.approx.f32 	%f105, %f104;
	mul.f32 	%f106, %f1, %f105;
	ex2.approx.f32 	%f107, %f106;
	mul.f32 	%f108, %f175, %f107;
	setp.gt.f32 	%p16, %f102, 0f00000000;
	neg.f32 	%f109, %f108;
	selp.f32 	%f110, %f108, %f109, %p16;
	add.f32 	%f111, %f100, %f110;
	ld.shared.f32 	%f112, [%r16+1024];
	sub.f32 	%f113, %f34, %f112;
	abs.f32 	%f114, %f113;
	mul.f32 	%f115, %f114, %f178;
	lg2.approx.f32 	%f116, %f115;
	mul.f32 	%f117, %f1, %f116;
	ex2.approx.f32 	%f118, %f117;
	mul.f32 	%f119, %f177, %f118;
	setp.gt.f32 	%p17, %f113, 0f00000000;
	neg.f32 	%f120, %f119;
	selp.f32 	%f121, %f119, %f120, %p17;
	add.f32 	%f122, %f111, %f121;
	ld.shared.f32 	%f123, [%r16+1280];
	sub.f32 	%f124, %f34, %f123;
	abs.f32 	%f125, %f124;
	mul.f32 	%f126, %f125, %f180;
	lg2.approx.f32 	%f127, %f126;
	mul.f32 	%f128, %f1, %f127;
	ex2.approx.f32 	%f129, %f128;
	mul.f32 	%f130, %f179, %f129;
	setp.gt.f32 	%p18, %f124, 0f00000000;
	neg.f32 	%f131, %f130;
	selp.f32 	%f132, %f130, %f131, %p18;
	add.f32 	%f133, %f122, %f132;
	ld.shared.f32 	%f134, [%r16+1536];
	sub.f32 	%f135, %f34, %f134;
	abs.f32 	%f136, %f135;
	mul.f32 	%f137, %f136, %f182;
	lg2.approx.f32 	%f138, %f137;
	mul.f32 	%f139, %f1, %f138;
	ex2.approx.f32 	%f140, %f139;
	mul.f32 	%f141, %f181, %f140;
	setp.gt.f32 	%p19, %f135, 0f00000000;
	neg.f32 	%f142, %f141;
	selp.f32 	%f143, %f141, %f142, %p19;
	add.f32 	%f144, %f133, %f143;
	ld.shared.f32 	%f145, [%r16+1792];
	sub.f32 	%f146, %f34, %f145;
	abs.f32 	%f147, %f146;
	mul.f32 	%f148, %f147, %f183;
	lg2.approx.f32 	%f149, %f148;
	mul.f32 	%f150, %f1, %f149;
	ex2.approx.f32 	%f151, %f150;
	mul.f32 	%f152, %f184, %f151;
	setp.gt.f32 	%p20, %f146, 0f00000000;
	neg.f32 	%f153, %f152;
	selp.f32 	%f154, %f152, %f153, %p20;
	add.f32 	%f155, %f144, %f154;
	mov.b32 	%r101, %f155;
	shfl.sync.bfly.b32	%r102|%p21, %r101, 1, 31, -1;
	mov.b32 	%f156, %r102;
	add.f32 	%f157, %f155, %f156;
	mov.b32 	%r103, %f157;
	shfl.sync.bfly.b32	%r104|%p22, %r103, 2, 31, -1;
	mov.b32 	%f158, %r104;
	add.f32 	%f159, %f157, %f158;
	mov.b32 	%r105, %f159;
	shfl.sync.bfly.b32	%r106|%p23, %r105, 4, 31, -1;
	mov.b32 	%f160, %r106;
	add.f32 	%f161, %f159, %f160;
	mov.b32 	%r107, %f161;
	shfl.sync.bfly.b32	%r108|%p24, %r107, 8, 31, -1;
	mov.b32 	%f162, %r108;
	add.f32 	%f163, %f161, %f162;
	mov.b32 	%r109, %f163;
	shfl.sync.bfly.b32	%r110|%p25, %r109, 16, 31, -1;
	mov.b32 	%f164, %r110;
	add.f32 	%f39, %f163, %f164;
	mov.u32 	%r112, _ZZ32norm_dist_backward_weight_kernelILi72ELi16EEvPKfS1_S1_S1_iiiiPffE3ans;
	add.s32 	%r47, %r112, %r94;
	@%p12 bra 	$L__BB99_26;
	st.shared.f32 	[%r47], %f39;
$L__BB99_26:
	setp.ne.s32 	%p26, %r4, 32;
	bar.sync 	0;
	@%p26 bra 	$L__BB99_28;
	ld.shared.f32 	%f165, [%r47];
	add.f32 	%f166, %f39, %f165;
	st.shared.f32 	[%r47], %f166;
$L__BB99_28:
	add.s32 	%r121, %r121, 1;
	setp.ne.s32 	%p27, %r121, 72;
	@%p27 bra 	$L__BB99_20;
	bar.sync 	0;
	mul.lo.s32 	%r49, %r20, 72;
	mov.u32 	%r122, %r1;
$L__BB99_30:
	add.s32 	%r113, %r122, %r49;
	mul.wide.u32 	%rd41, %r113, 4;
	add.s64 	%rd42, %rd5, %rd41;
	shl.b32 	%r114, %r122, 2;
	add.s32 	%r116, %r112, %r114;
	ld.shared.f32 	%f167, [%r116];
	atom.global.add.f32 	%f168, [%rd42], %f167;
	add.s32 	%r51, %r122, 256;
	setp.lt.u32 	%p28, %r122, 32;
	mov.u32 	%r122, %r51;
	@%p28 bra 	$L__BB99_30;
	add.s32 	%r52, %r117, 4;
	setp.lt.u32 	%p29, %r117, 12;
	mov.u32 	%r117, %r52;
	@%p29 bra 	$L__BB99_1;
	ret;

}
	// .globl	_Z32norm_dist_backward_weight_kernelILi144ELi8EEvPKfS1_S1_S1_iiiiPff
.visible .entry _Z32norm_dist_backward_weight_kernelILi144ELi8EEvPKfS1_S1_S1_iiiiPff(
	.param .u64 .ptr .align 1 _Z32norm_dist_backward_weight_kernelILi144ELi8EEvPKfS1_S1_S1_iiiiPff_param_0,
	.param .u64 .ptr .align 1 _Z32norm_dist_backward_weight_kernelILi144ELi8EEvPKfS1_S1_S1_iiiiPff_param_1,
	.param .u64 .ptr .align 1 _Z32norm_dist_backward_weight_kernelILi144ELi8EEvPKfS1_S1_S1_iiiiPff_param_2,
	.param .u64 .ptr .align 1 _Z32norm_dist_backward_weight_kernelILi144ELi8EEvPKfS1_S1_S1_iiiiPff_param_3,
	.param .u32 _Z32norm_dist_backward_weight_kernelILi144ELi8EEvPKfS1_S1_S1_iiiiPff_param_4,
	.param .u32 _Z32norm_dist_backward_weight_kernelILi144ELi8EEvPKfS1_S1_S1_iiiiPff_param_5,
	.param .u32 _Z32norm_dist_backward_weight_kernelILi144ELi8EEvPKfS1_S1_S1_iiiiPff_param_6,
	.param .u32 _Z32norm_dist_backward_weight_kernelILi144ELi8EEvPKfS1_S1_S1_iiiiPff_param_7,
	.param .u64 .ptr .align 1 _Z32norm_dist_backward_weight_kernelILi144ELi8EEvPKfS1_S1_S1_iiiiPff_param_8,
	.param .f32 _Z32norm_dist_backward_weight_kernelILi144ELi8EEvPKfS1_S1_S1_iiiiPff_param_9
)
.maxntid 256
.minnctapersm 4
{
	.reg .pred 	%p<33>;
	.reg .b32 	%r<123>;
	.reg .b32 	%f<187>;
	.reg .b64 	%rd<43>;
	// demoted variable
	.shared .align 4 .b8 _ZZ32norm_dist_backward_weight_kernelILi144ELi8EEvPKfS1_S1_S1_iiiiPffE6blockW[2304];
	// demoted variable
	.shared .align 4 .b8 _ZZ32norm_dist_backward_weight_kernelILi144ELi8EEvPKfS1_S1_S1_iiiiPffE3ans[2304];
	// demoted variable
	.shared .align 4 .b8 _ZZ32norm_dist_backward_weight_kernelILi144ELi8EEvPKfS1_S1_S1_iiiiPffE6blockI[2048];
	ld.param.u64 	%rd6, [_Z32norm_dist_backward_weight_kernelILi144ELi8EEvPKfS1_S1_S1_iiiiPff_param_0];
	ld.param.u64 	%rd7, [_Z32norm_dist_backward_weight_kernelILi144ELi8EEvPKfS1_S1_S1_iiiiPff_param_1];
	ld.param.u64 	%rd8, [_Z32norm_dist_backward_weight_kernelILi144ELi8EEvPKfS1_S1_S1_iiiiPff_param_2];
	ld.param.u64 	%rd9, [_Z32norm_dist_backward_weight_kernelILi144ELi8EEvPKfS1_S1_S1_iiiiPff_param_3];
	ld.param.u32 	%r52, [_Z32norm_dist_backward_weight_kernelILi144ELi8EEvPKfS1_S1_S1_iiiiPff_param_4];
	ld.param.u32 	%r53, [_Z32norm_dist_backward_weight_kernelILi144ELi8EEvPKfS1_S1_S1_iiiiPff_param_5];
	ld.param.u32 	%r54, [_Z32norm_dist_backward_weight_kernelILi144ELi8EEvPKfS1_S1_S1_iiiiPff_param_6];
	ld.param.u32 	%r55, [_Z32norm_dist_backward_weight_kernelILi144ELi8EEvPKfS1_S1_S1_iiiiPff_param_7];
	ld.param.u64 	%rd10, [_Z32norm_dist_backward_weight_kernelILi144ELi8EEvPKfS1_S1_S1_iiiiPff_param_8];
	ld.param.f32 	%f40, [_Z32norm_dist_backward_weight_kernelILi144ELi8EEvPKfS1_S1_S1_iiiiPff_param_9];
	cvta.to.global.u64 	%rd1, %rd8;
	cvta.to.global.u64 	%rd2, %rd9;
	cvta.to.global.u64 	%rd3, %rd6;
	cvta.to.global.u64 	%rd4, %rd7;
	cvta.to.global.u64 	%rd5, %rd10;
	mov.u32 	%r57, %ctaid.y;
	shl.b32 	%r58, %r57, 9;
	mov.u32 	%r59, %ctaid.x;
	mov.u32 	%r1, %tid.x;
	shl.b32 	%r2, %r59, 3;
	shr.u32 	%r3, %r1, 6;
	and.b32  	%r4, %r1, 63;
	or.b32  	%r5, %r58, %r4;
	mul.lo.s32 	%r6, %r3, 144;
	or.b32  	%r7, %r58, %r1;
	mul.lo.s32 	%r8, %r59, 144;
	add.f32 	%f1, %f40, 0fBF800000;
	or.b32  	%r9, %r5, 64;
	or.b32  	%r10, %r5, 128;
	or.b32  	%r11, %r5, 192;
	or.b32  	%r12, %r5, 256;
	or.b32  	%r13, %r5, 320;
	or.b32  	%r14, %r5, 384;
	or.b32  	%r15, %r5, 448;
	shl.b32 	%r60, %r1, 2;
	mov.u32 	%r61, _ZZ32norm_dist_backward_weight_kernelILi144ELi8EEvPKfS1_S1_S1_iiiiPffE6blockI;
	add.s32 	%r16, %r61, %r60;
	and.b32  	%r62, %r60, 252;
	add.s32 	%r17, %r61, %r62;
	mad.lo.s32 	%r18, %r59, 1152, %r1;
	mov.b32 	%r117, 0;
	mov.pred 	%p32, -1;
$L__BB100_1:
	.pragma "nounroll";
	mov.pred 	%p1, %p32;
	shl.b32 	%r63, %r1, 2;
	mov.u32 	%r64, _ZZ32norm_dist_backward_weight_kernelILi144ELi8EEvPKfS1_S1_S1_iiiiPffE6blockW;
	add.s32 	%r119, %r64, %r63;
	add.s32 	%r21, %r2, %r117;
	mad.lo.s32 	%r118, %r117, 144, %r18;
	mov.u32 	%r120, %r1;
$L__BB100_2:
	mul.wide.u32 	%rd11, %r118, 4;
	add.s64 	%rd12, %rd1, %rd11;
	ld.global.nc.f32 	%f41, [%rd12];
	st.shared.f32 	[%r119], %f41;
	add.s32 	%r26, %r120, 256;
	add.s32 	%r119, %r119, 1024;
	add.s32 	%r118, %r118, 256;
	setp.lt.u32 	%p3, %r120, 320;
	mov.u32 	%r120, %r26;
	@%p3 bra 	$L__BB100_2;
	bar.sync 	0;
	add.s32 	%r29, %r21, %r3;
	div.s32 	%r30, %r5, %r55;
	setp.ge.s32 	%p4, %r30, %r52;
	mov.f32 	%f170, 0f2EDBE6FF;
	mov.f32 	%f169, 0f00000000;
	@%p4 bra 	$L__BB100_5;
	mad.lo.s32 	%r65, %r30, %r53, %r29;
	rem.s32 	%r66, %r5, %r55;
	mad.lo.s32 	%r67, %r65, %r55, %r66;
	mul.wide.s32 	%rd13, %r67, 4;
	add.s64 	%rd14, %rd3, %rd13;
	ld.global.nc.f32 	%f169, [%rd14];
	add.s64 	%rd15, %rd2, %rd13;
	ld.global.nc.f32 	%f44, [%rd15];
	rcp.rn.f32 	%f170, %f44;
$L__BB100_5:
	div.s32 	%r31, %r9, %r55;
	setp.ge.s32 	%p5, %r31, %r52;
	mov.f32 	%f172, 0f2EDBE6FF;
	mov.f32 	%f171, 0f00000000;
	@%p5 bra 	$L__BB100_7;
	mad.lo.s32 	%r68, %r31, %r53, %r29;
	rem.s32 	%r69, %r9, %r55;
	mad.lo.s32 	%r70, %r68, %r55, %r69;
	mul.wide.s32 	%rd16, %r70, 4;
	add.s64 	%rd17, %rd3, %rd16;
	ld.global.nc.f32 	%f171, [%rd17];
	add.s64 	%rd18, %rd2, %rd16;
	ld.global.nc.f32 	%f47, [%rd18];
	rcp.rn.f32 	%f172, %f47;
$L__BB100_7:
	div.s32 	%r32, %r10, %r55;
	setp.ge.s32 	%p6, %r32, %r52;
	mov.f32 	%f174, 0f2EDBE6FF;
	mov.f32 	%f173, 0f00000000;
	@%p6 bra 	$L__BB100_9;
	mad.lo.s32 	%r71, %r32, %r53, %r29;
	rem.s32 	%r72, %r10, %r55;
	mad.lo.s32 	%r73, %r71, %r55, %r72;
	mul.wide.s32 	%rd19, %r73, 4;
	add.s64 	%rd20, %rd3, %rd19;
	ld.global.nc.f32 	%f173, [%rd20];
	add.s64 	%rd21, %rd2, %rd19;
	ld.global.nc.f32 	%f50, [%rd21];
	rcp.rn.f32 	%f174, %f50;
$L__BB100_9:
	div.s32 	%r33, %r11, %r55;
	setp.ge.s32 	%p7, %r33, %r52;
	mov.f32 	%f176, 0f2EDBE6FF;
	mov.f32 	%f175, 0f00000000;
	@%p7 bra 	$L__BB100_11;
	mad.lo.s32 	%r74, %r33, %r53, %r29;
	rem.s32 	%r75, %r11, %r55;
	mad.lo.s32 	%r76, %r74, %r55, %r75;
	mul.wide.s32 	%rd22, %r76, 4;
	add.s64 	%rd23, %rd3, %rd22;
	ld.global.nc.f32 	%f175, [%rd23];
	add.s64 	%rd24, %rd2, %rd22;
	ld.global.nc.f32 	%f53, [%rd24];
	rcp.rn.f32 	%f176, %f53;
$L__BB100_11:
	div.s32 	%r34, %r12, %r55;
	setp.ge.s32 	%p8, %r34, %r52;
	mov.f32 	%f178, 0f2EDBE6FF;
	mov.f32 	%f177, 0f00000000;
	@%p8 bra 	$L__BB100_13;
	mad.lo.s32 	%r77, %r34, %r53, %r29;
	rem.s32 	%r78, %r12, %r55;
	mad.lo.s32 	%r79, %r77, %r55, %r78;
	mul.wide.s32 	%rd25, %r79, 4;
	add.s64 	%rd26, %rd3, %rd25;
	ld.global.nc.f32 	%f177, [%rd26];
	add.s64 	%rd27, %rd2, %rd25;
	ld.global.nc.f32 	%f56, [%rd27];
	rcp.rn.f32 	%f178, %f56;
$L__BB100_13:
	div.s32 	%r35, %r13, %r55;
	setp.ge.s32 	%p9, %r35, %r52;
	mov.f32 	%f180, 0f2EDBE6FF;
	mov.f32 	%f179, 0f00000000;
	@%p9 bra 	$L__BB100_15;
	mad.lo.s32 	%r80, %r35, %r53, %r29;
	rem.s32 	%r81, %r13, %r55;
	mad.lo.s32 	%r82, %r80, %r55, %r81;
	mul.wide.s32 	%rd28, %r82, 4;
	add.s64 	%rd29, %rd3, %rd28;
	ld.global.nc.f32 	%f179, [%rd29];
	add.s64 	%rd30, %rd2, %rd28;
	ld.global.nc.f32 	%f59, [%rd30];
	rcp.rn.f32 	%f180, %f59;
$L__BB100_15:
	div.s32 	%r36, %r14, %r55;
	setp.ge.s32 	%p10, %r36, %r52;
	mov.f32 	%f182, 0f2EDBE6FF;
	mov.f32 	%f181, 0f00000000;
	@%p10 bra 	$L__BB100_17;
	mad.lo.s32 	%r83, %r36, %r53, %r29;
	rem.s32 	%r84, %r14, %r55;
	mad.lo.s32 	%r85, %r83, %r55, %r84;
	mul.wide.s32 	%rd31, %r85, 4;
	add.s64 	%rd32, %rd3, %rd31;
	ld.global.nc.f32 	%f181, [%rd32];
	add.s64 	%rd33, %rd2, %rd31;
	ld.global.nc.f32 	%f62, [%rd33];
	rcp.rn.f32 	%f182, %f62;
$L__BB100_17:
	div.s32 	%r37, %r15, %r55;
	setp.ge.s32 	%p11, %r37, %r52;
	mov.f32 	%f184, 0f00000000;
	mov.f32 	%f183, 0f2EDBE6FF;
	@%p11 bra 	$L__BB100_19;
	mad.lo.s32 	%r86, %r37, %r53, %r29;
	rem.s32 	%r87, %r15, %r55;
	mad.lo.s32 	%r88, %r86, %r55, %r87;
	mul.wide.s32 	%rd34, %r88, 4;
	add.s64 	%rd35, %rd3, %rd34;
	ld.global.nc.f32 	%f184, [%rd35];
	add.s64 	%rd36, %rd2, %rd34;
	ld.global.nc.f32 	%f65, [%rd36];
	rcp.rn.f32 	%f183, %f65;
$L__BB100_19:
	div.u32 	%r38, %r7, %r55;
	mul.lo.s32 	%r90, %r38, %r55;
	sub.s32 	%r39, %r7, %r90;
	mul.lo.s32 	%r40, %r38, %r54;
	add.s32 	%r91, %r7, 256;
	div.u32 	%r41, %r91, %r55;
	mul.lo.s32 	%r92, %r41, %r55;
	sub.s32 	%r42, %r91, %r92;
	mul.lo.s32 	%r43, %r41, %r54;
	mov.b32 	%r121, 0;
$L__BB100_20:
	.pragma "nounroll";
	setp.ge.s32 	%p12, %r38, %r52;
	add.s32 	%r45, %r121, %r6;
	shl.b32 	%r93, %r45, 2;
	mov.u32 	%r94, _ZZ32norm_dist_backward_weight_kernelILi144ELi8EEvPKfS1_S1_S1_iiiiPffE6blockW;
	add.s32 	%r95, %r94, %r93;
	ld.shared.f32 	%f34, [%r95];
	add.s32 	%r46, %r121, %r8;
	mov.f32 	%f185, 0f00000000;
	@%p12 bra 	$L__BB100_22;
	add.s32 	%r96, %r46, %r40;
	mad.lo.s32 	%r97, %r96, %r55, %r39;
	mul.wide.s32 	%rd37, %r97, 4;
	add.s64 	%rd38, %rd4, %rd37;
	ld.global.nc.f32 	%f185, [%rd38];
$L__BB100_22:
	setp.ge.s32 	%p13, %r41, %r52;
	st.shared.f32 	[%r16], %f185;
	mov.f32 	%f186, 0f00000000;
	@%p13 bra 	$L__BB100_24;
	add.s32 	%r98, %r46, %r43;
	mad.lo.s32 	%r99, %r98, %r55, %r42;
	mul.wide.s32 	%rd39, %r99, 4;
	add.s64 	%rd40, %rd4, %rd39;
	ld.global.nc.f32 	%f186, [%rd40];
$L__BB100_24:
	setp.ne.s32 	%p14, %r4, 0;
	st.shared.f32 	[%r16+1024], %f186;
	bar.sync 	0;
	ld.shared.f32 	%f68, [%r17];
	sub.f32 	%f69, %f34, %f68;
	abs.f32 	%f70, %f69;
	mul.f32 	%f71, %f70, %f170;
	lg2.approx.f32 	%f72, %f71;
	mul.f32 	%f73, %f1, %f72;
	ex2.approx.f32 	%f74, %f73;
	mul.f32 	%f75, %f169, %f74;
	setp.gt.f32 	%p15, %f69, 0f00000000;
	neg.f32 	%f76, %f75;
	selp.f32 	%f77, %f75, %f76, %p15;
	add.f32 	%f78, %f77, 0f00000000;
	ld.shared.f32 	%f79, [%r17+256];
	sub.f32 	%f80, %f34, %f79;
	abs.f32 	%f81, %f80;
	mul.f32 	%f82, %f81, %f172;
	lg2.approx.f32 	%f83, %f82;
	mul.f32 	%f84, %f1, %f83;
	ex2.approx.f32 	%f85, %f84;
	mul.f32 	%f86, %f171, %f85;
	setp.gt.f32 	%p16, %f80, 0f00000000;
	neg.f32 	%f87, %f86;
	selp.f32 	%f88, %f86, %f87, %p16;
	add.f32 	%f89, %f78, %f88;
	ld.shared.f32 	%f90, [%r17+512];
	sub.f32 	%f91, %f34, %f90;
	abs.f32 	%f92, %f91;
	mul.f32 	%f93, %f92, %f174;
	lg2.approx.f32 	%f94, %f93;
	mul.f32 	%f95, %f1, %f94;
	ex2.approx.f32 	%f96, %f95;
	mul.f32 	%f97, %f173, %f96;
	setp.gt.f32 	%p17, %f91, 0f00000000;
	neg.f32 	%f98, %f97;
	selp.f32 	%f99, %f97, %f98, %p17;
	add.f32 	%f100, %f89, %f99;
	ld.shared.f32 	%f101, [%r17+768];
	sub.f32 	%f102, %f34, %f101;
	abs.f32 	%f103, %f102;
	mul.f32 	%f104, %f103, %f176;
	lg2.approx.f32 	%f105, %f104;
	mul.f32 	%f106, %f1, %f105;
	ex2.approx.f32 	%f107, %f106;
	mul.f32 	%f108, %f175, %f107;
	setp.gt.f32 	%p18, %f102, 0f00000000;
	neg.f32 	%f109, %f108;
	selp.f32 	%f110, %f108, %f109, %p18;
	add.f32 	%f111, %f100, %f110;
	ld.shared.f32 	%f112, [%r17+1024];
	sub.f32 	%f113, %f34, %f112;
	abs.f32 	%f114, %f113;
	mul.f32 	%f115, %f114, %f178;
	lg2.approx.f32 	%f116, %f115;
	mul.f32 	%f117, %f1, %f116;
	ex2.approx.f32 	%f118, %f117;
	mul.f32 	%f119, %f177, %f118;
	setp.gt.f32 	%p19, %f113, 0f00000000;
	neg.f32 	%f120, %f119;
	selp.f32 	%f121, %f119, %f120, %p19;
	add.f32 	%f122, %f111, %f121;
	ld.shared.f32 	%f123, [%r17+1280];
	sub.f32 	%f124, %f34, %f123;
	abs.f32 	%f125, %f124;
	mul.f32 	%f126, %f125, %f180;
	lg2.approx.f32 	%f127, %f126;
	mul.f32 	%f128, %f1, %f127;
	ex2.approx.f32 	%f129, %f128;
	mul.f32 	%f130, %f179, %f129;
	setp.gt.f32 	%p20, %f124, 0f00000000;
	neg.f32 	%f131, %f130;
	selp.f32 	%f132, %f130, %f131, %p20;
	add.f32 	%f133, %f122, %f132;
	ld.shared.f32 	%f134, [%r17+1536];
	sub.f32 	%f135, %f34, %f134;
	abs.f32 	%f136, %f135;
	mul.f32 	%f137, %f136, %f182;
	lg2.approx.f32 	%f138, %f137;
	mul.f32 	%f139, %f1, %f138;
	ex2.approx.f32 	%f140, %f139;
	mul.f32 	%f141, %f181, %f140;
	setp.gt.f32 	%p21, %f135, 0f00000000;
	neg.f32 	%f142, %f141;
	selp.f32 	%f143, %f141, %f142, %p21;
	add.f32 	%f144, %f133, %f143;
	ld.shared.f32 	%f145, [%r17+1792];
	sub.f32 	%f146, %f34, %f145;
	abs.f32 	%f147, %f146;
	mul.f32 	%f148, %f147, %f183;
	lg2.approx.f32 	%f149, %f148;
	mul.f32 	%f150, %f1, %f149;
	ex2.approx.f32 	%f151, %f150;
	mul.f32 	%f152, %f184, %f151;
	setp.gt.f32 	%p22, %f146, 0f00000000;
	neg.f32 	%f153, %f152;
	selp.f32 	%f154, %f152, %f153, %p22;
	add.f32 	%f155, %f144, %f154;
	mov.b32 	%r100, %f155;
	shfl.sync.bfly.b32	%r101|%p23, %r100, 1, 31, -1;
	mov.b32 	%f156, %r101;
	add.f32 	%f157, %f155, %f156;
	mov.b32 	%r102, %f157;
	shfl.sync.bfly.b32	%r103|%p24, %r102, 2, 31, -1;
	mov.b32 	%f158, %r103;
	add.f32 	%f159, %f157, %f158;
	mov.b32 	%r104, %f159;
	shfl.sync.bfly.b32	%r105|%p25, %r104, 4, 31, -1;
	mov.b32 	%f160, %r105;
	add.f32 	%f161, %f159, %f160;
	mov.b32 	%r106, %f161;
	shfl.sync.bfly.b32	%r107|%p26, %r106, 8, 31, -1;
	mov.b32 	%f162, %r107;
	add.f32 	%f163, %f161, %f162;
	mov.b32 	%r108, %f163;
	shfl.sync.bfly.b32	%r109|%p27, %r108, 16, 31, -1;
	mov.b32 	%f164, %r109;
	add.f32 	%f39, %f163, %f164;
	mov.u32 	%r111, _ZZ32norm_dist_backward_weight_kernelILi144ELi8EEvPKfS1_S1_S1_iiiiPffE3ans;
	add.s32 	%r47, %r111, %r93;
	@%p14 bra 	$L__BB100_26;
	st.shared.f32 	[%r47], %f39;
$L__BB100_26:
	setp.ne.s32 	%p28, %r4, 32;
	bar.sync 	0;
	@%p28 bra 	$L__BB100_28;
	ld.shared.f32 	%f165, [%r47];
	add.f32 	%f166, %f39, %f165;
	st.shared.f32 	[%r47], %f166;
$L__BB100_28:
	add.s32 	%r121, %r121, 1;
	setp.ne.s32 	%p29, %r121, 144;
	@%p29 bra 	$L__BB100_20;
	bar.sync 	0;
	mul.lo.s32 	%r49, %r21, 144;
	mov.u32 	%r122, %r1;
$L__BB100_30:
	add.s32 	%r112, %r122, %r49;
	mul.wide.u32 	%rd41, %r112, 4;
	add.s64 	%rd42, %rd5, %rd41;
	shl.b32 	%r113, %r122, 2;
	add.s32 	%r115, %r111, %r113;
	ld.shared.f32 	%f167, [%r115];
	atom.global.add.f32 	%f168, [%rd42], %f167;
	add.s32 	%r51, %r122, 256;
	setp.lt.u32 	%p30, %r122, 320;
	mov.u32 	%r122, %r51;
	@%p30 bra 	$L__BB100_30;
	mov.b32 	%r117, 4;
	mov.pred 	%p32, 0;
	@%p1 bra 	$L__BB100_1;
	ret;

}
	// .globl	_Z32norm_dist_backward_weight_kernelILi144ELi16EEvPKfS1_S1_S1_iiiiPff
.visible .entry _Z32norm_dist_backward_weight_kernelILi144ELi16EEvPKfS1_S1_S1_iiiiPff(
	.param .u64 .ptr .align 1 _Z32norm_dist_backward_weight_kernelILi144ELi16EEvPKfS1_S1_S1_iiiiPff_param_0,
	.param .u64 .ptr .align 1 _Z32norm_dist_backward_weight_kernelILi144ELi16EEvPKfS1_S1_S1_iiiiPff_param_1,
	.param .u64 .ptr .align 1 _Z32norm_dist_backward_weight_kernelILi144ELi16EEvPKfS1_S1_S1_iiiiPff_param_2,
	.param .u64 .ptr .align 1 _Z32norm_dist_backward_weight_kernelILi144ELi16EEvPKfS1_S1_S1_iiiiPff_param_3,
	.param .u32 _Z32norm_dist_backward_weight_kernelILi144ELi16EEvPKfS1_S1_S1_iiiiPff_param_4,
	.param .u32 _Z32norm_dist_backward_weight_kernelILi144ELi16EEvPKfS1_S1_S1_iiiiPff_param_5,
	.param .u32 _Z32norm_dist_backward_weight_kernelILi144ELi16EEvPKfS1_S1_S1_iiiiPff_param_6,
	.param .u32 _Z32norm_dist_backward_weight_kernelILi144ELi16EEvPKfS1_S1_S1_iiiiPff_param_7,
	.param .u64 .ptr .align 1 _Z32norm_dist_backward_weight_kernelILi144ELi16EEvPKfS1_S1_S1_iiiiPff_param_8,
	.param .f32 _Z32norm_dist_backward_weight_kernelILi144ELi16EEvPKfS1_S1_S1_iiiiPff_param_9
)
.maxntid 256
.minnctapersm 4
{
	.reg .pred 	%p<30>;
	.reg .b32 	%r<124>;
	.reg .b32 	%f<187>;
	.reg .b64 	%rd<43>;
	// demoted variable
	.shared .align 4 .b8 _ZZ32norm_dist_backward_weight_kernelILi144ELi16EEvPKfS1_S1_S1_iiiiPffE6blockW[2304];
	// demoted variable
	.shared .align 4 .b8 _ZZ32norm_dist_backward_weight_kernelILi144ELi16EEvPKfS1_S1_S1_iiiiPffE3ans[2304];
	// demoted variable
	.shared .align 4 .b8 _ZZ32norm_dist_backward_weight_kernelILi144ELi16EEvPKfS1_S1_S1_iiiiPffE6blockI[2048];
	ld.param.u64 	%rd6, [_Z32norm_dist_backward_weight_kernelILi144ELi16EEvPKfS1_S1_S1_iiiiPff_param_0];
	ld.param.u64 	%rd7, [_Z32norm_dist_backward_weight_kernelILi144ELi16EEvPKfS1_S1_S1_iiiiPff_param_1];
	ld.param.u64 	%rd8, [_Z32norm_dist_backward_weight_kernelILi144ELi16EEvPKfS1_S1_S1_iiiiPff_param_2];
	ld.param.u64 	%rd9, [_Z32norm_dist_backward_weight_kernelILi144ELi16EEvPKfS1_S1_S1_iiiiPff_param_3];
	ld.param.u32 	%r53, [_Z32norm_dist_backward_weight_kernelILi144ELi16EEvPKfS1_S1_S1_iiiiPff_param_4];
	ld.param.u32 	%r54, [_Z32norm_dist_backward_weight_kernelILi144ELi16EEvPKfS1_S1_S1_iiiiPff_param_5];
	ld.param.u32 	%r55, [_Z32norm_dist_backward_weight_kernelILi144ELi16EEvPKfS1_S1_S1_iiiiPff_param_6];
	ld.param.u32 	%r56, [_Z32norm_dist_backward_weight_kernelILi144ELi16EEvPKfS1_S1_S1_iiiiPff_param_7];
	ld.param.u64 	%rd10, [_Z32norm_dist_backward_weight_kernelILi144ELi16EEvPKfS1_S1_S1_iiiiPff_param_8];
	ld.param.f32 	%f40, [_Z32norm_dist_backward_weight_kernelILi144ELi16EEvPKfS1_S1_S1_iiiiPff_param_9];
	cvta.to.global.u64 	%rd1, %rd8;
	cvta.to.global.u64 	%rd2, %rd9;
	cvta.to.global.u64 	%rd3, %rd6;
	cvta.to.global.u64 	%rd4, %rd7;
	cvta.to.global.u64 	%rd5, %rd10;
	mov.u32 	%r58, %ctaid.y;
	shl.b32 	%r59, %r58, 9;
	mov.u32 	%r60, %ctaid.x;
	mov.u32 	%r1, %tid.x;
	shl.b32 	%r2, %r60, 4;
	shr.u32 	%r3, %r1, 6;
	and.b32  	%r4, %r1, 63;
	or.b32  	%r5, %r59, %r4;
	mul.lo.s32 	%r6, %r3, 144;
	or.b32  	%r7, %r59, %r1;
	mul.lo.s32 	%r8, %r60, 144;
	add.f32 	%f1, %f40, 0fBF800000;
	or.b32  	%r9, %r5, 128;
	or.b32  	%r10, %r5, 192;
	or.b32  	%r11, %r5, 256;
	or.b32  	%r12, %r5, 320;
	or.b32  	%r13, %r5, 384;
	or.b32  	%r14, %r5, 448;
	shl.b32 	%r61, %r1, 2;
	mov.u32 	%r62, _ZZ32norm_dist_backward_weight_kernelILi144ELi16EEvPKfS1_S1_S1_iiiiPffE6blockI;
	add.s32 	%r15, %r62, %r61;
	and.b32  	%r63, %r61, 252;
	add.s32 	%r16, %r62, %r63;
	mul.lo.s32 	%r64, %r60, 2304;
	or.b32  	%r17, %r1, %r64;
	mov.b32 	%r118, 0;
$L__BB101_1:
	.pragma "nounroll";
	shl.b32 	%r65, %r1, 2;
	mov.u32 	%r66, _ZZ32norm_dist_backward_weight_kernelILi144ELi16EEvPKfS1_S1_S1_iiiiPffE6blockW;
	add.s32 	%r120, %r66, %r65;
	add.s32 	%r20, %r2, %r118;
	mad.lo.s32 	%r119, %r118, 144, %r17;
	mov.u32 	%r121, %r1;
$L__BB101_2:
	mul.wide.u32 	%rd11, %r119, 4;
	add.s64 	%rd12, %rd1, %rd11;
	ld.global.nc.f32 	%f41, [%rd12];
	st.shared.f32 	[%r120], %f41;
	add.s32 	%r25, %r121, 256;
	add.s32 	%r120, %r120, 1024;
	add.s32 	%r119, %r119, 256;
	setp.lt.u32 	%p1, %r121, 320;
	mov.u32 	%r121, %r25;
	@%p1 bra 	$L__BB101_2;
	bar.sync 	0;
	add.s32 	%r28, %r20, %r3;
	div.s32 	%r29, %r5, %r56;
	setp.ge.s32 	%p2, %r29, %r53;
	mov.f32 	%f170, 0f2EDBE6FF;
	mov.f32 	%f169, 0f00000000;
	@%p2 bra 	$L__BB101_5;
	mad.lo.s32 	%r67, %r29, %r54, %r28;
	rem.s32 	%r68, %r5, %r56;
	mad.lo.s32 	%r69, %r67, %r56, %r68;
	mul.wide.s32 	%rd13, %r69, 4;
	add.s64 	%rd14, %rd3, %rd13;
	ld.global.nc.f32 	%f169, [%rd14];
	add.s64 	%rd15, %rd2, %rd13;
	ld.global.nc.f32 	%f44, [%rd15];
	rcp.rn.f32 	%f170, %f44;
$L__BB101_5:
	add.s32 	%r30, %r5, 64;
	div.s32 	%r31, %r30, %r56;
	setp.ge.s32 	%p3, %r31, %r53;
	mov.f32 	%f172, 0f2EDBE6FF;
	mov.f32 	%f171, 0f00000000;
	@%p3 bra 	$L__BB101_7;
	mad.lo.s32 	%r70, %r31, %r54, %r28;
	rem.s32 	%r71, %r30, %r56;
	mad.lo.s32 	%r72, %r70, %r56, %r71;
	mul.wide.s32 	%rd16, %r72, 4;
	add.s64 	%rd17, %rd3, %rd16;
	ld.global.nc.f32 	%f171, [%rd17];
	add.s64 	%rd18, %rd2, %rd16;
	ld.global.nc.f32 	%f47, [%rd18];
	rcp.rn.f32 	%f172, %f47;
$L__BB101_7:
	div.s32 	%r32, %r9, %r56;
	setp.ge.s32 	%p4, %r32, %r53;
	mov.f32 	%f174, 0f2EDBE6FF;
	mov.f32 	%f173, 0f00000000;
	@%p4 bra 	$L__BB101_9;
	mad.lo.s32 	%r73, %r32, %r54, %r28;
	rem.s32 	%r74, %r9, %r56;
	mad.lo.s32 	%r75, %r73, %r56, %r74;
	mul.wide.s32 	%rd19, %r75, 4;
	add.s64 	%rd20, %rd3, %rd19;
	ld.global.nc.f32 	%f173, [%rd20];
	add.s64 	%rd21, %rd2, %rd19;
	ld.global.nc.f32 	%f50, [%rd21];
	rcp.rn.f32 	%f174, %f50;
$L__BB101_9:
	div.s32 	%r33, %r10, %r56;
	setp.ge.s32 	%p5, %r33, %r53;
	mov.f32 	%f176, 0f2EDBE6FF;
	mov.f32 	%f175, 0f00000000;
	@%p5 bra 	$L__BB101_11;
	mad.lo.s32 	%r76, %r33, %r54, %r28;
	rem.s32 	%r77, %r10, %r56;
	mad.lo.s32 	%r78, %r76, %r56, %r77;
	mul.wide.s32 	%rd22, %r78, 4;
	add.s64 	%rd23, %rd3, %rd22;
	ld.global.nc.f32 	%f175, [%rd23];
	add.s64 	%rd24, %rd2, %rd22;
	ld.global.nc.f32 	%f53, [%rd24];
	rcp.rn.f32 	%f176, %f53;
$L__BB101_11:
	div.s32 	%r34, %r11, %r56;
	setp.ge.s32 	%p6, %r34, %r53;
	mov.f32 	%f178, 0f2EDBE6FF;
	mov.f32 	%f177, 0f00000000;
	@%p6 bra 	$L__BB101_13;
	mad.lo.s32 	%r79, %r34, %r54, %r28;
	rem.s32 	%r80, %r11, %r56;
	mad.lo.s32 	%r81, %r79, %r56, %r80;
	mul.wide.s32 	%rd25, %r81, 4;
	add.s64 	%rd26, %rd3, %rd25;
	ld.global.nc.f32 	%f177, [%rd26];
	add.s64 	%rd27, %rd2, %rd25;
	ld.global.nc.f32 	%f56, [%rd27];
	rcp.rn.f32 	%f178, %f56;
$L__BB101_13:
	div.s32 	%r35, %r12, %r56;
	setp.ge.s32 	%p7, %r35, %r53;
	mov.f32 	%f180, 0f2EDBE6FF;
	mov.f32 	%f179, 0f00000000;
	@%p7 bra 	$L__BB101_15;
	mad.lo.s32 	%r82, %r35, %r54, %r28;
	rem.s32 	%r83, %r12, %r56;
	mad.lo.s32 	%r84, %r82, %r56, %r83;
	mul.wide.s32 	%rd28, %r84, 4;
	add.s64 	%rd29, %rd3, %rd28;
	ld.global.nc.f32 	%f179, [%rd29];
	add.s64 	%rd30, %rd2, %rd28;
	ld.global.nc.f32 	%f59, [%rd30];
	rcp.rn.f32 	%f180, %f59;
$L__BB101_15:
	div.s32 	%r36, %r13, %r56;
	setp.ge.s32 	%p8, %r36, %r53;
	mov.f32 	%f182, 0f2EDBE6FF;
	mov.f32 	%f181, 0f00000000;
	@%p8 bra 	$L__BB101_17;
	mad.lo.s32 	%r85, %r36, %r54, %r28;
	rem.s32 	%r86, %r13, %r56;
	mad.lo.s32 	%r87, %r85, %r56, %r86;
	mul.wide.s32 	%rd31, %r87, 4;
	add.s64 	%rd32, %rd3, %rd31;
	ld.global.nc.f32 	%f181, [%rd32];
	add.s64 	%rd33, %rd2, %rd31;
	ld.global.nc.f32 	%f62, [%rd33];
	rcp.rn.f32 	%f182, %f62;
$L__BB101_17:
	div.s32 	%r37, %r14, %r56;
	setp.ge.s32 	%p9, %r37, %r53;
	mov.f32 	%f184, 0f00000000;
	mov.f32 	%f183, 0f2EDBE6FF;
	@%p9 bra 	$L__BB101_19;
	mad.lo.s32 	%r88, %r37, %r54, %r28;
	rem.s32 	%r89, %r14, %r56;
	mad.lo.s32 	%r90, %r88, %r56, %r89;
	mul.wide.s32 	%rd34, %r90, 4;
	add.s64 	%rd35, %rd3, %rd34;
	ld.global.nc.f32 	%f184, [%rd35];
	add.s64 	%rd36, %rd2, %rd34;
	ld.global.nc.f32 	%f65, [%rd36];
	rcp.rn.f32 	%f183, %f65;
$L__BB101_19:
	div.u32 	%r38, %r7, %r56;
	mul.lo.s32 	%r92, %r38, %r56;
	sub.s32 	%r39, %r7, %r92;
	mul.lo.s32 	%r40, %r38, %r55;
	add.s32 	%r93, %r7, 256;
	div.u32 	%r41, %r93, %r56;
	mul.lo.s32 	%r94, %r41, %r56;
	sub.s32 	%r42, %r93, %r94;
	mul.lo.s32 	%r43, %r41, %r55;
	mov.b32 	%r122, 0;
$L__BB101_20:
	.pragma "nounroll";
	setp.ge.s32 	%p10, %r38, %r53;
	add.s32 	%r45, %r122, %r6;
	shl.b32 	%r95, %r45, 2;
	mov.u32 	%r96, _ZZ32norm_dist_backward_weight_kernelILi144ELi16EEvPKfS1_S1_S1_iiiiPffE6blockW;
	add.s32 	%r97, %r96, %r95;
	ld.shared.f32 	%f34, [%r97];
	add.s32 	%r46, %r122, %r8;
	mov.f32 	%f185, 0f00000000;
	@%p10 bra 	$L__BB101_22;
	add.s32 	%r98, %r46, %r40;
	mad.lo.s32 	%r99, %r98, %r56, %r39;
	mul.wide.s32 	%rd37, %r99, 4;
	add.s64 	%rd38, %rd4, %rd37;
	ld.global.nc.f32 	%f185, [%rd38];
$L__BB101_22:
	setp.ge.s32 	%p11, %r41, %r53;
	st.shared.f32 	[%r15], %f185;
	mov.f32 	%f186, 0f00000000;
	@%p11 bra 	$L__BB101_24;
	add.s32 	%r100, %r46, %r43;
	mad.lo.s32 	%r101, %r100, %r56, %r42;
	mul.wide.s32 	%rd39, %r101, 4;
	add.s64 	%rd40, %rd4, %rd39;
	ld.global.nc.f32 	%f186, [%rd40];
$L__BB101_24:
	setp.ne.s32 	%p12, %r4, 0;
	st.shared.f32 	[%r15+1024], %f186;
	bar.sync 	0;
	ld.shared.f32 	%f68, [%r16];
	sub.f32 	%f69, %f34, %f68;
	abs.f32 	%f70, %f69;
	mul.f32 	%f71, %f70, %f170;
	lg2.approx.f32 	%f72, %f71;
	mul.f32 	%f73, %f1, %f72;
	ex2.approx.f32 	%f74, %f73;
	mul.f32 	%f75, %f169, %f74;
	setp.gt.f32 	%p13, %f69, 0f00000000;
	neg.f32 	%f76, %f75;
	selp.f32 	%f77, %f75, %f76, %p13;
	add.f32 	%f78, %f77, 0f00000000;
	ld.shared.f32 	%f79, [%r16+256];
	sub.f32 	%f80, %f34, %f79;
	abs.f32 	%f81, %f80;
	mul.f32 	%f82, %f81, %f172;
	lg2.approx.f32 	%f83, %f82;
	mul.f32 	%f84, %f1, %f83;
	ex2.approx.f32 	%f85, %f84;
	mul.f32 	%f86, %f171, %f85;
	setp.gt.f32 	%p14, %f80, 0f00000000;
	neg.f32 	%f87, %f86;
	selp.f32 	%f88, %f86, %f87, %p14;
	add.f32 	%f89, %f78, %f88;
	ld.shared.f32 	%f90, [%r16+512];
	sub.f32 	%f91, %f34, %f90;
	abs.f32 	%f92, %f91;
	mul.f32 	%f93, %f92, %f174;
	lg2.approx.f32 	%f94, %f93;
	mul.f32 	%f95, %f1, %f94;
	ex2.approx.f32 	%f96, %f95;
	mul.f32 	%f97, %f173, %f96;
	setp.gt.f32 	%p15, %f91, 0f00000000;
	neg.f32 	%f98, %f97;
	selp.f32 	%f99, %f97, %f98, %p15;
	add.f32 	%f100, %f89, %f99;
	ld.shared.f32 	%f101, [%r16+768];
	sub.f32 	%f102, %f34, %f101;
	abs.f32 	%f103, %f102;
	mul.f32 	%f104, %f103, %f176;
	lg2.approx.f32 	%f105, %f104;
	mul.f32 	%f106, %f1, %f105;
	ex2.approx.f32 	%f107, %f106;
	mul.f32 	%f108, %f175, %f107;
	setp.gt.f32 	%p16, %f102, 0f00000000;
	neg.f32 	%f109, %f108;
	selp.f32 	%f110, %f108, %f109, %p16;
	add.f32 	%f111, %f100, %f110;
	ld.shared.f32 	%f112, [%r16+1024];
	sub.f32 	%f113, %f34, %f112;
	abs.f32 	%f114, %f113;
	mul.f32 	%f115, %f114, %f178;
	lg2.approx.f32 	%f116, %f115;
	mul.f32 	%f117, %f1, %f116;
	ex2.approx.f32 	%f118, %f117;
	mul.f32 	%f119, %f177, %f118;
	setp.gt.f32 	%p17, %f113, 0f00000000;
	neg.f32 	%f120, %f119;
	selp.f32 	%f121, %f119, %f120, %p17;
	add.f32 	%f122, %f111, %f121;
	ld.shared.f32 	%f123, [%r16+1280];
	sub.f32 	%f124, %f34, %f123;
	abs.f32 	%f125, %f124;
	mul.f32 	%f126, %f125, %f180;
	lg2.approx.f32 	%f127, %f126;
	mul.f32 	%f128, %f1, %f127;
	ex2.approx.f32 	%f129, %f128;
	mul.f32 	%f130, %f179, %f129;
	setp.gt.f32 	%p18, %f124, 0f00000000;
	neg.f32 	%f131, %f130;
	selp.f32 	%f132, %f130, %f131, %p18;
	add.f32 	%f133, %f122, %f132;
	ld.shared.f32 	%f134, [%r16+1536];
	sub.f32 	%f135, %f34, %f134;
	abs.f32 	%f136, %f135;
	mul.f32 	%f137, %f136, %f182;
	lg2.approx.f32 	%f138, %f137;
	mul.f32 	%f139, %f1, %f138;
	ex2.approx.f32 	%f140, %f139;
	mul.f32 	%f141, %f181, %f140;
	setp.gt.f32 	%p19, %f135, 0f00000000;
	neg.f32 	%f142, %f141;
	selp.f32 	%f143, %f141, %f142, %p19;
	add.f32 	%f144, %f133, %f143;
	ld.shared.f32 	%f145, [%r16+1792];
	sub.f32 	%f146, %f34, %f145;
	abs.f32 	%f147, %f146;
	mul.f32 	%f148, %f147, %f183;
	lg2.approx.f32 	%f149, %f148;
	mul.f32 	%f150, %f1, %f149;
	ex2.approx.f32 	%f151, %f150;
	mul.f32 	%f152, %f184, %f151;
	setp.gt.f32 	%p20, %f146, 0f00000000;
	neg.f32 	%f153, %f152;
	selp.f32 	%f154, %f152, %f153, %p20;
	add.f32 	%f155, %f144, %f154;
	mov.b32 	%r102, %f155;
	shfl.sync.bfly.b32	%r103|%p21, %r102, 1, 31, -1;
	mov.b32 	%f156, %r103;
	add.f32 	%f157, %f155, %f156;
	mov.b32 	%r104, %f157;
	shfl.sync.bfly.b32	%r105|%p22, %r104, 2, 31, -1;
	mov.b32 	%f158, %r105;
	add.f32 	%f159, %f157, %f158;
	mov.b32 	%r106, %f159;
	shfl.sync.bfly.b32	%r107|%p23, %r106, 4, 31, -1;
	mov.b32 	%f160, %r107;
	add.f32 	%f161, %f159, %f160;
	mov.b32 	%r108, %f161;
	shfl.sync.bfly.b32	%r109|%p24, %r108, 8, 31, -1;
	mov.b32 	%f162, %r109;
	add.f32 	%f163, %f161, %f162;
	mov.b32 	%r110, %f163;
	shfl.sync.bfly.b32	%r111|%p25, %r110, 16, 31, -1;
	mov.b32 	%f164, %r111;
	add.f32 	%f39, %f163, %f164;
	mov.u32 	%r113, _ZZ32norm_dist_backward_weight_kernelILi144ELi16EEvPKfS1_S1_S1_iiiiPffE3ans;
	add.s32 	%r47, %r113, %r95;
	@%p12 bra 	$L__BB101_26;
	st.shared.f32 	[%r47], %f39;
$L__BB101_26:
	setp.ne.s32 	%p26, %r4, 32;
	bar.sync 	0;
	@%p26 bra 	$L__BB101_28;
	ld.shared.f32 	%f165, [%r47];
	add.f32 	%f166, %f39, %f165;
	st.shared.f32 	[%r47], %f166;
$L__BB101_28:
	add.s32 	%r122, %r122, 1;
	setp.ne.s32 	%p27, %r122, 144;
	@%p27 bra 	$L__BB101_20;
	bar.sync 	0;
	mul.lo.s32 	%r49, %r20, 144;
	mov.u32 	%r123, %r1;
$L__BB101_30:
	add.s32 	%r114, %r123, %r49;
	mul.wide.u32 	%rd41, %r114, 4;
	add.s64 	%rd42, %rd5, %rd41;
	shl.b32 	%r115, %r123, 2;
	add.s32 	%r117, %r113, %r115;
	ld.shared.f32 	%f167, [%r117];
	atom.global.add.f32 	%f168, [%rd42], %f167;
	add.s32 	%r51, %r123, 256;
	setp.lt.u32 	%p28, %r123, 320;
	mov.u32 	%r123, %r51;
	@%p28 bra 	$L__BB101_30;
	add.s32 	%r52, %r118, 4;
	setp.lt.u32 	%p29, %r118, 12;
	mov.u32 	%r118, %r52;
	@%p29 bra 	$L__BB101_1;
	ret;

}
	// .globl	_Z32norm_dist_backward_weight_kernelILi144ELi32EEvPKfS1_S1_S1_iiiiPff
.visible .entry _Z32norm_dist_backward_weight_kernelILi144ELi32EEvPKfS1_S1_S1_iiiiPff(
	.param .u64 .ptr .align 1 _Z32norm_dist_backward_weight_kernelILi144ELi32EEvPKfS1_S1_S1_iiiiPff_param_0,
	.param .u64 .ptr .align 1 _Z32norm_dist_backward_weight_kernelILi144ELi32EEvPKfS1_S1_S1_iiiiPff_param_1,
	.param .u64 .ptr .align 1 _Z32norm_dist_backward_weight_kernelILi144ELi32EEvPKfS1_S1_S1_iiiiPff_param_2,
	.param .u64 .ptr .align 1 _Z32norm_dist_backward_weight_kernelILi144ELi32EEvPKfS1_S1_S1_iiiiPff_param_3,
	.param .u32 _Z32norm_dist_backward_weight_kernelILi144ELi32EEvPKfS1_S1_S1_iiiiPff_param_4,
	.param .u32 _Z32norm_dist_backward_weight_kernelILi144ELi32EEvPKfS1_S1_S1_iiiiPff_param_5,
	.param .u32 _Z32norm_dist_backward_weight_kernelILi144ELi32EEvPKfS1_S1_S1_iiiiPff_param_6,
	.param .u32 _Z32norm_dist_backward_weight_kernelILi144ELi32EEvPKfS1_S1_S1_iiiiPff_param_7,
	.param .u64 .ptr .align 1 _Z32norm_dist_backward_weight_kernelILi144ELi32EEvPKfS1_S1_S1_iiiiPff_param_8,
	.param .f32 _Z32norm_dist_backward_weight_kernelILi144ELi32EEvPKfS1_S1_S1_iiiiPff_param_9
)
.maxntid 256
.minnctapersm 4
{
	.reg .pred 	%p<30>;
	.reg .b32 	%r<124>;
	.reg .b32 	%f<187>;
	.reg .b64 	%rd<43>;
	// demoted variable
	.shared .align 4 .b8 _ZZ32norm_dist_backward_weight_kernelILi144ELi32EEvPKfS1_S1_S1_iiiiPffE6blockW[2304];
	// demoted variable
	.shared .align 4 .b8 _ZZ32norm_dist_backward_weight_kernelILi144ELi32EEvPKfS1_S1_S1_iiiiPffE3ans[2304];
	// demoted variable
	.shared .align 4 .b8 _ZZ32norm_dist_backward_weight_kernelILi144ELi32EEvPKfS1_S1_S1_iiiiPffE6blockI[2048];
	ld.param.u64 	%rd6, [_Z32norm_dist_backward_weight_kernelILi144ELi32EEvPKfS1_S1_S1_iiiiPff_param_0];
	ld.param.u64 	%rd7, [_Z32norm_dist_backward_weight_kernelILi144ELi32EEvPKfS1_S1_S1_iiiiPff_param_1];
	ld.param.u64 	%rd8, [_Z32norm_dist_backward_weight_kernelILi144ELi32EEvPKfS1_S1_S1_iiiiPff_param_2];
	ld.param.u64 	%rd9, [_Z32norm_dist_backward_weight_kernelILi144ELi32EEvPKfS1_S1_S1_iiiiPff_param_3];
	ld.param.u32 	%r53, [_Z32norm_dist_backward_weight_kernelILi144ELi32EEvPKfS1_S1_S1_iiiiPff_param_4];
	ld.param.u32 	%r54, [_Z32norm_dist_backward_weight_kernelILi144ELi32EEvPKfS1_S1_S1_iiiiPff_param_5];
	ld.param.u32 	%r55, [_Z32norm_dist_backward_weight_kernelILi144ELi32EEvPKfS1_S1_S1_iiiiPff_param_6];
	ld.param.u32 	%r56, [_Z32norm_dist_backward_weight_kernelILi144ELi32EEvPKfS1_S1_S1_iiiiPff_param_7];
	ld.param.u64 	%rd10, [_Z32norm_dist_backward_weight_kernelILi144ELi32EEvPKfS1_S1_S1_iiiiPff_param_8];
	ld.param.f32 	%f40, [_Z32norm_dist_backward_weight_kernelILi144ELi32EEvPKfS1_S1_S1_iiiiPff_param_9];
	cvta.to.global.u64 	%rd1, %rd8;
	cvta.to.global.u64 	%rd2, %rd9;
	cvta.to.global.u64 	%rd3, %rd6;
	cvta.to.global.u64 	%rd4, %rd7;
	cvta.to.global.u64 	%rd5, %rd10;
	mov.u32 	%r58, %ctaid.y;
	shl.b32 	%r59, %r58, 9;
	mov.u32 	%r60, %ctaid.x;
	mov.u32 	%r1, %tid.x;
	shl.b32 	%r2, %r60, 5;
	shr.u32 	%r3, %r1, 6;
	and.b32  	%r4, %r1, 63;
	or.b32  	%r5, %r59, %r4;
	mul.lo.s32 	%r6, %r3, 144;
	or.b32  	%r7, %r59, %r1;
	mul.lo.s32 	%r8, %r60, 144;
	add.f32 	%f1, %f40, 0fBF800000;
	or.b32  	%r9, %r5, 128;
	or.b32  	%r10, %r5, 192;
	or.b32  	%r11, %r5, 256;
	or.b32  	%r12, %r5, 320;
	or.b32  	%r13, %r5, 384;
	or.b32  	%r14, %r5, 448;
	shl.b32 	%r61, %r1, 2;
	mov.u32 	%r62, _ZZ32norm_dist_backward_weight_kernelILi144ELi32EEvPKfS1_S1_S1_iiiiPffE6blockI;
	add.s32 	%r15, %r62, %r61;
	and.b32  	%r63, %r61, 252;
	add.s32 	%r16, %r62, %r63;
	mul.lo.s32 	%r64, %r60, 4608;
	or.b32  	%r17, %r1, %r64;
	mov.b32 	%r118, 0;
$L__BB102_1:
	.pragma "nounroll";
	shl.b32 	%r65, %r1, 2;
	mov.u32 	%r66, _ZZ32norm_dist_backward_weight_kernelILi144ELi32EEvPKfS1_S1_S1_iiiiPffE6blockW;
	add.s32 	%r120, %r66, %r65;
	add.s32 	%r20, %r2, %r118;
	mad.lo.s32 	%r119, %r118, 144, %r17;
	mov.u32 	%r121, %r1;
$L__BB102_2:
	mul.wide.u32 	%rd11, %r119, 4;
	add.s64 	%rd12, %rd1, %rd11;
	ld.global.nc.f32 	%f41, [%rd12];
	st.shared.f32 	[%r120], %f41;
	add.s32 	%r25, %r121, 256;
	add.s32 	%r120, %r120, 1024;
	add.s32 	%r119, %r119, 256;
	setp.lt.u32 	%p1, %r121, 320;
	mov.u32 	%r121, %r25;
	@%p1 bra 	$L__BB102_2;
	bar.sync 	0;
	add.s32 	%r28, %r20, %r3;
	div.s32 	%r29, %r5, %r56;
	setp.ge.s32 	%p2, %r29, %r53;
	mov.f32 	%f170, 0f2EDBE6FF;
	mov.f32 	%f169, 0f00000000;
	@%p2 bra 	$L__BB102_5;
	mad.lo.s32 	%r67, %r29, %r54, %r28;
	rem.s32 	%r68, %r5, %r56;
	mad.lo.s32 	%r69, %r67, %r56, %r68;
	mul.wide.s32 	%rd13, %r69, 4;
	add.s64 	%rd14, %rd3, %rd13;
	ld.global.nc.f32 	%f169, [%rd14];
	add.s64 	%rd15, %rd2, %rd13;
	ld.global.nc.f32 	%f44, [%rd15];
	rcp.rn.f32 	%f170, %f44;
$L__BB102_5:
	add.s32 	%r30, %r5, 64;
	div.s32 	%r31, %r30, %r56;
	setp.ge.s32 	%p3, %r31, %r53;
	mov.f32 	%f172, 0f2EDBE6FF;
	mov.f32 	%f171, 0f00000000;
	@%p3 bra 	$L__BB102_7;
	mad.lo.s32 	%r70, %r31, %r54, %r28;
	rem.s32 	%r71, %r30, %r56;
	mad.lo.s32 	%r72, %r70, %r56, %r71;
	mul.wide.s32 	%rd16, %r72, 4;
	add.s64 	%rd17, %rd3, %rd16;
	ld.global.nc.f32 	%f171, [%rd17];
	add.s64 	%rd18, %rd2, %rd16;
	ld.global.nc.f32 	%f47, [%rd18];
	rcp.rn.f32 	%f172, %f47;
$L__BB102_7:
	div.s32 	%r32, %r9, %r56;
	setp.ge.s32 	%p4, %r32, %r53;
	mov.f32 	%f174, 0f2EDBE6FF;
	mov.f32 	%f173, 0f00000000;
	@%p4 bra 	$L__BB102_9;
	mad.lo.s32 	%r73, %r32, %r54, %r28;
	rem.s32 	%r74, %r9, %r56;
	mad.lo.s32 	%r75, %r73, %r56, %r74;
	mul.wide.s32 	%rd19, %r75, 4;
	add.s64 	%rd20, %rd3, %rd19;
	ld.global.nc.f32 	%f173, [%rd20];
	add.s64 	%rd21, %rd2, %rd19;
	ld.global.nc.f32 	%f50, [%rd21];
	rcp.rn.f32 	%f174, %f50;
$L__BB102_9:
	div.s32 	%r33, %r10, %r56;
	setp.ge.s32 	%p5, %r33, %r53;
	mov.f32 	%f176, 0f2EDBE6FF;
	mov.f32 	%f175, 0f00000000;
	@%p5 bra 	$L__BB102_11;
	mad.lo.s32 	%r76, %r33, %r54, %r28;
	rem.s32 	%r77, %r10, %r56;
	mad.lo.s32 	%r78, %r76, %r56, %r77;
	mul.wide.s32 	%rd22, %r78, 4;
	add.s64 	%rd23, %rd3, %rd22;
	ld.global.nc.f32 	%f175, [%rd23];
	add.s64 	%rd24, %rd2, %rd22;
	ld.global.nc.f32 	%f53, [%rd24];
	rcp.rn.f32 	%f176, %f53;
$L__BB102_11:
	div.s32 	%r34, %r11, %r56;
	setp.ge.s32 	%p6, %r34, %r53;
	mov.f32 	%f178, 0f2EDBE6FF;
	mov.f32 	%f177, 0f00000000;
	@%p6 bra 	$L__BB102_13;
	mad.lo.s32 	%r79, %r34, %r54, %r28;
	rem.s32 	%r80, %r11, %r56;
	mad.lo.s32 	%r81, %r79, %r56, %r80;
	mul.wide.s32 	%rd25, %r81, 4;
	add.s64 	%rd26, %rd3, %rd25;
	ld.global.nc.f32 	%f177, [%rd26];
	add.s64 	%rd27, %rd2, %rd25;
	ld.global.nc.f32 	%f56, [%rd27];
	rcp.rn.f32 	%f178, %f56;
$L__BB102_13:
	div.s32 	%r35, %r12, %r56;
	setp.ge.s32 	%p7, %r35, %r53;
	mov.f32 	%f180, 0f2EDBE6FF;
	mov.f32 	%f179, 0f00000000;
	@%p7 bra 	$L__BB102_15;
	mad.lo.s32 	%r82, %r35, %r54, %r28;
	rem.s32 	%r83, %r12, %r56;
	mad.lo.s32 	%r84, %r82, %r56, %r83;
	mul.wide.s32 	%rd28, %r84, 4;
	add.s64 	%rd29, %rd3, %rd28;
	ld.global.nc.f32 	%f179, [%rd29];
	add.s64 	%rd30, %rd2, %rd28;
	ld.global.nc.f32 	%f59, [%rd30];
	rcp.rn.f32 	%f180, %f59;
$L__BB102_15:
	div.s32 	%r36, %r13, %r56;
	setp.ge.s32 	%p8, %r36, %r53;
	mov.f32 	%f182, 0f2EDBE6FF;
	mov.f32 	%f181, 0f00000000;
	@%p8 bra 	$L__BB102_17;
	mad.lo.s32 	%r85, %r36, %r54, %r28;
	rem.s32 	%r86, %r13, %r56;
	mad.lo.s32 	%r87, %r85, %r56, %r86;
	mul.wide.s32 	%rd31, %r87, 4;
	add.s64 	%rd32, %rd3, %rd31;
	ld.global.nc.f32 	%f181, [%rd32];
	add.s64 	%rd33, %rd2, %rd31;
	ld.global.nc.f32 	%f62, [%rd33];
	rcp.rn.f32 	%f182, %f62;
$L__BB102_17:
	div.s32 	%r37, %r14, %r56;
	setp.ge.s32 	%p9, %r37, %r53;
	mov.f32 	%f184, 0f00000000;
	mov.f32 	%f183, 0f2EDBE6FF;
	@%p9 bra 	$L__BB102_19;
	mad.lo.s32 	%r88, %r37, %r54, %r28;
	rem.s32 	%r89, %r14, %r56;
	mad.lo.s32 	%r90, %r88, %r56, %r89;
	mul.wide.s32 	%rd34, %r90, 4;
	add.s64 	%rd35, %rd3, %rd34;
	ld.global.nc.f32 	%f184, [%rd35];
	add.s64 	%rd36, %rd2, %rd34;
	ld.global.nc.f32 	%f65, [%rd36];
	rcp.rn.f32 	%f183, %f65;
$L__BB102_19:
	div.u32 	%r38, %r7, %r56;
	mul.lo.s32 	%r92, %r38, %r56;
	sub.s32 	%r39, %r7, %r92;
	mul.lo.s32 	%r40, %r38, %r55;
	add.s32 	%r93, %r7, 256;
	div.u32 	%r41, %r93, %r56;
	mul.lo.s32 	%r94, %r41, %r56;
	sub.s32 	%r42, %r93, %r94;
	mul.lo.s32 	%r43, %r41, %r55;
	mov.b32 	%r122, 0;
$L__BB102_20:
	.pragma "nounroll";
	setp.ge.s32 	%p10, %r38, %r53;
	add.s32 	%r45, %r122, %r6;
	shl.b32 	%r95, %r45, 2;
	mov.u32 	%r96, _ZZ32norm_dist_backward_weight_kernelILi144ELi32EEvPKfS1_S1_S1_iiiiPffE6blockW;
	add.s32 	%r97, %r96, %r95;
	ld.shared.f32 	%f34, [%r97];
	add.s32 	%r46, %r122, %r8;
	mov.f32 	%f185, 0f00000000;
	@%p10 bra 	$L__BB102_22;
	add.s32 	%r98, %r46, %r40;
	mad.lo.s32 	%r99, %r98, %r56, %r39;
	mul.wide.s32 	%rd37, %r99, 4;
	add.s64 	%rd38, %rd4, %rd37;
	ld.global.nc.f32 	%f185, [%rd38];
$L__BB102_22:
	setp.ge.s32 	%p11, %r41, %r53;
	st.shared.f32 	[%r15], %f185;
	mov.f32 	%f186, 0f00000000;
	@%p11 bra 	$L__BB102_24;
	add.s32 	%r100, %r46, %r43;
	mad.lo.s32 	%r101, %r100, %r56, %r42;
	mul.wide.s32 	%rd39, %r101, 4;
	add.s64 	%rd40, %rd4, %rd39;
	ld.global.nc.f32 	%f186, [%rd40];
$L__BB102_24:
	setp.ne.s32 	%p12, %r4, 0;
	st.shared.f32 	[%r15+1024], %f186;
	bar.sync 	0;
	ld.shared.f32 	%f68, [%r16];
	sub.f32 	%f69, %f34, %f68;
	abs.f32 	%f70, %f69;
	mul.f32 	%f71, %f70, %f170;
	lg2.approx.f32 	%f72, %f71;
	mul.f32 	%f73, %f1, %f72;
	ex2.approx.f32 	%f74, %f73;
	mul.f32 	%f75, %f169, %f74;
	setp.gt.f32 	%p13, %f69, 0f00000000;
	neg.f32 	%f76, %f75;
	selp.f32 	%f77, %f75, %f76, %p13;
	add.f32 	%f78, %f77, 0f00000000;
	ld.shared.f32 	%f79, [%r16+256];
	sub.f32 	%f80, %f34, %f79;
	abs.f32 	%f81, %f80;
	mul.f32 	%f82, %f81, %f172;
	lg2.approx.f32 	%f83, %f82;
	mul.f32 	%f84, %f1, %f83;
	ex2.approx.f32 	%f85, %f84;
	mul.f32 	%f86, %f171, %f85;
	setp.gt.f32 	%p14, %f80, 0f00000000;
	neg.f32 	%f87, %f86;
	selp.f32 	%f88, %f86, %f87, %p14;
	add.f32 	%f89, %f78, %f88;
	ld.shared.f32 	%f90, [%r16+512];
	sub.f32 	%f91, %f34, %f90;
	abs.f32 	%f92, %f91;
	mul.f32 	%f93, %f92, %f174;
	lg2.approx.f32 	%f94, %f93;
	mul.f32 	%f95, %f1, %f94;
	ex2.approx.f32 	%f96, %f95;
	mul.f32 	%f97, %f173, %f96;
	setp.gt.f32 	%p15, %f91, 0f00000000;
	neg.f32 	%f98, %f97;
	selp.f32 	%f99, %f97, %f98, %p15;
	add.f32 	%f100, %f89, %f99;
	ld.shared.f32 	%f101, [%r16+768];
	sub.f32 	%f102, %f34, %f101;
	abs.f32 	%f103, %f102;
	mul.f32 	%f104, %f103, %f176;
	lg2.approx.f32 	%f105, %f104;
	mul.f32 	%f106, %f1, %f105;
	ex2.approx.f32 	%f107, %f106;
	mul.f32 	%f108, %f175, %f107;
	setp.gt.f32 	%p16, %f102, 0f00000000;
	neg.f32 	%f109, %f108;
	selp.f32 	%f110, %f108, %f109, %p16;
	add.f32 	%f111, %f100, %f110;
	ld.shared.f32 	%f112, [%r16+1024];
	sub.f32 	%f113, %f34, %f112;
	abs.f32 	%f114, %f113;
	mul.f32 	%f115, %f114, %f178;
	lg2.approx.f32 	%f116, %f115;
	mul.f32 	%f117, %f1, %f116;
	ex2.approx.f32 	%f118, %f117;
	mul.f32 	%f119, %f177, %f118;
	setp.gt.f32 	%p17, %f113, 0f00000000;
	neg.f32 	%f120, %f119;
	selp.f32 	%f121, %f119, %f120, %p17;
	add.f32 	%f122, %f111, %f121;
	ld.shared.f32 	%f123, [%r16+1280];
	sub.f32 	%f124, %f34, %f123;
	abs.f32 	%f125, %f124;
	mul.f32 	%f126, %f125, %f180;
	lg2.approx.f32 	%f127, %f126;
	mul.f32 	%f128, %f1, %f127;
	ex2.approx.f32 	%f129, %f128;
	mul.f32 	%f130, %f179, %f129;
	setp.gt.f32 	%p18, %f124, 0f00000000;
	neg.f32 	%f131, %f130;
	selp.f32 	%f132, %f130, %f131, %p18;
	add.f32 	%f133, %f122, %f132;
	ld.shared.f32 	%f134, [%r16+1536];
	sub.f32 	%f135, %f34, %f134;
	abs.f32 	%f136, %f135;
	mul.f32 	%f137, %f136, %f182;
	lg2.approx.f32 	%f138, %f137;
	mul.f32 	%f139, %f1, %f138;
	ex2.approx.f32 	%f140, %f139;
	mul.f32 	%f141, %f181, %f140;
	setp.gt.f32 	%p19, %f135, 0f00000000;
	neg.f32 	%f142, %f141;
	selp.f32 	%f143, %f141, %f142, %p19;
	add.f32 	%f144, %f133, %f143;
	ld.shared.f32 	%f145, [%r16+1792];
	sub.f32 	%f146, %f34, %f145;
	abs.f32 	%f147, %f146;
	mul.f32 	%f148, %f147, %f183;
	lg2.approx.f32 	%f149, %f148;
	mul.f32 	%f150, %f1, %f149;
	ex2.approx.f32 	%f151, %f150;
	mul.f32 	%f152, %f184, %f151;
	setp.gt.f32 	%p20, %f146, 0f00000000;
	neg.f32 	%f153, %f152;
	selp.f32 	%f154, %f152, %f153, %p20;
	add.f32 	%f155, %f144, %f154;
	mov.b32 	%r102, %f155;
	shfl.sync.bfly.b32	%r103|%p21, %r102, 1, 31, -1;
	mov.b32 	%f156, %r103;
	add.f32 	%f157, %f155, %f156;
	mov.b32 	%r104, %f157;
	shfl.sync.bfly.b32	%r105|%p22, %r104, 2, 31, -1;
	mov.b32 	%f158, %r105;
	add.f32 	%f159, %f157, %f158;
	mov.b32 	%r106, %f159;
	shfl.sync.bfly.b32	%r107|%p23, %r106, 4, 31, -1;
	mov.b32 	%f160, %r107;
	add.f32 	%f161, %f159, %f160;
	mov.b32 	%r108, %f161;
	shfl.sync.bfly.b32	%r109|%p24, %r108, 8, 31, -1;
	mov.b32 	%f162, %r109;
	add.f32 	%f163, %f161, %f162;
	mov.b32 	%r110, %f163;
	shfl.sync.bfly.b32	%r111|%p25, %r110, 16, 31, -1;
	mov.b32 	%f164, %r111;
	add.f32 	%f39, %f163, %f164;
	mov.u32 	%r113, _ZZ32norm_dist_backward_weight_kernelILi144ELi32EEvPKfS1_S1_S1_iiiiPffE3ans;
	add.s32 	%r47, %r113, %r95;
	@%p12 bra 	$L__BB102_26;
	st.shared.f32 	[%r47], %f39;
$L__BB102_26:
	setp.ne.s32 	%p26, %r4, 32;
	bar.sync 	0;
	@%p26 bra 	$L__BB102_28;
	ld.shared.f32 	%f165, [%r47];
	add.f32 	%f166, %f39, %f165;
	st.shared.f32 	[%r47], %f166;
$L__BB102_28:
	add.s32 	%r122, %r122, 1;
	setp.ne.s32 	%p27, %r122, 144;
	@%p27 bra 	$L__BB102_20;
	bar.sync 	0;
	mul.lo.s32 	%r49, %r20, 144;
	mov.u32 	%r123, %r1;
$L__BB102_30:
	add.s32 	%r114, %r123, %r49;
	mul.wide.u32 	%rd41, %r114, 4;
	add.s64 	%rd42, %rd5, %rd41;
	shl.b32 	%r115, %r123, 2;
	add.s32 	%r117, %r113, %r115;
	ld.shared.f32 	%f167, [%r117];
	atom.global.add.f32 	%f168, [%rd42], %f167;
	add.s32 	%r51, %r123, 256;
	setp.lt.u32 	%p28, %r123, 320;
	mov.u32 	%r123, %r51;
	@%p28 bra 	$L__BB102_30;
	add.s32 	%r52, %r118, 4;
	setp.lt.u32 	%p29, %r118, 28;
	mov.u32 	%r118, %r52;
	@%p29 bra 	$L__BB102_1;
	ret;

}
	// .globl	_Z32norm_dist_backward_weight_kernelILb0EEvPKfS1_S1_S1_iiiiiPff
.visible .entry _Z32norm_dist_backward_weight_kernelILb0EEvPKfS1_S1_S1_iiiiiPff(
	.param .u64 .ptr .align 1 _Z32norm_dist_backward_weight_kernelILb0EEvPKfS1_S1_S1_iiiiiPff_param_0,
	.param .u64 .ptr .align 1 _Z32norm_dist_backward_weight_kernelILb0EEvPKfS1_S1_S1_iiiiiPff_param_1,
	.param .u64 .ptr .align 1 _Z32norm_dist_backward_weight_kernelILb0EEvPKfS1_S1_S1_iiiiiPff_param_2,
	.param .u64 .ptr .align 1 _Z32norm_dist_backward_weight_kernelILb0EEvPKfS1_S1_S1_iiiiiPff_param_3,
	.param .u32 _Z32norm_dist_backward_weight_kernelILb0EEvPKfS1_S1_S1_iiiiiPff_param_4,
	.param .u32 _Z32norm_dist_backward_weight_kernelILb0EEvPKfS1_S1_S1_iiiiiPff_param_5,
	.param .u32 _Z32norm_dist_backward_weight_kernelILb0EEvPKfS1_S1_S1_iiiiiPff_param_6,
	.param .u32 _Z32norm_dist_backward_weight_kernelILb0EEvPKfS1_S1_S1_iiiiiPff_param_7,
	.param .u32 _Z32norm_dist_backward_weight_kernelILb0EEvPKfS1_S1_S1_iiiiiPff_param_8,
	.param .u64 .ptr .align 1 _Z32norm_dist_backward_weight_kernelILb0EEvPKfS1_S1_S1_iiiiiPff_param_9,
	.param .f32 _Z32norm_dist_backward_weight_kernelILb0EEvPKfS1_S1_S1_iiiiiPff_param_10
)
{
	.reg .pred 	%p<32>;
	.reg .b32 	%r<95>;
	.reg .b32 	%f<250>;
	.reg .b64 	%rd<33>;
	// demoted variable
	.shared .align 4 .b8 _ZZ32norm_dist_backward_weight_kernelILb0EEvPKfS1_S1_S1_iiiiiPffE6blockI[1152];
	// demoted variable
	.shared .align 4 .b8 _ZZ32norm_dist_backward_weight_kernelILb0EEvPKfS1_S1_S1_iiiiiPffE6blockO[1024];
	// demoted variable
	.shared .align 4 .b8 _ZZ32norm_dist_backward_weight_kernelILb0EEvPKfS1_S1_S1_iiiiiPffE6blockG[1024];
	ld.param.u64 	%rd6, [_Z32norm_dist_backward_weight_kernelILb0EEvPKfS1_S1_S1_iiiiiPff_param_1];
	ld.param.u32 	%r43, [_Z32norm_dist_backward_weight_kernelILb0EEvPKfS1_S1_S1_iiiiiPff_param_4];
	ld.param.u32 	%r39, [_Z32norm_dist_backward_weight_kernelILb0EEvPKfS1_S1_S1_iiiiiPff_param_5];
	ld.param.u32 	%r40, [_Z32norm_dist_backward_weight_kernelILb0EEvPKfS1_S1_S1_iiiiiPff_param_6];
	ld.param.u32 	%r41, [_Z32norm_dist_backward_weight_kernelILb0EEvPKfS1_S1_S1_iiiiiPff_param_7];
	ld.param.u32 	%r42, [_Z32norm_dist_backward_weight_kernelILb0EEvPKfS1_S1_S1_iiiiiPff_param_8];
	cvta.to.global.u64 	%rd1, %rd6;
	mov.u32 	%r44, %ctaid.y;
	shl.b32 	%r1, %r44, 4;
	mov.u32 	%r2, %tid.y;
	add.s32 	%r3, %r1, %r2;
	mov.u32 	%r45, %ctaid.x;
	shl.b32 	%r4, %r45, 4;
	mov.u32 	%r5, %tid.x;
	add.s32 	%r6, %r4, %r5;
	add.s32 	%r7, %r1, %r5;
	mov.u32 	%r46, %ctaid.z;
	and.b32  	%r47, %r46, 7;
	mul.lo.s32 	%r48, %r43, %r47;
	shr.u32 	%r8, %r48, 3;
	add.s32 	%r49, %r48, %r43;
	shr.u32 	%r9, %r49, 3;
	shr.u32 	%r10, %r46, 3;
	setp.lt.s32 	%p2, %r3, %r39;
	setp.lt.s32 	%p3, %r6, %r40;
	and.pred  	%p1, %p2, %p3;
	mov.f32 	%f245, 0f00000000;
	not.pred 	%p4, %p1;
	@%p4 bra 	$L__BB103_2;
	ld.param.u64 	%rd29, [_Z32norm_dist_backward_weight_kernelILb0EEvPKfS1_S1_S1_iiiiiPff_param_2];
	cvta.to.global.u64 	%rd7, %rd29;
	mad.lo.s32 	%r50, %r39, %r10, %r3;
	mad.lo.s32 	%r51, %r50, %r40, %r6;
	mul.wide.s32 	%rd8, %r51, 4;
	add.s64 	%rd9, %rd7, %rd8;
	ld.global.nc.f32 	%f245, [%rd9];
$L__BB103_2:
	sub.s32 	%r53, %r9, %r8;
	mul.lo.s32 	%r11, %r53, %r41;
	setp.lt.s32 	%p5, %r11, 16;
	mov.u32 	%r54, _ZZ32norm_dist_backward_weight_kernelILb0EEvPKfS1_S1_S1_iiiiiPffE6blockI;
	mad.lo.s32 	%r91, %r5, 72, %r54;
	shl.b32 	%r55, %r2, 6;
	mov.u32 	%r56, _ZZ32norm_dist_backward_weight_kernelILb0EEvPKfS1_S1_S1_iiiiiPffE6blockO;
	add.s32 	%r57, %r56, %r55;
	shl.b32 	%r58, %r5, 2;
	add.s32 	%r13, %r57, %r58;
	mov.u32 	%r59, _ZZ32norm_dist_backward_weight_kernelILb0EEvPKfS1_S1_S1_iiiiiPffE6blockG;
	add.s32 	%r60, %r59, %r55;
	add.s32 	%r14, %r60, %r58;
	mul.lo.s32 	%r61, %r2, -60;
	add.s32 	%r93, %r57, %r61;
	add.s32 	%r94, %r60, %r61;
	mov.b32 	%r90, 0;
	mov.f32 	%f247, 0f00000000;
	@%p5 bra 	$L__BB103_9;
	add.s32 	%r63, %r2, %r8;
	mad.lo.s32 	%r64, %r42, %r63, %r10;
	mad.lo.s32 	%r65, %r40, %r64, %r5;
	add.s32 	%r66, %r65, %r4;
	mul.lo.s32 	%r88, %r41, %r66;
	mul.lo.s32 	%r67, %r42, %r41;
	mul.lo.s32 	%r68, %r67, %r40;
	shl.b32 	%r18, %r68, 4;
	mad.lo.s32 	%r69, %r39, %r64, %r5;
	add.s32 	%r70, %r69, %r1;
	mul.lo.s32 	%r87, %r41, %r70;
	mul.lo.s32 	%r71, %r67, %r39;
	shl.b32 	%r20, %r71, 4;
	mov.f32 	%f247, 0f00000000;
	mov.b32 	%r90, 0;
$L__BB103_4:
	setp.ge.s32 	%p6, %r6, %r40;
	@%p6 bra 	$L__BB103_6;
	mul.wide.s32 	%rd10, %r88, 4;
	add.s64 	%rd11, %rd1, %rd10;
	ld.global.nc.f32 	%f14, [%rd11];
	shl.b32 	%r72, %r2, 2;
	add.s32 	%r73, %r91, %r72;
	st.shared.f32 	[%r73], %f14;
$L__BB103_6:
	setp.ge.s32 	%p7, %r7, %r39;
	@%p7 bra 	$L__BB103_8;
	ld.param.u64 	%rd30, [_Z32norm_dist_backward_weight_kernelILb0EEvPKfS1_S1_S1_iiiiiPff_param_3];
	ld.param.u64 	%rd27, [_Z32norm_dist_backward_weight_kernelILb0EEvPKfS1_S1_S1_iiiiiPff_param_0];
	cvta.to.global.u64 	%rd12, %rd30;
	mul.wide.s32 	%rd13, %r87, 4;
	add.s64 	%rd14, %rd12, %rd13;
	ld.global.nc.f32 	%f15, [%rd14];
	rcp.rn.f32 	%f16, %f15;
	st.shared.f32 	[%r13], %f16;
	cvta.to.global.u64 	%rd15, %rd27;
	add.s64 	%rd16, %rd15, %rd13;
	ld.global.nc.f32 	%f17, [%rd16];
	st.shared.f32 	[%r14], %f17;
$L__BB103_8:
	ld.param.f32 	%f243, [_Z32norm_dist_backward_weight_kernelILb0EEvPKfS1_S1_S1_iiiiiPff_param_10];
	bar.sync 	0;
	ld.shared.f32 	%f18, [%r91];
	ld.shared.f32 	%f19, [%r93];
	ld.shared.f32 	%f20, [%r94];
	sub.f32 	%f21, %f245, %f18;
	abs.f32 	%f22, %f21;
	mul.f32 	%f23, %f19, %f22;
	lg2.approx.f32 	%f24, %f23;
	add.f32 	%f25, %f243, 0fBF800000;
	mul.f32 	%f26, %f25, %f24;
	ex2.approx.f32 	%f27, %f26;
	mul.f32 	%f28, %f20, %f27;
	setp.gt.f32 	%p8, %f21, 0f00000000;
	neg.f32 	%f29, %f28;
	selp.f32 	%f30, %f28, %f29, %p8;
	add.f32 	%f31, %f247, %f30;
	ld.shared.f32 	%f32, [%r91+4];
	ld.shared.f32 	%f33, [%r93+64];
	ld.shared.f32 	%f34, [%r94+64];
	sub.f32 	%f35, %f245, %f32;
	abs.f32 	%f36, %f35;
	mul.f32 	%f37, %f33, %f36;
	lg2.approx.f32 	%f38, %f37;
	mul.f32 	%f39, %f25, %f38;
	ex2.approx.f32 	%f40, %f39;
	mul.f32 	%f41, %f34, %f40;
	setp.gt.f32 	%p9, %f35, 0f00000000;
	neg.f32 	%f42, %f41;
	selp.f32 	%f43, %f41, %f42, %p9;
	add.f32 	%f44, %f31, %f43;
	ld.shared.f32 	%f45, [%r91+8];
	ld.shared.f32 	%f46, [%r93+128];
	ld.shared.f32 	%f47, [%r94+128];
	sub.f32 	%f48, %f245, %f45;
	abs.f32 	%f49, %f48;
	mul.f32 	%f50, %f46, %f49;
	lg2.approx.f32 	%f51, %f50;
	mul.f32 	%f52, %f25, %f51;
	ex2.approx.f32 	%f53, %f52;
	mul.f32 	%f54, %f47, %f53;
	setp.gt.f32 	%p10, %f48, 0f00000000;
	neg.f32 	%f55, %f54;
	selp.f32 	%f56, %f54, %f55, %p10;
	add.f32 	%f57, %f44, %f56;
	ld.shared.f32 	%f58, [%r91+12];
	ld.shared.f32 	%f59, [%r93+192];
	ld.shared.f32 	%f60, [%r94+192];
	sub.f32 	%f61, %f245, %f58;
	abs.f32 	%f62, %f61;
	mul.f32 	%f63, %f59, %f62;
	lg2.approx.f32 	%f64, %f63;
	mul.f32 	%f65, %f25, %f64;
	ex2.approx.f32 	%f66, %f65;
	mul.f32 	%f67, %f60, %f66;
	setp.gt.f32 	%p11, %f61, 0f00000000;
	neg.f32 	%f68, %f67;
	selp.f32 	%f69, %f67, %f68, %p11;
	add.f32 	%f70, %f57, %f69;
	ld.shared.f32 	%f71, [%r91+16];
	ld.shared.f32 	%f72, [%r93+256];
	ld.shared.f32 	%f73, [%r94+256];
	sub.f32 	%f74, %f245, %f71;
	abs.f32 	%f75, %f74;
	mul.f32 	%f76, %f72, %f75;
	lg2.approx.f32 	%f77, %f76;
	mul.f32 	%f78, %f25, %f77;
	ex2.approx.f32 	%f79, %f78;
	mul.f32 	%f80, %f73, %f79;
	setp.gt.f32 	%p12, %f74, 0f00000000;
	neg.f32 	%f81, %f80;
	selp.f32 	%f82, %f80, %f81, %p12;
	add.f32 	%f83, %f70, %f82;
	ld.shared.f32 	%f84, [%r91+20];
	ld.shared.f32 	%f85, [%r93+320];
	ld.shared.f32 	%f86, [%r94+320];
	sub.f32 	%f87, %f245, %f84;
	abs.f32 	%f88, %f87;
	mul.f32 	%f89, %f85, %f88;
	lg2.approx.f32 	%f90, %f89;
	mul.f32 	%f91, %f25, %f90;
	ex2.approx.f32 	%f92, %f91;
	mul.f32 	%f93, %f86, %f92;
	setp.gt.f32 	%p13, %f87, 0f00000000;
	neg.f32 	%f94, %f93;
	selp.f32 	%f95, %f93, %f94, %p13;
	add.f32 	%f96, %f83, %f95;
	ld.shared.f32 	%f97, [%r91+24];
	ld.shared.f32 	%f98, [%r93+384];
	ld.shared.f32 	%f99, [%r94+384];
	sub.f32 	%f100, %f245, %f97;
	abs.f32 	%f101, %f100;
	mul.f32 	%f102, %f98, %f101;
	lg2.approx.f32 	%f103, %f102;
	mul.f32 	%f104, %f25, %f103;
	ex2.approx.f32 	%f105, %f104;
	mul.f32 	%f106, %f99, %f105;
	setp.gt.f32 	%p14, %f100, 0f00000000;
	neg.f32 	%f107, %f106;
	selp.f32 	%f108, %f106, %f107, %p14;
	add.f32 	%f109, %f96, %f108;
	ld.shared.f32 	%f110, [%r91+28];
	ld.shared.f32 	%f111, [%r93+448];
	ld.shared.f32 	%f112, [%r94+448];
	sub.f32 	%f113, %f245, %f110;
	abs.f32 	%f114, %f113;
	mul.f32 	%f115, %f111, %f114;
	lg2.approx.f32 	%f116, %f115;
	mul.f32 	%f117, %f25, %f116;
	ex2.approx.f32 	%f118, %f117;
	mul.f32 	%f119, %f112, %f118;
	setp.gt.f32 	%p15, %f113, 0f00000000;
	neg.f32 	%f120, %f119;
	selp.f32 	%f121, %f119, %f120, %p15;
	add.f32 	%f122, %f109, %f121;
	ld.shared.f32 	%f123, [%r91+32];
	ld.shared.f32 	%f124, [%r93+512];
	ld.shared.f32 	%f125, [%r94+512];
	sub.f32 	%f126, %f245, %f123;
	abs.f32 	%f127, %f126;
	mul.f32 	%f128, %f124, %f127;
	lg2.approx.f32 	%f129, %f128;
	mul.f32 	%f130, %f25, %f129;
	ex2.approx.f32 	%f131, %f130;
	mul.f32 	%f132, %f125, %f131;
	setp.gt.f32 	%p16, %f126, 0f00000000;
	neg.f32 	%f133, %f132;
	selp.f32 	%f134, %f132, %f133, %p16;
	add.f32 	%f135, %f122, %f134;
	ld.shared.f32 	%f136, [%r91+36];
	ld.shared.f32 	%f137, [%r93+576];
	ld.shared.f32 	%f138, [%r94+576];
	sub.f32 	%f139, %f245, %f136;
	abs.f32 	%f140, %f139;
	mul.f32 	%f141, %f137, %f140;
	lg2.approx.f32 	%f142, %f141;
	mul.f32 	%f143, %f25, %f142;
	ex2.approx.f32 	%f144, %f143;
	mul.f32 	%f145, %f138, %f144;
	setp.gt.f32 	%p17, %f139, 0f00000000;
	neg.f32 	%f146, %f145;
	selp.f32 	%f147, %f145, %f146, %p17;
	add.f32 	%f148, %f135, %f147;
	ld.shared.f32 	%f149, [%r91+40];
	ld.shared.f32 	%f150, [%r93+640];
	ld.shared.f32 	%f151, [%r94+640];
	sub.f32 	%f152, %f245, %f149;
	abs.f32 	%f153, %f152;
	mul.f32 	%f154, %f150, %f153;
	lg2.approx.f32 	%f155, %f154;
	mul.f32 	%f156, %f25, %f155;
	ex2.approx.f32 	%f157, %f156;
	mul.f32 	%f158, %f151, %f157;
	setp.gt.f32 	%p18, %f152, 0f00000000;
	neg.f32 	%f159, %f158;
	selp.f32 	%f160, %f158, %f159, %p18;
	add.f32 	%f161, %f148, %f160;
	ld.shared.f32 	%f162, [%r91+44];
	ld.shared.f32 	%f163, [%r93+704];
	ld.shared.f32 	%f164, [%r94+704];
	sub.f32 	%f165, %f245, %f162;
	abs.f32 	%f166, %f165;
	mul.f32 	%f167, %f163, %f166;
	lg2.approx.f32 	%f168, %f167;
	mul.f32 	%f169, %f25, %f168;
	ex2.approx.f32 	%f170, %f169;
	mul.f32 	%f171, %f164, %f170;
	setp.gt.f32 	%p19, %f165, 0f00000000;
	neg.f32 	%f172, %f171;
	selp.f32 	%f173, %f171, %f172, %p19;
	add.f32 	%f174, %f161, %f173;
	ld.shared.f32 	%f175, [%r91+48];
	ld.shared.f32 	%f176, [%r93+768];
	ld.shared.f32 	%f177, [%r94+768];
	sub.f32 	%f178, %f245, %f175;
	abs.f32 	%f179, %f178;
	mul.f32 	%f180, %f176, %f179;
	lg2.approx.f32 	%f181, %f180;
	mul.f32 	%f182, %f25, %f181;
	ex2.approx.f32 	%f183, %f182;
	mul.f32 	%f184, %f177, %f183;
	setp.gt.f32 	%p20, %f178, 0f00000000;
	neg.f32 	%f185, %f184;
	selp.f32 	%f186, %f184, %f185, %p20;
	add.f32 	%f187, %f174, %f186;
	ld.shared.f32 	%f188, [%r91+52];
	ld.shared.f32 	%f189, [%r93+832];
	ld.shared.f32 	%f190, [%r94+832];
	sub.f32 	%f191, %f245, %f188;
	abs.f32 	%f192, %f191;
	mul.f32 	%f193, %f189, %f192;
	lg2.approx.f32 	%f194, %f193;
	mul.f32 	%f195, %f25, %f194;
	ex2.approx.f32 	%f196, %f195;
	mul.f32 	%f197, %f190, %f196;
	setp.gt.f32 	%p21, %f191, 0f00000000;
	neg.f32 	%f198, %f197;
	selp.f32 	%f199, %f197, %f198, %p21;
	add.f32 	%f200, %f187, %f199;
	ld.shared.f32 	%f201, [%r91+56];
	ld.shared.f32 	%f202, [%r93+896];
	ld.shared.f32 	%f203, [%r94+896];
	sub.f32 	%f204, %f245, %f201;
	abs.f32 	%f205, %f204;
	mul.f32 	%f206, %f202, %f205;
	lg2.approx.f32 	%f207, %f206;
	mul.f32 	%f208, %f25, %f207;
	ex2.approx.f32 	%f209, %f208;
	mul.f32 	%f210, %f203, %f209;
	setp.gt.f32 	%p22, %f204, 0f00000000;
	neg.f32 	%f211, %f210;
	selp.f32 	%f212, %f210, %f211, %p22;
	add.f32 	%f213, %f200, %f212;
	ld.shared.f32 	%f214, [%r91+60];
	ld.shared.f32 	%f215, [%r93+960];
	ld.shared.f32 	%f216, [%r94+960];
	sub.f32 	%f217, %f245, %f214;
	abs.f32 	%f218, %f217;
	mul.f32 	%f219, %f215, %f218;
	lg2.approx.f32 	%f220, %f219;
	mul.f32 	%f221, %f25, %f220;
	ex2.approx.f32 	%f222, %f221;
	mul.f32 	%f223, %f216, %f222;
	setp.gt.f32 	%p23, %f217, 0f00000000;
	neg.f32 	%f224, %f223;
	selp.f32 	%f225, %f223, %f224, %p23;
	add.f32 	%f247, %f213, %f225;
	bar.sync 	0;
	add.s32 	%r90, %r90, 16;
	add.s32 	%r88, %r88, %r18;
	add.s32 	%r87, %r87, %r20;
	and.b32  	%r74, %r11, -16;
	setp.lt.s32 	%p24, %r90, %r74;
	@%p24 bra 	$L__BB103_4;
$L__BB103_9:
	and.b32  	%r28, %r11, 15;
	setp.eq.s32 	%p25, %r28, 0;
	@%p25 bra 	$L__BB103_18;
	add.s32 	%r75, %r8, %r2;
	add.s32 	%r29, %r75, %r90;
	setp.ge.s32 	%p26, %r29, %r9;
	@%p26 bra 	$L__BB103_15;
	setp.ge.s32 	%p27, %r6, %r40;
	@%p27 bra 	$L__BB103_13;
	mad.lo.s32 	%r76, %r29, %r42, %r10;
	mad.lo.s32 	%r77, %r76, %r40, %r6;
	mul.lo.s32 	%r78, %r77, %r41;
	mul.wide.s32 	%rd17, %r78, 4;
	add.s64 	%rd18, %rd1, %rd17;
	ld.global.nc.f32 	%f226, [%rd18];
	mov.u32 	%r79, %tid.y;
	shl.b32 	%r80, %r79, 2;
	add.s32 	%r81, %r91, %r80;
	st.shared.f32 	[%r81], %f226;
$L__BB103_13:
	setp.ge.s32 	%p28, %r7, %r39;
	@%p28 bra 	$L__BB103_15;
	ld.param.u64 	%rd31, [_Z32norm_dist_backward_weight_kernelILb0EEvPKfS1_S1_S1_iiiiiPff_param_3];
	ld.param.u64 	%rd28, [_Z32norm_dist_backward_weight_kernelILb0EEvPKfS1_S1_S1_iiiiiPff_param_0];
	mad.lo.s32 	%r82, %r29, %r42, %r10;
	mad.lo.s32 	%r83, %r82, %r39, %r7;
	mul.lo.s32 	%r84, %r83, %r41;
	cvta.to.global.u64 	%rd19, %rd31;
	mul.wide.s32 	%rd20, %r84, 4;
	add.s64 	%rd21, %rd19, %rd20;
	ld.global.nc.f32 	%f227, [%rd21];
	rcp.rn.f32 	%f228, %f227;
	st.shared.f32 	[%r13], %f228;
	cvta.to.global.u64 	%rd22, %rd28;
	add.s64 	%rd23, %rd22, %rd20;
	ld.global.nc.f32 	%f229, [%rd23];
	st.shared.f32 	[%r14], %f229;
$L__BB103_15:
	ld.param.f32 	%f244, [_Z32norm_dist_backward_weight_kernelILb0EEvPKfS1_S1_S1_iiiiiPff_param_10];
	bar.sync 	0;
	add.f32 	%f6, %f244, 0fBF800000;
	neg.s32 	%r92, %r28;
$L__BB103_16:
	ld.shared.f32 	%f230, [%r91];
	ld.shared.f32 	%f231, [%r93];
	ld.shared.f32 	%f232, [%r94];
	sub.f32 	%f233, %f245, %f230;
	abs.f32 	%f234, %f233;
	mul.f32 	%f235, %f231, %f234;
	lg2.approx.f32 	%f236, %f235;
	mul.f32 	%f237, %f6, %f236;
	ex2.approx.f32 	%f238, %f237;
	mul.f32 	%f239, %f232, %f238;
	setp.gt.f32 	%p29, %f233, 0f00000000;
	neg.f32 	%f240, %f239;
	selp.f32 	%f241, %f239, %f240, %p29;
	add.f32 	%f247, %f247, %f241;
	add.s32 	%r94, %r94, 64;
	add.s32 	%r93, %r93, 64;
	add.s32 	%r92, %r92, 1;
	setp.ne.s32 	%p30, %r92, 0;
	add.s32 	%r91, %r91, 4;
	@%p30 bra 	$L__BB103_16;
	bar.sync 	0;
$L__BB103_18:
	@%p4 bra 	$L__BB103_20;
	ld.param.u64 	%rd32, [_Z32norm_dist_backward_weight_kernelILb0EEvPKfS1_S1_S1_iiiiiPff_param_9];
	mad.lo.s32 	%r85, %r39, %r10, %r3;
	mad.lo.s32 	%r86, %r85, %r40, %r6;
	cvta.to.global.u64 	%rd24, %rd32;
	mul.wide.s32 	%rd25, %r86, 4;
	add.s64 	%rd26, %rd24, %rd25;
	atom.global.add.f32 	%f242, [%rd26], %f247;
$L__BB103_20:
	ret;

}
	// .globl	_Z32norm_dist_backward_weight_kernelILb1EEvPKfS1_S1_S1_iiiiiPff
.visible .entry _Z32norm_dist_backward_weight_kernelILb1EEvPKfS1_S1_S1_iiiiiPff(
	.param .u64 .ptr .align 1 _Z32norm_dist_backward_weight_kernelILb1EEvPKfS1_S1_S1_iiiiiPff_param_0,
	.param .u64 .ptr .align 1 _Z32norm_dist_backward_weight_kernelILb1EEvPKfS1_S1_S1_iiiiiPff_param_1,
	.param .u64 .ptr .align 1 _Z32norm_dist_backward_weight_kernelILb1EEvPKfS1_S1_S1_iiiiiPff_param_2,
	.param .u64 .ptr .align 1 _Z32norm_dist_backward_weight_kernelILb1EEvPKfS1_S1_S1_iiiiiPff_param_3,
	.param .u32 _Z32norm_dist_backward_weight_kernelILb1EEvPKfS1_S1_S1_iiiiiPff_param_4,
	.param .u32 _Z32norm_dist_backward_weight_kernelILb1EEvPKfS1_S1_S1_iiiiiPff_param_5,
	.param .u32 _Z32norm_dist_backward_weight_kernelILb1EEvPKfS1_S1_S1_iiiiiPff_param_6,
	.param .u32 _Z32norm_dist_backward_weight_kernelILb1EEvPKfS1_S1_S1_iiiiiPff_param_7,
	.param .u32 _Z32norm_dist_backward_weight_kernelILb1EEvPKfS1_S1_S1_iiiiiPff_param_8,
	.param .u64 .ptr .align 1 _Z32norm_dist_backward_weight_kernelILb1EEvPKfS1_S1_S1_iiiiiPff_param_9,
	.param .f32 _Z32norm_dist_backward_weight_kernelILb1EEvPKfS1_S1_S1_iiiiiPff_param_10
)
{
	.reg .pred 	%p<32>;
	.reg .b32 	%r<91>;
	.reg .b32 	%f<250>;
	.reg .b64 	%rd<26>;
	// demoted variable
	.shared .align 4 .b8 _ZZ32norm_dist_backward_weight_kernelILb1EEvPKfS1_S1_S1_iiiiiPffE6blockI[1152];
	// demoted variable
	.shared .align 4 .b8 _ZZ32norm_dist_backward_weight_kernelILb1EEvPKfS1_S1_S1_iiiiiPffE6blockO[1024];
	// demoted variable
	.shared .align 4 .b8 _ZZ32norm_dist_backward_weight_kernelILb1EEvPKfS1_S1_S1_iiiiiPffE6blockG[1024];
	ld.param.u64 	%rd6, [_Z32norm_dist_backward_weight_kernelILb1EEvPKfS1_S1_S1_iiiiiPff_param_0];
	ld.param.u64 	%rd7, [_Z32norm_dist_backward_weight_kernelILb1EEvPKfS1_S1_S1_iiiiiPff_param_1];
	ld.param.u64 	%rd4, [_Z32norm_dist_backward_weight_kernelILb1EEvPKfS1_S1_S1_iiiiiPff_param_2];
	ld.param.u64 	%rd8, [_Z32norm_dist_backward_weight_kernelILb1EEvPKfS1_S1_S1_iiiiiPff_param_3];
	ld.param.u32 	%r37, [_Z32norm_dist_backward_weight_kernelILb1EEvPKfS1_S1_S1_iiiiiPff_param_4];
	ld.param.u32 	%r33, [_Z32norm_dist_backward_weight_kernelILb1EEvPKfS1_S1_S1_iiiiiPff_param_5];
	ld.param.u32 	%r34, [_Z32norm_dist_backward_weight_kernelILb1EEvPKfS1_S1_S1_iiiiiPff_param_6];
	ld.param.u32 	%r35, [_Z32norm_dist_backward_weight_kernelILb1EEvPKfS1_S1_S1_iiiiiPff_param_7];
	ld.param.u32 	%r36, [_Z32norm_dist_backward_weight_kernelILb1EEvPKfS1_S1_S1_iiiiiPff_param_8];
	cvta.to.global.u64 	%rd1, %rd6;
	cvta.to.global.u64 	%rd2, %rd8;
	cvta.to.global.u64 	%rd3, %rd7;
	mov.u32 	%r38, %ctaid.y;
	shl.b32 	%r39, %r38, 4;
	mov.u32 	%r1, %tid.y;
	add.s32 	%r2, %r39, %r1;
	mov.u32 	%r40, %ctaid.x;
	shl.b32 	%r41, %r40, 4;
	mov.u32 	%r3, %tid.x;
	add.s32 	%r4, %r41, %r3;
	add.s32 	%r5, %r41, %r1;
	mov.u32 	%r42, %ctaid.z;
	and.b32  	%r43, %r42, 7;
	mul.lo.s32 	%r44, %r37, %r43;
	shr.u32 	%r6, %r44, 3;
	add.s32 	%r45, %r44, %r37;
	shr.u32 	%r7, %r45, 3;
	shr.u32 	%r8, %r42, 3;
	setp.lt.s32 	%p2, %r2, %r33;
	setp.lt.s32 	%p3, %r4, %r34;
	and.pred  	%p1, %p2, %p3;
	mov.f32 	%f245, 0f00000000;
	not.pred 	%p4, %p1;
	@%p4 bra 	$L__BB104_2;
	cvta.to.global.u64 	%rd9, %rd4;
	mad.lo.s32 	%r46, %r33, %r8, %r2;
	mad.lo.s32 	%r47, %r46, %r34, %r4;
	mul.wide.s32 	%rd10, %r47, 4;
	add.s64 	%rd11, %rd9, %rd10;
	ld.global.nc.f32 	%f245, [%rd11];
$L__BB104_2:
	sub.s32 	%r49, %r7, %r6;
	mul.lo.s32 	%r9, %r49, %r35;
	setp.lt.s32 	%p5, %r9, 16;
	mov.u32 	%r50, _ZZ32norm_dist_backward_weight_kernelILb1EEvPKfS1_S1_S1_iiiiiPffE6blockI;
	mad.lo.s32 	%r51, %r3, 72, %r50;
	shl.b32 	%r52, %r1, 2;
	add.s32 	%r10, %r51, %r52;
	shl.b32 	%r53, %r1, 6;
	mov.u32 	%r54, _ZZ32norm_dist_backward_weight_kernelILb1EEvPKfS1_S1_S1_iiiiiPffE6blockO;
	add.s32 	%r87, %r54, %r53;
	mov.u32 	%r55, _ZZ32norm_dist_backward_weight_kernelILb1EEvPKfS1_S1_S1_iiiiiPffE6blockG;
	add.s32 	%r88, %r55, %r53;
	mad.lo.s32 	%r90, %r3, -68, %r51;
	mov.b32 	%r86, 0;
	mov.f32 	%f247, 0f00000000;
	@%p5 bra 	$L__BB104_9;
	mov.f32 	%f247, 0f00000000;
	mov.b32 	%r86, 0;
	mov.u32 	%r84, %r3;
$L__BB104_4:
	setp.ge.s32 	%p6, %r5, %r34;
	div.u32 	%r57, %r84, %r35;
	add.s32 	%r16, %r57, %r6;
	mul.lo.s32 	%r58, %r57, %r35;
	sub.s32 	%r17, %r84, %r58;
	@%p6 bra 	$L__BB104_6;
	mad.lo.s32 	%r59, %r16, %r36, %r8;
	mad.lo.s32 	%r60, %r59, %r34, %r5;
	mad.lo.s32 	%r61, %r60, %r35, %r17;
	mul.wide.s32 	%rd12, %r61, 4;
	add.s64 	%rd13, %rd3, %rd12;
	ld.global.nc.f32 	%f14, [%rd13];
	st.shared.f32 	[%r10], %f14;
$L__BB104_6:
	setp.ge.s32 	%p7, %r2, %r33;
	@%p7 bra 	$L__BB104_8;
	mad.lo.s32 	%r62, %r16, %r36, %r8;
	mad.lo.s32 	%r63, %r62, %r33, %r2;
	mad.lo.s32 	%r64, %r63, %r35, %r17;
	mul.wide.s32 	%rd14, %r64, 4;
	add.s64 	%rd15, %rd2, %rd14;
	ld.global.nc.f32 	%f15, [%rd15];
	rcp.rn.f32 	%f16, %f15;
	shl.b32 	%r65, %r3, 2;
	add.s32 	%r66, %r87, %r65;
	st.shared.f32 	[%r66], %f16;
	add.s64 	%rd16, %rd1, %rd14;
	ld.global.nc.f32 	%f17, [%rd16];
	add.s32 	%r67, %r88, %r65;
	st.shared.f32 	[%r67], %f17;
$L__BB104_8:
	ld.param.f32 	%f243, [_Z32norm_dist_backward_weight_kernelILb1EEvPKfS1_S1_S1_iiiiiPff_param_10];
	bar.sync 	0;
	ld.shared.f32 	%f18, [%r90];
	ld.shared.f32 	%f19, [%r87];
	ld.shared.f32 	%f20, [%r88];
	sub.f32 	%f21, %f245, %f18;
	abs.f32 	%f22, %f21;
	mul.f32 	%f23, %f19, %f22;
	lg2.approx.f32 	%f24, %f23;
	add.f32 	%f25, %f243, 0fBF800000;
	mul.f32 	%f26, %f25, %f24;
	ex2.approx.f32 	%f27, %f26;
	mul.f32 	%f28, %f20, %f27;
	setp.gt.f32 	%p8, %f21, 0f00000000;
	neg.f32 	%f29, %f28;
	selp.f32 	%f30, %f28, %f29, %p8;
	add.f32 	%f31, %f247, %f30;
	ld.shared.f32 	%f32, [%r90+72];
	ld.shared.f32 	%f33, [%r87+4];
	ld.shared.f32 	%f34, [%r88+4];
	sub.f32 	%f35, %f245, %f32;
	abs.f32 	%f36, %f35;
	mul.f32 	%f37, %f33, %f36;
	lg2.approx.f32 	%f38, %f37;
	mul.f32 	%f39, %f25, %f38;
	ex2.approx.f32 	%f40, %f39;
	mul.f32 	%f41, %f34, %f40;
	setp.gt.f32 	%p9, %f35, 0f00000000;
	neg.f32 	%f42, %f41;
	selp.f32 	%f43, %f41, %f42, %p9;
	add.f32 	%f44, %f31, %f43;
	ld.shared.f32 	%f45, [%r90+144];
	ld.shared.f32 	%f46, [%r87+8];
	ld.shared.f32 	%f47, [%r88+8];
	sub.f32 	%f48, %f245, %f45;
	abs.f32 	%f49, %f48;
	mul.f32 	%f50, %f46, %f49;
	lg2.approx.f32 	%f51, %f50;
	mul.f32 	%f52, %f25, %f51;
	ex2.approx.f32 	%f53, %f52;
	mul.f32 	%f54, %f47, %f53;
	setp.gt.f32 	%p10, %f48, 0f00000000;
	neg.f32 	%f55, %f54;
	selp.f32 	%f56, %f54, %f55, %p10;
	add.f32 	%f57, %f44, %f56;
	ld.shared.f32 	%f58, [%r90+216];
	ld.shared.f32 	%f59, [%r87+12];
	ld.shared.f32 	%f60, [%r88+12];
	sub.f32 	%f61, %f245, %f58;
	abs.f32 	%f62, %f61;
	mul.f32 	%f63, %f59, %f62;
	lg2.approx.f32 	%f64, %f63;
	mul.f32 	%f65, %f25, %f64;
	ex2.approx.f32 	%f66, %f65;
	mul.f32 	%f67, %f60, %f66;
	setp.gt.f32 	%p11, %f61, 0f00000000;
	neg.f32 	%f68, %f67;
	selp.f32 	%f69, %f67, %f68, %p11;
	add.f32 	%f70, %f57, %f69;
	ld.shared.f32 	%f71, [%r90+288];
	ld.shared.f32 	%f72, [%r87+16];
	ld.shared.f32 	%f73, [%r88+16];
	sub.f32 	%f74, %f245, %f71;
	abs.f32 	%f75, %f74;
	mul.f32 	%f76, %f72, %f75;
	lg2.approx.f32 	%f77, %f76;
	mul.f32 	%f78, %f25, %f77;
	ex2.approx.f32 	%f79, %f78;
	mul.f32 	%f80, %f73, %f79;
	setp.gt.f32 	%p12, %f74, 0f00000000;
	neg.f32 	%f81, %f80;
	selp.f32 	%f82, %f80, %f81, %p12;
	add.f32 	%f83, %f70, %f82;
	ld.shared.f32 	%f84, [%r90+360];
	ld.shared.f32 	%f85, [%r87+20];
	ld.shared.f32 	%f86, [%r88+20];
	sub.f32 	%f87, %f245, %f84;
	abs.f32 	%f88, %f87;
	mul.f32 	%f89, %f85, %f88;
	lg2.approx.f32 	%f90, %f89;
	mul.f32 	%f91, %f25, %f90;
	ex2.approx.f32 	%f92, %f91;
	mul.f32 	%f93, %f86, %f92;
	setp.gt.f32 	%p13, %f87, 0f00000000;
	neg.f32 	%f94, %f93;
	selp.f32 	%f95, %f93, %f94, %p13;
	add.f32 	%f96, %f83, %f95;
	ld.shared.f32 	%f97, [%r90+432];
	ld.shared.f32 	%f98, [%r87+24];
	ld.shared.f32 	%f99, [%r88+24];
	sub.f32 	%f100, %f245, %f97;
	abs.f32 	%f101, %f100;
	mul.f32 	%f102, %f98, %f101;
	lg2.approx.f32 	%f103, %f102;
	mul.f32 	%f104, %f25, %f103;
	ex2.approx.f32 	%f105, %f104;
	mul.f32 	%f106, %f99, %f105;
	setp.gt.f32 	%p14, %f100, 0f00000000;
	neg.f32 	%f107, %f106;
	selp.f32 	%f108, %f106, %f107, %p14;
	add.f32 	%f109, %f96, %f108;
	ld.shared.f32 	%f110, [%r90+504];
	ld.shared.f32 	%f111, [%r87+28];
	ld.shared.f32 	%f112, [%r88+28];
	sub.f32 	%f113, %f245, %f110;
	abs.f32 	%f114, %f113;
	mul.f32 	%f115, %f111, %f114;
	lg2.approx.f32 	%f116, %f115;
	mul.f32 	%f117, %f25, %f116;
	ex2.approx.f32 	%f118, %f117;
	mul.f32 	%f119, %f112, %f118;
	setp.gt.f32 	%p15, %f113, 0f00000000;
	neg.f32 	%f120, %f119;
	selp.f32 	%f121, %f119, %f120, %p15;
	add.f32 	%f122, %f109, %f121;
	ld.shared.f32 	%f123, [%r90+576];
	ld.shared.f32 	%f124, [%r87+32];
	ld.shared.f32 	%f125, [%r88+32];
	sub.f32 	%f126, %f245, %f123;
	abs.f32 	%f127, %f126;
	mul.f32 	%f128, %f124, %f127;
	lg2.approx.f32 	%f129, %f128;
	mul.f32 	%f130, %f25, %f129;
	ex2.approx.f32 	%f131, %f130;
	mul.f32 	%f132, %f125, %f131;
	setp.gt.f32 	%p16, %f126, 0f00000000;
	neg.f32 	%f133, %f132;
	selp.f32 	%f134, %f132, %f133, %p16;
	add.f32 	%f135, %f122, %f134;
	ld.shared.f32 	%f136, [%r90+648];
	ld.shared.f32 	%f137, [%r87+36];
	ld.shared.f32 	%f138, [%r88+36];
	sub.f32 	%f139, %f245, %f136;
	abs.f32 	%f140, %f139;
	mul.f32 	%f141, %f137, %f140;
	lg2.approx.f32 	%f142, %f141;
	mul.f32 	%f143, %f25, %f142;
	ex2.approx.f32 	%f144, %f143;
	mul.f32 	%f145, %f138, %f144;
	setp.gt.f32 	%p17, %f139, 0f00000000;
	neg.f32 	%f146, %f145;
	selp.f32 	%f147, %f145, %f146, %p17;
	add.f32 	%f148, %f135, %f147;
	ld.shared.f32 	%f149, [%r90+720];
	ld.shared.f32 	%f150, [%r87+40];
	ld.shared.f32 	%f151, [%r88+40];
	sub.f32 	%f152, %f245, %f149;
	abs.f32 	%f153, %f152;
	mul.f32 	%f154, %f150, %f153;
	lg2.approx.f32 	%f155, %f154;
	mul.f32 	%f156, %f25, %f155;
	ex2.approx.f32 	%f157, %f156;
	mul.f32 	%f158, %f151, %f157;
	setp.gt.f32 	%p18, %f152, 0f00000000;
	neg.f32 	%f159, %f158;
	selp.f32 	%f160, %f158, %f159, %p18;
	add.f32 	%f161, %f148, %f160;
	ld.shared.f32 	%f162, [%r90+792];
	ld.shared.f32 	%f163, [%r87+44];
	ld.shared.f32 	%f164, [%r88+44];
	sub.f32 	%f165, %f245, %f162;
	abs.f32 	%f166, %f165;
	mul.f32 	%f167, %f163, %f166;
	lg2.approx.f32 	%f168, %f167;
	mul.f32 	%f169, %f25, %f168;
	ex2.approx.f32 	%f170, %f169;
	mul.f32 	%f171, %f164, %f170;
	setp.gt.f32 	%p19, %f165, 0f00000000;
	neg.f32 	%f172, %f171;
	selp.f32 	%f173, %f171, %f172, %p19;
	add.f32 	%f174, %f161, %f173;
	ld.shared.f32 	%f175, [%r90+864];
	ld.shared.f32 	%f176, [%r87+48];
	ld.shared.f32 	%f177, [%r88+48];
	sub.f32 	%f178, %f245, %f175;
	abs.f32 	%f179, %f178;
	mul.f32 	%f180, %f176, %f179;
	lg2.approx.f32 	%f181, %f180;
	mul.f32 	%f182, %f25, %f181;
	ex2.approx.f32 	%f183, %f182;
	mul.f32 	%f184, %f177, %f183;
	setp.gt.f32 	%p20, %f178, 0f00000000;
	neg.f32 	%f185, %f184;
	selp.f32 	%f186, %f184, %f185, %p20;
	add.f32 	%f187, %f174, %f186;
	ld.shared.f32 	%f188, [%r90+936];
	ld.shared.f32 	%f189, [%r87+52];
	ld.shared.f32 	%f190, [%r88+52];
	sub.f32 	%f191, %f245, %f188;
	abs.f32 	%f192, %f191;
	mul.f32 	%f193, %f189, %f192;
	lg2.approx.f32 	%f194, %f193;
	mul.f32 	%f195, %f25, %f194;
	ex2.approx.f32 	%f196, %f195;
	mul.f32 	%f197, %f190, %f196;
	setp.gt.f32 	%p21, %f191, 0f00000000;
	neg.f32 	%f198, %f197;
	selp.f32 	%f199, %f197, %f198, %p21;
	add.f32 	%f200, %f187, %f199;
	ld.shared.f32 	%f201, [%r90+1008];
	ld.shared.f32 	%f202, [%r87+56];
	ld.shared.f32 	%f203, [%r88+56];
	sub.f32 	%f204, %f245, %f201;
	abs.f32 	%f205, %f204;
	mul.f32 	%f206, %f202, %f205;
	lg2.approx.f32 	%f207, %f206;
	mul.f32 	%f208, %f25, %f207;
	ex2.approx.f32 	%f209, %f208;
	mul.f32 	%f210, %f203, %f209;
	setp.gt.f32 	%p22, %f204, 0f00000000;
	neg.f32 	%f211, %f210;
	selp.f32 	%f212, %f210, %f211, %p22;
	add.f32 	%f213, %f200, %f212;
	ld.shared.f32 	%f214, [%r90+1080];
	ld.shared.f32 	%f215, [%r87+60];
	ld.shared.f32 	%f216, [%r88+60];
	sub.f32 	%f217, %f245, %f214;
	abs.f32 	%f218, %f217;
	mul.f32 	%f219, %f215, %f218;
	lg2.approx.f32 	%f220, %f219;
	mul.f32 	%f221, %f25, %f220;
	ex2.approx.f32 	%f222, %f221;
	mul.f32 	%f223, %f216, %f222;
	setp.gt.f32 	%p23, %f217, 0f00000000;
	neg.f32 	%f224, %f223;
	selp.f32 	%f225, %f223, %f224, %p23;
	add.f32 	%f247, %f213, %f225;
	bar.sync 	0;
	add.s32 	%r86, %r86, 16;
	add.s32 	%r84, %r84, 16;
	and.b32  	%r68, %r9, -16;
	setp.lt.s32 	%p24, %r86, %r68;
	@%p24 bra 	$L__BB104_4;
$L__BB104_9:
	and.b32  	%r21, %r9, 15;
	setp.eq.s32 	%p25, %r21, 0;
	@%p25 bra 	$L__BB104_18;
	add.s32 	%r69, %r86, %r3;
	div.u32 	%r70, %r69, %r35;
	add.s32 	%r22, %r70, %r6;
	mul.lo.s32 	%r71, %r70, %r35;
	sub.s32 	%r23, %r69, %r71;
	setp.ge.s32 	%p26, %r22, %r7;
	@%p26 bra 	$L__BB104_15;
	setp.ge.s32 	%p27, %r5, %r34;
	@%p27 bra 	$L__BB104_13;
	mad.lo.s32 	%r72, %r22, %r36, %r8;
	mad.lo.s32 	%r73, %r72, %r34, %r5;
	mad.lo.s32 	%r74, %r73, %r35, %r23;
	mul.wide.s32 	%rd17, %r74, 4;
	add.s64 	%rd18, %rd3, %rd17;
	ld.global.nc.f32 	%f226, [%rd18];
	st.shared.f32 	[%r10], %f226;
$L__BB104_13:
	setp.ge.s32 	%p28, %r2, %r33;
	@%p28 bra 	$L__BB104_15;
	mad.lo.s32 	%r75, %r22, %r36, %r8;
	mad.lo.s32 	%r76, %r75, %r33, %r2;
	mad.lo.s32 	%r77, %r76, %r35, %r23;
	mul.wide.s32 	%rd19, %r77, 4;
	add.s64 	%rd20, %rd2, %rd19;
	ld.global.nc.f32 	%f227, [%rd20];
	rcp.rn.f32 	%f228, %f227;
	mov.u32 	%r78, %tid.x;
	shl.b32 	%r79, %r78, 2;
	add.s32 	%r80, %r87, %r79;
	st.shared.f32 	[%r80], %f228;
	add.s64 	%rd21, %rd1, %rd19;
	ld.global.nc.f32 	%f229, [%rd21];
	add.s32 	%r81, %r88, %r79;
	st.shared.f32 	[%r81], %f229;
$L__BB104_15:
	ld.param.f32 	%f244, [_Z32norm_dist_backward_weight_kernelILb1EEvPKfS1_S1_S1_iiiiiPff_param_10];
	bar.sync 	0;
	add.f32 	%f6, %f244, 0fBF800000;
	neg.s32 	%r89, %r21;
$L__BB104_16:
	ld.shared.f32 	%f230, [%r90];
	ld.shared.f32 	%f231, [%r87];
	ld.shared.f32 	%f232, [%r88];
	sub.f32 	%f233, %f245, %f230;
	abs.f32 	%f234, %f233;
	mul.f32 	%f235, %f231, %f234;
	lg2.approx.f32 	%f236, %f235;
	mul.f32 	%f237, %f6, %f236;
	ex2.approx.f32 	%f238, %f237;
	mul.f32 	%f239, %f232, %f238;
	setp.gt.f32 	%p29, %f233, 0f00000000;
	neg.f32 	%f240, %f239;
	selp.f32 	%f241, %f239, %f240, %p29;
	add.f32 	%f247, %f247, %f241;
	add.s32 	%r90, %r90, 72;
	add.s32 	%r89, %r89, 1;
	setp.ne.s32 	%p30, %r89, 0;
	add.s32 	%r88, %r88, 4;
	add.s32 	%r87, %r87, 4;
	@%p30 bra 	$L__BB104_16;
	bar.sync 	0;
$L__BB104_18:
	@%p4 bra 	$L__BB104_20;
	ld.param.u64 	%rd25, [_Z32norm_dist_backward_weight_kernelILb1EEvPKfS1_S1_S1_iiiiiPff_param_9];
	mad.lo.s32 	%r82, %r33, %r8, %r2;
	mad.lo.s32 	%r83, %r82, %r34, %r4;
	cvta.to.global.u64 	%rd22, %rd25;
	mul.wide.s32 	%rd23, %r83, 4;
	add.s64 	%rd24, %rd22, %rd23;
	atom.global.add.f32 	%f242, [%rd24], %f247;
$L__BB104_20:
	ret;

}


// ===== COMPILED SASS (sm_100) =====

	.target	sm_100

	.elftype	@"ET_EXEC"


//--------------------- .note.nv.tkinfo           --------------------------
	.section	.note.nv.tkinfo,"",@"SHT_NOTE"
	.sectionflags	@"SHF_NOTE_NV_TKINFO"
	.tkinfo
        /*0018*/ 	.word	0x00000002
        /*0030*/ 	.string	""
        /*0030*/ 	.string	"ptxas"
        /*0030*/ 	.string	"Cuda compilation tools, release 13.0, V13.0.88"
        /*0030*/ 	.string	"Build cuda_13.0.r13.0/compiler.36424714_0"
        /*0030*/ 	.string	"-arch sm_100 -m 64 "



//--------------------- .note.nv.cuinfo           --------------------------
	.section	.note.nv.cuinfo,"",@"SHT_NOTE"
	.sectionflags	@"SHF_NOTE_NV_CUINFO"
        /*0018*/ 	.short	0x0002
        /*001a*/ 	.short	0x0064
        /*001c*/ 	.short	0x0082
	.zero		2


//--------------------- .nv.info                  --------------------------
	.section	.nv.info,"",@"SHT_CUDA_INFO"
	.align	4


	//----- nvinfo : EIATTR_REGCOUNT
	.align		4
        /*0000*/ 	.byte	0x04, 0x2f
        /*0002*/ 	.short	(.L_1 - .L_0)
	.align		4
.L_0:
        /*0004*/ 	.word	index@(_Z24norm_dist_forward_kernelILi1ELi1EEvPKfS1_iiiiPff)
        /*0008*/ 	.word	0x00000012


	//----- nvinfo : EIATTR_FRAME_SIZE
	.align		4
.L_1:
        /*000c*/ 	.byte	0x04, 0x11
        /*000e*/ 	.short	(.L_3 - .L_2)
	.align		4
.L_2:
        /*0010*/ 	.word	index@($__internal_137_$__cuda_sm3x_div_rn_noftz_f32_slowpath)
        /*0014*/ 	.word	0x00000000


	//----- nvinfo : EIATTR_FRAME_SIZE
	.align		4
.L_3:
        /*0018*/ 	.byte	0x04, 0x11
        /*001a*/ 	.short	(.L_5 - .L_4)
	.align		4
.L_4:
        /*001c*/ 	.word	index@($__internal_136_$__cuda_sm20_rcp_rn_f32_slowpath)
        /*0020*/ 	.word	0x00000000


	//----- nvinfo : EIATTR_FRAME_SIZE
	.align		4
.L_5:
        /*0024*/ 	.byte	0x04, 0x11
        /*0026*/ 	.short	(.L_7 - .L_6)
	.align		4
.L_6:
        /*0028*/ 	.word	index@(_Z24norm_dist_forward_kernelILi1ELi1EEvPKfS1_iiiiPff)
        /*002c*/ 	.word	0x00000000


	//----- nvinfo : EIATTR_REGCOUNT
	.align		4
.L_7:
        /*0030*/ 	.byte	0x04, 0x2f
        /*0032*/ 	.short	(.L_9 - .L_8)
	.align		4
.L_8:
        /*0034*/ 	.word	index@(_Z24norm_dist_forward_kernelILi1ELi2EEvPKfS1_iiiiPff)
        /*0038*/ 	.word	0x00000015


	//----- nvinfo : EIATTR_FRAME_SIZE
	.align		4
.L_9:
        /*003c*/ 	.byte	0x04, 0x11
        /*003e*/ 	.short	(.L_11 - .L_10)
	.align		4
.L_10:
        /*0040*/ 	.word	index@($__internal_135_$__cuda_sm3x_div_rn_noftz_f32_slowpath)
        /*0044*/ 	.word	0x00000000


	//----- nvinfo : EIATTR_FRAME_SIZE
	.align		4
.L_11:
        /*0048*/ 	.byte	0x04, 0x11
        /*004a*/ 	.short	(.L_13 - .L_12)
	.align		4
.L_12:
        /*004c*/ 	.word	index@($__internal_134_$__cuda_sm20_rcp_rn_f32_slowpath)
        /*0050*/ 	.word	0x00000000


	//----- nvinfo : EIATTR_FRAME_SIZE
	.align		4
.L_13:
        /*0054*/ 	.byte	0x04, 0x11
        /*0056*/ 	.short	(.L_15 - .L_14)
	.align		4
.L_14:
        /*0058*/ 	.word	index@(_Z24norm_dist_forward_kernelILi1ELi2EEvPKfS1_iiiiPff)
        /*005c*/ 	.word	0x00000000


	//----- nvinfo : EIATTR_REGCOUNT
	.align		4
.L_15:
        /*0060*/ 	.byte	0x04, 0x2f
        /*0062*/ 	.short	(.L_17 - .L_16)
	.align		4
.L_16:
        /*0064*/ 	.word	index@(_Z24norm_dist_forward_kernelILi2ELi1EEvPKfS1_iiiiPff)
        /*0068*/ 	.word	0x00000013


	//----- nvinfo : EIATTR_FRAME_SIZE
	.align		4
.L_17:
        /*006c*/ 	.byte	0x04, 0x11
        /*006e*/ 	.short	(.L_19 - .L_18)
	.align		4
.L_18:
        /*0070*/ 	.word	index@($__internal_133_$__cuda_sm3x_div_rn_noftz_f32_slowpath)
        /*0074*/ 	.word	0x00000000


	//----- nvinfo : EIATTR_FRAME_SIZE
	.align		4
.L_19:
        /*0078*/ 	.byte	0x04, 0x11
        /*007a*/ 	.short	(.L_21 - .L_20)
	.align		4
.L_20:
        /*007c*/ 	.word	index@($__internal_132_$__cuda_sm20_rcp_rn_f32_slowpath)
        /*0080*/ 	.word	0x00000000


	//----- nvinfo : EIATTR_FRAME_SIZE
	.align		4
.L_21:
        /*0084*/ 	.byte	0x04, 0x11
        /*0086*/ 	.short	(.L_23 - .L_22)
	.align		4
.L_22:
        /*0088*/ 	.word	index@(_Z24norm_dist_forward_kernelILi2ELi1EEvPKfS1_iiiiPff)
        /*008c*/ 	.word	0x00000000


	//----- nvinfo : EIATTR_REGCOUNT
	.align		4
.L_23:
        /*0090*/ 	.byte	0x04, 0x2f
        /*0092*/ 	.short	(.L_25 - .L_24)
	.align		4
.L_24:
        /*0094*/ 	.word	index@(_Z24norm_dist_forward_kernelILi2ELi2EEvPKfS1_iiiiPff)
        /*0098*/ 	.word	0x00000018


	//----- nvinfo : EIATTR_FRAME_SIZE
	.align		4
.L_25:
        /*009c*/ 	.byte	0x04, 0x11
        /*009e*/ 	.short	(.L_27 - .L_26)
	.align		4
.L_26:
        /*00a0*/ 	.word	index@($__internal_131_$__cuda_sm3x_div_rn_noftz_f32_slowpath)
        /*00a4*/ 	.word	0x00000000


	//----- nvinfo : EIATTR_FRAME_SIZE
	.align		4
.L_27:
        /*00a8*/ 	.byte	0x04, 0x11
        /*00aa*/ 	.short	(.L_29 - .L_28)
	.align		4
.L_28:
        /*00ac*/ 	.word	index@($__internal_130_$__cuda_sm20_rcp_rn_f32_slowpath)
        /*00b0*/ 	.word	0x00000000


	//----- nvinfo : EIATTR_FRAME_SIZE
	.align		4
.L_29:
        /*00b4*/ 	.byte	0x04, 0x11
        /*00b6*/ 	.short	(.L_31 - .L_30)
	.align		4
.L_30:
        /*00b8*/ 	.word	index@(_Z24norm_dist_forward_kernelILi2ELi2EEvPKfS1_iiiiPff)
        /*00bc*/ 	.word	0x00000000


	//----- nvinfo : EIATTR_REGCOUNT
	.align		4
.L_31:
        /*00c0*/ 	.byte	0x04, 0x2f
        /*00c2*/ 	.short	(.L_33 - .L_32)
	.align		4
.L_32:
        /*00c4*/ 	.word	index@(_Z24norm_dist_forward_kernelILi2ELi4EEvPKfS1_iiiiPff)
        /*00c8*/ 	.word	0x0000001e


	//----- nvinfo : EIATTR_FRAME_SIZE
	.align		4
.L_33:
        /*00cc*/ 	.byte	0x04, 0x11
        /*00ce*/ 	.short	(.L_35 - .L_34)
	.align		4
.L_34:
        /*00d0*/ 	.word	index@($__internal_129_$__cuda_sm3x_div_rn_noftz_f32_slowpath)
        /*00d4*/ 	.word	0x00000000


	//----- nvinfo : EIATTR_FRAME_SIZE
	.align		4
.L_35:
        /*00d8*/ 	.byte	0x04, 0x11
        /*00da*/ 	.short	(.L_37 - .L_36)
	.align		4
.L_36:
        /*00dc*/ 	.word	index@($__internal_128_$__cuda_sm20_rcp_rn_f32_slowpath)
        /*00e0*/ 	.word	0x00000000


	//----- nvinfo : EIATTR_FRAME_SIZE
	.align		4
.L_37:
        /*00e4*/ 	.byte	0x04, 0x11
        /*00e6*/ 	.short	(.L_39 - .L_38)
	.align		4
.L_38:
        /*00e8*/ 	.word	index@(_Z24norm_dist_forward_kernelILi2ELi4EEvPKfS1_iiiiPff)
        /*00ec*/ 	.word	0x00000000


	//----- nvinfo : EIATTR_REGCOUNT
	.align		4
.L_39:
        /*00f0*/ 	.byte	0x04, 0x2f
        /*00f2*/ 	.short	(.L_41 - .L_40)
	.align		4
.L_40:
        /*00f4*/ 	.word	index@(_Z24norm_dist_forward_kernelILi4ELi2EEvPKfS1_iiiiPff)
        /*00f8*/ 	.word	0x00000016


	//----- nvinfo : EIATTR_FRAME_SIZE
	.align		4
.L_41:
        /*00fc*/ 	.byte	0x04, 0x11
        /*00fe*/ 	.short	(.L_43 - .L_42)
	.align		4
.L_42:
        /*0100*/ 	.word	index@($__internal_127_$__cuda_sm3x_div_rn_noftz_f32_slowpath)
        /*0104*/ 	.word	0x00000000


	//----- nvinfo : EIATTR_FRAME_SIZE
	.align		4
.L_43:
        /*0108*/ 	.byte	0x04, 0x11
        /*010a*/ 	.short	(.L_45 - .L_44)
	.align		4
.L_44:
        /*010c*/ 	.word	index@($__internal_126_$__cuda_sm20_rcp_rn_f32_slowpath)
        /*0110*/ 	.word	0x00000000


	//----- nvinfo : EIATTR_FRAME_SIZE
	.align		4
.L_45:
        /*0114*/ 	.byte	0x04, 0x11
        /*0116*/ 	.short	(.L_47 - .L_46)
	.align		4
.L_46:
        /*0118*/ 	.word	index@(_Z24norm_dist_forward_kernelILi4ELi2EEvPKfS1_iiiiPff)
        /*011c*/ 	.word	0x00000000


	//----- nvinfo : EIATTR_REGCOUNT
	.align		4
.L_47:
        /*0120*/ 	.byte	0x04, 0x2f
        /*0122*/ 	.short	(.L_49 - .L_48)
	.align		4
.L_48:
        /*0124*/ 	.word	index@(_Z24norm_dist_forward_kernelILi4ELi4EEvPKfS1_iiiiPff)
        /*0128*/ 	.word	0x0000001e


	//----- nvinfo : EIATTR_FRAME_SIZE
	.align		4
.L_49:
        /*012c*/ 	.byte	0x04, 0x11
        /*012e*/ 	.short	(.L_51 - .L_50)
	.align		4
.L_50:
        /*0130*/ 	.word	index@($__internal_125_$__cuda_sm3x_div_rn_noftz_f32_slowpath)
        /*0134*/ 	.word	0x00000000


	//----- nvinfo : EIATTR_FRAME_SIZE
	.align		4
.L_51:
        /*0138*/ 	.byte	0x04, 0x11
        /*013a*/ 	.short	(.L_53 - .L_52)
	.align		4
.L_52:
        /*013c*/ 	.word	index@($__internal_124_$__cuda_sm20_rcp_rn_f32_slowpath)
        /*0140*/ 	.word	0x00000000


	//----- nvinfo : EIATTR_FRAME_SIZE
	.align		4
.L_53:
        /*0144*/ 	.byte	0x04, 0x11
        /*0146*/ 	.short	(.L_55 - .L_54)
	.align		4
.L_54:
        /*0148*/ 	.word	index@(_Z24norm_dist_forward_kernelILi4ELi4EEvPKfS1_iiiiPff)
        /*014c*/ 	.word	0x00000000


	//----- nvinfo : EIATTR_REGCOUNT
	.align		4
.L_55:
        /*0150*/ 	.byte	0x04, 0x2f
        /*0152*/ 	.short	(.L_57 - .L_56)
	.align		4
.L_56:
        /*0154*/ 	.word	index@(_Z24norm_dist_forward_kernelILi4ELi8EEvPKfS1_iiiiPff)
        /*0158*/ 	.word	0x00000028


	//----- nvinfo : EIATTR_FRAME_SIZE
	.align		4
.L_57:
        /*015c*/ 	.byte	0x04, 0x11
        /*015e*/ 	.short	(.L_59 - .L_58)
	.align		4
.L_58:
        /*0160*/ 	.word	index@($__internal_123_$__cuda_sm3x_div_rn_noftz_f32_slowpath)
        /*0164*/ 	.word	0x00000000


	//----- nvinfo : EIATTR_FRAME_SIZE
	.align		4
.L_59:
        /*0168*/ 	.byte	0x04, 0x11
        /*016a*/ 	.short	(.L_61 - .L_60)
	.align		4
.L_60:
        /*016c*/ 	.word	index@($__internal_122_$__cuda_sm20_rcp_rn_f32_slowpath)
        /*0170*/ 	.word	0x00000000


	//----- nvinfo : EIATTR_FRAME_SIZE
	.align		4
.L_61:
        /*0174*/ 	.byte	0x04, 0x11
        /*0176*/ 	.short	(.L_63 - .L_62)
	.align		4
.L_62:
        /*0178*/ 	.word	index@(_Z24norm_dist_forward_kernelILi4ELi8EEvPKfS1_iiiiPff)
        /*017c*/ 	.word	0x00000000


	//----- nvinfo : EIATTR_REGCOUNT
	.align		4
.L_63:
        /*0180*/ 	.byte	0x04, 0x2f
        /*0182*/ 	.short	(.L_65 - .L_64)
	.align		4
.L_64:
        /*0184*/ 	.word	index@(_Z24norm_dist_forward_kernelILi8ELi4EEvPKfS1_iiiiPff)
        /*0188*/ 	.word	0x0000001e


	//----- nvinfo : EIATTR_FRAME_SIZE
	.align		4
.L_65:
        /*018c*/ 	.byte	0x04, 0x11
        /*018e*/ 	.short	(.L_67 - .L_66)
	.align		4
.L_66:
        /*0190*/ 	.word	index@($__internal_121_$__cuda_sm3x_div_rn_noftz_f32_slowpath)
        /*0194*/ 	.word	0x00000000


	//----- nvinfo : EIATTR_FRAME_SIZE
	.align		4
.L_67:
        /*0198*/ 	.byte	0x04, 0x11
        /*019a*/ 	.short	(.L_69 - .L_68)
	.align		4
.L_68:
        /*019c*/ 	.word	index@($__internal_120_$__cuda_sm20_rcp_rn_f32_slowpath)
        /*01a0*/ 	.word	0x00000000


	//----- nvinfo : EIATTR_FRAME_SIZE
	.align		4
.L_69:
        /*01a4*/ 	.byte	0x04, 0x11
        /*01a6*/ 	.short	(.L_71 - .L_70)
	.align		4
.L_70:
        /*01a8*/ 	.word	index@(_Z24norm_dist_forward_kernelILi8ELi4EEvPKfS1_iiiiPff)
        /*01ac*/ 	.word	0x00000000


	//----- nvinfo : EIATTR_REGCOUNT
	.align		4
.L_71:
        /*01b0*/ 	.byte	0x04, 0x2f
        /*01b2*/ 	.short	(.L_73 - .L_72)
	.align		4
.L_72:
        /*01b4*/ 	.word	index@(_Z24norm_dist_forward_kernelILi8ELi8EEvPKfS1_iiiiPff)
        /*01b8*/ 	.word	0x00000028


	//----- nvinfo : EIATTR_FRAME_SIZE
	.align		4
.L_73:
        /*01bc*/ 	.byte	0x04, 0x11
        /*01be*/ 	.short	(.L_75 - .L_74)
	.align		4
.L_74:
        /*01c0*/ 	.word	index@($__internal_119_$__cuda_sm3x_div_rn_noftz_f32_slowpath)
        /*01c4*/ 	.word	0x00000000


	//----- nvinfo : EIATTR_FRAME_SIZE
	.align		4
.L_75:
        /*01c8*/ 	.byte	0x04, 0x11
        /*01ca*/ 	.short	(.L_77 - .L_76)
	.align		4
.L_76:
        /*01cc*/ 	.word	index@($__internal_118_$__cuda_sm20_rcp_rn_f32_slowpath)
        /*01d0*/ 	.word	0x00000000


	//----- nvinfo : EIATTR_FRAME_SIZE
	.align		4
.L_77:
        /*01d4*/ 	.byte	0x04, 0x11
        /*01d6*/ 	.short	(.L_79 - .L_78)
	.align		4
.L_78:
        /*01d8*/ 	.word	index@(_Z24norm_dist_forward_kernelILi8ELi8EEvPKfS1_iiiiPff)
        /*01dc*/ 	.word	0x00000000


	//----- nvinfo : EIATTR_REGCOUNT
	.align		4
.L_79:
        /*01e0*/ 	.byte	0x04, 0x2f
        /*01e2*/ 	.short	(.L_81 - .L_80)
	.align		4
.L_80:
        /*01e4*/ 	.word	index@(_Z24norm_dist_forward_kernelILi8ELi16EEvPKfS1_iiiiPff)
        /*01e8*/ 	.word	0x00000027


	//----- nvinfo : EIATTR_FRAME_SIZE
	.align		4
.L_81:
        /*01ec*/ 	.byte	0x04, 0x11
        /*01ee*/ 	.short	(.L_83 - .L_82)
	.align		4
.L_82:
        /*01f0*/ 	.word	index@($__internal_117_$__cuda_sm3x_div_rn_noftz_f32_slowpath)
        /*01f4*/ 	.word	0x00000000


	//----- nvinfo : EIATTR_FRAME_SIZE
	.align		4
.L_83:
        /*01f8*/ 	.byte	0x04, 0x11
        /*01fa*/ 	.short	(.L_85 - .L_84)
	.align		4
.L_84:
        /*01fc*/ 	.word	index@($__internal_116_$__cuda_sm20_rcp_rn_f32_slowpath)
        /*0200*/ 	.word	0x00000000


	//----- nvinfo : EIATTR_FRAME_SIZE
	.align		4
.L_85:
        /*0204*/ 	.byte	0x04, 0x11
        /*0206*/ 	.short	(.L_87 - .L_86)
	.align		4
.L_86:
        /*0208*/ 	.word	index@(_Z24norm_dist_forward_kernelILi8ELi16EEvPKfS1_iiiiPff)
        /*020c*/ 	.word	0x00000000


	//----- nvinfo : EIATTR_REGCOUNT
	.align		4
.L_87:
        /*0210*/ 	.byte	0x04, 0x2f
        /*0212*/ 	.short	(.L_89 - .L_88)
	.align		4
.L_88:
        /*0214*/ 	.word	index@(_Z24norm_dist_forward_kernelILi16ELi8EEvPKfS1_iiiiPff)
        /*0218*/ 	.word	0x00000028


	//----- nvinfo : EIATTR_FRAME_SIZE
	.align		4
.L_89:
        /*021c*/ 	.byte	0x04, 0x11
        /*021e*/ 	.short	(.L_91 - .L_90)
	.align		4
.L_90:
        /*0220*/ 	.word	index@($__internal_115_$__cuda_sm3x_div_rn_noftz_f32_slowpath)
        /*0224*/ 	.word	0x00000000


	//----- nvinfo : EIATTR_FRAME_SIZE
	.align		4
.L_91:
        /*0228*/ 	.byte	0x04, 0x11
        /*022a*/ 	.short	(.L_93 - .L_92)
	.align		4
.L_92:
        /*022c*/ 	.word	index@($__internal_114_$__cuda_sm20_rcp_rn_f32_slowpath)
        /*0230*/ 	.word	0x00000000


	//----- nvinfo : EIATTR_FRAME_SIZE
	.align		4
.L_93:
        /*0234*/ 	.byte	0x04, 0x11
        /*0236*/ 	.short	(.L_95 - .L_94)
	.align		4
.L_94:
        /*0238*/ 	.word	index@(_Z24norm_dist_forward_kernelILi16ELi8EEvPKfS1_iiiiPff)
        /*023c*/ 	.word	0x00000000


	//----- nvinfo : EIATTR_REGCOUNT
	.align		4
.L_95:
        /*0240*/ 	.byte	0x04, 0x2f
        /*0242*/ 	.short	(.L_97 - .L_96)
	.align		4
.L_96:
        /*0244*/ 	.word	index@(_Z24norm_dist_forward_kernelILi16ELi16EEvPKfS1_iiiiPff)
        /*0248*/ 	.word	0x00000027


	//----- nvinfo : EIATTR_FRAME_SIZE
	.align		4
.L_97:
        /*024c*/ 	.byte	0x04, 0x11
        /*024e*/ 	.short	(.L_99 - .L_98)
	.align		4
.L_98:
        /*0250*/ 	.word	index@($__internal_113_$__cuda_sm3x_div_rn_noftz_f32_slowpath)
        /*0254*/ 	.word	0x00000000


	//----- nvinfo : EIATTR_FRAME_SIZE
	.align		4
.L_99:
        /*0258*/ 	.byte	0x04, 0x11
        /*025a*/ 	.short	(.L_101 - .L_100)
	.align		4
.L_100:
        /*025c*/ 	.word	index@($__internal_112_$__cuda_sm20_rcp_rn_f32_slowpath)
        /*0260*/ 	.word	0x00000000


	//----- nvinfo : EIATTR_FRAME_SIZE
	.align		4
.L_101:
        /*0264*/ 	.byte	0x04, 0x11
        /*0266*/ 	.short	(.L_103 - .L_102)
	.align		4
.L_102:
        /*0268*/ 	.word	index@(_Z24norm_dist_forward_kernelILi16ELi16EEvPKfS1_iiiiPff)
        /*026c*/ 	.word	0x00000000


	//----- nvinfo : EIATTR_REGCOUNT
	.align		4
.L_103:
        /*0270*/ 	.byte	0x04, 0x2f
        /*0272*/ 	.short	(.L_105 - .L_104)
	.align		4
.L_104:
        /*0274*/ 	.word	index@(_Z24norm_dist_forward_kernelILi16ELi32EEvPKfS1_iiiiPff)
        /*0278*/ 	.word	0x00000027


	//----- nvinfo : EIATTR_FRAME_SIZE
	.align		4
.L_105:
        /*027c*/ 	.byte	0x04, 0x11
        /*027e*/ 	.short	(.L_107 - .L_106)
	.align		4
.L_106:
        /*0280*/ 	.word	index@($__internal_111_$__cuda_sm3x_div_rn_noftz_f32_slowpath)
        /*0284*/ 	.word	0x00000000


	//----- nvinfo : EIATTR_FRAME_SIZE
	.align		4
.L_107:
        /*0288*/ 	.byte	0x04, 0x11
        /*028a*/ 	.short	(.L_109 - .L_108)
	.align		4
.L_108:
        /*028c*/ 	.word	index@($__internal_110_$__cuda_sm20_rcp_rn_f32_slowpath)
        /*0290*/ 	.word	0x00000000


	//----- nvinfo : EIATTR_FRAME_SIZE
	.align		4
.L_109:
        /*0294*/ 	.byte	0x04, 0x11
        /*0296*/ 	.short	(.L_111 - .L_110)
	.align		4
.L_110:
        /*0298*/ 	.word	index@(_Z24norm_dist_forward_kernelILi16ELi32EEvPKfS1_iiiiPff)
        /*029c*/ 	.word	0x00000000


	//----- nvinfo : EIATTR_REGCOUNT
	.align		4
.L_111:
        /*02a0*/ 	.byte	0x04, 0x2f
        /*02a2*/ 	.short	(.L_113 - .L_112)
	.align		4
.L_112:
        /*02a4*/ 	.word	index@(_Z24norm_dist_forward_kernelILi32ELi16EEvPKfS1_iiiiPff)
        /*02a8*/ 	.word	0x00000027


	//----- nvinfo : EIATTR_FRAME_SIZE
	.align		4
.L_113:
        /*02ac*/ 	.byte	0x04, 0x11
        /*02ae*/ 	.short	(.L_115 - .L_114)
	.align		4
.L_114:
        /*02b0*/ 	.word	index@($__internal_109_$__cuda_sm3x_div_rn_noftz_f32_slowpath)
        /*02b4*/ 	.word	0x00000000


	//----- nvinfo : EIATTR_FRAME_SIZE
	.align		4
.L_115:
        /*02b8*/ 	.byte	0x04, 0x11
        /*02ba*/ 	.short	(.L_117 - .L_116)
	.align		4
.L_116:
        /*02bc*/ 	.word	index@($__internal_108_$__cuda_sm20_rcp_rn_f32_slowpath)
        /*02c0*/ 	.word	0x00000000


	//----- nvinfo : EIATTR_FRAME_SIZE
	.align		4
.L_117:
        /*02c4*/ 	.byte	0x04, 0x11
        /*02c6*/ 	.short	(.L_119 - .L_118)
	.align		4
.L_118:
        /*02c8*/ 	.word	index@(_Z24norm_dist_forward_kernelILi32ELi16EEvPKfS1_iiiiPff)
        /*02cc*/ 	.word	0x00000000


	//----- nvinfo : EIATTR_REGCOUNT
	.align		4
.L_119:
        /*02d0*/ 	.byte	0x04, 0x2f
        /*02d2*/ 	.short	(.L_121 - .L_120)
	.align		4
.L_120:
        /*02d4*/ 	.word	index@(_Z24norm_dist_forward_kernelILi32ELi32EEvPKfS1_iiiiPff)
        /*02d8*/ 	.word	0x00000027


	//----- nvinfo : EIATTR_FRAME_SIZE
	.align		4
.L_121:
        /*02dc*/ 	.byte	0x04, 0x11
        /*02de*/ 	.short	(.L_123 - .L_122)
	.align		4
.L_122:
        /*02e0*/ 	.word	index@($__internal_107_$__cuda_sm3x_div_rn_noftz_f32_slowpath)
        /*02e4*/ 	.word	0x00000000


	//----- nvinfo : EIATTR_FRAME_SIZE
	.align		4
.L_123:
        /*02e8*/ 	.byte	0x04, 0x11
        /*02ea*/ 	.short	(.L_125 - .L_124)
	.align		4
.L_124:
        /*02ec*/ 	.word	index@($__internal_106_$__cuda_sm20_rcp_rn_f32_slowpath)
        /*02f0*/ 	.word	0x00000000


	//----- nvinfo : EIATTR_FRAME_SIZE
	.align		4
.L_125:
        /*02f4*/ 	.byte	0x04, 0x11
        /*02f6*/ 	.short	(.L_127 - .L_126)
	.align		4
.L_126:
        /*02f8*/ 	.word	index@(_Z24norm_dist_forward_kernelILi32ELi32EEvPKfS1_iiiiPff)
        /*02fc*/ 	.word	0x00000000


	//----- nvinfo : EIATTR_REGCOUNT
	.align		4
.L_127:
        /*0300*/ 	.byte	0x04, 0x2f
        /*0302*/ 	.short	(.L_129 - .L_128)
	.align		4
.L_128:
        /*0304*/ 	.word	index@(_Z24norm_dist_forward_kernelILi32ELi64EEvPKfS1_iiiiPff)
        /*0308*/ 	.word	0x00000027


	//----- nvinfo : EIATTR_FRAME_SIZE
	.align		4
.L_129:
        /*030c*/ 	.byte	0x04, 0x11
        /*030e*/ 	.short	(.L_131 - .L_130)
	.align		4
.L_130:
        /*0310*/ 	.word	index@($__internal_105_$__cuda_sm3x_div_rn_noftz_f32_slowpath)
        /*0314*/ 	.word	0x00000000


	//----- nvinfo : EIATTR_FRAME_SIZE
	.align		4
.L_131:
        /*0318*/ 	.byte	0x04, 0x11
        /*031a*/ 	.short	(.L_133 - .L_132)
	.align		4
.L_132:
        /*031c*/ 	.word	index@($__internal_104_$__cuda_sm20_rcp_rn_f32_slowpath)
        /*0320*/ 	.word	0x00000000


	//----- nvinfo : EIATTR_FRAME_SIZE
	.align		4
.L_133:
        /*0324*/ 	.byte	0x04, 0x11
        /*0326*/ 	.short	(.L_135 - .L_134)
	.align		4
.L_134:
        /*0328*/ 	.word	index@(_Z24norm_dist_forward_kernelILi32ELi64EEvPKfS1_iiiiPff)
        /*032c*/ 	.word	0x00000000


	//----- nvinfo : EIATTR_REGCOUNT
	.align		4
.L_135:
        /*0330*/ 	.byte	0x04, 0x2f
        /*0332*/ 	.short	(.L_137 - .L_136)
	.align		4
.L_136:
        /*0334*/ 	.word	index@(_Z24norm_dist_forward_kernelILi64ELi32EEvPKfS1_iiiiPff)
        /*0338*/ 	.word	0x00000027


	//----- nvinfo : EIATTR_FRAME_SIZE
	.align		4
.L_137:
        /*033c*/ 	.byte	0x04, 0x11
        /*033e*/ 	.short	(.L_139 - .L_138)
	.align		4
.L_138:
        /*0340*/ 	.word	index@($__internal_103_$__cuda_sm3x_div_rn_noftz_f32_slowpath)
        /*0344*/ 	.word	0x00000000


	//----- nvinfo : EIATTR_FRAME_SIZE
	.align		4
.L_139:
        /*0348*/ 	.byte	0x04, 0x11
        /*034a*/ 	.short	(.L_141 - .L_140)
	.align		4
.L_140:
        /*034c*/ 	.word	index@($__internal_102_$__cuda_sm20_rcp_rn_f32_slowpath)
        /*0350*/ 	.word	0x00000000


	//----- nvinfo : EIATTR_FRAME_SIZE
	.align		4
.L_141:
        /*0354*/ 	.byte	0x04, 0x11
        /*0356*/ 	.short	(.L_143 - .L_142)
	.align		4
.L_142:
        /*0358*/ 	.word	index@(_Z24norm_dist_forward_kernelILi64ELi32EEvPKfS1_iiiiPff)
        /*035c*/ 	.word	0x00000000


	//----- nvinfo : EIATTR_REGCOUNT
	.align		4
.L_143:
        /*0360*/ 	.byte	0x04, 0x2f
        /*0362*/ 	.short	(.L_145 - .L_144)
	.align		4
.L_144:
        /*0364*/ 	.word	index@(_Z24norm_dist_forward_kernelILi64ELi64EEvPKfS1_iiiiPff)
        /*0368*/ 	.word	0x00000027


	//----- nvinfo : EIATTR_FRAME_SIZE
	.align		4
.L_145:
        /*036c*/ 	.byte	0x04, 0x11
        /*036e*/ 	.short	(.L_147 - .L_146)
	.align		4
.L_146:
        /*0370*/ 	.word	index@($__internal_101_$__cuda_sm3x_div_rn_noftz_f32_slowpath)
        /*0374*/ 	.word	0x00000000


	//----- nvinfo : EIATTR_FRAME_SIZE
	.align		4
.L_147:
        /*0378*/ 	.byte	0x04, 0x11
        /*037a*/ 	.short	(.L_149 - .L_148)
	.align		4
.L_148:
        /*037c*/ 	.word	index@($__internal_100_$__cuda_sm20_rcp_rn_f32_slowpath)
        /*0380*/ 	.word	0x00000000


	//----- nvinfo : EIATTR_FRAME_SIZE
	.align		4
.L_149:
        /*0384*/ 	.byte	0x04, 0x11
        /*0386*/ 	.short	(.L_151 - .L_150)
	.align		4
.L_150:
        /*0388*/ 	.word	index@(_Z24norm_dist_forward_kernelILi64ELi64EEvPKfS1_iiiiPff)
        /*038c*/ 	.word	0x00000000


	//----- nvinfo : EIATTR_REGCOUNT
	.align		4
.L_151:
        /*0390*/ 	.byte	0x04, 0x2f
        /*0392*/ 	.short	(.L_153 - .L_152)
	.align		4
.L_152:
        /*0394*/ 	.word	index@(_Z24norm_dist_forward_kernelILi9ELi1EEvPKfS1_iiiiPff)
        /*0398*/ 	.word	0x00000012


	//----- nvinfo : EIATTR_FRAME_SIZE
	.align		4
.L_153:
        /*039c*/ 	.byte	0x04, 0x11
        /*039e*/ 	.short	(.L_155 - .L_154)
	.align		4
.L_154:
        /*03a0*/ 	.word	index@($__internal_99_$__cuda_sm3x_div_rn_noftz_f32_slowpath)
        /*03a4*/ 	.word	0x00000000


	//----- nvinfo : EIATTR_FRAME_SIZE
	.align		4
.L_155:
        /*03a8*/ 	.byte	0x04, 0x11
        /*03aa*/ 	.short	(.L_157 - .L_156)
	.align		4
.L_156:
        /*03ac*/ 	.word	index@($__internal_98_$__cuda_sm20_rcp_rn_f32_slowpath)
        /*03b0*/ 	.word	0x00000000


	//----- nvinfo : EIATTR_FRAME_SIZE
	.align		4
.L_157:
        /*03b4*/ 	.byte	0x04, 0x11
        /*03b6*/ 	.short	(.L_159 - .L_158)
	.align		4
.L_158:
        /*03b8*/ 	.word	index@(_Z24norm_dist_forward_kernelILi9ELi1EEvPKfS1_iiiiPff)
        /*03bc*/ 	.word	0x00000000


	//----- nvinfo : EIATTR_REGCOUNT
	.align		4
.L_159:
        /*03c0*/ 	.byte	0x04, 0x2f
        /*03c2*/ 	.short	(.L_161 - .L_160)
	.align		4
.L_160:
        /*03c4*/ 	.word	index@(_Z24norm_dist_forward_kernelILi9ELi2EEvPKfS1_iiiiPff)
        /*03c8*/ 	.word	0x00000016


	//----- nvinfo : EIATTR_FRAME_SIZE
	.align		4
.L_161:
        /*03cc*/ 	.byte	0x04, 0x11
        /*03ce*/ 	.short	(.L_163 - .L_162)
	.align		4
.L_162:
        /*03d0*/ 	.word	index@($__internal_97_$__cuda_sm3x_div_rn_noftz_f32_slowpath)
        /*03d4*/ 	.word	0x00000000


	//----- nvinfo : EIATTR_FRAME_SIZE
	.align		4
.L_163:
        /*03d8*/ 	.byte	0x04, 0x11
        /*03da*/ 	.short	(.L_165 - .L_164)
	.align		4
.L_164:
        /*03dc*/ 	.word	index@($__internal_96_$__cuda_sm20_rcp_rn_f32_slowpath)
        /*03e0*/ 	.word	0x00000000


	//----- nvinfo : EIATTR_FRAME_SIZE
	.align		4
.L_165:
        /*03e4*/ 	.byte	0x04, 0x11
        /*03e6*/ 	.short	(.L_167 - .L_166)
	.align		4
.L_166:
        /*03e8*/ 	.word	index@(_Z24norm_dist_forward_kernelILi9ELi2EEvPKfS1_iiiiPff)
        /*03ec*/ 	.word	0x00000000


	//----- nvinfo : EIATTR_REGCOUNT
	.align		4
.L_167:
        /*03f0*/ 	.byte	0x04, 0x2f
        /*03f2*/ 	.short	(.L_169 - .L_168)
	.align		4
.L_168:
        /*03f4*/ 	.word	index@(_Z24norm_dist_forward_kernelILi18ELi1EEvPKfS1_iiiiPff)
        /*03f8*/ 	.word	0x00000012


	//----- nvinfo : EIATTR_FRAME_SIZE
	.align		4
.L_169:
        /*03fc*/ 	.byte	0x04, 0x11
        /*03fe*/ 	.short	(.L_171 - .L_170)
	.align		4
.L_170:
        /*0400*/ 	.word	index@($__internal_95_$__cuda_sm3x_div_rn_noftz_f32_slowpath)
        /*0404*/ 	.word	0x00000000


	//----- nvinfo : EIATTR_FRAME_SIZE
	.align		4
.L_171:
        /*0408*/ 	.byte	0x04, 0x11
        /*040a*/ 	.short	(.L_173 - .L_172)
	.align		4
.L_172:
        /*040c*/ 	.word	index@($__internal_94_$__cuda_sm20_rcp_rn_f32_slowpath)
        /*0410*/ 	.word	0x00000000


	//----- nvinfo : EIATTR_FRAME_SIZE
	.align		4
.L_173:
        /*0414*/ 	.byte	0x04, 0x11
        /*0416*/ 	.short	(.L_175 - .L_174)
	.align		4
.L_174:
        /*0418*/ 	.word	index@(_Z24norm_dist_forward_kernelILi18ELi1EEvPKfS1_iiiiPff)
        /*041c*/ 	.word	0x00000000


	//----- nvinfo : EIATTR_REGCOUNT
	.align		4
.L_175:
        /*0420*/ 	.byte	0x04, 0x2f
        /*0422*/ 	.short	(.L_177 - .L_176)
	.align		4
.L_176:
        /*0424*/ 	.word	index@(_Z24norm_dist_forward_kernelILi18ELi2EEvPKfS1_iiiiPff)
        /*0428*/ 	.word	0x00000016


	//----- nvinfo : EIATTR_FRAME_SIZE
	.align		4
.L_177:
        /*042c*/ 	.byte	0x04, 0x11
        /*042e*/ 	.short	(.L_179 - .L_178)
	.align		4
.L_178:
        /*0430*/ 	.word	index@($__internal_93_$__cuda_sm3x_div_rn_noftz_f32_slowpath)
        /*0434*/ 	.word	0x00000000


	//----- nvinfo : EIATTR_FRAME_SIZE
	.align		4
.L_179:
        /*0438*/ 	.byte	0x04, 0x11
        /*043a*/ 	.short	(.L_181 - .L_180)
	.align		4
.L_180:
        /*043c*/ 	.word	index@($__internal_92_$__cuda_sm20_rcp_rn_f32_slowpath)
        /*0440*/ 	.word	0x00000000


	//----- nvinfo : EIATTR_FRAME_SIZE
	.align		4
.L_181:
        /*0444*/ 	.byte	0x04, 0x11
        /*0446*/ 	.short	(.L_183 - .L_182)
	.align		4
.L_182:
        /*0448*/ 	.word	index@(_Z24norm_dist_forward_kernelILi18ELi2EEvPKfS1_iiiiPff)
        /*044c*/ 	.word	0x00000000


	//----- nvinfo : EIATTR_REGCOUNT
	.align		4
.L_183:
        /*0450*/ 	.byte	0x04, 0x2f
        /*0452*/ 	.short	(.L_185 - .L_184)
	.align		4
.L_184:
        /*0454*/ 	.word	index@(_Z24norm_dist_forward_kernelILi18ELi4EEvPKfS1_iiiiPff)
        /*0458*/ 	.word	0x0000001e


	//----- nvinfo : EIATTR_FRAME_SIZE
	.align		4
.L_185:
        /*045c*/ 	.byte	0x04, 0x11
        /*045e*/ 	.short	(.L_187 - .L_186)
	.align		4
.L_186:
        /*0460*/ 	.word	index@($__internal_91_$__cuda_sm3x_div_rn_noftz_f32_slowpath)
        /*0464*/ 	.word	0x00000000


	//----- nvinfo : EIATTR_FRAME_SIZE
	.align		4
.L_187:
        /*0468*/ 	.byte	0x04, 0x11
        /*046a*/ 	.short	(.L_189 - .L_188)
	.align		4
.L_188:
        /*046c*/ 	.word	index@($__internal_90_$__cuda_sm20_rcp_rn_f32_slowpath)
        /*0470*/ 	.word	0x00000000


	//----- nvinfo : EIATTR_FRAME_SIZE
	.align		4
.L_189:
        /*0474*/ 	.byte	0x04, 0x11
        /*0476*/ 	.short	(.L_191 - .L_190)
	.align		4
.L_190:
        /*0478*/ 	.word	index@(_Z24norm_dist_forward_kernelILi18ELi4EEvPKfS1_iiiiPff)
        /*047c*/ 	.word	0x00000000


	//----- nvinfo : EIATTR_REGCOUNT
	.align		4
.L_191:
        /*0480*/ 	.byte	0x04, 0x2f
        /*0482*/ 	.short	(.L_193 - .L_192)
	.align		4
.L_192:
        /*0484*/ 	.word	index@(_Z24norm_dist_forward_kernelILi36ELi2EEvPKfS1_iiiiPff)
        /*0488*/ 	.word	0x00000016


	//----- nvinfo : EIATTR_FRAME_SIZE
	.align		4
.L_193:
        /*048c*/ 	.byte	0x04, 0x11
        /*048e*/ 	.short	(.L_195 - .L_194)
	.align		4
.L_194:
        /*0490*/ 	.word	index@($__internal_89_$__cuda_sm3x_div_rn_noftz_f32_slowpath)
        /*0494*/ 	.word	0x00000000


	//----- nvinfo : EIATTR_FRAME_SIZE
	.align		4
.L_195:
        /*0498*/ 	.byte	0x04, 0x11
        /*049a*/ 	.short	(.L_197 - .L_196)
	.align		4
.L_196:
        /*049c*/ 	.word	index@($__internal_88_$__cuda_sm20_rcp_rn_f32_slowpath)
        /*04a0*/ 	.word	0x00000000


	//----- nvinfo : EIATTR_FRAME_SIZE
	.align		4
.L_197:
        /*04a4*/ 	.byte	0x04, 0x11
        /*04a6*/ 	.short	(.L_199 - .L_198)
	.align		4
.L_198:
        /*04a8*/ 	.word	index@(_Z24norm_dist_forward_kernelILi36ELi2EEvPKfS1_iiiiPff)
        /*04ac*/ 	.word	0x00000000


	//----- nvinfo : EIATTR_REGCOUNT
	.align		4
.L_199:
        /*04b0*/ 	.byte	0x04, 0x2f
        /*04b2*/ 	.short	(.L_201 - .L_200)
	.align		4
.L_200:
        /*04b4*/ 	.word	index@(_Z24norm_dist_forward_kernelILi36ELi4EEvPKfS1_iiiiPff)
        /*04b8*/ 	.word	0x0000001e


	//----- nvinfo : EIATTR_FRAME_SIZE
	.align		4
.L_201:
        /*04bc*/ 	.byte	0x04, 0x11
        /*04be*/ 	.short	(.L_203 - .L_202)
	.align		4
.L_202:
        /*04c0*/ 	.word	index@($__internal_87_$__cuda_sm3x_div_rn_noftz_f32_slowpath)
        /*04c4*/ 	.word	0x00000000


	//----- nvinfo : EIATTR_FRAME_SIZE
	.align		4
.L_203:
        /*04c8*/ 	.byte	0x04, 0x11
        /*04ca*/ 	.short	(.L_205 - .L_204)
	.align		4
.L_204:
        /*04cc*/ 	.word	index@($__internal_86_$__cuda_sm20_rcp_rn_f32_slowpath)
        /*04d0*/ 	.word	0x00000000


	//----- nvinfo : EIATTR_FRAME_SIZE
	.align		4
.L_205:
        /*04d4*/ 	.byte	0x04, 0x11
        /*04d6*/ 	.short	(.L_207 - .L_206)
	.align		4
.L_206:
        /*04d8*/ 	.word	index@(_Z24norm_dist_forward_kernelILi36ELi4EEvPKfS1_iiiiPff)
        /*04dc*/ 	.word	0x00000000


	//----- nvinfo : EIATTR_REGCOUNT
	.align		4
.L_207:
        /*04e0*/ 	.byte	0x04, 0x2f
        /*04e2*/ 	.short	(.L_209 - .L_208)
	.align		4
.L_208:
        /*04e4*/ 	.word	index@(_Z24norm_dist_forward_kernelILi36ELi8EEvPKfS1_iiiiPff)
        /*04e8*/ 	.word	0x00000028


	//----- nvinfo : EIATTR_FRAME_SIZE
	.align		4
.L_209:
        /*04ec*/ 	.byte	0x04, 0x11
        /*04ee*/ 	.short	(.L_211 - .L_210)
	.align		4
.L_210:
        /*04f0*/ 	.word	index@($__internal_85_$__cuda_sm3x_div_rn_noftz_f32_slowpath)
        /*04f4*/ 	.word	0x00000000


	//----- nvinfo : EIATTR_FRAME_SIZE
	.align		4
.L_211:
        /*04f8*/ 	.byte	0x04, 0x11
        /*04fa*/ 	.short	(.L_213 - .L_212)
	.align		4
.L_212:
        /*04fc*/ 	.word	index@($__internal_84_$__cuda_sm20_rcp_rn_f32_slowpath)
        /*0500*/ 	.word	0x00000000


	//----- nvinfo : EIATTR_FRAME_SIZE
	.align		4
.L_213:
        /*0504*/ 	.byte	0x04, 0x11
        /*0506*/ 	.short	(.L_215 - .L_214)
	.align		4
.L_214:
        /*0508*/ 	.word	index@(_Z24norm_dist_forward_kernelILi36ELi8EEvPKfS1_iiiiPff)
        /*050c*/ 	.word	0x00000000


	//----- nvinfo : EIATTR_REGCOUNT
	.align		4
.L_215:
        /*0510*/ 	.byte	0x04, 0x2f
        /*0512*/ 	.short	(.L_217 - .L_216)
	.align		4
.L_216:
        /*0514*/ 	.word	index@(_Z24norm_dist_forward_kernelILi72ELi4EEvPKfS1_iiiiPff)
        /*0518*/ 	.word	0x0000001e


	//----- nvinfo : EIATTR_FRAME_SIZE
	.align		4
.L_217:
        /*051c*/ 	.byte	0x04, 0x11
        /*051e*/ 	.short	(.L_219 - .L_218)
	.align		4
.L_218:
        /*0520*/ 	.word	index@($__internal_83_$__cuda_sm3x_div_rn_noftz_f32_slowpath)
        /*0524*/ 	.word	0x00000000


	//----- nvinfo : EIATTR_FRAME_SIZE
	.align		4
.L_219:
        /*0528*/ 	.byte	0x04, 0x11
        /*052a*/ 	.short	(.L_221 - .L_220)
	.align		4
.L_220:
        /*052c*/ 	.word	index@($__internal_82_$__cuda_sm20_rcp_rn_f32_slowpath)
        /*0530*/ 	.word	0x00000000


	//----- nvinfo : EIATTR_FRAME_SIZE
	.align		4
.L_221:
        /*0534*/ 	.byte	0x04, 0x11
        /*0536*/ 	.short	(.L_223 - .L_222)
	.align		4
.L_222:
        /*0538*/ 	.word	index@(_Z24norm_dist_forward_kernelILi72ELi4EEvPKfS1_iiiiPff)
        /*053c*/ 	.word	0x00000000


	//----- nvinfo : EIATTR_REGCOUNT
	.align		4
.L_223:
        /*0540*/ 	.byte	0x04, 0x2f
        /*0542*/ 	.short	(.L_225 - .L_224)
	.align		4
.L_224:
        /*0544*/ 	.word	index@(_Z24norm_dist_forward_kernelILi72ELi8EEvPKfS1_iiiiPff)
        /*0548*/ 	.word	0x00000028


	//----- nvinfo : EIATTR_FRAME_SIZE
	.align		4
.L_225:
        /*054c*/ 	.byte	0x04, 0x11
        /*054e*/ 	.short	(.L_227 - .L_226)
	.align		4
.L_226:
        /*0550*/ 	.word	index@($__internal_81_$__cuda_sm3x_div_rn_noftz_f32_slowpath)
        /*0554*/ 	.word	0x00000000


	//----- nvinfo : EIATTR_FRAME_SIZE
	.align		4
.L_227:
        /*0558*/ 	.byte	0x04, 0x11
        /*055a*/ 	.short	(.L_229 - .L_228)
	.align		4
.L_228:
        /*055c*/ 	.word	index@($__internal_80_$__cuda_sm20_rcp_rn_f32_slowpath)
        /*0560*/ 	.word	0x00000000


	//----- nvinfo : EIATTR_FRAME_SIZE
	.align		4
.L_229:
        /*0564*/ 	.byte	0x04, 0x11
        /*0566*/ 	.short	(.L_231 - .L_230)
	.align		4
.L_230:
        /*0568*/ 	.word	index@(_Z24norm_dist_forward_kernelILi72ELi8EEvPKfS1_iiiiPff)
        /*056c*/ 	.word	0x00000000


	//----- nvinfo : EIATTR_REGCOUNT
	.align		4
.L_231:
        /*0570*/ 	.byte	0x04, 0x2f
        /*0572*/ 	.short	(.L_233 - .L_232)
	.align		4
.L_232:
        /*0574*/ 	.word	index@(_Z24norm_dist_forward_kernelILi72ELi16EEvPKfS1_iiiiPff)
        /*0578*/ 	.word	0x00000027


	//----- nvinfo : EIATTR_FRAME_SIZE
	.align		4
.L_233:
        /*057c*/ 	.byte	0x04, 0x11
        /*057e*/ 	.short	(.L_235 - .L_234)
	.align		4
.L_234:
        /*0580*/ 	.word	index@($__internal_79_$__cuda_sm3x_div_rn_noftz_f32_slowpath)
        /*0584*/ 	.word	0x00000000


	//----- nvinfo : EIATTR_FRAME_SIZE
	.align		4
.L_235:
        /*0588*/ 	.byte	0x04, 0x11
        /*058a*/ 	.short	(.L_237 - .L_236)
	.align		4
.L_236:
        /*058c*/ 	.word	index@($__internal_78_$__cuda_sm20_rcp_rn_f32_slowpath)
        /*0590*/ 	.word	0x00000000


	//----- nvinfo : EIATTR_FRAME_SIZE
	.align		4
.L_237:
        /*0594*/ 	.byte	0x04, 0x11
        /*0596*/ 	.short	(.L_239 - .L_238)
	.align		4
.L_238:
        /*0598*/ 	.word	index@(_Z24norm_dist_forward_kernelILi72ELi16EEvPKfS1_iiiiPff)
        /*059c*/ 	.word	0x00000000


	//----- nvinfo : EIATTR_REGCOUNT
	.align		4
.L_239:
        /*05a0*/ 	.byte	0x04, 0x2f
        /*05a2*/ 	.short	(.L_241 - .L_240)
	.align		4
.L_240:
        /*05a4*/ 	.word	index@(_Z24norm_dist_forward_kernelILi144ELi8EEvPKfS1_iiiiPff)
        /*05a8*/ 	.word	0x00000028


	//----- nvinfo : EIATTR_FRAME_SIZE
	.align		4
.L_241:
        /*05ac*/ 	.byte	0x04, 0x11
        /*05ae*/ 	.short	(.L_243 - .L_242)
	.align		4
.L_242:
        /*05b0*/ 	.word	index@($__internal_77_$__cuda_sm3x_div_rn_noftz_f32_slowpath)
        /*05b4*/ 	.word	0x00000000


	//----- nvinfo : EIATTR_FRAME_SIZE
	.align		4
.L_243:
        /*05b8*/ 	.byte	0x04, 0x11
        /*05ba*/ 	.short	(.L_245 - .L_244)
	.align		4
.L_244:
        /*05bc*/ 	.word	index@($__internal_76_$__cuda_sm20_rcp_rn_f32_slowpath)
        /*05c0*/ 	.word	0x00000000


	//----- nvinfo : EIATTR_FRAME_SIZE
	.align		4
.L_245:
        /*05c4*/ 	.byte	0x04, 0x11
        /*05c6*/ 	.short	(.L_247 - .L_246)
	.align		4
.L_246:
        /*05c8*/ 	.word	index@(_Z24norm_dist_forward_kernelILi144ELi8EEvPKfS1_iiiiPff)
        /*05cc*/ 	.word	0x00000000


	//----- nvinfo : EIATTR_REGCOUNT
	.align		4
.L_247:
        /*05d0*/ 	.byte	0x04, 0x2f
        /*05d2*/ 	.short	(.L_249 - .L_248)
	.align		4
.L_248:
        /*05d4*/ 	.word	index@(_Z24norm_dist_forward_kernelILi144ELi16EEvPKfS1_iiiiPff)
        /*05d8*/ 	.word	0x00000027


	//----- nvinfo : EIATTR_FRAME_SIZE
	.align		4
.L_249:
        /*05dc*/ 	.byte	0x04, 0x11
        /*05de*/ 	.short	(.L_251 - .L_250)
	.align		4
.L_250:
        /*05e0*/ 	.word	index@($__internal_75_$__cuda_sm3x_div_rn_noftz_f32_slowpath)
        /*05e4*/ 	.word	0x00000000


	//----- nvinfo : EIATTR_FRAME_SIZE
	.align		4
.L_251:
        /*05e8*/ 	.byte	0x04, 0x11
        /*05ea*/ 	.short	(.L_253 - .L_252)
	.align		4
.L_252:
        /*05ec*/ 	.word	index@($__internal_74_$__cuda_sm20_rcp_rn_f32_slowpath)
        /*05f0*/ 	.word	0x00000000


	//----- nvinfo : EIATTR_FRAME_SIZE
	.align		4
.L_253:
        /*05f4*/ 	.byte	0x04, 0x11
        /*05f6*/ 	.short	(.L_255 - .L_254)
	.align		4
.L_254:
        /*05f8*/ 	.word	index@(_Z24norm_dist_forward_kernelILi144ELi16EEvPKfS1_iiiiPff)
        /*05fc*/ 	.word	0x00000000


	//----- nvinfo : EIATTR_REGCOUNT
	.align		4
.L_255:
        /*0600*/ 	.byte	0x04, 0x2f
        /*0602*/ 	.short	(.L_257 - .L_256)
	.align		4
.L_256:
        /*0604*/ 	.word	index@(_Z24norm_dist_forward_kernelILi144ELi32EEvPKfS1_iiiiPff)
        /*0608*/ 	.word	0x00000027


	//----- nvinfo : EIATTR_FRAME_SIZE
	.align		4
.L_257:
        /*060c*/ 	.byte	0x04, 0x11
        /*060e*/ 	.short	(.L_259 - .L_258)
	.align		4
.L_258:
        /*0610*/ 	.word	index@($__internal_73_$__cuda_sm3x_div_rn_noftz_f32_slowpath)
        /*0614*/ 	.word	0x00000000


	//----- nvinfo : EIATTR_FRAME_SIZE
	.align		4
.L_259:
        /*0618*/ 	.byte	0x04, 0x11
        /*061a*/ 	.short	(.L_261 - .L_260)
	.align		4
.L_260:
        /*061c*/ 	.word	index@($__internal_72_$__cuda_sm20_rcp_rn_f32_slowpath)
        /*0620*/ 	.word	0x00000000


	//----- nvinfo : EIATTR_FRAME_SIZE
	.align		4
.L_261:
        /*0624*/ 	.byte	0x04, 0x11
        /*0626*/ 	.short	(.L_263 - .L_262)
	.align		4
.L_262:
        /*0628*/ 	.word	index@(_Z24norm_dist_forward_kernelILi144ELi32EEvPKfS1_iiiiPff)
        /*062c*/ 	.word	0x00000000


	//----- nvinfo : EIATTR_REGCOUNT
	.align		4
.L_263:
        /*0630*/ 	.byte	0x04, 0x2f
        /*0632*/ 	.short	(.L_265 - .L_264)
	.align		4
.L_264:
        /*0634*/ 	.word	index@(_Z24norm_dist_forward_kernelILb0EEvPKfS1_iiiiiPff)
        /*0638*/ 	.word	0x00000027


	//----- nvinfo : EIATTR_FRAME_SIZE
	.align		4
.L_265:
        /*063c*/ 	.byte	0x04, 0x11
        /*063e*/ 	.short	(.L_267 - .L_266)
	.align		4
.L_266:
        /*0640*/ 	.word	index@($__internal_71_$__cuda_sm20_rcp_rn_f32_slowpath)
        /*0644*/ 	.word	0x00000000


	//----- nvinfo : EIATTR_FRAME_SIZE
	.align		4
.L_267:
        /*0648*/ 	.byte	0x04, 0x11
        /*064a*/ 	.short	(.L_269 - .L_268)
	.align		4
.L_268:
        /*064c*/ 	.word	index@(_Z24norm_dist_forward_kernelILb0EEvPKfS1_iiiiiPff)
        /*0650*/ 	.word	0x00000000


	//----- nvinfo : EIATTR_REGCOUNT
	.align		4
.L_269:
        /*0654*/ 	.byte	0x04, 0x2f
        /*0656*/ 	.short	(.L_271 - .L_270)
	.align		4
.L_270:
        /*0658*/ 	.word	index@(_Z24norm_dist_forward_kernelILb1EEvPKfS1_iiiiiPff)
        /*065c*/ 	.word	0x00000028


	//----- nvinfo : EIATTR_FRAME_SIZE
	.align		4
.L_271:
        /*0660*/ 	.byte	0x04, 0x11
        /*0662*/ 	.short	(.L_273 - .L_272)
	.align		4
.L_272:
        /*0664*/ 	.word	index@($__internal_70_$__cuda_sm20_rcp_rn_f32_slowpath)
        /*0668*/ 	.word	0x00000000


	//----- nvinfo : EIATTR_FRAME_SIZE
	.align		4
.L_273:
        /*066c*/ 	.byte	0x04, 0x11
        /*066e*/ 	.short	(.L_275 - .L_274)
	.align		4
.L_274:
        /*0670*/ 	.word	index@(_Z24norm_dist_forward_kernelILb1EEvPKfS1_iiiiiPff)
        /*0674*/ 	.word	0x00000000


	//----- nvinfo : EIATTR_REGCOUNT
	.align		4
.L_275:
        /*0678*/ 	.byte	0x04, 0x2f
        /*067a*/ 	.short	(.L_277 - .L_276)
	.align		4
.L_276:
        /*067c*/ 	.word	index@(_Z31norm_dist_backward_input_kernelILi1ELi1EEvPKfS1_S1_S1_iiiiPff)
        /*0680*/ 	.word	0x00000010


	//----- nvinfo : EIATTR_FRAME_SIZE
	.align		4
.L_277:
        /*0684*/ 	.byte	0x04, 0x11
        /*0686*/ 	.short	(.L_279 - .L_278)
	.align		4
.L_278:
        /*0688*/ 	.word	index@($__internal_69_$__cuda_sm20_rcp_rn_f32_slowpath)
        /*068c*/ 	.word	0x00000000


	//----- nvinfo : EIATTR_FRAME_SIZE
	.align		4
.L_279:
        /*0690*/ 	.byte	0x04, 0x11
        /*0692*/ 	.short	(.L_281 - .L_280)
	.align		4
.L_280:
        /*0694*/ 	.word	index@(_Z31norm_dist_backward_input_kernelILi1ELi1EEvPKfS1_S1_S1_iiiiPff)
        /*0698*/ 	.word	0x00000000


	//----- nvinfo : EIATTR_REGCOUNT
	.align		4
.L_281:
        /*069c*/ 	.byte	0x04, 0x2f
        /*069e*/ 	.short	(.L_283 - .L_282)
	.align		4
.L_282:
        /*06a0*/ 	.word	index@(_Z31norm_dist_backward_input_kernelILi1ELi2EEvPKfS1_S1_S1_iiiiPff)
        /*06a4*/ 	.word	0x00000015


	//----- nvinfo : EIATTR_FRAME_SIZE
	.align		4
.L_283:
        /*06a8*/ 	.byte	0x04, 0x11
        /*06aa*/ 	.short	(.L_285 - .L_284)
	.align		4
.L_284:
        /*06ac*/ 	.word	index@($__internal_68_$__cuda_sm20_rcp_rn_f32_slowpath)
        /*06b0*/ 	.word	0x00000000


	//----- nvinfo : EIATTR_FRAME_SIZE
	.align		4
.L_285:
        /*06b4*/ 	.byte	0x04, 0x11
        /*06b6*/ 	.short	(.L_287 - .L_286)
	.align		4
.L_286:
        /*06b8*/ 	.word	index@(_Z31norm_dist_backward_input_kernelILi1ELi2EEvPKfS1_S1_S1_iiiiPff)
        /*06bc*/ 	.word	0x00000000


	//----- nvinfo : EIATTR_REGCOUNT
	.align		4
.L_287:
        /*06c0*/ 	.byte	0x04, 0x2f
        /*06c2*/ 	.short	(.L_289 - .L_288)
	.align		4
.L_288:
        /*06c4*/ 	.word	index@(_Z31norm_dist_backward_input_kernelILi2ELi1EEvPKfS1_S1_S1_iiiiPff)
        /*06c8*/ 	.word	0x00000014


	//----- nvinfo : EIATTR_FRAME_SIZE
	.align		4
.L_289:
        /*06cc*/ 	.byte	0x04, 0x11
        /*06ce*/ 	.short	(.L_291 - .L_290)
	.align		4
.L_290:
        /*06d0*/ 	.word	index@($__internal_67_$__cuda_sm20_rcp_rn_f32_slowpath)
        /*06d4*/ 	.word	0x00000000


	//----- nvinfo : EIATTR_FRAME_SIZE
	.align		4
.L_291:
        /*06d8*/ 	.byte	0x04, 0x11
        /*06da*/ 	.short	(.L_293 - .L_292)
	.align		4
.L_292:
        /*06dc*/ 	.word	index@(_Z31norm_dist_backward_input_kernelILi2ELi1EEvPKfS1_S1_S1_iiiiPff)
        /*06e0*/ 	.word	0x00000000


	//----- nvinfo : EIATTR_REGCOUNT
	.align		4
.L_293:
        /*06e4*/ 	.byte	0x04, 0x2f
        /*06e6*/ 	.short	(.L_295 - .L_294)
	.align		4
.L_294:
        /*06e8*/ 	.word	index@(_Z31norm_dist_backward_input_kernelILi2ELi2EEvPKfS1_S1_S1_iiiiPff)
        /*06ec*/ 	.word	0x00000018


	//----- nvinfo : EIATTR_FRAME_SIZE
	.align		4
.L_295:
        /*06f0*/ 	.byte	0x04, 0x11
        /*06f2*/ 	.short	(.L_297 - .L_296)
	.align		4
.L_296:
        /*06f4*/ 	.word	index@($__internal_66_$__cuda_sm20_rcp_rn_f32_slowpath)
        /*06f8*/ 	.word	0x00000000


	//----- nvinfo : EIATTR_FRAME_SIZE
	.align		4
.L_297:
        /*06fc*/ 	.byte	0x04, 0x11
        /*06fe*/ 	.short	(.L_299 - .L_298)
	.align		4
.L_298:
        /*0700*/ 	.word	index@(_Z31norm_dist_backward_input_kernelILi2ELi2EEvPKfS1_S1_S1_iiiiPff)
        /*0704*/ 	.word	0x00000000


	//----- nvinfo : EIATTR_REGCOUNT
	.align		4
.L_299:
        /*0708*/ 	.byte	0x04, 0x2f
        /*070a*/ 	.short	(.L_301 - .L_300)
	.align		4
.L_300:
        /*070c*/ 	.word	index@(_Z31norm_dist_backward_input_kernelILi2ELi4EEvPKfS1_S1_S1_iiiiPff)
        /*0710*/ 	.word	0x00000020


	//----- nvinfo : EIATTR_FRAME_SIZE
	.align		4
.L_301:
        /*0714*/ 	.byte	0x04, 0x11
        /*0716*/ 	.short	(.L_303 - .L_302)
	.align		4
.L_302:
        /*0718*/ 	.word	index@($__internal_65_$__cuda_sm20_rcp_rn_f32_slowpath)
        /*071c*/ 	.word	0x00000000


	//----- nvinfo : EIATTR_FRAME_SIZE
	.align		4
.L_303:
        /*0720*/ 	.byte	0x04, 0x11
        /*0722*/ 	.short	(.L_305 - .L_304)
	.align		4
.L_304:
        /*0724*/ 	.word	index@(_Z31norm_dist_backward_input_kernelILi2ELi4EEvPKfS1_S1_S1_iiiiPff)
        /*0728*/ 	.word	0x00000000


	//----- nvinfo : EIATTR_REGCOUNT
	.align		4
.L_305:
        /*072c*/ 	.byte	0x04, 0x2f
        /*072e*/ 	.short	(.L_307 - .L_306)
	.align		4
.L_306:
        /*0730*/ 	.word	index@(_Z31norm_dist_backward_input_kernelILi4ELi2EEvPKfS1_S1_S1_iiiiPff)
        /*0734*/ 	.word	0x00000016


	//----- nvinfo : EIATTR_FRAME_SIZE
	.align		4
.L_307:
        /*0738*/ 	.byte	0x04, 0x11
        /*073a*/ 	.short	(.L_309 - .L_308)
	.align		4
.L_308:
        /*073c*/ 	.word	index@($__internal_64_$__cuda_sm20_rcp_rn_f32_slowpath)
        /*0740*/ 	.word	0x00000000


	//----- nvinfo : EIATTR_FRAME_SIZE
	.align		4
.L_309:
        /*0744*/ 	.byte	0x04, 0x11
        /*0746*/ 	.short	(.L_311 - .L_310)
	.align		4
.L_310:
        /*0748*/ 	.word	index@(_Z31norm_dist_backward_input_kernelILi4ELi2EEvPKfS1_S1_S1_iiiiPff)
        /*074c*/ 	.word	0x00000000


	//----- nvinfo : EIATTR_REGCOUNT
	.align		4
.L_311:
        /*0750*/ 	.byte	0x04, 0x2f
        /*0752*/ 	.short	(.L_313 - .L_312)
	.align		4
.L_312:
        /*0754*/ 	.word	index@(_Z31norm_dist_backward_input_kernelILi4ELi4EEvPKfS1_S1_S1_iiiiPff)
        /*0758*/ 	.word	0x00000020


	//----- nvinfo : EIATTR_FRAME_SIZE
	.align		4
.L_313:
        /*075c*/ 	.byte	0x04, 0x11
        /*075e*/ 	.short	(.L_315 - .L_314)
	.align		4
.L_314:
        /*0760*/ 	.word	index@($__internal_63_$__cuda_sm20_rcp_rn_f32_slowpath)
        /*0764*/ 	.word	0x00000000


	//----- nvinfo : EIATTR_FRAME_SIZE
	.align		4
.L_315:
        /*0768*/ 	.byte	0x04, 0x11
        /*076a*/ 	.short	(.L_317 - .L_316)
	.align		4
.L_316:
        /*076c*/ 	.word	index@(_Z31norm_dist_backward_input_kernelILi4ELi4EEvPKfS1_S1_S1_iiiiPff)
        /*0770*/ 	.word	0x00000000


	//----- nvinfo : EIATTR_REGCOUNT
	.align		4
.L_317:
        /*0774*/ 	.byte	0x04, 0x2f
        /*0776*/ 	.short	(.L_319 - .L_318)
	.align		4
.L_318:
        /*0778*/ 	.word	index@(_Z31norm_dist_backward_input_kernelILi4ELi8EEvPKfS1_S1_S1_iiiiPff)
        /*077c*/ 	.word	0x00000030


	//----- nvinfo : EIATTR_FRAME_SIZE
	.align		4
.L_319:
        /*0780*/ 	.byte	0x04, 0x11
        /*0782*/ 	.short	(.L_321 - .L_320)
	.align		4
.L_320:
        /*0784*/ 	.word	index@($__internal_62_$__cuda_sm20_rcp_rn_f32_slowpath)
        /*0788*/ 	.word	0x00000000


	//----- nvinfo : EIATTR_FRAME_SIZE
	.align		4
.L_321:
        /*078c*/ 	.byte	0x04, 0x11
        /*078e*/ 	.short	(.L_323 - .L_322)
	.align		4
.L_322:
        /*0790*/ 	.word	index@(_Z31norm_dist_backward_input_kernelILi4ELi8EEvPKfS1_S1_S1_iiiiPff)
        /*0794*/ 	.word	0x00000000


	//----- nvinfo : EIATTR_REGCOUNT
	.align		4
.L_323:
        /*0798*/ 	.byte	0x04, 0x2f
        /*079a*/ 	.short	(.L_325 - .L_324)
	.align		4
.L_324:
        /*079c*/ 	.word	index@(_Z31norm_dist_backward_input_kernelILi8ELi4EEvPKfS1_S1_S1_iiiiPff)
        /*07a0*/ 	.word	0x00000020


	//----- nvinfo : EIATTR_FRAME_SIZE
	.align		4
.L_325:
        /*07a4*/ 	.byte	0x04, 0x11
        /*07a6*/ 	.short	(.L_327 - .L_326)
	.align		4
.L_326:
        /*07a8*/ 	.word	index@($__internal_61_$__cuda_sm20_rcp_rn_f32_slowpath)
        /*07ac*/ 	.word	0x00000000


	//----- nvinfo : EIATTR_FRAME_SIZE
	.align		4
.L_327:
        /*07b0*/ 	.byte	0x04, 0x11
        /*07b2*/ 	.short	(.L_329 - .L_328)
	.align		4
.L_328:
        /*07b4*/ 	.word	index@(_Z31norm_dist_backward_input_kernelILi8ELi4EEvPKfS1_S1_S1_iiiiPff)
        /*07b8*/ 	.word	0x00000000


	//----- nvinfo : EIATTR_REGCOUNT
	.align		4
.L_329:
        /*07bc*/ 	.byte	0x04, 0x2f
        /*07be*/ 	.short	(.L_331 - .L_330)
	.align		4
.L_330:
        /*07c0*/ 	.word	index@(_Z31norm_dist_backward_input_kernelILi8ELi8EEvPKfS1_S1_S1_iiiiPff)
        /*07c4*/ 	.word	0x00000030


	//----- nvinfo : EIATTR_FRAME_SIZE
	.align		4
.L_331:
        /*07c8*/ 	.byte	0x04, 0x11
        /*07ca*/ 	.short	(.L_333 - .L_332)
	.align		4
.L_332:
        /*07cc*/ 	.word	index@($__internal_60_$__cuda_sm20_rcp_rn_f32_slowpath)
        /*07d0*/ 	.word	0x00000000


	//----- nvinfo : EIATTR_FRAME_SIZE
	.align		4
.L_333:
        /*07d4*/ 	.byte	0x04, 0x11
        /*07d6*/ 	.short	(.L_335 - .L_334)
	.align		4
.L_334:
        /*07d8*/ 	.word	index@(_Z31norm_dist_backward_input_kernelILi8ELi8EEvPKfS1_S1_S1_iiiiPff)
        /*07dc*/ 	.word	0x00000000


	//----- nvinfo : EIATTR_REGCOUNT
	.align		4
.L_335:
        /*07e0*/ 	.byte	0x04, 0x2f
        /*07e2*/ 	.short	(.L_337 - .L_336)
	.align		4
.L_336:
        /*07e4*/ 	.word	index@(_Z31norm_dist_backward_input_kernelILi8ELi16EEvPKfS1_S1_S1_iiiiPff)
        /*07e8*/ 	.word	0x00000037


	//----- nvinfo : EIATTR_FRAME_SIZE
	.align		4
.L_337:
        /*07ec*/ 	.byte	0x04, 0x11
        /*07ee*/ 	.short	(.L_339 - .L_338)
	.align		4
.L_338:
        /*07f0*/ 	.word	index@($__internal_59_$__cuda_sm20_rcp_rn_f32_slowpath)
        /*07f4*/ 	.word	0x00000000


	//----- nvinfo : EIATTR_FRAME_SIZE
	.align		4
.L_339:
        /*07f8*/ 	.byte	0x04, 0x11
        /*07fa*/ 	.short	(.L_341 - .L_340)
	.align		4
.L_340:
        /*07fc*/ 	.word	index@(_Z31norm_dist_backward_input_kernelILi8ELi16EEvPKfS1_S1_S1_iiiiPff)
        /*0800*/ 	.word	0x00000000


	//----- nvinfo : EIATTR_REGCOUNT
	.align		4
.L_341:
        /*0804*/ 	.byte	0x04, 0x2f
        /*0806*/ 	.short	(.L_343 - .L_342)
	.align		4
.L_342:
        /*0808*/ 	.word	index@(_Z31norm_dist_backward_input_kernelILi16ELi8EEvPKfS1_S1_S1_iiiiPff)
        /*080c*/ 	.word	0x00000030


	//----- nvinfo : EIATTR_FRAME_SIZE
	.align		4
.L_343:
        /*0810*/ 	.byte	0x04, 0x11
        /*0812*/ 	.short	(.L_345 - .L_344)
	.align		4
.L_344:
        /*0814*/ 	.word	index@($__internal_58_$__cuda_sm20_rcp_rn_f32_slowpath)
        /*0818*/ 	.word	0x00000000


	//----- nvinfo : EIATTR_FRAME_SIZE
	.align		4
.L_345:
        /*081c*/ 	.byte	0x04, 0x11
        /*081e*/ 	.short	(.L_347 - .L_346)
	.align		4
.L_346:
        /*0820*/ 	.word	index@(_Z31norm_dist_backward_input_kernelILi16ELi8EEvPKfS1_S1_S1_iiiiPff)
        /*0824*/ 	.word	0x00000000


	//----- nvinfo : EIATTR_REGCOUNT
	.align		4
.L_347:
        /*0828*/ 	.byte	0x04, 0x2f
        /*082a*/ 	.short	(.L_349 - .L_348)
	.align		4
.L_348:
        /*082c*/ 	.word	index@(_Z31norm_dist_backward_input_kernelILi16ELi16EEvPKfS1_S1_S1_iiiiPff)
        /*0830*/ 	.word	0x00000037


	//----- nvinfo : EIATTR_FRAME_SIZE
	.align		4
.L_349:
        /*0834*/ 	.byte	0x04, 0x11
        /*0836*/ 	.short	(.L_351 - .L_350)
	.align		4
.L_350:
        /*0838*/ 	.word	index@($__internal_57_$__cuda_sm20_rcp_rn_f32_slowpath)
        /*083c*/ 	.word	0x00000000


	//----- nvinfo : EIATTR_FRAME_SIZE
	.align		4
.L_351:
        /*0840*/ 	.byte	0x04, 0x11
        /*0842*/ 	.short	(.L_353 - .L_352)
	.align		4
.L_352:
        /*0844*/ 	.word	index@(_Z31norm_dist_backward_input_kernelILi16ELi16EEvPKfS1_S1_S1_iiiiPff)
        /*0848*/ 	.word	0x00000000


	//----- nvinfo : EIATTR_REGCOUNT
	.align		4
.L_353:
        /*084c*/ 	.byte	0x04, 0x2f
        /*084e*/ 	.short	(.L_355 - .L_354)
	.align		4
.L_354:
        /*0850*/ 	.word	index@(_Z31norm_dist_backward_input_kernelILi16ELi32EEvPKfS1_S1_S1_iiiiPff)
        /*0854*/ 	.word	0x00000037


	//----- nvinfo : EIATTR_FRAME_SIZE
	.align		4
.L_355:
        /*0858*/ 	.byte	0x04, 0x11
        /*085a*/ 	.short	(.L_357 - .L_356)
	.align		4
.L_356:
        /*085c*/ 	.word	index@($__internal_56_$__cuda_sm20_rcp_rn_f32_slowpath)
        /*0860*/ 	.word	0x00000000


	//----- nvinfo : EIATTR_FRAME_SIZE
	.align		4
.L_357:
        /*0864*/ 	.byte	0x04, 0x11
        /*0866*/ 	.short	(.L_359 - .L_358)
	.align		4
.L_358:
        /*0868*/ 	.word	index@(_Z31norm_dist_backward_input_kernelILi16ELi32EEvPKfS1_S1_S1_iiiiPff)
        /*086c*/ 	.word	0x00000000


	//----- nvinfo : EIATTR_REGCOUNT
	.align		4
.L_359:
        /*0870*/ 	.byte	0x04, 0x2f
        /*0872*/ 	.short	(.L_361 - .L_360)
	.align		4
.L_360:
        /*0874*/ 	.word	index@(_Z31norm_dist_backward_input_kernelILi32ELi16EEvPKfS1_S1_S1_iiiiPff)
        /*0878*/ 	.word	0x00000037


	//----- nvinfo : EIATTR_FRAME_SIZE
	.align		4
.L_361:
        /*087c*/ 	.byte	0x04, 0x11
        /*087e*/ 	.short	(.L_363 - .L_362)
	.align		4
.L_362:
        /*0880*/ 	.word	index@($__internal_55_$__cuda_sm20_rcp_rn_f32_slowpath)
        /*0884*/ 	.word	0x00000000


	//----- nvinfo : EIATTR_FRAME_SIZE
	.align		4
.L_363:
        /*0888*/ 	.byte	0x04, 0x11
        /*088a*/ 	.short	(.L_365 - .L_364)
	.align		4
.L_364:
        /*088c*/ 	.word	index@(_Z31norm_dist_backward_input_kernelILi32ELi16EEvPKfS1_S1_S1_iiiiPff)
        /*0890*/ 	.word	0x00000000


	//----- nvinfo : EIATTR_REGCOUNT
	.align		4
.L_365:
        /*0894*/ 	.byte	0x04, 0x2f
        /*0896*/ 	.short	(.L_367 - .L_366)
	.align		4
.L_366:
        /*0898*/ 	.word	index@(_Z31norm_dist_backward_input_kernelILi32ELi32EEvPKfS1_S1_S1_iiiiPff)
        /*089c*/ 	.word	0x00000037


	//----- nvinfo : EIATTR_FRAME_SIZE
	.align		4
.L_367:
        /*08a0*/ 	.byte	0x04, 0x11
        /*08a2*/ 	.short	(.L_369 - .L_368)
	.align		4
.L_368:
        /*08a4*/ 	.word	index@($__internal_54_$__cuda_sm20_rcp_rn_f32_slowpath)
        /*08a8*/ 	.word	0x00000000


	//----- nvinfo : EIATTR_FRAME_SIZE
	.align		4
.L_369:
        /*08ac*/ 	.byte	0x04, 0x11
        /*08ae*/ 	.short	(.L_371 - .L_370)
	.align		4
.L_370:
        /*08b0*/ 	.word	index@(_Z31norm_dist_backward_input_kernelILi32ELi32EEvPKfS1_S1_S1_iiiiPff)
        /*08b4*/ 	.word	0x00000000


	//----- nvinfo : EIATTR_REGCOUNT
	.align		4
.L_371:
        /*08b8*/ 	.byte	0x04, 0x2f
        /*08ba*/ 	.short	(.L_373 - .L_372)
	.align		4
.L_372:
        /*08bc*/ 	.word	index@(_Z31norm_dist_backward_input_kernelILi32ELi64EEvPKfS1_S1_S1_iiiiPff)
        /*08c0*/ 	.word	0x00000037


	//----- nvinfo : EIATTR_FRAME_SIZE
	.align		4
.L_373:
        /*08c4*/ 	.byte	0x04, 0x11
        /*08c6*/ 	.short	(.L_375 - .L_374)
	.align		4
.L_374:
        /*08c8*/ 	.word	index@($__internal_53_$__cuda_sm20_rcp_rn_f32_slowpath)
        /*08cc*/ 	.word	0x00000000


	//----- nvinfo : EIATTR_FRAME_SIZE
	.align		4
.L_375:
        /*08d0*/ 	.byte	0x04, 0x11
        /*08d2*/ 	.short	(.L_377 - .L_376)
	.align		4
.L_376:
        /*08d4*/ 	.word	index@(_Z31norm_dist_backward_input_kernelILi32ELi64EEvPKfS1_S1_S1_iiiiPff)
        /*08d8*/ 	.word	0x00000000


	//----- nvinfo : EIATTR_REGCOUNT
	.align		4
.L_377:
        /*08dc*/ 	.byte	0x04, 0x2f
        /*08de*/ 	.short	(.L_379 - .L_378)
	.align		4
.L_378:
        /*08e0*/ 	.word	index@(_Z31norm_dist_backward_input_kernelILi64ELi32EEvPKfS1_S1_S1_iiiiPff)
        /*08e4*/ 	.word	0x00000037


	//----- nvinfo : EIATTR_FRAME_SIZE
	.align		4
.L_379:
        /*08e8*/ 	.byte	0x04, 0x11
        /*08ea*/ 	.short	(.L_381 - .L_380)
	.align		4
.L_380:
        /*08ec*/ 	.word	index@($__internal_52_$__cuda_sm20_rcp_rn_f32_slowpath)
        /*08f0*/ 	.word	0x00000000


	//----- nvinfo : EIATTR_FRAME_SIZE
	.align		4
.L_381:
        /*08f4*/ 	.byte	0x04, 0x11
        /*08f6*/ 	.short	(.L_383 - .L_382)
	.align		4
.L_382:
        /*08f8*/ 	.word	index@(_Z31norm_dist_backward_input_kernelILi64ELi32EEvPKfS1_S1_S1_iiiiPff)
        /*08fc*/ 	.word	0x00000000


	//----- nvinfo : EIATTR_REGCOUNT
	.align		4
.L_383:
        /*0900*/ 	.byte	0x04, 0x2f
        /*0902*/ 	.short	(.L_385 - .L_384)
	.align		4
.L_384:
        /*0904*/ 	.word	index@(_Z31norm_dist_backward_input_kernelILi64ELi64EEvPKfS1_S1_S1_iiiiPff)
        /*0908*/ 	.word	0x00000037


	//----- nvinfo : EIATTR_FRAME_SIZE
	.align		4
.L_385:
        /*090c*/ 	.byte	0x04, 0x11
        /*090e*/ 	.short	(.L_387 - .L_386)
	.align		4
.L_386:
        /*0910*/ 	.word	index@($__internal_51_$__cuda_sm20_rcp_rn_f32_slowpath)
        /*0914*/ 	.word	0x00000000


	//----- nvinfo : EIATTR_FRAME_SIZE
	.align		4
.L_387:
        /*0918*/ 	.byte	0x04, 0x11
        /*091a*/ 	.short	(.L_389 - .L_388)
	.align		4
.L_388:
        /*091c*/ 	.word	index@(_Z31norm_dist_backward_input_kernelILi64ELi64EEvPKfS1_S1_S1_iiiiPff)
        /*0920*/ 	.word	0x00000000


	//----- nvinfo : EIATTR_REGCOUNT
	.align		4
.L_389:
        /*0924*/ 	.byte	0x04, 0x2f
        /*0926*/ 	.short	(.L_391 - .L_390)
	.align		4
.L_390:
        /*0928*/ 	.word	index@(_Z31norm_dist_backward_input_kernelILi9ELi1EEvPKfS1_S1_S1_iiiiPff)
        /*092c*/ 	.word	0x00000012


	//----- nvinfo : EIATTR_FRAME_SIZE
	.align		4
.L_391:
        /*0930*/ 	.byte	0x04, 0x11
        /*0932*/ 	.short	(.L_393 - .L_392)
	.align		4
.L_392:
        /*0934*/ 	.word	index@($__internal_50_$__cuda_sm20_rcp_rn_f32_slowpath)
        /*0938*/ 	.word	0x00000000


	//----- nvinfo : EIATTR_FRAME_SIZE
	.align		4
.L_393:
        /*093c*/ 	.byte	0x04, 0x11
        /*093e*/ 	.short	(.L_395 - .L_394)
	.align		4
.L_394:
        /*0940*/ 	.word	index@(_Z31norm_dist_backward_input_kernelILi9ELi1EEvPKfS1_S1_S1_iiiiPff)
        /*0944*/ 	.word	0x00000000


	//----- nvinfo : EIATTR_REGCOUNT
	.align		4
.L_395:
        /*0948*/ 	.byte	0x04, 0x2f
        /*094a*/ 	.short	(.L_397 - .L_396)
	.align		4
.L_396:
        /*094c*/ 	.word	index@(_Z31norm_dist_backward_input_kernelILi9ELi2EEvPKfS1_S1_S1_iiiiPff)
        /*0950*/ 	.word	0x00000016


	//----- nvinfo : EIATTR_FRAME_SIZE
	.align		4
.L_397:
        /*0954*/ 	.byte	0x04, 0x11
        /*0956*/ 	.short	(.L_399 - .L_398)
	.align		4
.L_398:
        /*0958*/ 	.word	index@($__internal_49_$__cuda_sm20_rcp_rn_f32_slowpath)
        /*095c*/ 	.word	0x00000000


	//----- nvinfo : EIATTR_FRAME_SIZE
	.align		4
.L_399:
        /*0960*/ 	.byte	0x04, 0x11
        /*0962*/ 	.short	(.L_401 - .L_400)
	.align		4
.L_400:
        /*0964*/ 	.word	index@(_Z31norm_dist_backward_input_kernelILi9ELi2EEvPKfS1_S1_S1_iiiiPff)
        /*0968*/ 	.word	0x00000000


	//----- nvinfo : EIATTR_REGCOUNT
	.align		4
.L_401:
        /*096c*/ 	.byte	0x04, 0x2f
        /*096e*/ 	.short	(.L_403 - .L_402)
	.align		4
.L_402:
        /*0970*/ 	.word	index@(_Z31norm_dist_backward_input_kernelILi18ELi1EEvPKfS1_S1_S1_iiiiPff)
        /*0974*/ 	.word	0x00000012


	//----- nvinfo : EIATTR_FRAME_SIZE
	.align		4
.L_403:
        /*0978*/ 	.byte	0x04, 0x11
        /*097a*/ 	.short	(.L_405 - .L_404)
	.align		4
.L_404:
        /*097c*/ 	.word	index@($__internal_48_$__cuda_sm20_rcp_rn_f32_slowpath)
        /*0980*/ 	.word	0x00000000


	//----- nvinfo : EIATTR_FRAME_SIZE
	.align		4
.L_405:
        /*0984*/ 	.byte	0x04, 0x11
        /*0986*/ 	.short	(.L_407 - .L_406)
	.align		4
.L_406:
        /*0988*/ 	.word	index@(_Z31norm_dist_backward_input_kernelILi18ELi1EEvPKfS1_S1_S1_iiiiPff)
        /*098c*/ 	.word	0x00000000


	//----- nvinfo : EIATTR_REGCOUNT
	.align		4
.L_407:
        /*0990*/ 	.byte	0x04, 0x2f
        /*0992*/ 	.short	(.L_409 - .L_408)
	.align		4
.L_408:
        /*0994*/ 	.word	index@(_Z31norm_dist_backward_input_kernelILi18ELi2EEvPKfS1_S1_S1_iiiiPff)
        /*0998*/ 	.word	0x00000016


	//----- nvinfo : EIATTR_FRAME_SIZE
	.align		4
.L_409:
        /*099c*/ 	.byte	0x04, 0x11
        /*099e*/ 	.short	(.L_411 - .L_410)
	.align		4
.L_410:
        /*09a0*/ 	.word	index@($__internal_47_$__cuda_sm20_rcp_rn_f32_slowpath)
        /*09a4*/ 	.word	0x00000000


	//----- nvinfo : EIATTR_FRAME_SIZE
	.align		4
.L_411:
        /*09a8*/ 	.byte	0x04, 0x11
        /*09aa*/ 	.short	(.L_413 - .L_412)
	.align		4
.L_412:
        /*09ac*/ 	.word	index@(_Z31norm_dist_backward_input_kernelILi18ELi2EEvPKfS1_S1_S1_iiiiPff)
        /*09b0*/ 	.word	0x00000000


	//----- nvinfo : EIATTR_REGCOUNT
	.align		4
.L_413:
        /*09b4*/ 	.byte	0x04, 0x2f
        /*09b6*/ 	.short	(.L_415 - .L_414)
	.align		4
.L_414:
        /*09b8*/ 	.word	index@(_Z31norm_dist_backward_input_kernelILi18ELi4EEvPKfS1_S1_S1_iiiiPff)
        /*09bc*/ 	.word	0x00000020


	//----- nvinfo : EIATTR_FRAME_SIZE
	.align		4
.L_415:
        /*09c0*/ 	.byte	0x04, 0x11
        /*09c2*/ 	.short	(.L_417 - .L_416)
	.align		4
.L_416:
        /*09c4*/ 	.word	index@($__internal_46_$__cuda_sm20_rcp_rn_f32_slowpath)
        /*09c8*/ 	.word	0x00000000


	//----- nvinfo : EIATTR_FRAME_SIZE
	.align		4
.L_417:
        /*09cc*/ 	.byte	0x04, 0x11
        /*09ce*/ 	.short	(.L_419 - .L_418)
	.align		4
.L_418:
        /*09d0*/ 	.word	index@(_Z31norm_dist_backward_input_kernelILi18ELi4EEvPKfS1_S1_S1_iiiiPff)
        /*09d4*/ 	.word	0x00000000


	//----- nvinfo : EIATTR_REGCOUNT
	.align		4
.L_419:
        /*09d8*/ 	.byte	0x04, 0x2f
        /*09da*/ 	.short	(.L_421 - .L_420)
	.align		4
.L_420:
        /*09dc*/ 	.word	index@(_Z31norm_dist_backward_input_kernelILi36ELi2EEvPKfS1_S1_S1_iiiiPff)
        /*09e0*/ 	.word	0x00000016


	//----- nvinfo : EIATTR_FRAME_SIZE
	.align		4
.L_421:
        /*09e4*/ 	.byte	0x04, 0x11
        /*09e6*/ 	.short	(.L_423 - .L_422)
	.align		4
.L_422:
        /*09e8*/ 	.word	index@($__internal_45_$__cuda_sm20_rcp_rn_f32_slowpath)
        /*09ec*/ 	.word	0x00000000


	//----- nvinfo : EIATTR_FRAME_SIZE
	.align		4
.L_423:
        /*09f0*/ 	.byte	0x04, 0x11
        /*09f2*/ 	.short	(.L_425 - .L_424)
	.align		4
.L_424:
        /*09f4*/ 	.word	index@(_Z31norm_dist_backward_input_kernelILi36ELi2EEvPKfS1_S1_S1_iiiiPff)
        /*09f8*/ 	.word	0x00000000


	//----- nvinfo : EIATTR_REGCOUNT
	.align		4
.L_425:
        /*09fc*/ 	.byte	0x04, 0x2f
        /*09fe*/ 	.short	(.L_427 - .L_426)
	.align		4
.L_426:
        /*0a00*/ 	.word	index@(_Z31norm_dist_backward_input_kernelILi36ELi4EEvPKfS1_S1_S1_iiiiPff)
        /*0a04*/ 	.word	0x00000020


	//----- nvinfo : EIATTR_FRAME_SIZE
	.align		4
.L_427:
        /*0a08*/ 	.byte	0x04, 0x11
        /*0a0a*/ 	.short	(.L_429 - .L_428)
	.align		4
.L_428:
        /*0a0c*/ 	.word	index@($__internal_44_$__cuda_sm20_rcp_rn_f32_slowpath)
        /*0a10*/ 	.word	0x00000000


	//----- nvinfo : EIATTR_FRAME_SIZE
	.align		4
.L_429:
        /*0a14*/ 	.byte	0x04, 0x11
        /*0a16*/ 	.short	(.L_431 - .L_430)
	.align		4
.L_430:
        /*0a18*/ 	.word	index@(_Z31norm_dist_backward_input_kernelILi36ELi4EEvPKfS1_S1_S1_iiiiPff)
        /*0a1c*/ 	.word	0x00000000


	//----- nvinfo : EIATTR_REGCOUNT
	.align		4
.L_431:
        /*0a20*/ 	.byte	0x04, 0x2f
        /*0a22*/ 	.short	(.L_433 - .L_432)
	.align		4
.L_432:
        /*0a24*/ 	.word	index@(_Z31norm_dist_backward_input_kernelILi36ELi8EEvPKfS1_S1_S1_iiiiPff)
        /*0a28*/ 	.word	0x00000030


	//----- nvinfo : EIATTR_FRAME_SIZE
	.align		4
.L_433:
        /*0a2c*/ 	.byte	0x04, 0x11
        /*0a2e*/ 	.short	(.L_435 - .L_434)
	.align		4
.L_434:
        /*0a30*/ 	.word	index@($__internal_43_$__cuda_sm20_rcp_rn_f32_slowpath)
        /*0a34*/ 	.word	0x00000000


	//----- nvinfo : EIATTR_FRAME_SIZE
	.align		4
.L_435:
        /*0a38*/ 	.byte	0x04, 0x11
        /*0a3a*/ 	.short	(.L_437 - .L_436)
	.align		4
.L_436:
        /*0a3c*/ 	.word	index@(_Z31norm_dist_backward_input_kernelILi36ELi8EEvPKfS1_S1_S1_iiiiPff)
        /*0a40*/ 	.word	0x00000000


	//----- nvinfo : EIATTR_REGCOUNT
	.align		4
.L_437:
        /*0a44*/ 	.byte	0x04, 0x2f
        /*0a46*/ 	.short	(.L_439 - .L_438)
	.align		4
.L_438:
        /*0a48*/ 	.word	index@(_Z31norm_dist_backward_input_kernelILi72ELi4EEvPKfS1_S1_S1_iiiiPff)
        /*0a4c*/ 	.word	0x00000020


	//----- nvinfo : EIATTR_FRAME_SIZE
	.align		4
.L_439:
        /*0a50*/ 	.byte	0x04, 0x11
        /*0a52*/ 	.short	(.L_441 - .L_440)
	.align		4
.L_440:
        /*0a54*/ 	.word	index@($__internal_42_$__cuda_sm20_rcp_rn_f32_slowpath)
        /*0a58*/ 	.word	0x00000000


	//----- nvinfo : EIATTR_FRAME_SIZE
	.align		4
.L_441:
        /*0a5c*/ 	.byte	0x04, 0x11
        /*0a5e*/ 	.short	(.L_443 - .L_442)
	.align		4
.L_442:
        /*0a60*/ 	.word	index@(_Z31norm_dist_backward_input_kernelILi72ELi4EEvPKfS1_S1_S1_iiiiPff)
        /*0a64*/ 	.word	0x00000000


	//----- nvinfo : EIATTR_REGCOUNT
	.align		4
.L_443:
        /*0a68*/ 	.byte	0x04, 0x2f
        /*0a6a*/ 	.short	(.L_445 - .L_444)
	.align		4
.L_444:
        /*0a6c*/ 	.word	index@(_Z31norm_dist_backward_input_kernelILi72ELi8EEvPKfS1_S1_S1_iiiiPff)
        /*0a70*/ 	.word	0x00000030


	//----- nvinfo : EIATTR_FRAME_SIZE
	.align		4
.L_445:
        /*0a74*/ 	.byte	0x04, 0x11
        /*0a76*/ 	.short	(.L_447 - .L_446)
	.align		4
.L_446:
        /*0a78*/ 	.word	index@($__internal_41_$__cuda_sm20_rcp_rn_f32_slowpath)
        /*0a7c*/ 	.word	0x00000000


	//----- nvinfo : EIATTR_FRAME_SIZE
	.align		4
.L_447:
        /*0a80*/ 	.byte	0x04, 0x11
        /*0a82*/ 	.short	(.L_449 - .L_448)
	.align		4
.L_448:
        /*0a84*/ 	.word	index@(_Z31norm_dist_backward_input_kernelILi72ELi8EEvPKfS1_S1_S1_iiiiPff)
        /*0a88*/ 	.word	0x00000000


	//----- nvinfo : EIATTR_REGCOUNT
	.align		4
.L_449:
        /*0a8c*/ 	.byte	0x04, 0x2f
        /*0a8e*/ 	.short	(.L_451 - .L_450)
	.align		4
.L_450:
        /*0a90*/ 	.word	index@(_Z31norm_dist_backward_input_kernelILi72ELi16EEvPKfS1_S1_S1_iiiiPff)
        /*0a94*/ 	.word	0x00000037


	//----- nvinfo : EIATTR_FRAME_SIZE
	.align		4
.L_451:
        /*0a98*/ 	.byte	0x04, 0x11
        /*0a9a*/ 	.short	(.L_453 - .L_452)
	.align		4
.L_452:
        /*0a9c*/ 	.word	index@($__internal_40_$__cuda_sm20_rcp_rn_f32_slowpath)
        /*0aa0*/ 	.word	0x00000000


	//----- nvinfo : EIATTR_FRAME_SIZE
	.align		4
.L_453:
        /*0aa4*/ 	.byte	0x04, 0x11
        /*0aa6*/ 	.short	(.L_455 - .L_454)
	.align		4
.L_454:
        /*0aa8*/ 	.word	index@(_Z31norm_dist_backward_input_kernelILi72ELi16EEvPKfS1_S1_S1_iiiiPff)
        /*0aac*/ 	.word	0x00000000


	//----- nvinfo : EIATTR_REGCOUNT
	.align		4
.L_455:
        /*0ab0*/ 	.byte	0x04, 0x2f
        /*0ab2*/ 	.short	(.L_457 - .L_456)
	.align		4
.L_456:
        /*0ab4*/ 	.word	index@(_Z31norm_dist_backward_input_kernelILi144ELi8EEvPKfS1_S1_S1_iiiiPff)
        /*0ab8*/ 	.word	0x00000030


	//----- nvinfo : EIATTR_FRAME_SIZE
	.align		4
.L_457:
        /*0abc*/ 	.byte	0x04, 0x11
        /*0abe*/ 	.short	(.L_459 - .L_458)
	.align		4
.L_458:
        /*0ac0*/ 	.word	index@($__internal_39_$__cuda_sm20_rcp_rn_f32_slowpath)
        /*0ac4*/ 	.word	0x00000000


	//----- nvinfo : EIATTR_FRAME_SIZE
	.align		4
.L_459:
        /*0ac8*/ 	.byte	0x04, 0x11
        /*0aca*/ 	.short	(.L_461 - .L_460)
	.align		4
.L_460:
        /*0acc*/ 	.word	index@(_Z31norm_dist_backward_input_kernelILi144ELi8EEvPKfS1_S1_S1_iiiiPff)
        /*0ad0*/ 	.word	0x00000000


	//----- nvinfo : EIATTR_REGCOUNT
	.align		4
.L_461:
        /*0ad4*/ 	.byte	0x04, 0x2f
        /*0ad6*/ 	.short	(.L_463 - .L_462)
	.align		4
.L_462:
        /*0ad8*/ 	.word	index@(_Z31norm_dist_backward_input_kernelILi144ELi16EEvPKfS1_S1_S1_iiiiPff)
        /*0adc*/ 	.word	0x00000037


	//----- nvinfo : EIATTR_FRAME_SIZE
	.align		4
.L_463:
        /*0ae0*/ 	.byte	0x04, 0x11
        /*0ae2*/ 	.short	(.L_465 - .L_464)
	.align		4
.L_464:
        /*0ae4*/ 	.word	index@($__internal_38_$__cuda_sm20_rcp_rn_f32_slowpath)
        /*0ae8*/ 	.word	0x00000000


	//----- nvinfo : EIATTR_FRAME_SIZE
	.align		4
.L_465:
        /*0aec*/ 	.byte	0x04, 0x11
        /*0aee*/ 	.short	(.L_467 - .L_466)
	.align		4
.L_466:
        /*0af0*/ 	.word	index@(_Z31norm_dist_backward_input_kernelILi144ELi16EEvPKfS1_S1_S1_iiiiPff)
        /*0af4*/ 	.word	0x00000000


	//----- nvinfo : EIATTR_REGCOUNT
	.align		4
.L_467:
        /*0af8*/ 	.byte	0x04, 0x2f
        /*0afa*/ 	.short	(.L_469 - .L_468)
	.align		4
.L_468:
        /*0afc*/ 	.word	index@(_Z31norm_dist_backward_input_kernelILi144ELi32EEvPKfS1_S1_S1_iiiiPff)
        /*0b00*/ 	.word	0x00000037


	//----- nvinfo : EIATTR_FRAME_SIZE
	.align		4
.L_469:
        /*0b04*/ 	.byte	0x04, 0x11
        /*0b06*/ 	.short	(.L_471 - .L_470)
	.align		4
.L_470:
        /*0b08*/ 	.word	index@($__internal_37_$__cuda_sm20_rcp_rn_f32_slowpath)
        /*0b0c*/ 	.word	0x00000000


	//----- nvinfo : EIATTR_FRAME_SIZE
	.align		4
.L_471:
        /*0b10*/ 	.byte	0x04, 0x11
        /*0b12*/ 	.short	(.L_473 - .L_472)
	.align		4
.L_472:
        /*0b14*/ 	.word	index@(_Z31norm_dist_backward_input_kernelILi144ELi32EEvPKfS1_S1_S1_iiiiPff)
        /*0b18*/ 	.word	0x00000000


	//----- nvinfo : EIATTR_REGCOUNT
	.align		4
.L_473:
        /*0b1c*/ 	.byte	0x04, 0x2f
        /*0b1e*/ 	.short	(.L_475 - .L_474)
	.align		4
.L_474:
        /*0b20*/ 	.word	index@(_Z31norm_dist_backward_input_kernelILb0EEvPKfS1_S1_S1_iiiiiPff)
        /*0b24*/ 	.word	0x00000020


	//----- nvinfo : EIATTR_FRAME_SIZE
	.align		4
.L_475:
        /*0b28*/ 	.byte	0x04, 0x11
        /*0b2a*/ 	.short	(.L_477 - .L_476)
	.align		4
.L_476:
        /*0b2c*/ 	.word	index@($__internal_36_$__cuda_sm20_rcp_rn_f32_slowpath)
        /*0b30*/ 	.word	0x00000000


	//----- nvinfo : EIATTR_FRAME_SIZE
	.align		4
.L_477:
        /*0b34*/ 	.byte	0x04, 0x11
        /*0b36*/ 	.short	(.L_479 - .L_478)
	.align		4
.L_478:
        /*0b38*/ 	.word	index@(_Z31norm_dist_backward_input_kernelILb0EEvPKfS1_S1_S1_iiiiiPff)
        /*0b3c*/ 	.word	0x00000000


	//----- nvinfo : EIATTR_REGCOUNT
	.align		4
.L_479:
        /*0b40*/ 	.byte	0x04, 0x2f
        /*0b42*/ 	.short	(.L_481 - .L_480)
	.align		4
.L_480:
        /*0b44*/ 	.word	index@(_Z31norm_dist_backward_input_kernelILb1EEvPKfS1_S1_S1_iiiiiPff)
        /*0b48*/ 	.word	0x00000020


	//----- nvinfo : EIATTR_FRAME_SIZE
	.align		4
.L_481:
        /*0b4c*/ 	.byte	0x04, 0x11
        /*0b4e*/ 	.short	(.L_483 - .L_482)
	.align		4
.L_482:
        /*0b50*/ 	.word	index@($__internal_35_$__cuda_sm20_rcp_rn_f32_slowpath)
        /*0b54*/ 	.word	0x00000000


	//----- nvinfo : EIATTR_FRAME_SIZE
	.align		4
.L_483:
        /*0b58*/ 	.byte	0x04, 0x11
        /*0b5a*/ 	.short	(.L_485 - .L_484)
	.align		4
.L_484:
        /*0b5c*/ 	.word	index@(_Z31norm_dist_backward_input_kernelILb1EEvPKfS1_S1_S1_iiiiiPff)
        /*0b60*/ 	.word	0x00000000


	//----- nvinfo : EIATTR_REGCOUNT
	.align		4
.L_485:
        /*0b64*/ 	.byte	0x04, 0x2f
        /*0b66*/ 	.short	(.L_487 - .L_486)
	.align		4
.L_486:
        /*0b68*/ 	.word	index@(_Z32norm_dist_backward_weight_kernelILi1ELi1EEvPKfS1_S1_S1_iiiiPff)
        /*0b6c*/ 	.word	0x00000038


	//----- nvinfo : EIATTR_FRAME_SIZE
	.align		4
.L_487:
        /*0b70*/ 	.byte	0x04, 0x11
        /*0b72*/ 	.short	(.L_489 - .L_488)
	.align		4
.L_488:
        /*0b74*/ 	.word	index@($__internal_34_$__cuda_sm20_rcp_rn_f32_slowpath)
        /*0b78*/ 	.word	0x00000000


	//----- nvinfo : EIATTR_FRAME_SIZE
	.align		4
.L_489:
        /*0b7c*/ 	.byte	0x04, 0x11
        /*0b7e*/ 	.short	(.L_491 - .L_490)
	.align		4
.L_490:
        /*0b80*/ 	.word	index@(_Z32norm_dist_backward_weight_kernelILi1ELi1EEvPKfS1_S1_S1_iiiiPff)
        /*0b84*/ 	.word	0x00000000


	//----- nvinfo : EIATTR_REGCOUNT
	.align		4
.L_491:
        /*0b88*/ 	.byte	0x04, 0x2f
        /*0b8a*/ 	.short	(.L_493 - .L_492)
	.align		4
.L_492:
        /*0b8c*/ 	.word	index@(_Z32norm_dist_backward_weight_kernelILi1ELi2EEvPKfS1_S1_S1_iiiiPff)
        /*0b90*/ 	.word	0x00000030


	//----- nvinfo : EIATTR_FRAME_SIZE
	.align		4
.L_493:
        /*0b94*/ 	.byte	0x04, 0x11
        /*0b96*/ 	.short	(.L_495 - .L_494)
	.align		4
.L_494:
        /*0b98*/ 	.word	index@($__internal_33_$__cuda_sm20_rcp_rn_f32_slowpath)
        /*0b9c*/ 	.word	0x00000000


	//----- nvinfo : EIATTR_FRAME_SIZE
	.align		4
.L_495:
        /*0ba0*/ 	.byte	0x04, 0x11
        /*0ba2*/ 	.short	(.L_497 - .L_496)
	.align		4
.L_496:
        /*0ba4*/ 	.word	index@(_Z32norm_dist_backward_weight_kernelILi1ELi2EEvPKfS1_S1_S1_iiiiPff)
        /*0ba8*/ 	.word	0x00000000


	//----- nvinfo : EIATTR_REGCOUNT
	.align		4
.L_497:
        /*0bac*/ 	.byte	0x04, 0x2f
        /*0bae*/ 	.short	(.L_499 - .L_498)
	.align		4
.L_498:
        /*0bb0*/ 	.word	index@(_Z32norm_dist_backward_weight_kernelILi2ELi1EEvPKfS1_S1_S1_iiiiPff)
        /*0bb4*/ 	.word	0x00000040


	//----- nvinfo : EIATTR_FRAME_SIZE
	.align		4
.L_499:
        /*0bb8*/ 	.byte	0x04, 0x11
        /*0bba*/ 	.short	(.L_501 - .L_500)
	.align		4
.L_500:
        /*0bbc*/ 	.word	index@($__internal_32_$__cuda_sm20_rcp_rn_f32_slowpath)
        /*0bc0*/ 	.word	0x00000000


	//----- nvinfo : EIATTR_FRAME_SIZE
	.align		4
.L_501:
        /*0bc4*/ 	.byte	0x04, 0x11
        /*0bc6*/ 	.short	(.L_503 - .L_502)
	.align		4
.L_502:
        /*0bc8*/ 	.word	index@(_Z32norm_dist_backward_weight_kernelILi2ELi1EEvPKfS1_S1_S1_iiiiPff)
        /*0bcc*/ 	.word	0x00000000


	//----- nvinfo : EIATTR_REGCOUNT
	.align		4
.L_503:
        /*0bd0*/ 	.byte	0x04, 0x2f
        /*0bd2*/ 	.short	(.L_505 - .L_504)
	.align		4
.L_504:
        /*0bd4*/ 	.word	index@(_Z32norm_dist_backward_weight_kernelILi2ELi2EEvPKfS1_S1_S1_iiiiPff)
        /*0bd8*/ 	.word	0x00000038


	//----- nvinfo : EIATTR_FRAME_SIZE
	.align		4
.L_505:
        /*0bdc*/ 	.byte	0x04, 0x11
        /*0bde*/ 	.short	(.L_507 - .L_506)
	.align		4
.L_506:
        /*0be0*/ 	.word	index@($__internal_31_$__cuda_sm20_rcp_rn_f32_slowpath)
        /*0be4*/ 	.word	0x00000000


	//----- nvinfo : EIATTR_FRAME_SIZE
	.align		4
.L_507:
        /*0be8*/ 	.byte	0x04, 0x11
        /*0bea*/ 	.short	(.L_509 - .L_508)
	.align		4
.L_508:
        /*0bec*/ 	.word	index@(_Z32norm_dist_backward_weight_kernelILi2ELi2EEvPKfS1_S1_S1_iiiiPff)
        /*0bf0*/ 	.word	0x00000000


	//----- nvinfo : EIATTR_REGCOUNT
	.align		4
.L_509:
        /*0bf4*/ 	.byte	0x04, 0x2f
        /*0bf6*/ 	.short	(.L_511 - .L_510)
	.align		4
.L_510:
        /*0bf8*/ 	.word	index@(_Z32norm_dist_backward_weight_kernelILi2ELi4EEvPKfS1_S1_S1_iiiiPff)
        /*0bfc*/ 	.word	0x00000030


	//----- nvinfo : EIATTR_FRAME_SIZE
	.align		4
.L_511:
        /*0c00*/ 	.byte	0x04, 0x11
        /*0c02*/ 	.short	(.L_513 - .L_512)
	.align		4
.L_512:
        /*0c04*/ 	.word	index@($__internal_30_$__cuda_sm20_rcp_rn_f32_slowpath)
        /*0c08*/ 	.word	0x00000000


	//----- nvinfo : EIATTR_FRAME_SIZE
	.align		4
.L_513:
        /*0c0c*/ 	.byte	0x04, 0x11
        /*0c0e*/ 	.short	(.L_515 - .L_514)
	.align		4
.L_514:
        /*0c10*/ 	.word	index@(_Z32norm_dist_backward_weight_kernelILi2ELi4EEvPKfS1_S1_S1_iiiiPff)
        /*0c14*/ 	.word	0x00000000


	//----- nvinfo : EIATTR_REGCOUNT
	.align		4
.L_515:
        /*0c18*/ 	.byte	0x04, 0x2f
        /*0c1a*/ 	.short	(.L_517 - .L_516)
	.align		4
.L_516:
        /*0c1c*/ 	.word	index@(_Z32norm_dist_backward_weight_kernelILi4ELi2EEvPKfS1_S1_S1_iiiiPff)
        /*0c20*/ 	.word	0x00000037


	//----- nvinfo : EIATTR_FRAME_SIZE
	.align		4
.L_517:
        /*0c24*/ 	.byte	0x04, 0x11
        /*0c26*/ 	.short	(.L_519 - .L_518)
	.align		4
.L_518:
        /*0c28*/ 	.word	index@($__internal_29_$__cuda_sm20_rcp_rn_f32_slowpath)
        /*0c2c*/ 	.word	0x00000000


	//----- nvinfo : EIATTR_FRAME_SIZE
	.align		4
.L_519:
        /*0c30*/ 	.byte	0x04, 0x11
        /*0c32*/ 	.short	(.L_521 - .L_520)
	.align		4
.L_520:
        /*0c34*/ 	.word	index@(_Z32norm_dist_backward_weight_kernelILi4ELi2EEvPKfS1_S1_S1_iiiiPff)
        /*0c38*/ 	.word	0x00000000


	//----- nvinfo : EIATTR_REGCOUNT
	.align		4
.L_521:
        /*0c3c*/ 	.byte	0x04, 0x2f
        /*0c3e*/ 	.short	(.L_523 - .L_522)
	.align		4
.L_522:
        /*0c40*/ 	.word	index@(_Z32norm_dist_backward_weight_kernelILi4ELi4EEvPKfS1_S1_S1_iiiiPff)
        /*0c44*/ 	.word	0x00000038


	//----- nvinfo : EIATTR_FRAME_SIZE
	.align		4
.L_523:
        /*0c48*/ 	.byte	0x04, 0x11
        /*0c4a*/ 	.short	(.L_525 - .L_524)
	.align		4
.L_524:
        /*0c4c*/ 	.word	index@($__internal_28_$__cuda_sm20_rcp_rn_f32_slowpath)
        /*0c50*/ 	.word	0x00000000


	//----- nvinfo : EIATTR_FRAME_SIZE
	.align		4
.L_525:
        /*0c54*/ 	.byte	0x04, 0x11
        /*0c56*/ 	.short	(.L_527 - .L_526)
	.align		4
.L_526:
        /*0c58*/ 	.word	index@(_Z32norm_dist_backward_weight_kernelILi4ELi4EEvPKfS1_S1_S1_iiiiPff)
        /*0c5c*/ 	.word	0x00000000


	//----- nvinfo : EIATTR_REGCOUNT
	.align		4
.L_527:
        /*0c60*/ 	.byte	0x04, 0x2f
        /*0c62*/ 	.short	(.L_529 - .L_528)
	.align		4
.L_528:
        /*0c64*/ 	.word	index@(_Z32norm_dist_backward_weight_kernelILi4ELi8EEvPKfS1_S1_S1_iiiiPff)
        /*0c68*/ 	.word	0x00000040


	//----- nvinfo : EIATTR_FRAME_SIZE
	.align		4
.L_529:
        /*0c6c*/ 	.byte	0x04, 0x11
        /*0c6e*/ 	.short	(.L_531 - .L_530)
	.align		4
.L_530:
        /*0c70*/ 	.word	index@($__internal_27_$__cuda_sm20_rcp_rn_f32_slowpath)
        /*0c74*/ 	.word	0x00000000


	//----- nvinfo : EIATTR_FRAME_SIZE
	.align		4
.L_531:
        /*0c78*/ 	.byte	0x04, 0x11
        /*0c7a*/ 	.short	(.L_533 - .L_532)
	.align		4
.L_532:
        /*0c7c*/ 	.word	index@(_Z32norm_dist_backward_weight_kernelILi4ELi8EEvPKfS1_S1_S1_iiiiPff)
        /*0c80*/ 	.word	0x00000000


	//----- nvinfo : EIATTR_REGCOUNT
	.align		4
.L_533:
        /*0c84*/ 	.byte	0x04, 0x2f
        /*0c86*/ 	.short	(.L_535 - .L_534)
	.align		4
.L_534:
        /*0c88*/ 	.word	index@(_Z32norm_dist_backward_weight_kernelILi8ELi4EEvPKfS1_S1_S1_iiiiPff)
        /*0c8c*/ 	.word	0x00000036


	//----- nvinfo : EIATTR_FRAME_SIZE
	.align		4
.L_535:
        /*0c90*/ 	.byte	0x04, 0x11
        /*0c92*/ 	.short	(.L_537 - .L_536)
	.align		4
.L_536:
        /*0c94*/ 	.word	index@($__internal_26_$__cuda_sm20_rcp_rn_f32_slowpath)
        /*0c98*/ 	.word	0x00000000


	//----- nvinfo : EIATTR_FRAME_SIZE
	.align		4
.L_537:
        /*0c9c*/ 	.byte	0x04, 0x11
        /*0c9e*/ 	.short	(.L_539 - .L_538)
	.align		4
.L_538:
        /*0ca0*/ 	.word	index@(_Z32norm_dist_backward_weight_kernelILi8ELi4EEvPKfS1_S1_S1_iiiiPff)
        /*0ca4*/ 	.word	0x00000000


	//----- nvinfo : EIATTR_REGCOUNT
	.align		4
.L_539:
        /*0ca8*/ 	.byte	0x04, 0x2f
        /*0caa*/ 	.short	(.L_541 - .L_540)
	.align		4
.L_540:
        /*0cac*/ 	.word	index@(_Z32norm_dist_backward_weight_kernelILi8ELi8EEvPKfS1_S1_S1_iiiiPff)
        /*0cb0*/ 	.word	0x0000003f


	//----- nvinfo : EIATTR_FRAME_SIZE
	.align		4
.L_541:
        /*0cb4*/ 	.byte	0x04, 0x11
        /*0cb6*/ 	.short	(.L_543 - .L_542)
	.align		4
.L_542:
        /*0cb8*/ 	.word	index@($__internal_25_$__cuda_sm20_rcp_rn_f32_slowpath)
        /*0cbc*/ 	.word	0x00000000


	//----- nvinfo : EIATTR_FRAME_SIZE
	.align		4
.L_543:
        /*0cc0*/ 	.byte	0x04, 0x11
        /*0cc2*/ 	.short	(.L_545 - .L_544)
	.align		4
.L_544:
        /*0cc4*/ 	.word	index@(_Z32norm_dist_backward_weight_kernelILi8ELi8EEvPKfS1_S1_S1_iiiiPff)
        /*0cc8*/ 	.word	0x00000000


	//----- nvinfo : EIATTR_REGCOUNT
	.align		4
.L_545:
        /*0ccc*/ 	.byte	0x04, 0x2f
        /*0cce*/ 	.short	(.L_547 - .L_546)
	.align		4
.L_546:
        /*0cd0*/ 	.word	index@(_Z32norm_dist_backward_weight_kernelILi8ELi16EEvPKfS1_S1_S1_iiiiPff)
        /*0cd4*/ 	.word	0x00000040


	//----- nvinfo : EIATTR_FRAME_SIZE
	.align		4
.L_547:
        /*0cd8*/ 	.byte	0x04, 0x11
        /*0cda*/ 	.short	(.L_549 - .L_548)
	.align		4
.L_548:
        /*0cdc*/ 	.word	index@($__internal_24_$__cuda_sm20_rcp_rn_f32_slowpath)
        /*0ce0*/ 	.word	0x00000000


	//----- nvinfo : EIATTR_FRAME_SIZE
	.align		4
.L_549:
        /*0ce4*/ 	.byte	0x04, 0x11
        /*0ce6*/ 	.short	(.L_551 - .L_550)
	.align		4
.L_550:
        /*0ce8*/ 	.word	index@(_Z32norm_dist_backward_weight_kernelILi8ELi16EEvPKfS1_S1_S1_iiiiPff)
        /*0cec*/ 	.word	0x00000000


	//----- nvinfo : EIATTR_REGCOUNT
	.align		4
.L_551:
        /*0cf0*/ 	.byte	0x04, 0x2f
        /*0cf2*/ 	.short	(.L_553 - .L_552)
	.align		4
.L_552:
        /*0cf4*/ 	.word	index@(_Z32norm_dist_backward_weight_kernelILi16ELi8EEvPKfS1_S1_S1_iiiiPff)
        /*0cf8*/ 	.word	0x00000040


	//----- nvinfo : EIATTR_FRAME_SIZE
	.align		4
.L_553:
        /*0cfc*/ 	.byte	0x04, 0x11
        /*0cfe*/ 	.short	(.L_555 - .L_554)
	.align		4
.L_554:
        /*0d00*/ 	.word	index@($__internal_23_$__cuda_sm20_rcp_rn_f32_slowpath)
        /*0d04*/ 	.word	0x00000000


	//----- nvinfo : EIATTR_FRAME_SIZE
	.align		4
.L_555:
        /*0d08*/ 	.byte	0x04, 0x11
        /*0d0a*/ 	.short	(.L_557 - .L_556)
	.align		4
.L_556:
        /*0d0c*/ 	.word	index@(_Z32norm_dist_backward_weight_kernelILi16ELi8EEvPKfS1_S1_S1_iiiiPff)
        /*0d10*/ 	.word	0x00000000


	//----- nvinfo : EIATTR_REGCOUNT
	.align		4
.L_557:
        /*0d14*/ 	.byte	0x04, 0x2f
        /*0d16*/ 	.short	(.L_559 - .L_558)
	.align		4
.L_558:
        /*0d18*/ 	.word	index@(_Z32norm_dist_backward_weight_kernelILi16ELi16EEvPKfS1_S1_S1_iiiiPff)
        /*0d1c*/ 	.word	0x0000003f


	//----- nvinfo : EIATTR_FRAME_SIZE
	.align		4
.L_559:
        /*0d20*/ 	.byte	0x04, 0x11
        /*0d22*/ 	.short	(.L_561 - .L_560)
	.align		4
.L_560:
        /*0d24*/ 	.word	index@($__internal_22_$__cuda_sm20_rcp_rn_f32_slowpath)
        /*0d28*/ 	.word	0x00000000


	//----- nvinfo : EIATTR_FRAME_SIZE
	.align		4
.L_561:
        /*0d2c*/ 	.byte	0x04, 0x11
        /*0d2e*/ 	.short	(.L_563 - .L_562)
	.align		4
.L_562:
        /*0d30*/ 	.word	index@(_Z32norm_dist_backward_weight_kernelILi16ELi16EEvPKfS1_S1_S1_iiiiPff)
        /*0d34*/ 	.word	0x00000000


	//----- nvinfo : EIATTR_REGCOUNT
	.align		4
.L_563:
        /*0d38*/ 	.byte	0x04, 0x2f
        /*0d3a*/ 	.short	(.L_565 - .L_564)
	.align		4
.L_564:
        /*0d3c*/ 	.word	index@(_Z32norm_dist_backward_weight_kernelILi16ELi32EEvPKfS1_S1_S1_iiiiPff)
        /*0d40*/ 	.word	0x0000003f


	//----- nvinfo : EIATTR_FRAME_SIZE
	.align		4
.L_565:
        /*0d44*/ 	.byte	0x04, 0x11
        /*0d46*/ 	.short	(.L_567 - .L_566)
	.align		4
.L_566:
        /*0d48*/ 	.word	index@($__internal_21_$__cuda_sm20_rcp_rn_f32_slowpath)
        /*0d4c*/ 	.word	0x00000000


	//----- nvinfo : EIATTR_FRAME_SIZE
	.align		4
.L_567:
        /*0d50*/ 	.byte	0x04, 0x11
        /*0d52*/ 	.short	(.L_569 - .L_568)
	.align		4
.L_568:
        /*0d54*/ 	.word	index@(_Z32norm_dist_backward_weight_kernelILi16ELi32EEvPKfS1_S1_S1_iiiiPff)
        /*0d58*/ 	.word	0x00000000


	//----- nvinfo : EIATTR_REGCOUNT
	.align		4
.L_569:
        /*0d5c*/ 	.byte	0x04, 0x2f
        /*0d5e*/ 	.short	(.L_571 - .L_570)
	.align		4
.L_570:
        /*0d60*/ 	.word	index@(_Z32norm_dist_backward_weight_kernelILi32ELi16EEvPKfS1_S1_S1_iiiiPff)
        /*0d64*/ 	.word	0x0000003f


	//----- nvinfo : EIATTR_FRAME_SIZE
	.align		4
.L_571:
        /*0d68*/ 	.byte	0x04, 0x11
        /*0d6a*/ 	.short	(.L_573 - .L_572)
	.align		4
.L_572:
        /*0d6c*/ 	.word	index@($__internal_20_$__cuda_sm20_rcp_rn_f32_slowpath)
        /*0d70*/ 	.word	0x00000000


	//----- nvinfo : EIATTR_FRAME_SIZE
	.align		4
.L_573:
        /*0d74*/ 	.byte	0x04, 0x11
        /*0d76*/ 	.short	(.L_575 - .L_574)
	.align		4
.L_574:
        /*0d78*/ 	.word	index@(_Z32norm_dist_backward_weight_kernelILi32ELi16EEvPKfS1_S1_S1_iiiiPff)
        /*0d7c*/ 	.word	0x00000000


	//----- nvinfo : EIATTR_REGCOUNT
	.align		4
.L_575:
        /*0d80*/ 	.byte	0x04, 0x2f
        /*0d82*/ 	.short	(.L_577 - .L_576)
	.align		4
.L_576:
        /*0d84*/ 	.word	index@(_Z32norm_dist_backward_weight_kernelILi32ELi32EEvPKfS1_S1_S1_iiiiPff)
        /*0d88*/ 	.word	0x0000003f


	//----- nvinfo : EIATTR_FRAME_SIZE
	.align		4
.L_577:
        /*0d8c*/ 	.byte	0x04, 0x11
        /*0d8e*/ 	.short	(.L_579 - .L_578)
	.align		4
.L_578:
        /*0d90*/ 	.word	index@($__internal_19_$__cuda_sm20_rcp_rn_f32_slowpath)
        /*0d94*/ 	.word	0x00000000


	//----- nvinfo : EIATTR_FRAME_SIZE
	.align		4
.L_579:
        /*0d98*/ 	.byte	0x04, 0x11
        /*0d9a*/ 	.short	(.L_581 - .L_580)
	.align		4
.L_580:
        /*0d9c*/ 	.word	index@(_Z32norm_dist_backward_weight_kernelILi32ELi32EEvPKfS1_S1_S1_iiiiPff)
        /*0da0*/ 	.word	0x00000000


	//----- nvinfo : EIATTR_REGCOUNT
	.align		4
.L_581:
        /*0da4*/ 	.byte	0x04, 0x2f
        /*0da6*/ 	.short	(.L_583 - .L_582)
	.align		4
.L_582:
        /*0da8*/ 	.word	index@(_Z32norm_dist_backward_weight_kernelILi32ELi64EEvPKfS1_S1_S1_iiiiPff)
        /*0dac*/ 	.word	0x0000003f


	//----- nvinfo : EIATTR_FRAME_SIZE
	.align		4
.L_583:
        /*0db0*/ 	.byte	0x04, 0x11
        /*0db2*/ 	.short	(.L_585 - .L_584)
	.align		4
.L_584:
        /*0db4*/ 	.word	index@($__internal_18_$__cuda_sm20_rcp_rn_f32_slowpath)
        /*0db8*/ 	.word	0x00000000


	//----- nvinfo : EIATTR_FRAME_SIZE
	.align		4
.L_585:
        /*0dbc*/ 	.byte	0x04, 0x11
        /*0dbe*/ 	.short	(.L_587 - .L_586)
	.align		4
.L_586:
        /*0dc0*/ 	.word	index@(_Z32norm_dist_backward_weight_kernelILi32ELi64EEvPKfS1_S1_S1_iiiiPff)
        /*0dc4*/ 	.word	0x00000000


	//----- nvinfo : EIATTR_REGCOUNT
	.align		4
.L_587:
        /*0dc8*/ 	.byte	0x04, 0x2f
        /*0dca*/ 	.short	(.L_589 - .L_588)
	.align		4
.L_588:
        /*0dcc*/ 	.word	index@(_Z32norm_dist_backward_weight_kernelILi64ELi32EEvPKfS1_S1_S1_iiiiPff)
        /*0dd0*/ 	.word	0x00000040


	//----- nvinfo : EIATTR_FRAME_SIZE
	.align		4
.L_589:
        /*0dd4*/ 	.byte	0x04, 0x11
        /*0dd6*/ 	.short	(.L_591 - .L_590)
	.align		4
.L_590:
        /*0dd8*/ 	.word	index@($__internal_17_$__cuda_sm20_rcp_rn_f32_slowpath)
        /*0ddc*/ 	.word	0x00000000


	//----- nvinfo : EIATTR_FRAME_SIZE
	.align		4
.L_591:
        /*0de0*/ 	.byte	0x04, 0x11
        /*0de2*/ 	.short	(.L_593 - .L_592)
	.align		4
.L_592:
        /*0de4*/ 	.word	index@(_Z32norm_dist_backward_weight_kernelILi64ELi32EEvPKfS1_S1_S1_iiiiPff)
        /*0de8*/ 	.word	0x00000000


	//----- nvinfo : EIATTR_REGCOUNT
	.align		4
.L_593:
        /*0dec*/ 	.byte	0x04, 0x2f
        /*0dee*/ 	.short	(.L_595 - .L_594)
	.align		4
.L_594:
        /*0df0*/ 	.word	index@(_Z32norm_dist_backward_weight_kernelILi64ELi64EEvPKfS1_S1_S1_iiiiPff)
        /*0df4*/ 	.word	0x00000040


	//----- nvinfo : EIATTR_FRAME_SIZE
	.align		4
.L_595:
        /*0df8*/ 	.byte	0x04, 0x11
        /*0dfa*/ 	.short	(.L_597 - .L_596)
	.align		4
.L_596:
        /*0dfc*/ 	.word	index@($__internal_16_$__cuda_sm20_rcp_rn_f32_slowpath)
        /*0e00*/ 	.word	0x00000000


	//----- nvinfo : EIATTR_FRAME_SIZE
	.align		4
.L_597:
        /*0e04*/ 	.byte	0x04, 0x11
        /*0e06*/ 	.short	(.L_599 - .L_598)
	.align		4
.L_598:
        /*0e08*/ 	.word	index@(_Z32norm_dist_backward_weight_kernelILi64ELi64EEvPKfS1_S1_S1_iiiiPff)
        /*0e0c*/ 	.word	0x00000000


	//----- nvinfo : EIATTR_REGCOUNT
	.align		4
.L_599:
        /*0e10*/ 	.byte	0x04, 0x2f
        /*0e12*/ 	.short	(.L_601 - .L_600)
	.align		4
.L_600:
        /*0e14*/ 	.word	index@(_Z32norm_dist_backward_weight_kernelILi9ELi1EEvPKfS1_S1_S1_iiiiPff)
        /*0e18*/ 	.word	0x00000040


	//----- nvinfo : EIATTR_FRAME_SIZE
	.align		4
.L_601:
        /*0e1c*/ 	.byte	0x04, 0x11
        /*0e1e*/ 	.short	(.L_603 - .L_602)
	.align		4
.L_602:
        /*0e20*/ 	.word	index@($__internal_15_$__cuda_sm20_rcp_rn_f32_slowpath)
        /*0e24*/ 	.word	0x00000000


	//----- nvinfo : EIATTR_FRAME_SIZE
	.align		4
.L_603:
        /*0e28*/ 	.byte	0x04, 0x11
        /*0e2a*/ 	.short	(.L_605 - .L_604)
	.align		4
.L_604:
        /*0e2c*/ 	.word	index@(_Z32norm_dist_backward_weight_kernelILi9ELi1EEvPKfS1_S1_S1_iiiiPff)
        /*0e30*/ 	.word	0x00000000


	//----- nvinfo : EIATTR_REGCOUNT
	.align		4
.L_605:
        /*0e34*/ 	.byte	0x04, 0x2f
        /*0e36*/ 	.short	(.L_607 - .L_606)
	.align		4
.L_606:
        /*0e38*/ 	.word	index@(_Z32norm_dist_backward_weight_kernelILi9ELi2EEvPKfS1_S1_S1_iiiiPff)
        /*0e3c*/ 	.word	0x00000038


	//----- nvinfo : EIATTR_FRAME_SIZE
	.align		4
.L_607:
        /*0e40*/ 	.byte	0x04, 0x11
        /*0e42*/ 	.short	(.L_609 - .L_608)
	.align		4
.L_608:
        /*0e44*/ 	.word	index@($__internal_14_$__cuda_sm20_rcp_rn_f32_slowpath)
        /*0e48*/ 	.word	0x00000000


	//----- nvinfo : EIATTR_FRAME_SIZE
	.align		4
.L_609:
        /*0e4c*/ 	.byte	0x04, 0x11
        /*0e4e*/ 	.short	(.L_611 - .L_610)
	.align		4
.L_610:
        /*0e50*/ 	.word	index@(_Z32norm_dist_backward_weight_kernelILi9ELi2EEvPKfS1_S1_S1_iiiiPff)
        /*0e54*/ 	.word	0x00000000


	//----- nvinfo : EIATTR_REGCOUNT
	.align		4
.L_611:
        /*0e58*/ 	.byte	0x04, 0x2f
        /*0e5a*/ 	.short	(.L_613 - .L_612)
	.align		4
.L_612:
        /*0e5c*/ 	.word	index@(_Z32norm_dist_backward_weight_kernelILi18ELi1EEvPKfS1_S1_S1_iiiiPff)
        /*0e60*/ 	.word	0x00000040


	//----- nvinfo : EIATTR_FRAME_SIZE
	.align		4
.L_613:
        /*0e64*/ 	.byte	0x04, 0x11
        /*0e66*/ 	.short	(.L_615 - .L_614)
	.align		4
.L_614:
        /*0e68*/ 	.word	index@($__internal_13_$__cuda_sm20_rcp_rn_f32_slowpath)
        /*0e6c*/ 	.word	0x00000000


	//----- nvinfo : EIATTR_FRAME_SIZE
	.align		4
.L_615:
        /*0e70*/ 	.byte	0x04, 0x11
        /*0e72*/ 	.short	(.L_617 - .L_616)
	.align		4
.L_616:
        /*0e74*/ 	.word	index@(_Z32norm_dist_backward_weight_kernelILi18ELi1EEvPKfS1_S1_S1_iiiiPff)
        /*0e78*/ 	.word	0x00000000


	//----- nvinfo : EIATTR_REGCOUNT
	.align		4
.L_617:
        /*0e7c*/ 	.byte	0x04, 0x2f
        /*0e7e*/ 	.short	(.L_619 - .L_618)
	.align		4
.L_618:
        /*0e80*/ 	.word	index@(_Z32norm_dist_backward_weight_kernelILi18ELi2EEvPKfS1_S1_S1_iiiiPff)
        /*0e84*/ 	.word	0x00000038


	//----- nvinfo : EIATTR_FRAME_SIZE
	.align		4
.L_619:
        /*0e88*/ 	.byte	0x04, 0x11
        /*0e8a*/ 	.short	(.L_621 - .L_620)
	.align		4
.L_620:
        /*0e8c*/ 	.word	index@($__internal_12_$__cuda_sm20_rcp_rn_f32_slowpath)
        /*0e90*/ 	.word	0x00000000


	//----- nvinfo : EIATTR_FRAME_SIZE
	.align		4
.L_621:
        /*0e94*/ 	.byte	0x04, 0x11
        /*0e96*/ 	.short	(.L_623 - .L_622)
	.align		4
.L_622:
        /*0e98*/ 	.word	index@(_Z32norm_dist_backward_weight_kernelILi18ELi2EEvPKfS1_S1_S1_iiiiPff)
        /*0e9c*/ 	.word	0x00000000


	//----- nvinfo : EIATTR_REGCOUNT
	.align		4
.L_623:
        /*0ea0*/ 	.byte	0x04, 0x2f
        /*0ea2*/ 	.short	(.L_625 - .L_624)
	.align		4
.L_624:
        /*0ea4*/ 	.word	index@(_Z32norm_dist_backward_weight_kernelILi18ELi4EEvPKfS1_S1_S1_iiiiPff)
        /*0ea8*/ 	.word	0x00000038


	//----- nvinfo : EIATTR_FRAME_SIZE
	.align		4
.L_625:
        /*0eac*/ 	.byte	0x04, 0x11
        /*0eae*/ 	.short	(.L_627 - .L_626)
	.align		4
.L_626:
        /*0eb0*/ 	.word	index@($__internal_11_$__cuda_sm20_rcp_rn_f32_slowpath)
        /*0eb4*/ 	.word	0x00000000


	//----- nvinfo : EIATTR_FRAME_SIZE
	.align		4
.L_627:
        /*0eb8*/ 	.byte	0x04, 0x11
        /*0eba*/ 	.short	(.L_629 - .L_628)
	.align		4
.L_628:
        /*0ebc*/ 	.word	index@(_Z32norm_dist_backward_weight_kernelILi18ELi4EEvPKfS1_S1_S1_iiiiPff)
        /*0ec0*/ 	.word	0x00000000


	//----- nvinfo : EIATTR_REGCOUNT
	.align		4
.L_629:
        /*0ec4*/ 	.byte	0x04, 0x2f
        /*0ec6*/ 	.short	(.L_631 - .L_630)
	.align		4
.L_630:
        /*0ec8*/ 	.word	index@(_Z32norm_dist_backward_weight_kernelILi36ELi2EEvPKfS1_S1_S1_iiiiPff)
        /*0ecc*/ 	.word	0x00000038


	//----- nvinfo : EIATTR_FRAME_SIZE
	.align		4
.L_631:
        /*0ed0*/ 	.byte	0x04, 0x11
        /*0ed2*/ 	.short	(.L_633 - .L_632)
	.align		4
.L_632:
        /*0ed4*/ 	.word	index@($__internal_10_$__cuda_sm20_rcp_rn_f32_slowpath)
        /*0ed8*/ 	.word	0x00000000


	//----- nvinfo : EIATTR_FRAME_SIZE
	.align		4
.L_633:
        /*0edc*/ 	.byte	0x04, 0x11
        /*0ede*/ 	.short	(.L_635 - .L_634)
	.align		4
.L_634:
        /*0ee0*/ 	.word	index@(_Z32norm_dist_backward_weight_kernelILi36ELi2EEvPKfS1_S1_S1_iiiiPff)
        /*0ee4*/ 	.word	0x00000000


	//----- nvinfo : EIATTR_REGCOUNT
	.align		4
.L_635:
        /*0ee8*/ 	.byte	0x04, 0x2f
        /*0eea*/ 	.short	(.L_637 - .L_636)
	.align		4
.L_636:
        /*0eec*/ 	.word	index@(_Z32norm_dist_backward_weight_kernelILi36ELi4EEvPKfS1_S1_S1_iiiiPff)
        /*0ef0*/ 	.word	0x00000038


	//----- nvinfo : EIATTR_FRAME_SIZE
	.align		4
.L_637:
        /*0ef4*/ 	.byte	0x04, 0x11
        /*0ef6*/ 	.short	(.L_639 - .L_638)
	.align		4
.L_638:
        /*0ef8*/ 	.word	index@($__internal_9_$__cuda_sm20_rcp_rn_f32_slowpath)
        /*0efc*/ 	.word	0x00000000


	//----- nvinfo : EIATTR_FRAME_SIZE
	.align		4
.L_639:
        /*0f00*/ 	.byte	0x04, 0x11
        /*0f02*/ 	.short	(.L_641 - .L_640)
	.align		4
.L_640:
        /*0f04*/ 	.word	index@(_Z32norm_dist_backward_weight_kernelILi36ELi4EEvPKfS1_S1_S1_iiiiPff)
        /*0f08*/ 	.word	0x00000000


	//----- nvinfo : EIATTR_REGCOUNT
	.align		4
.L_641:
        /*0f0c*/ 	.byte	0x04, 0x2f
        /*0f0e*/ 	.short	(.L_643 - .L_642)
	.align		4
.L_642:
        /*0f10*/ 	.word	index@(_Z32norm_dist_backward_weight_kernelILi36ELi8EEvPKfS1_S1_S1_iiiiPff)
        /*0f14*/ 	.word	0x0000003f


	//----- nvinfo : EIATTR_FRAME_SIZE
	.align		4
.L_643:
        /*0f18*/ 	.byte	0x04, 0x11
        /*0f1a*/ 	.short	(.L_645 - .L_644)
	.align		4
.L_644:
        /*0f1c*/ 	.word	index@($__internal_8_$__cuda_sm20_rcp_rn_f32_slowpath)
        /*0f20*/ 	.word	0x00000000


	//----- nvinfo : EIATTR_FRAME_SIZE
	.align		4
.L_645:
        /*0f24*/ 	.byte	0x04, 0x11
        /*0f26*/ 	.short	(.L_647 - .L_646)
	.align		4
.L_646:
        /*0f28*/ 	.word	index@(_Z32norm_dist_backward_weight_kernelILi36ELi8EEvPKfS1_S1_S1_iiiiPff)
        /*0f2c*/ 	.word	0x00000000


	//----- nvinfo : EIATTR_REGCOUNT
	.align		4
.L_647:
        /*0f30*/ 	.byte	0x04, 0x2f
        /*0f32*/ 	.short	(.L_649 - .L_648)
	.align		4
.L_648:
        /*0f34*/ 	.word	index@(_Z32norm_dist_backward_weight_kernelILi72ELi4EEvPKfS1_S1_S1_iiiiPff)
        /*0f38*/ 	.word	0x00000038


	//----- nvinfo : EIATTR_FRAME_SIZE
	.align		4
.L_649:
        /*0f3c*/ 	.byte	0x04, 0x11
        /*0f3e*/ 	.short	(.L_651 - .L_650)
	.align		4
.L_650:
        /*0f40*/ 	.word	index@($__internal_7_$__cuda_sm20_rcp_rn_f32_slowpath)
        /*0f44*/ 	.word	0x00000000


	//----- nvinfo : EIATTR_FRAME_SIZE
	.align		4
.L_651:
        /*0f48*/ 	.byte	0x04, 0x11
        /*0f4a*/ 	.short	(.L_653 - .L_652)
	.align		4
.L_652:
        /*0f4c*/ 	.word	index@(_Z32norm_dist_backward_weight_kernelILi72ELi4EEvPKfS1_S1_S1_iiiiPff)
        /*0f50*/ 	.word	0x00000000


	//----- nvinfo : EIATTR_REGCOUNT
	.align		4
.L_653:
        /*0f54*/ 	.byte	0x04, 0x2f
        /*0f56*/ 	.short	(.L_655 - .L_654)
	.align		4
.L_654:
        /*0f58*/ 	.word	index@(_Z32norm_dist_backward_weight_kernelILi72ELi8EEvPKfS1_S1_S1_iiiiPff)
        /*0f5c*/ 	.word	0x0000003f


	//----- nvinfo : EIATTR_FRAME_SIZE
	.align		4
.L_655:
        /*0f60*/ 	.byte	0x04, 0x11
        /*0f62*/ 	.short	(.L_657 - .L_656)
	.align		4
.L_656:
        /*0f64*/ 	.word	index@($__internal_6_$__cuda_sm20_rcp_rn_f32_slowpath)
        /*0f68*/ 	.word	0x00000000


	//----- nvinfo : EIATTR_FRAME_SIZE
	.align		4
.L_657:
        /*0f6c*/ 	.byte	0x04, 0x11
        /*0f6e*/ 	.short	(.L_659 - .L_658)
	.align		4
.L_658:
        /*0f70*/ 	.word	index@(_Z32norm_dist_backward_weight_kernelILi72ELi8EEvPKfS1_S1_S1_iiiiPff)
        /*0f74*/ 	.word	0x00000000


	//----- nvinfo : EIATTR_REGCOUNT
	.align		4
.L_659:
        /*0f78*/ 	.byte	0x04, 0x2f
        /*0f7a*/ 	.short	(.L_661 - .L_660)
	.align		4
.L_660:
        /*0f7c*/ 	.word	index@(_Z32norm_dist_backward_weight_kernelILi72ELi16EEvPKfS1_S1_S1_iiiiPff)
        /*0f80*/ 	.word	0x00000040


	//----- nvinfo : EIATTR_FRAME_SIZE
	.align		4
.L_661:
        /*0f84*/ 	.byte	0x04, 0x11
        /*0f86*/ 	.short	(.L_663 - .L_662)
	.align		4
.L_662:
        /*0f88*/ 	.word	index@($__internal_5_$__cuda_sm20_rcp_rn_f32_slowpath)
        /*0f8c*/ 	.word	0x00000000


	//----- nvinfo : EIATTR_FRAME_SIZE
	.align		4
.L_663:
        /*0f90*/ 	.byte	0x04, 0x11
        /*0f92*/ 	.short	(.L_665 - .L_664)
	.align		4
.L_664:
        /*0f94*/ 	.word	index@(_Z32norm_dist_backward_weight_kernelILi72ELi16EEvPKfS1_S1_S1_iiiiPff)
        /*0f98*/ 	.word	0x00000000


	//----- nvinfo : EIATTR_REGCOUNT
	.align		4
.L_665:
        /*0f9c*/ 	.byte	0x04, 0x2f
        /*0f9e*/ 	.short	(.L_667 - .L_666)
	.align		4
.L_666:
        /*0fa0*/ 	.word	index@(_Z32norm_dist_backward_weight_kernelILi144ELi8EEvPKfS1_S1_S1_iiiiPff)
        /*0fa4*/ 	.word	0x0000003f


	//----- nvinfo : EIATTR_FRAME_SIZE
	.align		4
.L_667:
        /*0fa8*/ 	.byte	0x04, 0x11
        /*0faa*/ 	.short	(.L_669 - .L_668)
	.align		4
.L_668:
        /*0fac*/ 	.word	index@($__internal_4_$__cuda_sm20_rcp_rn_f32_slowpath)
        /*0fb0*/ 	.word	0x00000000


	//----- nvinfo : EIATTR_FRAME_SIZE
	.align		4
.L_669:
        /*0fb4*/ 	.byte	0x04, 0x11
        /*0fb6*/ 	.short	(.L_671 - .L_670)
	.align		4
.L_670:
        /*0fb8*/ 	.word	index@(_Z32norm_dist_backward_weight_kernelILi144ELi8EEvPKfS1_S1_S1_iiiiPff)
        /*0fbc*/ 	.word	0x00000000


	//----- nvinfo : EIATTR_REGCOUNT
	.align		4
.L_671:
        /*0fc0*/ 	.byte	0x04, 0x2f
        /*0fc2*/ 	.short	(.L_673 - .L_672)
	.align		4
.L_672:
        /*0fc4*/ 	.word	index@(_Z32norm_dist_backward_weight_kernelILi144ELi16EEvPKfS1_S1_S1_iiiiPff)
        /*0fc8*/ 	.word	0x0000003e


	//----- nvinfo : EIATTR_FRAME_SIZE
	.align		4
.L_673:
        /*0fcc*/ 	.byte	0x04, 0x11
        /*0fce*/ 	.short	(.L_675 - .L_674)
	.align		4
.L_674:
        /*0fd0*/ 	.word	index@($__internal_3_$__cuda_sm20_rcp_rn_f32_slowpath)
        /*0fd4*/ 	.word	0x00000000


	//----- nvinfo : EIATTR_FRAME_SIZE
	.align		4
.L_675:
        /*0fd8*/ 	.byte	0x04, 0x11
        /*0fda*/ 	.short	(.L_677 - .L_676)
	.align		4
.L_676:
        /*0fdc*/ 	.word	index@(_Z32norm_dist_backward_weight_kernelILi144ELi16EEvPKfS1_S1_S1_iiiiPff)
        /*0fe0*/ 	.word	0x00000000


	//----- nvinfo : EIATTR_REGCOUNT
	.align		4
.L_677:
        /*0fe4*/ 	.byte	0x04, 0x2f
        /*0fe6*/ 	.short	(.L_679 - .L_678)
	.align		4
.L_678:
        /*0fe8*/ 	.word	index@(_Z32norm_dist_backward_weight_kernelILi144ELi32EEvPKfS1_S1_S1_iiiiPff)
        /*0fec*/ 	.word	0x0000003e


	//----- nvinfo : EIATTR_FRAME_SIZE
	.align		4
.L_679:
        /*0ff0*/ 	.byte	0x04, 0x11
        /*0ff2*/ 	.short	(.L_681 - .L_680)
	.align		4
.L_680:
        /*0ff4*/ 	.word	index@($__internal_2_$__cuda_sm20_rcp_rn_f32_slowpath)
        /*0ff8*/ 	.word	0x00000000


	//----- nvinfo : EIATTR_FRAME_SIZE
	.align		4
.L_681:
        /*0ffc*/ 	.byte	0x04, 0x11
        /*0ffe*/ 	.short	(.L_683 - .L_682)
	.align		4
.L_682:
        /*1000*/ 	.word	index@(_Z32norm_dist_backward_weight_kernelILi144ELi32EEvPKfS1_S1_S1_iiiiPff)
        /*1004*/ 	.word	0x00000000


	//----- nvinfo : EIATTR_REGCOUNT
	.align		4
.L_683:
        /*1008*/ 	.byte	0x04, 0x2f
        /*100a*/ 	.short	(.L_685 - .L_684)
	.align		4
.L_684:
        /*100c*/ 	.word	index@(_Z32norm_dist_backward_weight_kernelILb0EEvPKfS1_S1_S1_iiiiiPff)
        /*1010*/ 	.word	0x00000020


	//----- nvinfo : EIATTR_FRAME_SIZE
	.align		4
.L_685:
        /*1014*/ 	.byte	0x04, 0x11
        /*1016*/ 	.short	(.L_687 - .L_686)
	.align		4
.L_686:
        /*1018*/ 	.word	index@($__internal_1_$__cuda_sm20_rcp_rn_f32_slowpath)
        /*101c*/ 	.word	0x00000000


	//----- nvinfo : EIATTR_FRAME_SIZE
	.align		4
.L_687:
        /*1020*/ 	.byte	0x04, 0x11
        /*1022*/ 	.short	(.L_689 - .L_688)
	.align		4
.L_688:
        /*1024*/ 	.word	index@(_Z32norm_dist_backward_weight_kernelILb0EEvPKfS1_S1_S1_iiiiiPff)
        /*1028*/ 	.word	0x00000000


	//----- nvinfo : EIATTR_REGCOUNT
	.align		4
.L_689:
        /*102c*/ 	.byte	0x04, 0x2f
        /*102e*/ 	.short	(.L_691 - .L_690)
	.align		4
.L_690:
        /*1030*/ 	.word	index@(_Z32norm_dist_backward_weight_kernelILb1EEvPKfS1_S1_S1_iiiiiPff)
        /*1034*/ 	.word	0x00000020


	//----- nvinfo : EIATTR_FRAME_SIZE
	.align		4
.L_691:
        /*1038*/ 	.byte	0x04, 0x11
        /*103a*/ 	.short	(.L_693 - .L_692)
	.align		4
.L_692:
        /*103c*/ 	.word	index@($__internal_0_$__cuda_sm20_rcp_rn_f32_slowpath)
        /*1040*/ 	.word	0x00000000


	//----- nvinfo : EIATTR_FRAME_SIZE
	.align		4
.L_693:
        /*1044*/ 	.byte	0x04, 0x11
        /*1046*/ 	.short	(.L_695 - .L_694)
	.align		4
.L_694:
        /*1048*/ 	.word	index@(_Z32norm_dist_backward_weight_kernelILb1EEvPKfS1_S1_S1_iiiiiPff)
        /*104c*/ 	.word	0x00000000


	//----- nvinfo : EIATTR_MIN_STACK_SIZE
	.align		4
.L_695:
        /*1050*/ 	.byte	0x04, 0x12
        /*1052*/ 	.short	(.L_697 - .L_696)
	.align		4
.L_696:
        /*1054*/ 	.word	index@(_Z32norm_dist_backward_weight_kernelILb1EEvPKfS1_S1_S1_iiiiiPff)
        /*1058*/ 	.word	0x00000000


	//----- nvinfo : EIATTR_MIN_STACK_SIZE
	.align		4
.L_697:
        /*105c*/ 	.byte	0x04, 0x12
        /*105e*/ 	.short	(.L_699 - .L_698)
	.align		4
.L_698:
        /*1060*/ 	.word	index@(_Z32norm_dist_backward_weight_kernelILb0EEvPKfS1_S1_S1_iiiiiPff)
        /*1064*/ 	.word	0x00000000


	//----- nvinfo : EIATTR_MIN_STACK_SIZE
	.align		4
.L_699:
        /*1068*/ 	.byte	0x04, 0x12
        /*106a*/ 	.short	(.L_701 - .L_700)
	.align		4
.L_700:
        /*106c*/ 	.word	index@(_Z32norm_dist_backward_weight_kernelILi144ELi32EEvPKfS1_S1_S1_iiiiPff)
        /*1070*/ 	.word	0x00000000


	//----- nvinfo : EIATTR_MIN_STACK_SIZE
	.align		4
.L_701:
        /*1074*/ 	.byte	0x04, 0x12
        /*1076*/ 	.short	(.L_703 - .L_702)
	.align		4
.L_702:
        /*1078*/ 	.word	index@(_Z32norm_dist_backward_weight_kernelILi144ELi16EEvPKfS1_S1_S1_iiiiPff)
        /*107c*/ 	.word	0x00000000


	//----- nvinfo : EIATTR_MIN_STACK_SIZE
	.align		4
.L_703:
        /*1080*/ 	.byte	0x04, 0x12
        /*1082*/ 	.short	(.L_705 - .L_704)
	.align		4
.L_704:
        /*1084*/ 	.word	index@(_Z32norm_dist_backward_weight_kernelILi144ELi8EEvPKfS1_S1_S1_iiiiPff)
        /*1088*/ 	.word	0x00000000


	//----- nvinfo : EIATTR_MIN_STACK_SIZE
	.align		4
.L_705:
        /*108c*/ 	.byte	0x04, 0x12
        /*108e*/ 	.short	(.L_707 - .L_706)
	.align		4
.L_706:
        /*1090*/ 	.word	index@(_Z32norm_dist_backward_weight_kernelILi72ELi16EEvPKfS1_S1_S1_iiiiPff)
        /*1094*/ 	.word	0x00000000


	//----- nvinfo : EIATTR_MIN_STACK_SIZE
	.align		4
.L_707:
        /*1098*/ 	.byte	0x04, 0x12
        /*109a*/ 	.short	(.L_709 - .L_708)
	.align		4
.L_708:
        /*109c*/ 	.word	index@(_Z32norm_dist_backward_weight_kernelILi72ELi8EEvPKfS1_S1_S1_iiiiPff)
        /*10a0*/ 	.word	0x00000000


	//----- nvinfo : EIATTR_MIN_STACK_SIZE
	.align		4
.L_709:
        /*10a4*/ 	.byte	0x04, 0x12
        /*10a6*/ 	.short	(.L_711 - .L_710)
	.align		4
.L_710:
        /*10a8*/ 	.word	index@(_Z32norm_dist_backward_weight_kernelILi72ELi4EEvPKfS1_S1_S1_iiiiPff)
        /*10ac*/ 	.word	0x00000000


	//----- nvinfo : EIATTR_MIN_STACK_SIZE
	.align		4
.L_711:
        /*10b0*/ 	.byte	0x04, 0x12
        /*10b2*/ 	.short	(.L_713 - .L_712)
	.align		4
.L_712:
        /*10b4*/ 	.word	index@(_Z32norm_dist_backward_weight_kernelILi36ELi8EEvPKfS1_S1_S1_iiiiPff)
        /*10b8*/ 	.word	0x00000000


	//----- nvinfo : EIATTR_MIN_STACK_SIZE
	.align		4
.L_713:
        /*10bc*/ 	.byte	0x04, 0x12
        /*10be*/ 	.short	(.L_715 - .L_714)
	.align		4
.L_714:
        /*10c0*/ 	.word	index@(_Z32norm_dist_backward_weight_kernelILi36ELi4EEvPKfS1_S1_S1_iiiiPff)
        /*10c4*/ 	.word	0x00000000


	//----- nvinfo : EIATTR_MIN_STACK_SIZE
	.align		4
.L_715:
        /*10c8*/ 	.byte	0x04, 0x12
        /*10ca*/ 	.short	(.L_717 - .L_716)
	.align		4
.L_716:
        /*10cc*/ 	.word	index@(_Z32norm_dist_backward_weight_kernelILi36ELi2EEvPKfS1_S1_S1_iiiiPff)
        /*10d0*/ 	.word	0x00000000


	//----- nvinfo : EIATTR_MIN_STACK_SIZE
	.align		4
.L_717:
        /*10d4*/ 	.byte	0x04, 0x12
        /*10d6*/ 	.short	(.L_719 - .L_718)
	.align		4
.L_718:
        /*10d8*/ 	.word	index@(_Z32norm_dist_backward_weight_kernelILi18ELi4EEvPKfS1_S1_S1_iiiiPff)
        /*10dc*/ 	.word	0x00000000


	//----- nvinfo : EIATTR_MIN_STACK_SIZE
	.align		4
.L_719:
        /*10e0*/ 	.byte	0x04, 0x12
        /*10e2*/ 	.short	(.L_721 - .L_720)
	.align		4
.L_720:
        /*10e4*/ 	.word	index@(_Z32norm_dist_backward_weight_kernelILi18ELi2EEvPKfS1_S1_S1_iiiiPff)
        /*10e8*/ 	.word	0x00000000


	//----- nvinfo : EIATTR_MIN_STACK_SIZE
	.align		4
.L_721:
        /*10ec*/ 	.byte	0x04, 0x12
        /*10ee*/ 	.short	(.L_723 - .L_722)
	.align		4
.L_722:
        /*10f0*/ 	.word	index@(_Z32norm_dist_backward_weight_kernelILi18ELi1EEvPKfS1_S1_S1_iiiiPff)
        /*10f4*/ 	.word	0x00000000


	//----- nvinfo : EIATTR_MIN_STACK_SIZE
	.align		4
.L_723:
        /*10f8*/ 	.byte	0x04, 0x12
        /*10fa*/ 	.short	(.L_725 - .L_724)
	.align		4
.L_724:
        /*10fc*/ 	.word	index@(_Z32norm_dist_backward_weight_kernelILi9ELi2EEvPKfS1_S1_S1_iiiiPff)
        /*1100*/ 	.word	0x00000000


	//----- nvinfo : EIATTR_MIN_STACK_SIZE
	.align		4
.L_725:
        /*1104*/ 	.byte	0x04, 0x12
        /*1106*/ 	.short	(.L_727 - .L_726)
	.align		4
.L_726:
        /*1108*/ 	.word	index@(_Z32norm_dist_backward_weight_kernelILi9ELi1EEvPKfS1_S1_S1_iiiiPff)
        /*110c*/ 	.word	0x00000000


	//----- nvinfo : EIATTR_MIN_STACK_SIZE
	.align		4
.L_727:
        /*1110*/ 	.byte	0x04, 0x12
        /*1112*/ 	.short	(.L_729 - .L_728)
	.align		4
.L_728:
        /*1114*/ 	.word	index@(_Z32norm_dist_backward_weight_kernelILi64ELi64EEvPKfS1_S1_S1_iiiiPff)
        /*1118*/ 	.word	0x00000000


	//----- nvinfo : EIATTR_MIN_STACK_SIZE
	.align		4
.L_729:
        /*111c*/ 	.byte	0x04, 0x12
        /*111e*/ 	.short	(.L_731 - .L_730)
	.align		4
.L_730:
        /*1120*/ 	.word	index@(_Z32norm_dist_backward_weight_kernelILi64ELi32EEvPKfS1_S1_S1_iiiiPff)
        /*1124*/ 	.word	0x00000000


	//----- nvinfo : EIATTR_MIN_STACK_SIZE
	.align		4
.L_731:
        /*1128*/ 	.byte	0x04, 0x12
        /*112a*/ 	.short	(.L_733 - .L_732)
	.align		4
.L_732:
        /*112c*/ 	.word	index@(_Z32norm_dist_backward_weight_kernelILi32ELi64EEvPKfS1_S1_S1_iiiiPff)
        /*1130*/ 	.word	0x00000000


	//----- nvinfo : EIATTR_MIN_STACK_SIZE
	.align		4
.L_733:
        /*1134*/ 	.byte	0x04, 0x12
        /*1136*/ 	.short	(.L_735 - .L_734)
	.align		4
.L_734:
        /*1138*/ 	.word	index@(_Z32norm_dist_backward_weight_kernelILi32ELi32EEvPKfS1_S1_S1_iiiiPff)
        /*113c*/ 	.word	0x00000000


	//----- nvinfo : EIATTR_MIN_STACK_SIZE
	.align		4
.L_735:
        /*1140*/ 	.byte	0x04, 0x12
        /*1142*/ 	.short	(.L_737 - .L_736)
	.align		4
.L_736:
        /*1144*/ 	.word	index@(_Z32norm_dist_backward_weight_kernelILi32ELi16EEvPKfS1_S1_S1_iiiiPff)
        /*1148*/ 	.word	0x00000000


	//----- nvinfo : EIATTR_MIN_STACK_SIZE
	.align		4
.L_737:
        /*114c*/ 	.byte	0x04, 0x12
        /*114e*/ 	.short	(.L_739 - .L_738)
	.align		4
.L_738:
        /*1150*/ 	.word	index@(_Z32norm_dist_backward_weight_kernelILi16ELi32EEvPKfS1_S1_S1_iiiiPff)
        /*1154*/ 	.word	0x00000000


	//----- nvinfo : EIATTR_MIN_STACK_SIZE
	.align		4
.L_739:
        /*1158*/ 	.byte	0x04, 0x12
        /*115a*/ 	.short	(.L_741 - .L_740)
	.align		4
.L_740:
        /*115c*/ 	.word	index@(_Z32norm_dist_backward_weight_kernelILi16ELi16EEvPKfS1_S1_S1_iiiiPff)
        /*1160*/ 	.word	0x00000000


	//----- nvinfo : EIATTR_MIN_STACK_SIZE
	.align		4
.L_741:
        /*1164*/ 	.byte	0x04, 0x12
        /*1166*/ 	.short	(.L_743 - .L_742)
	.align		4
.L_742:
        /*1168*/ 	.word	index@(_Z32norm_dist_backward_weight_kernelILi16ELi8EEvPKfS1_S1_S1_iiiiPff)
        /*116c*/ 	.word	0x00000000


	//----- nvinfo : EIATTR_MIN_STACK_SIZE
	.align		4
.L_743:
        /*1170*/ 	.byte	0x04, 0x12
        /*1172*/ 	.short	(.L_745 - .L_744)
	.align		4
.L_744:
        /*1174*/ 	.word	index@(_Z32norm_dist_backward_weight_kernelILi8ELi16EEvPKfS1_S1_S1_iiiiPff)
        /*1178*/ 	.word	0x00000000


	//----- nvinfo : EIATTR_MIN_STACK_SIZE
	.align		4
.L_745:
        /*117c*/ 	.byte	0x04, 0x12
        /*117e*/ 	.short	(.L_747 - .L_746)
	.align		4
.L_746:
        /*1180*/ 	.word	index@(_Z32norm_dist_backward_weight_kernelILi8ELi8EEvPKfS1_S1_S1_iiiiPff)
        /*1184*/ 	.word	0x00000000


	//----- nvinfo : EIATTR_MIN_STACK_SIZE
	.align		4
.L_747:
        /*1188*/ 	.byte	0x04, 0x12
        /*118a*/ 	.short	(.L_749 - .L_748)
	.align		4
.L_748:
        /*118c*/ 	.word	index@(_Z32norm_dist_backward_weight_kernelILi8ELi4EEvPKfS1_S1_S1_iiiiPff)
        /*1190*/ 	.word	0x00000000


	//----- nvinfo : EIATTR_MIN_STACK_SIZE
	.align		4
.L_749:
        /*1194*/ 	.byte	0x04, 0x12
        /*1196*/ 	.short	(.L_751 - .L_750)
	.align		4
.L_750:
        /*1198*/ 	.word	index@(_Z32norm_dist_backward_weight_kernelILi4ELi8EEvPKfS1_S1_S1_iiiiPff)
        /*119c*/ 	.word	0x00000000


	//----- nvinfo : EIATTR_MIN_STACK_SIZE
	.align		4
.L_751:
        /*11a0*/ 	.byte	0x04, 0x12
        /*11a2*/ 	.short	(.L_753 - .L_752)
	.align		4
.L_752:
        /*11a4*/ 	.word	index@(_Z32norm_dist_backward_weight_kernelILi4ELi4EEvPKfS1_S1_S1_iiiiPff)
        /*11a8*/ 	.word	0x00000000


	//----- nvinfo : EIATTR_MIN_STACK_SIZE
	.align		4
.L_753:
        /*11ac*/ 	.byte	0x04, 0x12
        /*11ae*/ 	.short	(.L_755 - .L_754)
	.align		4
.L_754:
        /*11b0*/ 	.word	index@(_Z32norm_dist_backward_weight_kernelILi4ELi2EEvPKfS1_S1_S1_iiiiPff)
        /*11b4*/ 	.word	0x00000000


	//----- nvinfo : EIATTR_MIN_STACK_SIZE
	.align		4
.L_755:
        /*11b8*/ 	.byte	0x04, 0x12
        /*11ba*/ 	.short	(.L_757 - .L_756)
	.align		4
.L_756:
        /*11bc*/ 	.word	index@(_Z32norm_dist_backward_weight_kernelILi2ELi4EEvPKfS1_S1_S1_iiiiPff)
        /*11c0*/ 	.word	0x00000000


	//----- nvinfo : EIATTR_MIN_STACK_SIZE
	.align		4
.L_757:
        /*11c4*/ 	.byte	0x04, 0x12
        /*11c6*/ 	.short	(.L_759 - .L_758)
	.align		4
.L_758:
        /*11c8*/ 	.word	index@(_Z32norm_dist_backward_weight_kernelILi2ELi2EEvPKfS1_S1_S1_iiiiPff)
        /*11cc*/ 	.word	0x00000000


	//----- nvinfo : EIATTR_MIN_STACK_SIZE
	.align		4
.L_759:
        /*11d0*/ 	.byte	0x04, 0x12
        /*11d2*/ 	.short	(.L_761 - .L_760)
	.align		4
.L_760:
        /*11d4*/ 	.word	index@(_Z32norm_dist_backward_weight_kernelILi2ELi1EEvPKfS1_S1_S1_iiiiPff)
        /*11d8*/ 	.word	0x00000000


	//----- nvinfo : EIATTR_MIN_STACK_SIZE
	.align		4
.L_761:
        /*11dc*/ 	.byte	0x04, 0x12
        /*11de*/ 	.short	(.L_763 - .L_762)
	.align		4
.L_762:
        /*11e0*/ 	.word	index@(_Z32norm_dist_backward_weight_kernelILi1ELi2EEvPKfS1_S1_S1_iiiiPff)
        /*11e4*/ 	.word	0x00000000


	//----- nvinfo : EIATTR_MIN_STACK_SIZE
	.align		4
.L_763:
        /*11e8*/ 	.byte	0x04, 0x12
        /*11ea*/ 	.short	(.L_765 - .L_764)
	.align		4
.L_764:
        /*11ec*/ 	.word	index@(_Z32norm_dist_backward_weight_kernelILi1ELi1EEvPKfS1_S1_S1_iiiiPff)
        /*11f0*/ 	.word	0x00000000


	//----- nvinfo : EIATTR_MIN_STACK_SIZE
	.align		4
.L_765:
        /*11f4*/ 	.byte	0x04, 0x12
        /*11f6*/ 	.short	(.L_767 - .L_766)
	.align		4
.L_766:
        /*11f8*/ 	.word	index@(_Z31norm_dist_backward_input_kernelILb1EEvPKfS1_S1_S1_iiiiiPff)
        /*11fc*/ 	.word	0x00000000


	//----- nvinfo : EIATTR_MIN_STACK_SIZE
	.align		4
.L_767:
        /*1200*/ 	.byte	0x04, 0x12
        /*1202*/ 	.short	(.L_769 - .L_768)
	.align		4
.L_768:
        /*1204*/ 	.word	index@(_Z31norm_dist_backward_input_kernelILb0EEvPKfS1_S1_S1_iiiiiPff)
        /*1208*/ 	.word	0x00000000


	//----- nvinfo : EIATTR_MIN_STACK_SIZE
	.align		4
.L_769:
        /*120c*/ 	.byte	0x04, 0x12
        /*120e*/ 	.short	(.L_771 - .L_770)
	.align		4
.L_770:
        /*1210*/ 	.word	index@(_Z31norm_dist_backward_input_kernelILi144ELi32EEvPKfS1_S1_S1_iiiiPff)
        /*1214*/ 	.word	0x00000000


	//----- nvinfo : EIATTR_MIN_STACK_SIZE
	.align		4
.L_771:
        /*1218*/ 	.byte	0x04, 0x12
        /*121a*/ 	.short	(.L_773 - .L_772)
	.align		4
.L_772:
        /*121c*/ 	.word	index@(_Z31norm_dist_backward_input_kernelILi144ELi16EEvPKfS1_S1_S1_iiiiPff)
        /*1220*/ 	.word	0x00000000


	//----- nvinfo : EIATTR_MIN_STACK_SIZE
	.align		4
.L_773:
        /*1224*/ 	.byte	0x04, 0x12
        /*1226*/ 	.short	(.L_775 - .L_774)
	.align		4
.L_774:
        /*1228*/ 	.word	index@(_Z31norm_dist_backward_input_kernelILi144ELi8EEvPKfS1_S1_S1_iiiiPff)
        /*122c*/ 	.word	0x00000000


	//----- nvinfo : EIATTR_MIN_STACK_SIZE
	.align		4
.L_775:
        /*1230*/ 	.byte	0x04, 0x12
        /*1232*/ 	.short	(.L_777 - .L_776)
	.align		4
.L_776:
        /*1234*/ 	.word	index@(_Z31norm_dist_backward_input_kernelILi72ELi16EEvPKfS1_S1_S1_iiiiPff)
        /*1238*/ 	.word	0x00000000


	//----- nvinfo : EIATTR_MIN_STACK_SIZE
	.align		4
.L_777:
        /*123c*/ 	.byte	0x04, 0x12
        /*123e*/ 	.short	(.L_779 - .L_778)
	.align		4
.L_778:
        /*1240*/ 	.word	index@(_Z31norm_dist_backward_input_kernelILi72ELi8EEvPKfS1_S1_S1_iiiiPff)
        /*1244*/ 	.word	0x00000000


	//----- nvinfo : EIATTR_MIN_STACK_SIZE
	.align		4
.L_779:
        /*1248*/ 	.byte	0x04, 0x12
        /*124a*/ 	.short	(.L_781 - .L_780)
	.align		4
.L_780:
        /*124c*/ 	.word	index@(_Z31norm_dist_backward_input_kernelILi72ELi4EEvPKfS1_S1_S1_iiiiPff)
        /*1250*/ 	.word	0x00000000


	//----- nvinfo : EIATTR_MIN_STACK_SIZE
	.align		4
.L_781:
        /*1254*/ 	.byte	0x04, 0x12
        /*1256*/ 	.short	(.L_783 - .L_782)
	.align		4
.L_782:
        /*1258*/ 	.word	index@(_Z31norm_dist_backward_input_kernelILi36ELi8EEvPKfS1_S1_S1_iiiiPff)
        /*125c*/ 	.word	0x00000000


	//----- nvinfo : EIATTR_MIN_STACK_SIZE
	.align		4
.L_783:
        /*1260*/ 	.byte	0x04, 0x12
        /*1262*/ 	.short	(.L_785 - .L_784)
	.align		4
.L_784:
        /*1264*/ 	.word	index@(_Z31norm_dist_backward_input_kernelILi36ELi4EEvPKfS1_S1_S1_iiiiPff)
        /*1268*/ 	.word	0x00000000


	//----- nvinfo : EIATTR_MIN_STACK_SIZE
	.align		4
.L_785:
        /*126c*/ 	.byte	0x04, 0x12
        /*126e*/ 	.short	(.L_787 - .L_786)
	.align		4
.L_786:
        /*1270*/ 	.word	index@(_Z31norm_dist_backward_input_kernelILi36ELi2EEvPKfS1_S1_S1_iiiiPff)
        /*1274*/ 	.word	0x00000000


	//----- nvinfo : EIATTR_MIN_STACK_SIZE
	.align		4
.L_787:
        /*1278*/ 	.byte	0x04, 0x12
        /*127a*/ 	.short	(.L_789 - .L_788)
	.align		4
.L_788:
        /*127c*/ 	.word	index@(_Z31norm_dist_backward_input_kernelILi18ELi4EEvPKfS1_S1_S1_iiiiPff)
        /*1280*/ 	.word	0x00000000


	//----- nvinfo : EIATTR_MIN_STACK_SIZE
	.align		4
.L_789:
        /*1284*/ 	.byte	0x04, 0x12
        /*1286*/ 	.short	(.L_791 - .L_790)
	.align		4
.L_790:
        /*1288*/ 	.word	index@(_Z31norm_dist_backward_input_kernelILi18ELi2EEvPKfS1_S1_S1_iiiiPff)
        /*128c*/ 	.word	0x00000000


	//----- nvinfo : EIATTR_MIN_STACK_SIZE
	.align		4
.L_791:
        /*1290*/ 	.byte	0x04, 0x12
        /*1292*/ 	.short	(.L_793 - .L_792)
	.align		4
.L_792:
        /*1294*/ 	.word	index@(_Z31norm_dist_backward_input_kernelILi18ELi1EEvPKfS1_S1_S1_iiiiPff)
        /*1298*/ 	.word	0x00000000


	//----- nvinfo : EIATTR_MIN_STACK_SIZE
	.align		4
.L_793:
        /*129c*/ 	.byte	0x04, 0x12
        /*129e*/ 	.short	(.L_795 - .L_794)
	.align		4
.L_794:
        /*12a0*/ 	.word	index@(_Z31norm_dist_backward_input_kernelILi9ELi2EEvPKfS1_S1_S1_iiiiPff)
        /*12a4*/ 	.word	0x00000000


	//----- nvinfo : EIATTR_MIN_STACK_SIZE
	.align		4
.L_795:
        /*12a8*/ 	.byte	0x04, 0x12
        /*12aa*/ 	.short	(.L_797 - .L_796)
	.align		4
.L_796:
        /*12ac*/ 	.word	index@(_Z31norm_dist_backward_input_kernelILi9ELi1EEvPKfS1_S1_S1_iiiiPff)
        /*12b0*/ 	.word	0x00000000


	//----- nvinfo : EIATTR_MIN_STACK_SIZE
	.align		4
.L_797:
        /*12b4*/ 	.byte	0x04, 0x12
        /*12b6*/ 	.short	(.L_799 - .L_798)
	.align		4
.L_798:
        /*12b8*/ 	.word	index@(_Z31norm_dist_backward_input_kernelILi64ELi64EEvPKfS1_S1_S1_iiiiPff)
        /*12bc*/ 	.word	0x00000000


	//----- nvinfo : EIATTR_MIN_STACK_SIZE
	.align		4
.L_799:
        /*12c0*/ 	.byte	0x04, 0x12
        /*12c2*/ 	.short	(.L_801 - .L_800)
	.align		4
.L_800:
        /*12c4*/ 	.word	index@(_Z31norm_dist_backward_input_kernelILi64ELi32EEvPKfS1_S1_S1_iiiiPff)
        /*12c8*/ 	.word	0x00000000


	//----- nvinfo : EIATTR_MIN_STACK_SIZE
	.align		4
.L_801:
        /*12cc*/ 	.byte	0x04, 0x12
        /*12ce*/ 	.short	(.L_803 - .L_802)
	.align		4
.L_802:
        /*12d0*/ 	.word	index@(_Z31norm_dist_backward_input_kernelILi32ELi64EEvPKfS1_S1_S1_iiiiPff)
        /*12d4*/ 	.word	0x00000000


	//----- nvinfo : EIATTR_MIN_STACK_SIZE
	.align		4
.L_803:
        /*12d8*/ 	.byte	0x04, 0x12
        /*12da*/ 	.short	(.L_805 - .L_804)
	.align		4
.L_804:
        /*12dc*/ 	.word	index@(_Z31norm_dist_backward_input_kernelILi32ELi32EEvPKfS1_S1_S1_iiiiPff)
        /*12e0*/ 	.word	0x00000000


	//----- nvinfo : EIATTR_MIN_STACK_SIZE
	.align		4
.L_805:
        /*12e4*/ 	.byte	0x04, 0x12
        /*12e6*/ 	.short	(.L_807 - .L_806)
	.align		4
.L_806:
        /*12e8*/ 	.word	index@(_Z31norm_dist_backward_input_kernelILi32ELi16EEvPKfS1_S1_S1_iiiiPff)
        /*12ec*/ 	.word	0x00000000


	//----- nvinfo : EIATTR_MIN_STACK_SIZE
	.align		4
.L_807:
        /*12f0*/ 	.byte	0x04, 0x12
        /*12f2*/ 	.short	(.L_809 - .L_808)
	.align		4
.L_808:
        /*12f4*/ 	.word	index@(_Z31norm_dist_backward_input_kernelILi16ELi32EEvPKfS1_S1_S1_iiiiPff)
        /*12f8*/ 	.word	0x00000000


	//----- nvinfo : EIATTR_MIN_STACK_SIZE
	.align		4
.L_809:
        /*12fc*/ 	.byte	0x04, 0x12
        /*12fe*/ 	.short	(.L_811 - .L_810)
	.align		4
.L_810:
        /*1300*/ 	.word	index@(_Z31norm_dist_backward_input_kernelILi16ELi16EEvPKfS1_S1_S1_iiiiPff)
        /*1304*/ 	.word	0x00000000


	//----- nvinfo : EIATTR_MIN_STACK_SIZE
	.align		4
.L_811:
        /*1308*/ 	.byte	0x04, 0x12
        /*130a*/ 	.short	(.L_813 - .L_812)
	.align		4
.L_812:
        /*130c*/ 	.word	index@(_Z31norm_dist_backward_input_kernelILi16ELi8EEvPKfS1_S1_S1_iiiiPff)
        /*1310*/ 	.word	0x00000000


	//----- nvinfo : EIATTR_MIN_STACK_SIZE
	.align		4
.L_813:
        /*1314*/ 	.byte	0x04, 0x12
        /*1316*/ 	.short	(.L_815 - .L_814)
	.align		4
.L_814:
        /*1318*/ 	.word	index@(_Z31norm_dist_backward_input_kernelILi8ELi16EEvPKfS1_S1_S1_iiiiPff)
        /*131c*/ 	.word	0x00000000


	//----- nvinfo : EIATTR_MIN_STACK_SIZE
	.align		4
.L_815:
        /*1320*/ 	.byte	0x04, 0x12
        /*1322*/ 	.short	(.L_817 - .L_816)
	.align		4
.L_816:
        /*1324*/ 	.word	index@(_Z31norm_dist_backward_input_kernelILi8ELi8EEvPKfS1_S1_S1_iiiiPff)
        /*1328*/ 	.word	0x00000000


	//----- nvinfo : EIATTR_MIN_STACK_SIZE
	.align		4
.L_817:
        /*132c*/ 	.byte	0x04, 0x12
        /*132e*/ 	.short	(.L_819 - .L_818)
	.align		4
.L_818:
        /*1330*/ 	.word	index@(_Z31norm_dist_backward_input_kernelILi8ELi4EEvPKfS1_S1_S1_iiiiPff)
        /*1334*/ 	.word	0x00000000


	//----- nvinfo : EIATTR_MIN_STACK_SIZE
	.align		4
.L_819:
        /*1338*/ 	.byte	0x04, 0x12
        /*133a*/ 	.short	(.L_821 - .L_820)
	.align		4
.L_820:
        /*133c*/ 	.word	index@(_Z31norm_dist_backward_input_kernelILi4ELi8EEvPKfS1_S1_S1_iiiiPff)
        /*1340*/ 	.word	0x00000000


	//----- nvinfo : EIATTR_MIN_STACK_SIZE
	.align		4
.L_821:
        /*1344*/ 	.byte	0x04, 0x12
        /*1346*/ 	.short	(.L_823 - .L_822)
	.align		4
.L_822:
        /*1348*/ 	.word	index@(_Z31norm_dist_backward_input_kernelILi4ELi4EEvPKfS1_S1_S1_iiiiPff)
        /*134c*/ 	.word	0x00000000


	//----- nvinfo : EIATTR_MIN_STACK_SIZE
	.align		4
.L_823:
        /*1350*/ 	.byte	0x04, 0x12
        /*1352*/ 	.short	(.L_825 - .L_824)
	.align		4
.L_824:
        /*1354*/ 	.word	index@(_Z31norm_dist_backward_input_kernelILi4ELi2EEvPKfS1_S1_S1_iiiiPff)
        /*1358*/ 	.word	0x00000000


	//----- nvinfo : EIATTR_MIN_STACK_SIZE
	.align		4
.L_825:
        /*135c*/ 	.byte	0x04, 0x12
        /*135e*/ 	.short	(.L_827 - .L_826)
	.align		4
.L_826:
        /*1360*/ 	.word	index@(_Z31norm_dist_backward_input_kernelILi2ELi4EEvPKfS1_S1_S1_iiiiPff)
        /*1364*/ 	.word	0x00000000


	//----- nvinfo : EIATTR_MIN_STACK_SIZE
	.align		4
.L_827:
        /*1368*/ 	.byte	0x04, 0x12
        /*136a*/ 	.short	(.L_829 - .L_828)
	.align		4
.L_828:
        /*136c*/ 	.word	index@(_Z31norm_dist_backward_input_kernelILi2ELi2EEvPKfS1_S1_S1_iiiiPff)
        /*1370*/ 	.word	0x00000000


	//----- nvinfo : EIATTR_MIN_STACK_SIZE
	.align		4
.L_829:
        /*1374*/ 	.byte	0x04, 0x12
        /*1376*/ 	.short	(.L_831 - .L_830)
	.align		4
.L_830:
        /*1378*/ 	.word	index@(_Z31norm_dist_backward_input_kernelILi2ELi1EEvPKfS1_S1_S1_iiiiPff)
        /*137c*/ 	.word	0x00000000


	//----- nvinfo : EIATTR_MIN_STACK_SIZE
	.align		4
.L_831:
        /*1380*/ 	.byte	0x04, 0x12
        /*1382*/ 	.short	(.L_833 - .L_832)
	.align		4
.L_832:
        /*1384*/ 	.word	index@(_Z31norm_dist_backward_input_kernelILi1ELi2EEvPKfS1_S1_S1_iiiiPff)
        /*1388*/ 	.word	0x00000000


	//----- nvinfo : EIATTR_MIN_STACK_SIZE
	.align		4
.L_833:
        /*138c*/ 	.byte	0x04, 0x12
        /*138e*/ 	.short	(.L_835 - .L_834)
	.align		4
.L_834:
        /*1390*/ 	.word	index@(_Z31norm_dist_backward_input_kernelILi1ELi1EEvPKfS1_S1_S1_iiiiPff)
        /*1394*/ 	.word	0x00000000


	//----- nvinfo : EIATTR_MIN_STACK_SIZE
	.align		4
.L_835:
        /*1398*/ 	.byte	0x04, 0x12
        /*139a*/ 	.short	(.L_837 - .L_836)
	.align		4
.L_836:
        /*139c*/ 	.word	index@(_Z24norm_dist_forward_kernelILb1EEvPKfS1_iiiiiPff)
        /*13a0*/ 	.word	0x00000000


	//----- nvinfo : EIATTR_MIN_STACK_SIZE
	.align		4
.L_837:
        /*13a4*/ 	.byte	0x04, 0x12
        /*13a6*/ 	.short	(.L_839 - .L_838)
	.align		4
.L_838:
        /*13a8*/ 	.word	index@(_Z24norm_dist_forward_kernelILb0EEvPKfS1_iiiiiPff)
        /*13ac*/ 	.word	0x00000000


	//----- nvinfo : EIATTR_MIN_STACK_SIZE
	.align		4
.L_839:
        /*13b0*/ 	.byte	0x04, 0x12
        /*13b2*/ 	.short	(.L_841 - .L_840)
	.align		4
.L_840:
        /*13b4*/ 	.word	index@(_Z24norm_dist_forward_kernelILi144ELi32EEvPKfS1_iiiiPff)
        /*13b8*/ 	.word	0x00000000


	//----- nvinfo : EIATTR_MIN_STACK_SIZE
	.align		4
.L_841:
        /*13bc*/ 	.byte	0x04, 0x12
        /*13be*/ 	.short	(.L_843 - .L_842)
	.align		4
.L_842:
        /*13c0*/ 	.word	index@(_Z24norm_dist_forward_kernelILi144ELi16EEvPKfS1_iiiiPff)
        /*13c4*/ 	.word	0x00000000


	//----- nvinfo : EIATTR_MIN_STACK_SIZE
	.align		4
.L_843:
        /*13c8*/ 	.byte	0x04, 0x12
        /*13ca*/ 	.short	(.L_845 - .L_844)
	.align		4
.L_844:
        /*13cc*/ 	.word	index@(_Z24norm_dist_forward_kernelILi144ELi8EEvPKfS1_iiiiPff)
        /*13d0*/ 	.word	0x00000000


	//----- nvinfo : EIATTR_MIN_STACK_SIZE
	.align		4
.L_845:
        /*13d4*/ 	.byte	0x04, 0x12
        /*13d6*/ 	.short	(.L_847 - .L_846)
	.align		4
.L_846:
        /*13d8*/ 	.word	index@(_Z24norm_dist_forward_kernelILi72ELi16EEvPKfS1_iiiiPff)
        /*13dc*/ 	.word	0x00000000


	//----- nvinfo : EIATTR_MIN_STACK_SIZE
	.align		4
.L_847:
        /*13e0*/ 	.byte	0x04, 0x12
        /*13e2*/ 	.short	(.L_849 - .L_848)
	.align		4
.L_848:
        /*13e4*/ 	.word	index@(_Z24norm_dist_forward_kernelILi72ELi8EEvPKfS1_iiiiPff)
        /*13e8*/ 	.word	0x00000000


	//----- nvinfo : EIATTR_MIN_STACK_SIZE
	.align		4
.L_849:
        /*13ec*/ 	.byte	0x04, 0x12
        /*13ee*/ 	.short	(.L_851 - .L_850)
	.align		4
.L_850:
        /*13f0*/ 	.word	index@(_Z24norm_dist_forward_kernelILi72ELi4EEvPKfS1_iiiiPff)
        /*13f4*/ 	.word	0x00000000


	//----- nvinfo : EIATTR_MIN_STACK_SIZE
	.align		4
.L_851:
        /*13f8*/ 	.byte	0x04, 0x12
        /*13fa*/ 	.short	(.L_853 - .L_852)
	.align		4
.L_852:
        /*13fc*/ 	.word	index@(_Z24norm_dist_forward_kernelILi36ELi8EEvPKfS1_iiiiPff)
        /*1400*/ 	.word	0x00000000


	//----- nvinfo : EIATTR_MIN_STACK_SIZE
	.align		4
.L_853:
        /*1404*/ 	.byte	0x04, 0x12
        /*1406*/ 	.short	(.L_855 - .L_854)
	.align		4
.L_854:
        /*1408*/ 	.word	index@(_Z24norm_dist_forward_kernelILi36ELi4EEvPKfS1_iiiiPff)
        /*140c*/ 	.word	0x00000000


	//----- nvinfo : EIATTR_MIN_STACK_SIZE
	.align		4
.L_855:
        /*1410*/ 	.byte	0x04, 0x12
        /*1412*/ 	.short	(.L_857 - .L_856)
	.align		4
.L_856:
        /*1414*/ 	.word	index@(_Z24norm_dist_forward_kernelILi36ELi2EEvPKfS1_iiiiPff)
        /*1418*/ 	.word	0x00000000


	//----- nvinfo : EIATTR_MIN_STACK_SIZE
	.align		4
.L_857:
        /*141c*/ 	.byte	0x04, 0x12
        /*141e*/ 	.short	(.L_859 - .L_858)
	.align		4
.L_858:
        /*1420*/ 	.word	index@(_Z24norm_dist_forward_kernelILi18ELi4EEvPKfS1_iiiiPff)
        /*1424*/ 	.word	0x00000000


	//----- nvinfo : EIATTR_MIN_STACK_SIZE
	.align		4
.L_859:
        /*1428*/ 	.byte	0x04, 0x12
        /*142a*/ 	.short	(.L_861 - .L_860)
	.align		4
.L_860:
        /*142c*/ 	.word	index@(_Z24norm_dist_forward_kernelILi18ELi2EEvPKfS1_iiiiPff)
        /*1430*/ 	.word	0x00000000


	//----- nvinfo : EIATTR_MIN_STACK_SIZE
	.align		4
.L_861:
        /*1434*/ 	.byte	0x04, 0x12
        /*1436*/ 	.short	(.L_863 - .L_862)
	.align		4
.L_862:
        /*1438*/ 	.word	index@(_Z24norm_dist_forward_kernelILi18ELi1EEvPKfS1_iiiiPff)
        /*143c*/ 	.word	0x00000000


	//----- nvinfo : EIATTR_MIN_STACK_SIZE
	.align		4
.L_863:
        /*1440*/ 	.byte	0x04, 0x12
        /*1442*/ 	.short	(.L_865 - .L_864)
	.align		4
.L_864:
        /*1444*/ 	.word	index@(_Z24norm_dist_forward_kernelILi9ELi2EEvPKfS1_iiiiPff)
        /*1448*/ 	.word	0x00000000


	//----- nvinfo : EIATTR_MIN_STACK_SIZE
	.align		4
.L_865:
        /*144c*/ 	.byte	0x04, 0x12
        /*144e*/ 	.short	(.L_867 - .L_866)
	.align		4
.L_866:
        /*1450*/ 	.word	index@(_Z24norm_dist_forward_kernelILi9ELi1EEvPKfS1_iiiiPff)
        /*1454*/ 	.word	0x00000000


	//----- nvinfo : EIATTR_MIN_STACK_SIZE
	.align		4
.L_867:
        /*1458*/ 	.byte	0x04, 0x12
        /*145a*/ 	.short	(.L_869 - .L_868)
	.align		4
.L_868:
        /*145c*/ 	.word	index@(_Z24norm_dist_forward_kernelILi64ELi64EEvPKfS1_iiiiPff)
        /*1460*/ 	.word	0x00000000


	//----- nvinfo : EIATTR_MIN_STACK_SIZE
	.align		4
.L_869:
        /*1464*/ 	.byte	0x04, 0x12
        /*1466*/ 	.short	(.L_871 - .L_870)
	.align		4
.L_870:
        /*1468*/ 	.word	index@(_Z24norm_dist_forward_kernelILi64ELi32EEvPKfS1_iiiiPff)
        /*146c*/ 	.word	0x00000000


	//----- nvinfo : EIATTR_MIN_STACK_SIZE
	.align		4
.L_871:
        /*1470*/ 	.byte	0x04, 0x12
        /*1472*/ 	.short	(.L_873 - .L_872)
	.align		4
.L_872:
        /*1474*/ 	.word	index@(_Z24norm_dist_forward_kernelILi32ELi64EEvPKfS1_iiiiPff)
        /*1478*/ 	.word	0x00000000


	//----- nvinfo : EIATTR_MIN_STACK_SIZE
	.align		4
.L_873:
        /*147c*/ 	.byte	0x04, 0x12
        /*147e*/ 	.short	(.L_875 - .L_874)
	.align		4
.L_874:
        /*1480*/ 	.word	index@(_Z24norm_dist_forward_kernelILi32ELi32EEvPKfS1_iiiiPff)
        /*1484*/ 	.word	0x00000000


	//----- nvinfo : EIATTR_MIN_STACK_SIZE
	.align		4
.L_875:
        /*1488*/ 	.byte	0x04, 0x12
        /*148a*/ 	.short	(.L_877 - .L_876)
	.align		4
.L_876:
        /*148c*/ 	.word	index@(_Z24norm_dist_forward_kernelILi32ELi16EEvPKfS1_iiiiPff)
        /*1490*/ 	.word	0x00000000


	//----- nvinfo : EIATTR_MIN_STACK_SIZE
	.align		4
.L_877:
        /*1494*/ 	.byte	0x04, 0x12
        /*1496*/ 	.short	(.L_879 - .L_878)
	.align		4
.L_878:
        /*1498*/ 	.word	index@(_Z24norm_dist_forward_kernelILi16ELi32EEvPKfS1_iiiiPff)
        /*149c*/ 	.word	0x00000000


	//----- nvinfo : EIATTR_MIN_STACK_SIZE
	.align		4
.L_879:
        /*14a0*/ 	.byte	0x04, 0x12
        /*14a2*/ 	.short	(.L_881 - .L_880)
	.align		4
.L_880:
        /*14a4*/ 	.word	index@(_Z24norm_dist_forward_kernelILi16ELi16EEvPKfS1_iiiiPff)
        /*14a8*/ 	.word	0x00000000


	//----- nvinfo : EIATTR_MIN_STACK_SIZE
	.align		4
.L_881:
        /*14ac*/ 	.byte	0x04, 0x12
        /*14ae*/ 	.short	(.L_883 - .L_882)
	.align		4
.L_882:
        /*14b0*/ 	.word	index@(_Z24norm_dist_forward_kernelILi16ELi8EEvPKfS1_iiiiPff)
        /*14b4*/ 	.word	0x00000000


	//----- nvinfo : EIATTR_MIN_STACK_SIZE
	.align		4
.L_883:
        /*14b8*/ 	.byte	0x04, 0x12
        /*14ba*/ 	.short	(.L_885 - .L_884)
	.align		4
.L_884:
        /*14bc*/ 	.word	index@(_Z24norm_dist_forward_kernelILi8ELi16EEvPKfS1_iiiiPff)
        /*14c0*/ 	.word	0x00000000


	//----- nvinfo : EIATTR_MIN_STACK_SIZE
	.align		4
.L_885:
        /*14c4*/ 	.byte	0x04, 0x12
        /*14c6*/ 	.short	(.L_887 - .L_886)
	.align		4
.L_886:
        /*14c8*/ 	.word	index@(_Z24norm_dist_forward_kernelILi8ELi8EEvPKfS1_iiiiPff)
        /*14cc*/ 	.word	0x00000000


	//----- nvinfo : EIATTR_MIN_STACK_SIZE
	.align		4
.L_887:
        /*14d0*/ 	.byte	0x04, 0x12
        /*14d2*/ 	.short	(.L_889 - .L_888)
	.align		4
.L_888:
        /*14d4*/ 	.word	index@(_Z24norm_dist_forward_kernelILi8ELi4EEvPKfS1_iiiiPff)
        /*14d8*/ 	.word	0x00000000


	//----- nvinfo : EIATTR_MIN_STACK_SIZE
	.align		4
.L_889:
        /*14dc*/ 	.byte	0x04, 0x12
        /*14de*/ 	.short	(.L_891 - .L_890)
	.align		4
.L_890:
        /*14e0*/ 	.word	index@(_Z24norm_dist_forward_kernelILi4ELi8EEvPKfS1_iiiiPff)
        /*14e4*/ 	.word	0x00000000


	//----- nvinfo : EIATTR_MIN_STACK_SIZE
	.align		4
.L_891:
        /*14e8*/ 	.byte	0x04, 0x12
        /*14ea*/ 	.short	(.L_893 - .L_892)
	.align		4
.L_892:
        /*14ec*/ 	.word	index@(_Z24norm_dist_forward_kernelILi4ELi4EEvPKfS1_iiiiPff)
        /*14f0*/ 	.word	0x00000000


	//----- nvinfo : EIATTR_MIN_STACK_SIZE
	.align		4
.L_893:
        /*14f4*/ 	.byte	0x04, 0x12
        /*14f6*/ 	.short	(.L_895 - .L_894)
	.align		4
.L_894:
        /*14f8*/ 	.word	index@(_Z24norm_dist_forward_kernelILi4ELi2EEvPKfS1_iiiiPff)
        /*14fc*/ 	.word	0x00000000


	//----- nvinfo : EIATTR_MIN_STACK_SIZE
	.align		4
.L_895:
        /*1500*/ 	.byte	0x04, 0x12
        /*1502*/ 	.short	(.L_897 - .L_896)
	.align		4
.L_896:
        /*1504*/ 	.word	index@(_Z24norm_dist_forward_kernelILi2ELi4EEvPKfS1_iiiiPff)
        /*1508*/ 	.word	0x00000000


	//----- nvinfo : EIATTR_MIN_STACK_SIZE
	.align		4
.L_897:
        /*150c*/ 	.byte	0x04, 0x12
        /*150e*/ 	.short	(.L_899 - .L_898)
	.align		4
.L_898:
        /*1510*/ 	.word	index@(_Z24norm_dist_forward_kernelILi2ELi2EEvPKfS1_iiiiPff)
        /*1514*/ 	.word	0x00000000


	//----- nvinfo : EIATTR_MIN_STACK_SIZE
	.align		4
.L_899:
        /*1518*/ 	.byte	0x04, 0x12
        /*151a*/ 	.short	(.L_901 - .L_900)
	.align		4
.L_900:
        /*151c*/ 	.word	index@(_Z24norm_dist_forward_kernelILi2ELi1EEvPKfS1_iiiiPff)
        /*1520*/ 	.word	0x00000000


	//----- nvinfo : EIATTR_MIN_STACK_SIZE
	.align		4
.L_901:
        /*1524*/ 	.byte	0x04, 0x12
        /*1526*/ 	.short	(.L_903 - .L_902)
	.align		4
.L_902:
        /*1528*/ 	.word	index@(_Z24norm_dist_forward_kernelILi1ELi2EEvPKfS1_iiiiPff)
        /*152c*/ 	.word	0x00000000


	//----- nvinfo : EIATTR_MIN_STACK_SIZE
	.align		4
.L_903:
        /*1530*/ 	.byte	0x04, 0x12
        /*1532*/ 	.short	(.L_905 - .L_904)
	.align		4
.L_904:
        /*1534*/ 	.word	index@(_Z24norm_dist_forward_kernelILi1ELi1EEvPKfS1_iiiiPff)
        /*1538*/ 	.word	0x00000000
.L_905:


//--------------------- .nv.compat                --------------------------
	.section	.nv.compat,"",@"SHT_CUDA_COMPAT_INFO"
	.align	4
        /*0000*/ 	.byte	0x02, 0x09, 0x00, 0x00, 0x02, 0x02, 0x01, 0x00, 0x02, 0x05, 0x05, 0x00, 0x03, 0x07, 0x01, 0x01
        /*0010*/ 	.byte	0x02, 0x03, 0x00, 0x00, 0x02, 0x06, 0x01, 0x00, 0x04, 0x0b, 0x08, 0x00, 0x01, 0x00, 0x00, 0x00
        /*0020*/ 	.byte	0x00, 0x00, 0x00, 0x00


//--------------------- .nv.info._Z32norm_dist_backward_weight_kernelILb1EEvPKfS1_S1_S1_iiiiiPff --------------------------
	.section	.nv.info._Z32norm_dist_backward_weight_kernelILb1EEvPKfS1_S1_S1_iiiiiPff,"",@"SHT_CUDA_INFO"
	.sectionflags	@""
	.align	4


	//----- nvinfo : EIATTR_CUDA_API_VERSION
	.align		4
        /*0000*/ 	.byte	0x04, 0x37
        /*0002*/ 	.short	(.L_907 - .L_906)
.L_906:
        /*0004*/ 	.word	0x00000082


	//----- nvinfo : EIATTR_KPARAM_INFO
	.align		4
.L_907:
        /*0008*/ 	.byte	0x04, 0x17
        /*000a*/ 	.short	(.L_909 - .L_908)
.L_908:
        /*000c*/ 	.word	0x00000000
        /*0010*/ 	.short	0x000a
        /*0012*/ 	.short	0x0040
        /*0014*/ 	.byte	0x00, 0xf0, 0x11, 0x00


	//----- nvinfo : EIATTR_KPARAM_INFO
	.align		4
.L_909:
        /*0018*/ 	.byte	0x04, 0x17
        /*001a*/ 	.short	(.L_911 - .L_910)
.L_910:
        /*001c*/ 	.word	0x00000000
        /*0020*/ 	.short	0x0009
        /*0022*/ 	.short	0x0038
        /*0024*/ 	.byte	0x00, 0xf5, 0x21, 0x00


	//----- nvinfo : EIATTR_KPARAM_INFO
	.align		4
.L_911:
        /*0028*/ 	.byte	0x04, 0x17
        /*002a*/ 	.short	(.L_913 - .L_912)
.L_912:
        /*002c*/ 	.word	0x00000000
        /*0030*/ 	.short	0x0008
        /*0032*/ 	.short	0x0030
        /*0034*/ 	.byte	0x00, 0xf0, 0x11, 0x00


	//----- nvinfo : EIATTR_KPARAM_INFO
	.align		4
.L_913:
        /*0038*/ 	.byte	0x04, 0x17
        /*003a*/ 	.short	(.L_915 - .L_914)
.L_914:
        /*003c*/ 	.word	0x00000000
        /*0040*/ 	.short	0x0007
        /*0042*/ 	.short	0x002c
        /*0044*/ 	.byte	0x00, 0xf0, 0x11, 0x00


	//----- nvinfo : EIATTR_KPARAM_INFO
	.align		4
.L_915:
        /*0048*/ 	.byte	0x04, 0x17
        /*004a*/ 	.short	(.L_917 - .L_916)
.L_916:
        /*004c*/ 	.word	0x00000000
        /*0050*/ 	.short	0x0006
        /*0052*/ 	.short	0x0028
        /*0054*/ 	.byte	0x00, 0xf0, 0x11, 0x00


	//----- nvinfo : EIATTR_KPARAM_INFO
	.align		4
.L_917:
        /*0058*/ 	.byte	0x04, 0x17
        /*005a*/ 	.short	(.L_919 - .L_918)
.L_918:
        /*005c*/ 	.word	0x00000000
        /*0060*/ 	.short	0x0005
        /*0062*/ 	.short	0x0024
        /*0064*/ 	.byte	0x00, 0xf0, 0x11, 0x00


	//----- nvinfo : EIATTR_KPARAM_INFO
	.align		4
.L_919:
        /*0068*/ 	.byte	0x04, 0x17
        /*006a*/ 	.short	(.L_921 - .L_920)
.L_920:
        /*006c*/ 	.word	0x00000000
        /*0070*/ 	.short	0x0004
        /*0072*/ 	.short	0x0020
        /*0074*/ 	.byte	0x00, 0xf0, 0x11, 0x00


	//----- nvinfo : EIATTR_KPARAM_INFO
	.align		4
.L_921:
        /*0078*/ 	.byte	0x04, 0x17
        /*007a*/ 	.short	(.L_923 - .L_922)
.L_922:
        /*007c*/ 	.word	0x00000000
        /*0080*/ 	.short	0x0003
        /*0082*/ 	.short	0x0018
        /*0084*/ 	.byte	0x00, 0xf5, 0x21, 0x00


	//----- nvinfo : EIATTR_KPARAM_INFO
	.align		4
.L_923:
        /*0088*/ 	.byte	0x04, 0x17
        /*008a*/ 	.short	(.L_925 - .L_924)
.L_924:
        /*008c*/ 	.word	0x00000000
        /*0090*/ 	.short	0x0002
        /*0092*/ 	.short	0x0010
        /*0094*/ 	.byte	0x00, 0xf5, 0x21, 0x00


	//----- nvinfo : EIATTR_KPARAM_INFO
	.align		4
.L_925:
        /*0098*/ 	.byte	0x04, 0x17
        /*009a*/ 	.short	(.L_927 - .L_926)
.L_926:
        /*009c*/ 	.word	0x00000000
        /*00a0*/ 	.short	0x0001
        /*00a2*/ 	.short	0x0008
        /*00a4*/ 	.byte	0x00, 0xf5, 0x21, 0x00


	//----- nvinfo : EIATTR_KPARAM_INFO
	.align		4
.L_927:
        /*00a8*/ 	.byte	0x04, 0x17
        /*00aa*/ 	.short	(.L_929 - .L_928)
.L_928:
        /*00ac*/ 	.word	0x00000000
        /*00b0*/ 	.short	0x0000
        /*00b2*/ 	.short	0x0000
        /*00b4*/ 	.byte	0x00, 0xf5, 0x21, 0x00


	//----- nvinfo : EIATTR_SPARSE_MMA_MASK
	.align		4
.L_929:
        /*00b8*/ 	.byte	0x03, 0x50
        /*00ba*/ 	.short	0x0000


	//----- nvinfo : EIATTR_MAXREG_COUNT
	.align		4
        /*00bc*/ 	.byte	0x03, 0x1b
        /*00be*/ 	.short	0x00ff


	//----- nvinfo : EIATTR_NUM_BARRIERS
	.align		4
        /*00c0*/ 	.byte	0x02, 0x4c
        /*00c2*/ 	.byte	0x01
	.zero		1


	//----- nvinfo : EIATTR_MERCURY_ISA_VERSION
	.align		4
        /*00c4*/ 	.byte	0x03, 0x5f
        /*00c6*/ 	.short	0x0101


	//----- nvinfo : EIATTR_VRC_CTA_INIT_COUNT
	.align		4
        /*00c8*/ 	.byte	0x02, 0x4a
	.zero		1
	.zero		1


	//----- nvinfo : EIATTR_EXIT_INSTR_OFFSETS
	.align		4
        /*00cc*/ 	.byte	0x04, 0x1c
        /*00ce*/ 	.short	(.L_931 - .L_930)


	//   ....[0]....
.L_930:
        /*00d0*/ 	.word	0x00002840


	//   ....[1]....
        /*00d4*/ 	.word	0x000028c0


	//----- nvinfo : EIATTR_CRS_STACK_SIZE
	.align		4
.L_931:
        /*00d8*/ 	.byte	0x04, 0x1e
        /*00da*/ 	.short	(.L_933 - .L_932)
.L_932:
        /*00dc*/ 	.word	0x00000000


	//----- nvinfo : EIATTR_CBANK_PARAM_SIZE
	.align		4
.L_933:
        /*00e0*/ 	.byte	0x03, 0x19
        /*00e2*/ 	.short	0x0044


	//----- nvinfo : EIATTR_PARAM_CBANK
	.align		4
        /*00e4*/ 	.byte	0x04, 0x0a
        /*00e6*/ 	.short	(.L_935 - .L_934)
	.align		4
.L_934:
        /*00e8*/ 	.word	index@(.nv.constant0._Z32norm_dist_backward_weight_kernelILb1EEvPKfS1_S1_S1_iiiiiPff)
        /*00ec*/ 	.short	0x0380
        /*00ee*/ 	.short	0x0044


	//----- nvinfo : EIATTR_SW_WAR
	.align		4
.L_935:
        /*00f0*/ 	.byte	0x04, 0x36
        /*00f2*/ 	.short	(.L_937 - .L_936)
.L_936:
        /*00f4*/ 	.word	0x00000008
.L_937:


//--------------------- .nv.info._Z32norm_dist_backward_weight_kernelILb0EEvPKfS1_S1_S1_iiiiiPff --------------------------
	.section	.nv.info._Z32norm_dist_backward_weight_kernelILb0EEvPKfS1_S1_S1_iiiiiPff,"",@"SHT_CUDA_INFO"
	.sectionflags	@""
	.align	4


	//----- nvinfo : EIATTR_CUDA_API_VERSION
	.align		4
        /*0000*/ 	.byte	0x04, 0x37
        /*0002*/ 	.short	(.L_939 - .L_938)
.L_938:
        /*0004*/ 	.word	0x00000082


	//----- nvinfo : EIATTR_KPARAM_INFO
	.align		4
.L_939:
        /*0008*/ 	.byte	0x04, 0x17
        /*000a*/ 	.short	(.L_941 - .L_940)
.L_940:
        /*000c*/ 	.word	0x00000000
        /*0010*/ 	.short	0x000a
        /*0012*/ 	.short	0x0040
        /*0014*/ 	.byte	0x00, 0xf0, 0x11, 0x00


	//----- nvinfo : EIATTR_KPARAM_INFO
	.align		4
.L_941:
        /*0018*/ 	.byte	0x04, 0x17
        /*001a*/ 	.short	(.L_943 - .L_942)
.L_942:
        /*001c*/ 	.word	0x00000000
        /*0020*/ 	.short	0x0009
        /*0022*/ 	.short	0x0038
        /*0024*/ 	.byte	0x00, 0xf5, 0x21, 0x00


	//----- nvinfo : EIATTR_KPARAM_INFO
	.align		4
.L_943:
        /*0028*/ 	.byte	0x04, 0x17
        /*002a*/ 	.short	(.L_945 - .L_944)
.L_944:
        /*002c*/ 	.word	0x00000000
        /*0030*/ 	.short	0x0008
        /*0032*/ 	.short	0x0030
        /*0034*/ 	.byte	0x00, 0xf0, 0x11, 0x00


	//----- nvinfo : EIATTR_KPARAM_INFO
	.align		4
.L_945:
        /*0038*/ 	.byte	0x04, 0x17
        /*003a*/ 	.short	(.L_947 - .L_946)
.L_946:
        /*003c*/ 	.word	0x00000000
        /*0040*/ 	.short	0x0007
        /*0042*/ 	.short	0x002c
        /*0044*/ 	.byte	0x00, 0xf0, 0x11, 0x00


	//----- nvinfo : EIATTR_KPARAM_INFO
	.align		4
.L_947:
        /*0048*/ 	.byte	0x04, 0x17
        /*004a*/ 	.short	(.L_949 - .L_948)
.L_948:
        /*004c*/ 	.word	0x00000000
        /*0050*/ 	.short	0x0006
        /*0052*/ 	.short	0x0028
        /*0054*/ 	.byte	0x00, 0xf0, 0x11, 0x00


	//----- nvinfo : EIATTR_KPARAM_INFO
	.align		4
.L_949:
        /*0058*/ 	.byte	0x04, 0x17
        /*005a*/ 	.short	(.L_951 - .L_950)
.L_950:
        /*005c*/ 	.word	0x00000000
        /*0060*/ 	.short	0x0005
        /*0062*/ 	.short	0x0024
        /*0064*/ 	.byte	0x00, 0xf0, 0x11, 0x00


	//----- nvinfo : EIATTR_KPARAM_INFO
	.align		4
.L_951:
        /*0068*/ 	.byte	0x04, 0x17
        /*006a*/ 	.short	(.L_953 - .L_952)
.L_952:
        /*006c*/ 	.word	0x00000000
        /*0070*/ 	.short	0x0004
        /*0072*/ 	.short	0x0020
        /*0074*/ 	.byte	0x00, 0xf0, 0x11, 0x00


	//----- nvinfo : EIATTR_KPARAM_INFO
	.align		4
.L_953:
        /*0078*/ 	.byte	0x04, 0x17
        /*007a*/ 	.short	(.L_955 - .L_954)
.L_954:
        /*007c*/ 	.word	0x00000000
        /*0080*/ 	.short	0x0003
        /*0082*/ 	.short	0x0018
        /*0084*/ 	.byte	0x00, 0xf5, 0x21, 0x00


	//----- nvinfo : EIATTR_KPARAM_INFO
	.align		4
.L_955:
        /*0088*/ 	.byte	0x04, 0x17
        /*008a*/ 	.short	(.L_957 - .L_956)
.L_956:
        /*008c*/ 	.word	0x00000000
        /*0090*/ 	.short	0x0002
        /*0092*/ 	.short	0x0010
        /*0094*/ 	.byte	0x00, 0xf5, 0x21, 0x00


	//----- nvinfo : EIATTR_KPARAM_INFO
	.align		4
.L_957:
        /*0098*/ 	.byte	0x04, 0x17
        /*009a*/ 	.short	(.L_959 - .L_958)
.L_958:
        /*009c*/ 	.word	0x00000000
        /*00a0*/ 	.short	0x0001
        /*00a2*/ 	.short	0x0008
        /*00a4*/ 	.byte	0x00, 0xf5, 0x21, 0x00


	//----- nvinfo : EIATTR_KPARAM_INFO
	.align		4
.L_959:
        /*00a8*/ 	.byte	0x04, 0x17
        /*00aa*/ 	.short	(.L_961 - .L_960)
.L_960:
        /*00ac*/ 	.word	0x00000000
        /*00b0*/ 	.short	0x0000
        /*00b2*/ 	.short	0x0000
        /*00b4*/ 	.byte	0x00, 0xf5, 0x21, 0x00


	//----- nvinfo : EIATTR_SPARSE_MMA_MASK
	.align		4
.L_961:
        /*00b8*/ 	.byte	0x03, 0x50
        /*00ba*/ 	.short	0x0000


	//----- nvinfo : EIATTR_MAXREG_COUNT
	.align		4
        /*00bc*/ 	.byte	0x03, 0x1b
        /*00be*/ 	.short	0x00ff


	//----- nvinfo : EIATTR_NUM_BARRIERS
	.align		4
        /*00c0*/ 	.byte	0x02, 0x4c
        /*00c2*/ 	.byte	0x01
	.zero		1


	//----- nvinfo : EIATTR_MERCURY_ISA_VERSION
	.align		4
        /*00c4*/ 	.byte	0x03, 0x5f
        /*00c6*/ 	.short	0x0101


	//----- nvinfo : EIATTR_VRC_CTA_INIT_COUNT
	.align		4
        /*00c8*/ 	.byte	0x02, 0x4a
	.zero		1
	.zero		1


	//----- nvinfo : EIATTR_EXIT_INSTR_OFFSETS
	.align		4
        /*00cc*/ 	.byte	0x04, 0x1c
        /*00ce*/ 	.short	(.L_963 - .L_962)


	//   ....[0]....
.L_962:
        /*00d0*/ 	.word	0x000025f0


	//   ....[1]....
        /*00d4*/ 	.word	0x00002670


	//----- nvinfo : EIATTR_CRS_STACK_SIZE
	.align		4
.L_963:
        /*00d8*/ 	.byte	0x04, 0x1e
        /*00da*/ 	.short	(.L_965 - .L_964)
.L_964:
        /*00dc*/ 	.word	0x00000000


	//----- nvinfo : EIATTR_CBANK_PARAM_SIZE
	.align		4
.L_965:
        /*00e0*/ 	.byte	0x03, 0x19
        /*00e2*/ 	.short	0x0044


	//----- nvinfo : EIATTR_PARAM_CBANK
	.align		4
        /*00e4*/ 	.byte	0x04, 0x0a
        /*00e6*/ 	.short	(.L_967 - .L_966)
	.align		4
.L_966:
        /*00e8*/ 	.word	index@(.nv.constant0._Z32norm_dist_backward_weight_kernelILb0EEvPKfS1_S1_S1_iiiiiPff)
        /*00ec*/ 	.short	0x0380
        /*00ee*/ 	.short	0x0044


	//----- nvinfo : EIATTR_SW_WAR
	.align		4
.L_967:
        /*00f0*/ 	.byte	0x04, 0x36
        /*00f2*/ 	.short	(.L_969 - .L_968)
.L_968:
        /*00f4*/ 	.word	0x00000008
.L_969:


//--------------------- .nv.info._Z32norm_dist_backward_weight_kernelILi144ELi32EEvPKfS1_S1_S1_iiiiPff --------------------------
	.section	.nv.info._Z32norm_dist_backward_weight_kernelILi144ELi32EEvPKfS1_S1_S1_iiiiPff,"",@"SHT_CUDA_INFO"
	.sectionflags	@""
	.align	4


	//----- nvinfo : EIATTR_CUDA_API_VERSION
	.align		4
        /*0000*/ 	.byte	0x04, 0x37
        /*0002*/ 	.short	(.L_971 - .L_970)
.L_970:
        /*0004*/ 	.word	0x00000082


	//----- nvinfo : EIATTR_KPARAM_INFO
	.align		4
.L_971:
        /*0008*/ 	.byte	0x04, 0x17
        /*000a*/ 	.short	(.L_973 - .L_972)
.L_972:
        /*000c*/ 	.word	0x00000000
        /*0010*/ 	.short	0x0009
        /*0012*/ 	.short	0x0038
        /*0014*/ 	.byte	0x00, 0xf0, 0x11, 0x00


	//----- nvinfo : EIATTR_KPARAM_INFO
	.align		4
.L_973:
        /*0018*/ 	.byte	0x04, 0x17
        /*001a*/ 	.short	(.L_975 - .L_974)
.L_974:
        /*001c*/ 	.word	0x00000000
        /*0020*/ 	.short	0x0008
        /*0022*/ 	.short	0x0030
        /*0024*/ 	.byte	0x00, 0xf5, 0x21, 0x00


	//----- nvinfo : EIATTR_KPARAM_INFO
	.align		4
.L_975:
        /*0028*/ 	.byte	0x04, 0x17
        /*002a*/ 	.short	(.L_977 - .L_976)
.L_976:
        /*002c*/ 	.word	0x00000000
        /*0030*/ 	.short	0x0007
        /*0032*/ 	.short	0x002c
        /*0034*/ 	.byte	0x00, 0xf0, 0x11, 0x00


	//----- nvinfo : EIATTR_KPARAM_INFO
	.align		4
.L_977:
        /*0038*/ 	.byte	0x04, 0x17
        /*003a*/ 	.short	(.L_979 - .L_978)
.L_978:
        /*003c*/ 	.word	0x00000000
        /*0040*/ 	.short	0x0006
        /*0042*/ 	.short	0x0028
        /*0044*/ 	.byte	0x00, 0xf0, 0x11, 0x00


	//----- nvinfo : EIATTR_KPARAM_INFO
	.align		4
.L_979:
        /*0048*/ 	.byte	0x04, 0x17
        /*004a*/ 	.short	(.L_981 - .L_980)
.L_980:
        /*004c*/ 	.word	0x00000000
        /*0050*/ 	.short	0x0005
        /*0052*/ 	.short	0x0024
        /*0054*/ 	.byte	0x00, 0xf0, 0x11, 0x00


	//----- nvinfo : EIATTR_KPARAM_INFO
	.align		4
.L_981:
        /*0058*/ 	.byte	0x04, 0x17
        /*005a*/ 	.short	(.L_983 - .L_982)
.L_982:
        /*005c*/ 	.word	0x00000000
        /*0060*/ 	.short	0x0004
        /*0062*/ 	.short	0x0020
        /*0064*/ 	.byte	0x00, 0xf0, 0x11, 0x00


	//----- nvinfo : EIATTR_KPARAM_INFO
	.align		4
.L_983:
        /*0068*/ 	.byte	0x04, 0x17
        /*006a*/ 	.short	(.L_985 - .L_984)
.L_984:
        /*006c*/ 	.word	0x00000000
        /*0070*/ 	.short	0x0003
        /*0072*/ 	.short	0x0018
        /*0074*/ 	.byte	0x00, 0xf5, 0x21, 0x00


	//----- nvinfo : EIATTR_KPARAM_INFO
	.align		4
.L_985:
        /*0078*/ 	.byte	0x04, 0x17
        /*007a*/ 	.short	(.L_987 - .L_986)
.L_986:
        /*007c*/ 	.word	0x00000000
        /*0080*/ 	.short	0x0002
        /*0082*/ 	.short	0x0010
        /*0084*/ 	.byte	0x00, 0xf5, 0x21, 0x00


	//----- nvinfo : EIATTR_KPARAM_INFO
	.align		4
.L_987:
        /*0088*/ 	.byte	0x04, 0x17
        /*008a*/ 	.short	(.L_989 - .L_988)
.L_988:
        /*008c*/ 	.word	0x00000000
        /*0090*/ 	.short	0x0001
        /*0092*/ 	.short	0x0008
        /*0094*/ 	.byte	0x00, 0xf5, 0x21, 0x00


	//----- nvinfo : EIATTR_KPARAM_INFO
	.align		4
.L_989:
        /*0098*/ 	.byte	0x04, 0x17
        /*009a*/ 	.short	(.L_991 - .L_990)
.L_990:
        /*009c*/ 	.word	0x00000000
        /*00a0*/ 	.short	0x0000
        /*00a2*/ 	.short	0x0000
        /*00a4*/ 	.byte	0x00, 0xf5, 0x21, 0x00


	//----- nvinfo : EIATTR_SPARSE_MMA_MASK
	.align		4
.L_991:
        /*00a8*/ 	.byte	0x03, 0x50
        /*00aa*/ 	.short	0x0000


	//----- nvinfo : EIATTR_MAXREG_COUNT
	.align		4
        /*00ac*/ 	.byte	0x03, 0x1b
        /*00ae*/ 	.short	0x0040


	//----- nvinfo : EIATTR_NUM_BARRIERS
	.align		4
        /*00b0*/ 	.byte	0x02, 0x4c
        /*00b2*/ 	.byte	0x01
	.zero		1


	//----- nvinfo : EIATTR_MERCURY_ISA_VERSION
	.align		4
        /*00b4*/ 	.byte	0x03, 0x5f
        /*00b6*/ 	.short	0x0101


	//----- nvinfo : EIATTR_COOP_GROUP_MASK_REGIDS
	.align		4
        /*00b8*/ 	.byte	0x04, 0x29
        /*00ba*/ 	.short	(.L_993 - .L_992)


	//   ....[0]....
.L_992:
        /*00bc*/ 	.word	0xffffffff


	//   ....[1]....
        /*00c0*/ 	.word	0xffffffff


	//   ....[2]....
        /*00c4*/ 	.word	0xffffffff


	//   ....[3]....
        /*00c8*/ 	.word	0xffffffff


	//   ....[4]....
        /*00cc*/ 	.word	0xffffffff


	//----- nvinfo : EIATTR_COOP_GROUP_INSTR_OFFSETS
	.align		4
.L_993:
        /*00d0*/ 	.byte	0x04, 0x28
        /*00d2*/ 	.short	(.L_995 - .L_994)


	//   ....[0]....
.L_994:
        /*00d4*/ 	.word	0x00002e10


	//   ....[1]....
        /*00d8*/ 	.word	0x00002e30


	//   ....[2]....
        /*00dc*/ 	.word	0x00002e50


	//   ....[3]....
        /*00e0*/ 	.word	0x00002e70


	//   ....[4]....
        /*00e4*/ 	.word	0x00002ec0


	//----- nvinfo : EIATTR_VRC_CTA_INIT_COUNT
	.align		4
.L_995:
        /*00e8*/ 	.byte	0x02, 0x4a
	.zero		1
	.zero		1


	//----- nvinfo : EIATTR_EXIT_INSTR_OFFSETS
	.align		4
        /*00ec*/ 	.byte	0x04, 0x1c
        /*00ee*/ 	.short	(.L_997 - .L_996)


	//   ....[0]....
.L_996:
        /*00f0*/ 	.word	0x00003080


	//----- nvinfo : EIATTR_MAX_THREADS
	.align		4
.L_997:
        /*00f4*/ 	.byte	0x04, 0x05
        /*00f6*/ 	.short	(.L_999 - .L_998)
.L_998:
        /*00f8*/ 	.word	0x00000100
        /*00fc*/ 	.word	0x00000001
        /*0100*/ 	.word	0x00000001


	//----- nvinfo : EIATTR_CRS_STACK_SIZE
	.align		4
.L_999:
        /*0104*/ 	.byte	0x04, 0x1e
        /*0106*/ 	.short	(.L_1001 - .L_1000)
.L_1000:
        /*0108*/ 	.word	0x00000000


	//----- nvinfo : EIATTR_CBANK_PARAM_SIZE
	.align		4
.L_1001:
        /*010c*/ 	.byte	0x03, 0x19
        /*010e*/ 	.short	0x003c


	//----- nvinfo : EIATTR_PARAM_CBANK
	.align		4
        /*0110*/ 	.byte	0x04, 0x0a
        /*0112*/ 	.short	(.L_1003 - .L_1002)
	.align		4
.L_1002:
        /*0114*/ 	.word	index@(.nv.constant0._Z32norm_dist_backward_weight_kernelILi144ELi32EEvPKfS1_S1_S1_iiiiPff)
        /*0118*/ 	.short	0x0380
        /*011a*/ 	.short	0x003c


	//----- nvinfo : EIATTR_SW_WAR
	.align		4
.L_1003:
        /*011c*/ 	.byte	0x04, 0x36
        /*011e*/ 	.short	(.L_1005 - .L_1004)
.L_1004:
        /*0120*/ 	.word	0x00000008
.L_1005:


//--------------------- .nv.info._Z32norm_dist_backward_weight_kernelILi144ELi16EEvPKfS1_S1_S1_iiiiPff --------------------------
	.section	.nv.info._Z32norm_dist_backward_weight_kernelILi144ELi16EEvPKfS1_S1_S1_iiiiPff,"",@"SHT_CUDA_INFO"
	.sectionflags	@""
	.align	4


	//----- nvinfo : EIATTR_CUDA_API_VERSION
	.align		4
        /*0000*/ 	.byte	0x04, 0x37
        /*0002*/ 	.short	(.L_1007 - .L_1006)
.L_1006:
        /*0004*/ 	.word	0x00000082


	//----- nvinfo : EIATTR_KPARAM_INFO
	.align		4
.L_1007:
        /*0008*/ 	.byte	0x04, 0x17
        /*000a*/ 	.short	(.L_1009 - .L_1008)
.L_1008:
        /*000c*/ 	.word	0x00000000
        /*0010*/ 	.short	0x0009
        /*0012*/ 	.short	0x0038
        /*0014*/ 	.byte	0x00, 0xf0, 0x11, 0x00


	//----- nvinfo : EIATTR_KPARAM_INFO
	.align		4
.L_1009:
        /*0018*/ 	.byte	0x04, 0x17
        /*001a*/ 	.short	(.L_1011 - .L_1010)
.L_1010:
        /*001c*/ 	.word	0x00000000
        /*0020*/ 	.short	0x0008
        /*0022*/ 	.short	0x0030
        /*0024*/ 	.byte	0x00, 0xf5, 0x21, 0x00


	//----- nvinfo : EIATTR_KPARAM_INFO
	.align		4
.L_1011:
        /*0028*/ 	.byte	0x04, 0x17
        /*002a*/ 	.short	(.L_1013 - .L_1012)
.L_1012:
        /*002c*/ 	.word	0x00000000
        /*0030*/ 	.short	0x0007
        /*0032*/ 	.short	0x002c
        /*0034*/ 	.byte	0x00, 0xf0, 0x11, 0x00


	//----- nvinfo : EIATTR_KPARAM_INFO
	.align		4
.L_1013:
        /*0038*/ 	.byte	0x04, 0x17
        /*003a*/ 	.short	(.L_1015 - .L_1014)
.L_1014:
        /*003c*/ 	.word	0x00000000
        /*0040*/ 	.short	0x0006
        /*0042*/ 	.short	0x0028
        /*0044*/ 	.byte	0x00, 0xf0, 0x11, 0x00


	//----- nvinfo : EIATTR_KPARAM_INFO
	.align		4
.L_1015:
        /*0048*/ 	.byte	0x04, 0x17
        /*004a*/ 	.short	(.L_1017 - .L_1016)
.L_1016:
        /*004c*/ 	.word	0x00000000
        /*0050*/ 	.short	0x0005
        /*0052*/ 	.short	0x0024
        /*0054*/ 	.byte	0x00, 0xf0, 0x11, 0x00


	//----- nvinfo : EIATTR_KPARAM_INFO
	.align		4
.L_1017:
        /*0058*/ 	.byte	0x04, 0x17
        /*005a*/ 	.short	(.L_1019 - .L_1018)
.L_1018:
        /*005c*/ 	.word	0x00000000
        /*0060*/ 	.short	0x0004
        /*0062*/ 	.short	0x0020
        /*0064*/ 	.byte	0x00, 0xf0, 0x11, 0x00


	//----- nvinfo : EIATTR_KPARAM_INFO
	.align		4
.L_1019:
        /*0068*/ 	.byte	0x04, 0x17
        /*006a*/ 	.short	(.L_1021 - .L_1020)
.L_1020:
        /*006c*/ 	.word	0x00000000
        /*0070*/ 	.short	0x0003
        /*0072*/ 	.short	0x0018
        /*0074*/ 	.byte	0x00, 0xf5, 0x21, 0x00


	//----- nvinfo : EIATTR_KPARAM_INFO
	.align		4
.L_1021:
        /*0078*/ 	.byte	0x04, 0x17
        /*007a*/ 	.short	(.L_1023 - .L_1022)
.L_1022:
        /*007c*/ 	.word	0x00000000
        /*0080*/ 	.short	0x0002
        /*0082*/ 	.short	0x0010
        /*0084*/ 	.byte	0x00, 0xf5, 0x21, 0x00


	//----- nvinfo : EIATTR_KPARAM_INFO
	.align		4
.L_1023:
        /*0088*/ 	.byte	0x04, 0x17
        /*008a*/ 	.short	(.L_1025 - .L_1024)
.L_1024:
        /*008c*/ 	.word	0x00000000
        /*0090*/ 	.short	0x0001
        /*0092*/ 	.short	0x0008
        /*0094*/ 	.byte	0x00, 0xf5, 0x21, 0x00


	//----- nvinfo : EIATTR_KPARAM_INFO
	.align		4
.L_1025:
        /*0098*/ 	.byte	0x04, 0x17
        /*009a*/ 	.short	(.L_1027 - .L_1026)
.L_1026:
        /*009c*/ 	.word	0x00000000
        /*00a0*/ 	.short	0x0000
        /*00a2*/ 	.short	0x0000
        /*00a4*/ 	.byte	0x00, 0xf5, 0x21, 0x00


	//----- nvinfo : EIATTR_SPARSE_MMA_MASK
	.align		4
.L_1027:
        /*00a8*/ 	.byte	0x03, 0x50
        /*00aa*/ 	.short	0x0000


	//----- nvinfo : EIATTR_MAXREG_COUNT
	.align		4
        /*00ac*/ 	.byte	0x03, 0x1b
        /*00ae*/ 	.short	0x0040


	//----- nvinfo : EIATTR_NUM_BARRIERS
	.align		4
        /*00b0*/ 	.byte	0x02, 0x4c
        /*00b2*/ 	.byte	0x01
	.zero		1


	//----- nvinfo : EIATTR_MERCURY_ISA_VERSION
	.align		4
        /*00b4*/ 	.byte	0x03, 0x5f
        /*00b6*/ 	.short	0x0101


	//----- nvinfo : EIATTR_COOP_GROUP_MASK_REGIDS
	.align		4
        /*00b8*/ 	.byte	0x04, 0x29
        /*00ba*/ 	.short	(.L_1029 - .L_1028)


	//   ....[0]....
.L_1028:
        /*00bc*/ 	.word	0xffffffff


	//   ....[1]....
        /*00c0*/ 	.word	0xffffffff


	//   ....[2]....
        /*00c4*/ 	.word	0xffffffff


	//   ....[3]....
        /*00c8*/ 	.word	0xffffffff


	//   ....[4]....
        /*00cc*/ 	.word	0xffffffff


	//----- nvinfo : EIATTR_COOP_GROUP_INSTR_OFFSETS
	.align		4
.L_1029:
        /*00d0*/ 	.byte	0x04, 0x28
        /*00d2*/ 	.short	(.L_1031 - .L_1030)


	//   ....[0]....
.L_1030:
        /*00d4*/ 	.word	0x00002e10


	//   ....[1]....
        /*00d8*/ 	.word	0x00002e30


	//   ....[2]....
        /*00dc*/ 	.word	0x00002e50


	//   ....[3]....
        /*00e0*/ 	.word	0x00002e70


	//   ....[4]....
        /*00e4*/ 	.word	0x00002ec0


	//----- nvinfo : EIATTR_VRC_CTA_INIT_COUNT
	.align		4
.L_1031:
        /*00e8*/ 	.byte	0x02, 0x4a
	.zero		1
	.zero		1


	//----- nvinfo : EIATTR_EXIT_INSTR_OFFSETS
	.align		4
        /*00ec*/ 	.byte	0x04, 0x1c
        /*00ee*/ 	.short	(.L_1033 - .L_1032)


	//   ....[0]....
.L_1032:
        /*00f0*/ 	.word	0x00003080


	//----- nvinfo : EIATTR_MAX_THREADS
	.align		4
.L_1033:
        /*00f4*/ 	.byte	0x04, 0x05
        /*00f6*/ 	.short	(.L_1035 - .L_1034)
.L_1034:
        /*00f8*/ 	.word	0x00000100
        /*00fc*/ 	.word	0x00000001
        /*0100*/ 	.word	0x00000001


	//----- nvinfo : EIATTR_CRS_STACK_SIZE
	.align		4
.L_1035:
        /*0104*/ 	.byte	0x04, 0x1e
        /*0106*/ 	.short	(.L_1037 - .L_1036)
.L_1036:
        /*0108*/ 	.word	0x00000000


	//----- nvinfo : EIATTR_CBANK_PARAM_SIZE
	.align		4
.L_1037:
        /*010c*/ 	.byte	0x03, 0x19
        /*010e*/ 	.short	0x003c


	//----- nvinfo : EIATTR_PARAM_CBANK
	.align		4
        /*0110*/ 	.byte	0x04, 0x0a
        /*0112*/ 	.short	(.L_1039 - .L_1038)
	.align		4
.L_1038:
        /*0114*/ 	.word	index@(.nv.constant0._Z32norm_dist_backward_weight_kernelILi144ELi16EEvPKfS1_S1_S1_iiiiPff)
        /*0118*/ 	.short	0x0380
        /*011a*/ 	.short	0x003c


	//----- nvinfo : EIATTR_SW_WAR
	.align		4
.L_1039:
        /*011c*/ 	.byte	0x04, 0x36
        /*011e*/ 	.short	(.L_1041 - .L_1040)
.L_1040:
        /*0120*/ 	.word	0x00000008
.L_1041:


//--------------------- .nv.info._Z32norm_dist_backward_weight_kernelILi144ELi8EEvPKfS1_S1_S1_iiiiPff --------------------------
	.section	.nv.info._Z32norm_dist_backward_weight_kernelILi144ELi8EEvPKfS1_S1_S1_iiiiPff,"",@"SHT_CUDA_INFO"
	.sectionflags	@""
	.align	4


	//----- nvinfo : EIATTR_CUDA_API_VERSION
	.align		4
        /*0000*/ 	.byte	0x04, 0x37
        /*0002*/ 	.short	(.L_1043 - .L_1042)
.L_1042:
        /*0004*/ 	.word	0x00000082


	//----- nvinfo : EIATTR_KPARAM_INFO
	.align		4
.L_1043:
        /*0008*/ 	.byte	0x04, 0x17
        /*000a*/ 	.short	(.L_1045 - .L_1044)
.L_1044:
        /*000c*/ 	.word	0x00000000
        /*0010*/ 	.short	0x0009
        /*0012*/ 	.short	0x0038
        /*0014*/ 	.byte	0x00, 0xf0, 0x11, 0x00


	//----- nvinfo : EIATTR_KPARAM_INFO
	.align		4
.L_1045:
        /*0018*/ 	.byte	0x04, 0x17
        /*001a*/ 	.short	(.L_1047 - .L_1046)
.L_1046:
        /*001c*/ 	.word	0x00000000
        /*0020*/ 	.short	0x0008
        /*0022*/ 	.short	0x0030
        /*0024*/ 	.byte	0x00, 0xf5, 0x21, 0x00


	//----- nvinfo : EIATTR_KPARAM_INFO
	.align		4
.L_1047:
        /*0028*/ 	.byte	0x04, 0x17
        /*002a*/ 	.short	(.L_1049 - .L_1048)
.L_1048:
        /*002c*/ 	.word	0x00000000
        /*0030*/ 	.short	0x0007
        /*0032*/ 	.short	0x002c
        /*0034*/ 	.byte	0x00, 0xf0, 0x11, 0x00


	//----- nvinfo : EIATTR_KPARAM_INFO
	.align		4
.L_1049:
        /*0038*/ 	.byte	0x04, 0x17
        /*003a*/ 	.short	(.L_1051 - .L_1050)
.L_1050:
        /*003c*/ 	.word	0x00000000
        /*0040*/ 	.short	0x0006
        /*0042*/ 	.short	0x0028
        /*0044*/ 	.byte	0x00, 0xf0, 0x11, 0x00


	//----- nvinfo : EIATTR_KPARAM_INFO
	.align		4
.L_1051:
        /*0048*/ 	.byte	0x04, 0x17
        /*004a*/ 	.short	(.L_1053 - .L_1052)
.L_1052:
        /*004c*/ 	.word	0x00000000
        /*0050*/ 	.short	0x0005
        /*0052*/ 	.short	0x0024
        /*0054*/ 	.byte	0x00, 0xf0, 0x11, 0x00


	//----- nvinfo : EIATTR_KPARAM_INFO
	.align		4
.L_1053:
        /*0058*/ 	.byte	0x04, 0x17
        /*005a*/ 	.short	(.L_1055 - .L_1054)
.L_1054:
        /*005c*/ 	.word	0x00000000
        /*0060*/ 	.short	0x0004
        /*0062*/ 	.short	0x0020
        /*0064*/ 	.byte	0x00, 0xf0, 0x11, 0x00


	//----- nvinfo : EIATTR_KPARAM_INFO
	.align		4
.L_1055:
        /*0068*/ 	.byte	0x04, 0x17
        /*006a*/ 	.short	(.L_1057 - .L_1056)
.L_1056:
        /*006c*/ 	.word	0x00000000
        /*0070*/ 	.short	0x0003
        /*0072*/ 	.short	0x0018
        /*0074*/ 	.byte	0x00, 0xf5, 0x21, 0x00


	//----- nvinfo : EIATTR_KPARAM_INFO
	.align		4
.L_1057:
        /*0078*/ 	.byte	0x04, 0x17
        /*007a*/ 	.short	(.L_1059 - .L_1058)
.L_1058:
        /*007c*/ 	.word	0x00000000
        /*0080*/ 	.short	0x0002
        /*0082*/ 	.short	0x0010
        /*0084*/ 	.byte	0x00, 0xf5, 0x21, 0x00


	//----- nvinfo : EIATTR_KPARAM_INFO
	.align		4
.L_1059:
        /*0088*/ 	.byte	0x04, 0x17
        /*008a*/ 	.short	(.L_1061 - .L_1060)
.L_1060:
        /*008c*/ 	.word	0x00000000
        /*0090*/ 	.short	0x0001
        /*0092*/ 	.short	0x0008
        /*0094*/ 	.byte	0x00, 0xf5, 0x21, 0x00


	//----- nvinfo : EIATTR_KPARAM_INFO
	.align		4
.L_1061:
        /*0098*/ 	.byte	0x04, 0x17
        /*009a*/ 	.short	(.L_1063 - .L_1062)
.L_1062:
        /*009c*/ 	.word	0x00000000
        /*00a0*/ 	.short	0x0000
        /*00a2*/ 	.short	0x0000
        /*00a4*/ 	.byte	0x00, 0xf5, 0x21, 0x00


	//----- nvinfo : EIATTR_SPARSE_MMA_MASK
	.align		4
.L_1063:
        /*00a8*/ 	.byte	0x03, 0x50
        /*00aa*/ 	.short	0x0000


	//----- nvinfo : EIATTR_MAXREG_COUNT
	.align		4
        /*00ac*/ 	.byte	0x03, 0x1b
        /*00ae*/ 	.short	0x0040


	//----- nvinfo : EIATTR_NUM_BARRIERS
	.align		4
        /*00b0*/ 	.byte	0x02, 0x4c
        /*00b2*/ 	.byte	0x01
	.zero		1


	//----- nvinfo : EIATTR_MERCURY_ISA_VERSION
	.align		4
        /*00b4*/ 	.byte	0x03, 0x5f
        /*00b6*/ 	.short	0x0101


	//----- nvinfo : EIATTR_COOP_GROUP_MASK_REGIDS
	.align		4
        /*00b8*/ 	.byte	0x04, 0x29
        /*00ba*/ 	.short	(.L_1065 - .L_1064)


	//   ....[0]....
.L_1064:
        /*00bc*/ 	.word	0xffffffff


	//   ....[1]....
        /*00c0*/ 	.word	0xffffffff


	//   ....[2]....
        /*00c4*/ 	.word	0xffffffff


	//   ....[3]....
        /*00c8*/ 	.word	0xffffffff


	//   ....[4]....
        /*00cc*/ 	.word	0xffffffff


	//----- nvinfo : EIATTR_COOP_GROUP_INSTR_OFFSETS
	.align		4
.L_1065:
        /*00d0*/ 	.byte	0x04, 0x28
        /*00d2*/ 	.short	(.L_1067 - .L_1066)


	//   ....[0]....
.L_1066:
        /*00d4*/ 	.word	0x00002df0


	//   ....[1]....
        /*00d8*/ 	.word	0x00002e10


	//   ....[2]....
        /*00dc*/ 	.word	0x00002e30


	//   ....[3]....
        /*00e0*/ 	.word	0x00002e50


	//   ....[4]....
        /*00e4*/ 	.word	0x00002ea0


	//----- nvinfo : EIATTR_VRC_CTA_INIT_COUNT
	.align		4
.L_1067:
        /*00e8*/ 	.byte	0x02, 0x4a
	.zero		1
	.zero		1


	//----- nvinfo : EIATTR_EXIT_INSTR_OFFSETS
	.align		4
        /*00ec*/ 	.byte	0x04, 0x1c
        /*00ee*/ 	.short	(.L_1069 - .L_1068)


	//   ....[0]....
.L_1068:
        /*00f0*/ 	.word	0x00003080


	//----- nvinfo : EIATTR_MAX_THREADS
	.align		4
.L_1069:
        /*00f4*/ 	.byte	0x04, 0x05
        /*00f6*/ 	.short	(.L_1071 - .L_1070)
.L_1070:
        /*00f8*/ 	.word	0x00000100
        /*00fc*/ 	.word	0x00000001
        /*0100*/ 	.word	0x00000001


	//----- nvinfo : EIATTR_CRS_STACK_SIZE
	.align		4
.L_1071:
        /*0104*/ 	.byte	0x04, 0x1e
        /*0106*/ 	.short	(.L_1073 - .L_1072)
.L_1072:
        /*0108*/ 	.word	0x00000000


	//----- nvinfo : EIATTR_CBANK_PARAM_SIZE
	.align		4
.L_1073:
        /*010c*/ 	.byte	0x03, 0x19
        /*010e*/ 	.short	0x003c


	//----- nvinfo : EIATTR_PARAM_CBANK
	.align		4
        /*0110*/ 	.byte	0x04, 0x0a
        /*0112*/ 	.short	(.L_1075 - .L_1074)
	.align		4
.L_1074:
        /*0114*/ 	.word	index@(.nv.constant0._Z32norm_dist_backward_weight_kernelILi144ELi8EEvPKfS1_S1_S1_iiiiPff)
        /*0118*/ 	.short	0x0380
        /*011a*/ 	.short	0x003c


	//----- nvinfo : EIATTR_SW_WAR
	.align		4
.L_1075:
        /*011c*/ 	.byte	0x04, 0x36
        /*011e*/ 	.short	(.L_1077 - .L_1076)
.L_1076:
        /*0120*/ 	.word	0x00000008
.L_1077:


//--------------------- .nv.info._Z32norm_dist_backward_weight_kernelILi72ELi16EEvPKfS1_S1_S1_iiiiPff --------------------------
	.section	.nv.info._Z32norm_dist_backward_weight_kernelILi72ELi16EEvPKfS1_S1_S1_iiiiPff,"",@"SHT_CUDA_INFO"
	.sectionflags	@""
	.align	4


	//----- nvinfo : EIATTR_CUDA_API_VERSION
	.align		4
        /*0000*/ 	.byte	0x04, 0x37
        /*0002*/ 	.short	(.L_1079 - .L_1078)
.L_1078:
        /*0004*/ 	.word	0x00000082


	//----- nvinfo : EIATTR_KPARAM_INFO
	.align		4
.L_1079:
        /*0008*/ 	.byte	0x04, 0x17
        /*000a*/ 	.short	(.L_1081 - .L_1080)
.L_1080:
        /*000c*/ 	.word	0x00000000
        /*0010*/ 	.short	0x0009
        /*0012*/ 	.short	0x0038
        /*0014*/ 	.byte	0x00, 0xf0, 0x11, 0x00


	//----- nvinfo : EIATTR_KPARAM_INFO
	.align		4
.L_1081:
        /*0018*/ 	.byte	0x04, 0x17
        /*001a*/ 	.short	(.L_1083 - .L_1082)
.L_1082:
        /*001c*/ 	.word	0x00000000
        /*0020*/ 	.short	0x0008
        /*0022*/ 	.short	0x0030
        /*0024*/ 	.byte	0x00, 0xf5, 0x21, 0x00


	//----- nvinfo : EIATTR_KPARAM_INFO
	.align		4
.L_1083:
        /*0028*/ 	.byte	0x04, 0x17
        /*002a*/ 	.short	(.L_1085 - .L_1084)
.L_1084:
        /*002c*/ 	.word	0x00000000
        /*0030*/ 	.short	0x0007
        /*0032*/ 	.short	0x002c
        /*0034*/ 	.byte	0x00, 0xf0, 0x11, 0x00


	//----- nvinfo : EIATTR_KPARAM_INFO
	.align		4
.L_1085:
        /*0038*/ 	.byte	0x04, 0x17
        /*003a*/ 	.short	(.L_1087 - .L_1086)
.L_1086:
        /*003c*/ 	.word	0x00000000
        /*0040*/ 	.short	0x0006
        /*0042*/ 	.short	0x0028
        /*0044*/ 	.byte	0x00, 0xf0, 0x11, 0x00


	//----- nvinfo : EIATTR_KPARAM_INFO
	.align		4
.L_1087:
        /*0048*/ 	.byte	0x04, 0x17
        /*004a*/ 	.short	(.L_1089 - .L_1088)
.L_1088:
        /*004c*/ 	.word	0x00000000
        /*0050*/ 	.short	0x0005
        /*0052*/ 	.short	0x0024
        /*0054*/ 	.byte	0x00, 0xf0, 0x11, 0x00


	//----- nvinfo : EIATTR_KPARAM_INFO
	.align		4
.L_1089:
        /*0058*/ 	.byte	0x04, 0x17
        /*005a*/ 	.short	(.L_1091 - .L_1090)
.L_1090:
        /*005c*/ 	.word	0x00000000
        /*0060*/ 	.short	0x0004
        /*0062*/ 	.short	0x0020
        /*0064*/ 	.byte	0x00, 0xf0, 0x11, 0x00


	//----- nvinfo : EIATTR_KPARAM_INFO
	.align		4
.L_1091:
        /*0068*/ 	.byte	0x04, 0x17
        /*006a*/ 	.short	(.L_1093 - .L_1092)
.L_1092:
        /*006c*/ 	.word	0x00000000
        /*0070*/ 	.short	0x0003
        /*0072*/ 	.short	0x0018
        /*0074*/ 	.byte	0x00, 0xf5, 0x21, 0x00


	//----- nvinfo : EIATTR_KPARAM_INFO
	.align		4
.L_1093:
        /*0078*/ 	.byte	0x04, 0x17
        /*007a*/ 	.short	(.L_1095 - .L_1094)
.L_1094:
        /*007c*/ 	.word	0x00000000
        /*0080*/ 	.short	0x0002
        /*0082*/ 	.short	0x0010
        /*0084*/ 	.byte	0x00, 0xf5, 0x21, 0x00


	//----- nvinfo : EIATTR_KPARAM_INFO
	.align		4
.L_1095:
        /*0088*/ 	.byte	0x04, 0x17
        /*008a*/ 	.short	(.L_1097 - .L_1096)
.L_1096:
        /*008c*/ 	.word	0x00000000
        /*0090*/ 	.short	0x0001
        /*0092*/ 	.short	0x0008
        /*0094*/ 	.byte	0x00, 0xf5, 0x21, 0x00


	//----- nvinfo : EIATTR_KPARAM_INFO
	.align		4
.L_1097:
        /*0098*/ 	.byte	0x04, 0x17
        /*009a*/ 	.short	(.L_1099 - .L_1098)
.L_1098:
        /*009c*/ 	.word	0x00000000
        /*00a0*/ 	.short	0x0000
        /*00a2*/ 	.short	0x0000
        /*00a4*/ 	.byte	0x00, 0xf5, 0x21, 0x00


	//----- nvinfo : EIATTR_SPARSE_MMA_MASK
	.align		4
.L_1099:
        /*00a8*/ 	.byte	0x03, 0x50
        /*00aa*/ 	.short	0x0000


	//----- nvinfo : EIATTR_MAXREG_COUNT
	.align		4
        /*00ac*/ 	.byte	0x03, 0x1b
        /*00ae*/ 	.short	0x0040


	//----- nvinfo : EIATTR_NUM_BARRIERS
	.align		4
        /*00b0*/ 	.byte	0x02, 0x4c
        /*00b2*/ 	.byte	0x01
	.zero		1


	//----- nvinfo : EIATTR_MERCURY_ISA_VERSION
	.align		4
        /*00b4*/ 	.byte	0x03, 0x5f
        /*00b6*/ 	.short	0x0101


	//----- nvinfo : EIATTR_COOP_GROUP_MASK_REGIDS
	.align		4
        /*00b8*/ 	.byte	0x04, 0x29
        /*00ba*/ 	.short	(.L_1101 - .L_1100)


	//   ....[0]....
.L_1100:
        /*00bc*/ 	.word	0xffffffff


	//   ....[1]....
        /*00c0*/ 	.word	0xffffffff


	//   ....[2]....
        /*00c4*/ 	.word	0xffffffff


	//   ....[3]....
        /*00c8*/ 	.word	0xffffffff


	//   ....[4]....
        /*00cc*/ 	.word	0xffffffff


	//----- nvinfo : EIATTR_COOP_GROUP_INSTR_OFFSETS
	.align		4
.L_1101:
        /*00d0*/ 	.byte	0x04, 0x28
        /*00d2*/ 	.short	(.L_1103 - .L_1102)


	//   ....[0]....
.L_1102:
        /*00d4*/ 	.word	0x00002e00


	//   ....[1]....
        /*00d8*/ 	.word	0x00002e20


	//   ....[2]....
        /*00dc*/ 	.word	0x00002e40


	//   ....[3]....
        /*00e0*/ 	.word	0x00002e60


	//   ....[4]....
        /*00e4*/ 	.word	0x00002eb0


	//----- nvinfo : EIATTR_VRC_CTA_INIT_COUNT
	.align		4
.L_1103:
        /*00e8*/ 	.byte	0x02, 0x4a
	.zero		1
	.zero		1


	//----- nvinfo : EIATTR_EXIT_INSTR_OFFSETS
	.align		4
        /*00ec*/ 	.byte	0x04, 0x1c
        /*00ee*/ 	.short	(.L_1105 - .L_1104)


	//   ....[0]....
.L_1104:
        /*00f0*/ 	.word	0x00003070


	//----- nvinfo : EIATTR_MAX_THREADS
	.align		4
.L_1105:
        /*00f4*/ 	.byte	0x04, 0x05
        /*00f6*/ 	.short	(.L_1107 - .L_1106)
.L_1106:
        /*00f8*/ 	.word	0x00000100
        /*00fc*/ 	.word	0x00000001
        /*0100*/ 	.word	0x00000001


	//----- nvinfo : EIATTR_CRS_STACK_SIZE
	.align		4
.L_1107:
        /*0104*/ 	.byte	0x04, 0x1e
        /*0106*/ 	.short	(.L_1109 - .L_1108)
.L_1108:
        /*0108*/ 	.word	0x00000000


	//----- nvinfo : EIATTR_CBANK_PARAM_SIZE
	.align		4
.L_1109:
        /*010c*/ 	.byte	0x03, 0x19
        /*010e*/ 	.short	0x003c


	//----- nvinfo : EIATTR_PARAM_CBANK
	.align		4
        /*0110*/ 	.byte	0x04, 0x0a
        /*0112*/ 	.short	(.L_1111 - .L_1110)
	.align		4
.L_1110:
        /*0114*/ 	.word	index@(.nv.constant0._Z32norm_dist_backward_weight_kernelILi72ELi16EEvPKfS1_S1_S1_iiiiPff)
        /*0118*/ 	.short	0x0380
        /*011a*/ 	.short	0x003c


	//----- nvinfo : EIATTR_SW_WAR
	.align		4
.L_1111:
        /*011c*/ 	.byte	0x04, 0x36
        /*011e*/ 	.short	(.L_1113 - .L_1112)
.L_1112:
        /*0120*/ 	.word	0x00000008
.L_1113:


//--------------------- .nv.info._Z32norm_dist_backward_weight_kernelILi72ELi8EEvPKfS1_S1_S1_iiiiPff --------------------------
	.section	.nv.info._Z32norm_dist_backward_weight_kernelILi72ELi8EEvPKfS1_S1_S1_iiiiPff,"",@"SHT_CUDA_INFO"
	.sectionflags	@""
	.align	4


	//----- nvinfo : EIATTR_CUDA_API_VERSION
	.align		4
        /*0000*/ 	.byte	0x04, 0x37
        /*0002*/ 	.short	(.L_1115 - .L_1114)
.L_1114:
        /*0004*/ 	.word	0x00000082


	//----- nvinfo : EIATTR_KPARAM_INFO
	.align		4
.L_1115:
        /*0008*/ 	.byte	0x04, 0x17
        /*000a*/ 	.short	(.L_1117 - .L_1116)
.L_1116:
        /*000c*/ 	.word	0x00000000
        /*0010*/ 	.short	0x0009
        /*0012*/ 	.short	0x0038
        /*0014*/ 	.byte	0x00, 0xf0, 0x11, 0x00


	//----- nvinfo : EIATTR_KPARAM_INFO
	.align		4
.L_1117:
        /*0018*/ 	.byte	0x04, 0x17
        /*001a*/ 	.short	(.L_1119 - .L_1118)
.L_1118:
        /*001c*/ 	.word	0x00000000
        /*0020*/ 	.short	0x0008
        /*0022*/ 	.short	0x0030
        /*0024*/ 	.byte	0x00, 0xf5, 0x21, 0x00


	//----- nvinfo : EIATTR_KPARAM_INFO
	.align		4
.L_1119:
        /*0028*/ 	.byte	0x04, 0x17
        /*002a*/ 	.short	(.L_1121 - .L_1120)
.L_1120:
        /*002c*/ 	.word	0x00000000
        /*0030*/ 	.short	0x0007
        /*0032*/ 	.short	0x002c
        /*0034*/ 	.byte	0x00, 0xf0, 0x11, 0x00


	//----- nvinfo : EIATTR_KPARAM_INFO
	.align		4
.L_1121:
        /*0038*/ 	.byte	0x04, 0x17
        /*003a*/ 	.short	(.L_1123 - .L_1122)
.L_1122:
        /*003c*/ 	.word	0x00000000
        /*0040*/ 	.short	0x0006
        /*0042*/ 	.short	0x0028
        /*0044*/ 	.byte	0x00, 0xf0, 0x11, 0x00


	//----- nvinfo : EIATTR_KPARAM_INFO
	.align		4
.L_1123:
        /*0048*/ 	.byte	0x04, 0x17
        /*004a*/ 	.short	(.L_1125 - .L_1124)
.L_1124:
        /*004c*/ 	.word	0x00000000
        /*0050*/ 	.short	0x0005
        /*0052*/ 	.short	0x0024
        /*0054*/ 	.byte	0x00, 0xf0, 0x11, 0x00


	//----- nvinfo : EIATTR_KPARAM_INFO
	.align		4
.L_1125:
        /*0058*/ 	.byte	0x04, 0x17
        /*005a*/ 	.short	(.L_1127 - .L_1126)
.L_1126:
        /*005c*/ 	.word	0x00000000
        /*0060*/ 	.short	0x0004
        /*0062*/ 	.short	0x0020
        /*0064*/ 	.byte	0x00, 0xf0, 0x11, 0x00


	//----- nvinfo : EIATTR_KPARAM_INFO
	.align		4
.L_1127:
        /*0068*/ 	.byte	0x04, 0x17
        /*006a*/ 	.short	(.L_1129 - .L_1128)
.L_1128:
        /*006c*/ 	.word	0x00000000
        /*0070*/ 	.short	0x0003
        /*0072*/ 	.short	0x0018
        /*0074*/ 	.byte	0x00, 0xf5, 0x21, 0x00


	//----- nvinfo : EIATTR_KPARAM_INFO
	.align		4
.L_1129:
        /*0078*/ 	.byte	0x04, 0x17
        /*007a*/ 	.short	(.L_1131 - .L_1130)
.L_1130:
        /*007c*/ 	.word	0x00000000
        /*0080*/ 	.short	0x0002
        /*0082*/ 	.short	0x0010
        /*0084*/ 	.byte	0x00, 0xf5, 0x21, 0x00


	//----- nvinfo : EIATTR_KPARAM_INFO
	.align		4
.L_1131:
        /*0088*/ 	.byte	0x04, 0x17
        /*008a*/ 	.short	(.L_1133 - .L_1132)
.L_1132:
        /*008c*/ 	.word	0x00000000
        /*0090*/ 	.short	0x0001
        /*0092*/ 	.short	0x0008
        /*0094*/ 	.byte	0x00, 0xf5, 0x21, 0x00


	//----- nvinfo : EIATTR_KPARAM_INFO
	.align		4
.L_1133:
        /*0098*/ 	.byte	0x04, 0x17
        /*009a*/ 	.short	(.L_1135 - .L_1134)
.L_1134:
        /*009c*/ 	.word	0x00000000
        /*00a0*/ 	.short	0x0000
        /*00a2*/ 	.short	0x0000
        /*00a4*/ 	.byte	0x00, 0xf5, 0x21, 0x00


	//----- nvinfo : EIATTR_SPARSE_MMA_MASK
	.align		4
.L_1135:
        /*00a8*/ 	.byte	0x03, 0x50
        /*00aa*/ 	.short	0x0000


	//----- nvinfo : EIATTR_MAXREG_COUNT
	.align		4
        /*00ac*/ 	.byte	0x03, 0x1b
        /*00ae*/ 	.short	0x0040


	//----- nvinfo : EIATTR_NUM_BARRIERS
	.align		4
        /*00b0*/ 	.byte	0x02, 0x4c
        /*00b2*/ 	.byte	0x01
	.zero		1


	//----- nvinfo : EIATTR_MERCURY_ISA_VERSION
	.align		4
        /*00b4*/ 	.byte	0x03, 0x5f
        /*00b6*/ 	.short	0x0101


	//----- nvinfo : EIATTR_COOP_GROUP_MASK_REGIDS
	.align		4
        /*00b8*/ 	.byte	0x04, 0x29
        /*00ba*/ 	.short	(.L_1137 - .L_1136)


	//   ....[0]....
.L_1136:
        /*00bc*/ 	.word	0xffffffff


	//   ....[1]....
        /*00c0*/ 	.word	0xffffffff


	//   ....[2]....
        /*00c4*/ 	.word	0xffffffff


	//   ....[3]....
        /*00c8*/ 	.word	0xffffffff


	//   ....[4]....
        /*00cc*/ 	.word	0xffffffff


	//----- nvinfo : EIATTR_COOP_GROUP_INSTR_OFFSETS
	.align		4
.L_1137:
        /*00d0*/ 	.byte	0x04, 0x28
        /*00d2*/ 	.short	(.L_1139 - .L_1138)


	//   ....[0]....
.L_1138:
        /*00d4*/ 	.word	0x00002df0


	//   ....[1]....
        /*00d8*/ 	.word	0x00002e10


	//   ....[2]....
        /*00dc*/ 	.word	0x00002e30


	//   ....[3]....
        /*00e0*/ 	.word	0x00002e50


	//   ....[4]....
        /*00e4*/ 	.word	0x00002ea0


	//----- nvinfo : EIATTR_VRC_CTA_INIT_COUNT
	.align		4
.L_1139:
        /*00e8*/ 	.byte	0x02, 0x4a
	.zero		1
	.zero		1


	//----- nvinfo : EIATTR_EXIT_INSTR_OFFSETS
	.align		4
        /*00ec*/ 	.byte	0x04, 0x1c
        /*00ee*/ 	.short	(.L_1141 - .L_1140)


	//   ....[0]....
.L_1140:
        /*00f0*/ 	.word	0x00003080


	//----- nvinfo : EIATTR_MAX_THREADS
	.align		4
.L_1141:
        /*00f4*/ 	.byte	0x04, 0x05
        /*00f6*/ 	.short	(.L_1143 - .L_1142)
.L_1142:
        /*00f8*/ 	.word	0x00000100
        /*00fc*/ 	.word	0x00000001
        /*0100*/ 	.word	0x00000001


	//----- nvinfo : EIATTR_CRS_STACK_SIZE
	.align		4
.L_1143:
        /*0104*/ 	.byte	0x04, 0x1e
        /*0106*/ 	.short	(.L_1145 - .L_1144)
.L_1144:
        /*0108*/ 	.word	0x00000000


	//----- nvinfo : EIATTR_CBANK_PARAM_SIZE
	.align		4
.L_1145:
        /*010c*/ 	.byte	0x03, 0x19
        /*010e*/ 	.short	0x003c


	//----- nvinfo : EIATTR_PARAM_CBANK
	.align		4
        /*0110*/ 	.byte	0x04, 0x0a
        /*0112*/ 	.short	(.L_1147 - .L_1146)
	.align		4
.L_1146:
        /*0114*/ 	.word	index@(.nv.constant0._Z32norm_dist_backward_weight_kernelILi72ELi8EEvPKfS1_S1_S1_iiiiPff)
        /*0118*/ 	.short	0x0380
        /*011a*/ 	.short	0x003c


	//----- nvinfo : EIATTR_SW_WAR
	.align		4
.L_1147:
        /*011c*/ 	.byte	0x04, 0x36
        /*011e*/ 	.short	(.L_1149 - .L_1148)
.L_1148:
        /*0120*/ 	.word	0x00000008
.L_1149:


//--------------------- .nv.info._Z32norm_dist_backward_weight_kernelILi72ELi4EEvPKfS1_S1_S1_iiiiPff --------------------------
	.section	.nv.info._Z32norm_dist_backward_weight_kernelILi72ELi4EEvPKfS1_S1_S1_iiiiPff,"",@"SHT_CUDA_INFO"
	.sectionflags	@""
	.align	4


	//----- nvinfo : EIATTR_CUDA_API_VERSION
	.align		4
        /*0000*/ 	.byte	0x04, 0x37
        /*0002*/ 	.short	(.L_1151 - .L_1150)
.L_1150:
        /*0004*/ 	.word	0x00000082


	//----- nvinfo : EIATTR_KPARAM_INFO
	.align		4
.L_1151:
        /*0008*/ 	.byte	0x04, 0x17
        /*000a*/ 	.short	(.L_1153 - .L_1152)
.L_1152:
        /*000c*/ 	.word	0x00000000
        /*0010*/ 	.short	0x0009
        /*0012*/ 	.short	0x0038
        /*0014*/ 	.byte	0x00, 0xf0, 0x11, 0x00


	//----- nvinfo : EIATTR_KPARAM_INFO
	.align		4
.L_1153:
        /*0018*/ 	.byte	0x04, 0x17
        /*001a*/ 	.short	(.L_1155 - .L_1154)
.L_1154:
        /*001c*/ 	.word	0x00000000
        /*0020*/ 	.short	0x0008
        /*0022*/ 	.short	0x0030
        /*0024*/ 	.byte	0x00, 0xf5, 0x21, 0x00


	//----- nvinfo : EIATTR_KPARAM_INFO
	.align		4
.L_1155:
        /*0028*/ 	.byte	0x04, 0x17
        /*002a*/ 	.short	(.L_1157 - .L_1156)
.L_1156:
        /*002c*/ 	.word	0x00000000
        /*0030*/ 	.short	0x0007
        /*0032*/ 	.short	0x002c
        /*0034*/ 	.byte	0x00, 0xf0, 0x11, 0x00


	//----- nvinfo : EIATTR_KPARAM_INFO
	.align		4
.L_1157:
        /*0038*/ 	.byte	0x04, 0x17
        /*003a*/ 	.short	(.L_1159 - .L_1158)
.L_1158:
        /*003c*/ 	.word	0x00000000
        /*0040*/ 	.short	0x0006
        /*0042*/ 	.short	0x0028
        /*0044*/ 	.byte	0x00, 0xf0, 0x11, 0x00


	//----- nvinfo : EIATTR_KPARAM_INFO
	.align		4
.L_1159:
        /*0048*/ 	.byte	0x04, 0x17
        /*004a*/ 	.short	(.L_1161 - .L_1160)
.L_1160:
        /*004c*/ 	.word	0x00000000
        /*0050*/ 	.short	0x0005
        /*0052*/ 	.short	0x0024
        /*0054*/ 	.byte	0x00, 0xf0, 0x11, 0x00


	//----- nvinfo : EIATTR_KPARAM_INFO
	.align		4
.L_1161:
        /*0058*/ 	.byte	0x04, 0x17
        /*005a*/ 	.short	(.L_1163 - .L_1162)
.L_1162:
        /*005c*/ 	.word	0x00000000
        /*0060*/ 	.short	0x0004
        /*0062*/ 	.short	0x0020
        /*0064*/ 	.byte	0x00, 0xf0, 0x11, 0x00


	//----- nvinfo : EIATTR_KPARAM_INFO
	.align		4
.L_1163:
        /*0068*/ 	.byte	0x04, 0x17
        /*006a*/ 	.short	(.L_1165 - .L_1164)
.L_1164:
        /*006c*/ 	.word	0x00000000
        /*0070*/ 	.short	0x0003
        /*0072*/ 	.short	0x0018
        /*0074*/ 	.byte	0x00, 0xf5, 0x21, 0x00


	//----- nvinfo : EIATTR_KPARAM_INFO
	.align		4
.L_1165:
        /*0078*/ 	.byte	0x04, 0x17
        /*007a*/ 	.short	(.L_1167 - .L_1166)
.L_1166:
        /*007c*/ 	.word	0x00000000
        /*0080*/ 	.short	0x0002
        /*0082*/ 	.short	0x0010
        /*0084*/ 	.byte	0x00, 0xf5, 0x21, 0x00


	//----- nvinfo : EIATTR_KPARAM_INFO
	.align		4
.L_1167:
        /*0088*/ 	.byte	0x04, 0x17
        /*008a*/ 	.short	(.L_1169 - .L_1168)
.L_1168:
        /*008c*/ 	.word	0x00000000
        /*0090*/ 	.short	0x0001
        /*0092*/ 	.short	0x0008
        /*0094*/ 	.byte	0x00, 0xf5, 0x21, 0x00


	//----- nvinfo : EIATTR_KPARAM_INFO
	.align		4
.L_1169:
        /*0098*/ 	.byte	0x04, 0x17
        /*009a*/ 	.short	(.L_1171 - .L_1170)
.L_1170:
        /*009c*/ 	.word	0x00000000
        /*00a0*/ 	.short	0x0000
        /*00a2*/ 	.short	0x0000
        /*00a4*/ 	.byte	0x00, 0xf5, 0x21, 0x00


	//----- nvinfo : EIATTR_SPARSE_MMA_MASK
	.align		4
.L_1171:
        /*00a8*/ 	.byte	0x03, 0x50
        /*00aa*/ 	.short	0x0000


	//----- nvinfo : EIATTR_MAXREG_COUNT
	.align		4
        /*00ac*/ 	.byte	0x03, 0x1b
        /*00ae*/ 	.short	0x0040


	//----- nvinfo : EIATTR_NUM_BARRIERS
	.align		4
        /*00b0*/ 	.byte	0x02, 0x4c
        /*00b2*/ 	.byte	0x01
	.zero		1


	//----- nvinfo : EIATTR_MERCURY_ISA_VERSION
	.align		4
        /*00b4*/ 	.byte	0x03, 0x5f
        /*00b6*/ 	.short	0x0101


	//----- nvinfo : EIATTR_COOP_GROUP_MASK_REGIDS
	.align		4
        /*00b8*/ 	.byte	0x04, 0x29
        /*00ba*/ 	.short	(.L_1173 - .L_1172)


	//   ....[0]....
.L_1172:
        /*00bc*/ 	.word	0xffffffff


	//   ....[1]....
        /*00c0*/ 	.word	0xffffffff


	//   ....[2]....
        /*00c4*/ 	.word	0xffffffff


	//   ....[3]....
        /*00c8*/ 	.word	0xffffffff


	//   ....[4]....
        /*00cc*/ 	.word	0xffffffff


	//----- nvinfo : EIATTR_COOP_GROUP_INSTR_OFFSETS
	.align		4
.L_1173:
        /*00d0*/ 	.byte	0x04, 0x28
        /*00d2*/ 	.short	(.L_1175 - .L_1174)


	//   ....[0]....
.L_1174:
        /*00d4*/ 	.word	0x00002d60


	//   ....[1]....
        /*00d8*/ 	.word	0x00002d80


	//   ....[2]....
        /*00dc*/ 	.word	0x00002da0


	//   ....[3]....
        /*00e0*/ 	.word	0x00002dc0


	//   ....[4]....
        /*00e4*/ 	.word	0x00002df0


	//----- nvinfo : EIATTR_VRC_CTA_INIT_COUNT
	.align		4
.L_1175:
        /*00e8*/ 	.byte	0x02, 0x4a
	.zero		1
	.zero		1


	//----- nvinfo : EIATTR_EXIT_INSTR_OFFSETS
	.align		4
        /*00ec*/ 	.byte	0x04, 0x1c
        /*00ee*/ 	.short	(.L_1177 - .L_1176)


	//   ....[0]....
.L_1176:
        /*00f0*/ 	.word	0x00002f80


	//----- nvinfo : EIATTR_MAX_THREADS
	.align		4
.L_1177:
        /*00f4*/ 	.byte	0x04, 0x05
        /*00f6*/ 	.short	(.L_1179 - .L_1178)
.L_1178:
        /*00f8*/ 	.word	0x00000100
        /*00fc*/ 	.word	0x00000001
        /*0100*/ 	.word	0x00000001


	//----- nvinfo : EIATTR_CRS_STACK_SIZE
	.align		4
.L_1179:
        /*0104*/ 	.byte	0x04, 0x1e
        /*0106*/ 	.short	(.L_1181 - .L_1180)
.L_1180:
        /*0108*/ 	.word	0x00000000


	//----- nvinfo : EIATTR_CBANK_PARAM_SIZE
	.align		4
.L_1181:
        /*010c*/ 	.byte	0x03, 0x19
        /*010e*/ 	.short	0x003c


	//----- nvinfo : EIATTR_PARAM_CBANK
	.align		4
        /*0110*/ 	.byte	0x04, 0x0a
        /*0112*/ 	.short	(.L_1183 - .L_1182)
	.align		4
.L_1182:
        /*0114*/ 	.word	index@(.nv.constant0._Z32norm_dist_backward_weight_kernelILi72ELi4EEvPKfS1_S1_S1_iiiiPff)
        /*0118*/ 	.short	0x0380
        /*011a*/ 	.short	0x003c


	//----- nvinfo : EIATTR_SW_WAR
	.align		4
.L_1183:
        /*011c*/ 	.byte	0x04, 0x36
        /*011e*/ 	.short	(.L_1185 - .L_1184)
.L_1184:
        /*0120*/ 	.word	0x00000008
.L_1185:


//--------------------- .nv.info._Z32norm_dist_backward_weight_kernelILi36ELi8EEvPKfS1_S1_S1_iiiiPff --------------------------
	.section	.nv.info._Z32norm_dist_backward_weight_kernelILi36ELi8EEvPKfS1_S1_S1_iiiiPff,"",@"SHT_CUDA_INFO"
	.sectionflags	@""
	.align	4


	//----- nvinfo : EIATTR_CUDA_API_VERSION
	.align		4
        /*0000*/ 	.byte	0x04, 0x37
        /*0002*/ 	.short	(.L_1187 - .L_1186)
.L_1186:
        /*0004*/ 	.word	0x00000082


	//----- nvinfo : EIATTR_KPARAM_INFO
	.align		4
.L_1187:
        /*0008*/ 	.byte	0x04, 0x17
        /*000a*/ 	.short	(.L_1189 - .L_1188)
.L_1188:
        /*000c*/ 	.word	0x00000000
        /*0010*/ 	.short	0x0009
        /*0012*/ 	.short	0x0038
        /*0014*/ 	.byte	0x00, 0xf0, 0x11, 0x00


	//----- nvinfo : EIATTR_KPARAM_INFO
	.align		4
.L_1189:
        /*0018*/ 	.byte	0x04, 0x17
        /*001a*/ 	.short	(.L_1191 - .L_1190)
.L_1190:
        /*001c*/ 	.word	0x00000000
        /*0020*/ 	.short	0x0008
        /*0022*/ 	.short	0x0030
        /*0024*/ 	.byte	0x00, 0xf5, 0x21, 0x00


	//----- nvinfo : EIATTR_KPARAM_INFO
	.align		4
.L_1191:
        /*0028*/ 	.byte	0x04, 0x17
        /*002a*/ 	.short	(.L_1193 - .L_1192)
.L_1192:
        /*002c*/ 	.word	0x00000000
        /*0030*/ 	.short	0x0007
        /*0032*/ 	.short	0x002c
        /*0034*/ 	.byte	0x00, 0xf0, 0x11, 0x00


	//----- nvinfo : EIATTR_KPARAM_INFO
	.align		4
.L_1193:
        /*0038*/ 	.byte	0x04, 0x17
        /*003a*/ 	.short	(.L_1195 - .L_1194)
.L_1194:
        /*003c*/ 	.word	0x00000000
        /*0040*/ 	.short	0x0006
        /*0042*/ 	.short	0x0028
        /*0044*/ 	.byte	0x00, 0xf0, 0x11, 0x00


	//----- nvinfo : EIATTR_KPARAM_INFO
	.align		4
.L_1195:
        /*0048*/ 	.byte	0x04, 0x17
        /*004a*/ 	.short	(.L_1197 - .L_1196)
.L_1196:
        /*004c*/ 	.word	0x00000000
        /*0050*/ 	.short	0x0005
        /*0052*/ 	.short	0x0024
        /*0054*/ 	.byte	0x00, 0xf0, 0x11, 0x00


	//----- nvinfo : EIATTR_KPARAM_INFO
	.align		4
.L_1197:
        /*0058*/ 	.byte	0x04, 0x17
        /*005a*/ 	.short	(.L_1199 - .L_1198)
.L_1198:
        /*005c*/ 	.word	0x00000000
        /*0060*/ 	.short	0x0004
        /*0062*/ 	.short	0x0020
        /*0064*/ 	.byte	0x00, 0xf0, 0x11, 0x00


	//----- nvinfo : EIATTR_KPARAM_INFO
	.align		4
.L_1199:
        /*0068*/ 	.byte	0x04, 0x17
        /*006a*/ 	.short	(.L_1201 - .L_1200)
.L_1200:
        /*006c*/ 	.word	0x00000000
        /*0070*/ 	.short	0x0003
        /*0072*/ 	.short	0x0018
        /*0074*/ 	.byte	0x00, 0xf5, 0x21, 0x00


	//----- nvinfo : EIATTR_KPARAM_INFO
	.align		4
.L_1201:
        /*0078*/ 	.byte	0x04, 0x17
        /*007a*/ 	.short	(.L_1203 - .L_1202)
.L_1202:
        /*007c*/ 	.word	0x00000000
        /*0080*/ 	.short	0x0002
        /*0082*/ 	.short	0x0010
        /*0084*/ 	.byte	0x00, 0xf5, 0x21, 0x00


	//----- nvinfo : EIATTR_KPARAM_INFO
	.align		4
.L_1203:
        /*0088*/ 	.byte	0x04, 0x17
        /*008a*/ 	.short	(.L_1205 - .L_1204)
.L_1204:
        /*008c*/ 	.word	0x00000000
        /*0090*/ 	.short	0x0001
        /*0092*/ 	.short	0x0008
        /*0094*/ 	.byte	0x00, 0xf5, 0x21, 0x00


	//----- nvinfo : EIATTR_KPARAM_INFO
	.align		4
.L_1205:
        /*0098*/ 	.byte	0x04, 0x17
        /*009a*/ 	.short	(.L_1207 - .L_1206)
.L_1206:
        /*009c*/ 	.word	0x00000000
        /*00a0*/ 	.short	0x0000
        /*00a2*/ 	.short	0x0000
        /*00a4*/ 	.byte	0x00, 0xf5, 0x21, 0x00


	//----- nvinfo : EIATTR_SPARSE_MMA_MASK
	.align		4
.L_1207:
        /*00a8*/ 	.byte	0x03, 0x50
        /*00aa*/ 	.short	0x0000


	//----- nvinfo : EIATTR_MAXREG_COUNT
	.align		4
        /*00ac*/ 	.byte	0x03, 0x1b
        /*00ae*/ 	.short	0x0040


	//----- nvinfo : EIATTR_NUM_BARRIERS
	.align		4
        /*00b0*/ 	.byte	0x02, 0x4c
        /*00b2*/ 	.byte	0x01
	.zero		1


	//----- nvinfo : EIATTR_MERCURY_ISA_VERSION
	.align		4
        /*00b4*/ 	.byte	0x03, 0x5f
        /*00b6*/ 	.short	0x0101


	//----- nvinfo : EIATTR_COOP_GROUP_MASK_REGIDS
	.align		4
        /*00b8*/ 	.byte	0x04, 0x29
        /*00ba*/ 	.short	(.L_1209 - .L_1208)


	//   ....[0]....
.L_1208:
        /*00bc*/ 	.word	0xffffffff


	//   ....[1]....
        /*00c0*/ 	.word	0xffffffff


	//   ....[2]....
        /*00c4*/ 	.word	0xffffffff


	//   ....[3]....
        /*00c8*/ 	.word	0xffffffff


	//   ....[4]....
        /*00cc*/ 	.word	0xffffffff


	//----- nvinfo : EIATTR_COOP_GROUP_INSTR_OFFSETS
	.align		4
.L_1209:
        /*00d0*/ 	.byte	0x04, 0x28
        /*00d2*/ 	.short	(.L_1211 - .L_1210)


	//   ....[0]....
.L_1210:
        /*00d4*/ 	.word	0x00002e00


	//   ....[1]....
        /*00d8*/ 	.word	0x00002e20


	//   ....[2]....
        /*00dc*/ 	.word	0x00002e40


	//   ....[3]....
        /*00e0*/ 	.word	0x00002e60


	//   ....[4]....
        /*00e4*/ 	.word	0x00002e80


	//----- nvinfo : EIATTR_VRC_CTA_INIT_COUNT
	.align		4
.L_1211:
        /*00e8*/ 	.byte	0x02, 0x4a
	.zero		1
	.zero		1


	//----- nvinfo : EIATTR_EXIT_INSTR_OFFSETS
	.align		4
        /*00ec*/ 	.byte	0x04, 0x1c
        /*00ee*/ 	.short	(.L_1213 - .L_1212)


	//   ....[0]....
.L_1212:
        /*00f0*/ 	.word	0x00003040


	//----- nvinfo : EIATTR_MAX_THREADS
	.align		4
.L_1213:
        /*00f4*/ 	.byte	0x04, 0x05
        /*00f6*/ 	.short	(.L_1215 - .L_1214)
.L_1214:
        /*00f8*/ 	.word	0x00000100
        /*00fc*/ 	.word	0x00000001
        /*0100*/ 	.word	0x00000001


	//----- nvinfo : EIATTR_CRS_STACK_SIZE
	.align		4
.L_1215:
        /*0104*/ 	.byte	0x04, 0x1e
        /*0106*/ 	.short	(.L_1217 - .L_1216)
.L_1216:
        /*0108*/ 	.word	0x00000000


	//----- nvinfo : EIATTR_CBANK_PARAM_SIZE
	.align		4
.L_1217:
        /*010c*/ 	.byte	0x03, 0x19
        /*010e*/ 	.short	0x003c


	//----- nvinfo : EIATTR_PARAM_CBANK
	.align		4
        /*0110*/ 	.byte	0x04, 0x0a
        /*0112*/ 	.short	(.L_1219 - .L_1218)
	.align		4
.L_1218:
        /*0114*/ 	.word	index@(.nv.constant0._Z32norm_dist_backward_weight_kernelILi36ELi8EEvPKfS1_S1_S1_iiiiPff)
        /*0118*/ 	.short	0x0380
        /*011a*/ 	.short	0x003c


	//----- nvinfo : EIATTR_SW_WAR
	.align		4
.L_1219:
        /*011c*/ 	.byte	0x04, 0x36
        /*011e*/ 	.short	(.L_1221 - .L_1220)
.L_1220:
        /*0120*/ 	.word	0x00000008
.L_1221:


//--------------------- .nv.info._Z32norm_dist_backward_weight_kernelILi36ELi4EEvPKfS1_S1_S1_iiiiPff --------------------------
	.section	.nv.info._Z32norm_dist_backward_weight_kernelILi36ELi4EEvPKfS1_S1_S1_iiiiPff,"",@"SHT_CUDA_INFO"
	.sectionflags	@""
	.align	4


	//----- nvinfo : EIATTR_CUDA_API_VERSION
	.align		4
        /*0000*/ 	.byte	0x04, 0x37
        /*0002*/ 	.short	(.L_1223 - .L_1222)
.L_1222:
        /*0004*/ 	.word	0x00000082


	//----- nvinfo : EIATTR_KPARAM_INFO
	.align		4
.L_1223:
        /*0008*/ 	.byte	0x04, 0x17
        /*000a*/ 	.short	(.L_1225 - .L_1224)
.L_1224:
        /*000c*/ 	.word	0x00000000
        /*0010*/ 	.short	0x0009
        /*0012*/ 	.short	0x0038
        /*0014*/ 	.byte	0x00, 0xf0, 0x11, 0x00


	//----- nvinfo : EIATTR_KPARAM_INFO
	.align		4
.L_1225:
        /*0018*/ 	.byte	0x04, 0x17
        /*001a*/ 	.short	(.L_1227 - .L_1226)
.L_1226:
        /*001c*/ 	.word	0x00000000
        /*0020*/ 	.short	0x0008
        /*0022*/ 	.short	0x0030
        /*0024*/ 	.byte	0x00, 0xf5, 0x21, 0x00


	//----- nvinfo : EIATTR_KPARAM_INFO
	.align		4
.L_1227:
        /*0028*/ 	.byte	0x04, 0x17
        /*002a*/ 	.short	(.L_1229 - .L_1228)
.L_1228:
        /*002c*/ 	.word	0x00000000
        /*0030*/ 	.short	0x0007
        /*0032*/ 	.short	0x002c
        /*0034*/ 	.byte	0x00, 0xf0, 0x11, 0x00


	//----- nvinfo : EIATTR_KPARAM_INFO
	.align		4
.L_1229:
        /*0038*/ 	.byte	0x04, 0x17
        /*003a*/ 	.short	(.L_1231 - .L_1230)
.L_1230:
        /*003c*/ 	.word	0x00000000
        /*0040*/ 	.short	0x0006
        /*0042*/ 	.short	0x0028
        /*0044*/ 	.byte	0x00, 0xf0, 0x11, 0x00


	//----- nvinfo : EIATTR_KPARAM_INFO
	.align		4
.L_1231:
        /*0048*/ 	.byte	0x04, 0x17
        /*004a*/ 	.short	(.L_1233 - .L_1232)
.L_1232:
        /*004c*/ 	.word	0x00000000
        /*0050*/ 	.short	0x0005
        /*0052*/ 	.short	0x0024
        /*0054*/ 	.byte	0x00, 0xf0, 0x11, 0x00


	//----- nvinfo : EIATTR_KPARAM_INFO
	.align		4
.L_1233:
        /*0058*/ 	.byte	0x04, 0x17
        /*005a*/ 	.short	(.L_1235 - .L_1234)
.L_1234:
        /*005c*/ 	.word	0x00000000
        /*0060*/ 	.short	0x0004
        /*0062*/ 	.short	0x0020
        /*0064*/ 	.byte	0x00, 0xf0, 0x11, 0x00


	//----- nvinfo : EIATTR_KPARAM_INFO
	.align		4
.L_1235:
        /*0068*/ 	.byte	0x04, 0x17
        /*006a*/ 	.short	(.L_1237 - .L_1236)
.L_1236:
        /*006c*/ 	.word	0x00000000
        /*0070*/ 	.short	0x0003
        /*0072*/ 	.short	0x0018
        /*0074*/ 	.byte	0x00, 0xf5, 0x21, 0x00


	//----- nvinfo : EIATTR_KPARAM_INFO
	.align		4
.L_1237:
        /*0078*/ 	.byte	0x04, 0x17
        /*007a*/ 	.short	(.L_1239 - .L_1238)
.L_1238:
        /*007c*/ 	.word	0x00000000
        /*0080*/ 	.short	0x0002
        /*0082*/ 	.short	0x0010
        /*0084*/ 	.byte	0x00, 0xf5, 0x21, 0x00


	//----- nvinfo : EIATTR_KPARAM_INFO
	.align		4
.L_1239:
        /*0088*/ 	.byte	0x04, 0x17
        /*008a*/ 	.short	(.L_1241 - .L_1240)
.L_1240:
        /*008c*/ 	.word	0x00000000
        /*0090*/ 	.short	0x0001
        /*0092*/ 	.short	0x0008
        /*0094*/ 	.byte	0x00, 0xf5, 0x21, 0x00


	//----- nvinfo : EIATTR_KPARAM_INFO
	.align		4
.L_1241:
        /*0098*/ 	.byte	0x04, 0x17
        /*009a*/ 	.short	(.L_1243 - .L_1242)
.L_1242:
        /*009c*/ 	.word	0x00000000
        /*00a0*/ 	.short	0x0000
        /*00a2*/ 	.short	0x0000
        /*00a4*/ 	.byte	0x00, 0xf5, 0x21, 0x00


	//----- nvinfo : EIATTR_SPARSE_MMA_MASK
	.align		4
.L_1243:
        /*00a8*/ 	.byte	0x03, 0x50
        /*00aa*/ 	.short	0x0000


	//----- nvinfo : EIATTR_MAXREG_COUNT
	.align		4
        /*00ac*/ 	.byte	0x03, 0x1b
        /*00ae*/ 	.short	0x0040


	//----- nvinfo : EIATTR_NUM_BARRIERS
	.align		4
        /*00b0*/ 	.byte	0x02, 0x4c
        /*00b2*/ 	.byte	0x01
	.zero		1


	//----- nvinfo : EIATTR_MERCURY_ISA_VERSION
	.align		4
        /*00b4*/ 	.byte	0x03, 0x5f
        /*00b6*/ 	.short	0x0101


	//----- nvinfo : EIATTR_COOP_GROUP_MASK_REGIDS
	.align		4
        /*00b8*/ 	.byte	0x04, 0x29
        /*00ba*/ 	.short	(.L_1245 - .L_1244)


	//   ....[0]....
.L_1244:
        /*00bc*/ 	.word	0xffffffff


	//   ....[1]....
        /*00c0*/ 	.word	0xffffffff


	//   ....[2]....
        /*00c4*/ 	.word	0xffffffff


	//   ....[3]....
        /*00c8*/ 	.word	0xffffffff


	//   ....[4]....
        /*00cc*/ 	.word	0xffffffff


	//----- nvinfo : EIATTR_COOP_GROUP_INSTR_OFFSETS
	.align		4
.L_1245:
        /*00d0*/ 	.byte	0x04, 0x28
        /*00d2*/ 	.short	(.L_1247 - .L_1246)


	//   ....[0]....
.L_1246:
        /*00d4*/ 	.word	0x00002d30


	//   ....[1]....
        /*00d8*/ 	.word	0x00002d50


	//   ....[2]....
        /*00dc*/ 	.word	0x00002d70


	//   ....[3]....
        /*00e0*/ 	.word	0x00002d90


	//   ....[4]....
        /*00e4*/ 	.word	0x00002dc0


	//----- nvinfo : EIATTR_VRC_CTA_INIT_COUNT
	.align		4
.L_1247:
        /*00e8*/ 	.byte	0x02, 0x4a
	.zero		1
	.zero		1


	//----- nvinfo : EIATTR_EXIT_INSTR_OFFSETS
	.align		4
        /*00ec*/ 	.byte	0x04, 0x1c
        /*00ee*/ 	.short	(.L_1249 - .L_1248)


	//   ....[0]....
.L_1248:
        /*00f0*/ 	.word	0x00002eb0


	//   ....[1]....
        /*00f4*/ 	.word	0x00002f20


	//----- nvinfo : EIATTR_MAX_THREADS
	.align		4
.L_1249:
        /*00f8*/ 	.byte	0x04, 0x05
        /*00fa*/ 	.short	(.L_1251 - .L_1250)
.L_1250:
        /*00fc*/ 	.word	0x00000100
        /*0100*/ 	.word	0x00000001
        /*0104*/ 	.word	0x00000001


	//----- nvinfo : EIATTR_CRS_STACK_SIZE
	.align		4
.L_1251:
        /*0108*/ 	.byte	0x04, 0x1e
        /*010a*/ 	.short	(.L_1253 - .L_1252)
.L_1252:
        /*010c*/ 	.word	0x00000000


	//----- nvinfo : EIATTR_CBANK_PARAM_SIZE
	.align		4
.L_1253:
        /*0110*/ 	.byte	0x03, 0x19
        /*0112*/ 	.short	0x003c


	//----- nvinfo : EIATTR_PARAM_CBANK
	.align		4
        /*0114*/ 	.byte	0x04, 0x0a
        /*0116*/ 	.short	(.L_1255 - .L_1254)
	.align		4
.L_1254:
        /*0118*/ 	.word	index@(.nv.constant0._Z32norm_dist_backward_weight_kernelILi36ELi4EEvPKfS1_S1_S1_iiiiPff)
        /*011c*/ 	.short	0x0380
        /*011e*/ 	.short	0x003c


	//----- nvinfo : EIATTR_SW_WAR
	.align		4
.L_1255:
        /*0120*/ 	.byte	0x04, 0x36
        /*0122*/ 	.short	(.L_1257 - .L_1256)
.L_1256:
        /*0124*/ 	.word	0x00000008
.L_1257:


//--------------------- .nv.info._Z32norm_dist_backward_weight_kernelILi36ELi2EEvPKfS1_S1_S1_iiiiPff --------------------------
	.section	.nv.info._Z32norm_dist_backward_weight_kernelILi36ELi2EEvPKfS1_S1_S1_iiiiPff,"",@"SHT_CUDA_INFO"
	.sectionflags	@""
	.align	4


	//----- nvinfo : EIATTR_CUDA_API_VERSION
	.align		4
        /*0000*/ 	.byte	0x04, 0x37
        /*0002*/ 	.short	(.L_1259 - .L_1258)
.L_1258:
        /*0004*/ 	.word	0x00000082


	//----- nvinfo : EIATTR_KPARAM_INFO
	.align		4
.L_1259:
        /*0008*/ 	.byte	0x04, 0x17
        /*000a*/ 	.short	(.L_1261 - .L_1260)
.L_1260:
        /*000c*/ 	.word	0x00000000
        /*0010*/ 	.short	0x0009
        /*0012*/ 	.short	0x0038
        /*0014*/ 	.byte	0x00, 0xf0, 0x11, 0x00


	//----- nvinfo : EIATTR_KPARAM_INFO
	.align		4
.L_1261:
        /*0018*/ 	.byte	0x04, 0x17
        /*001a*/ 	.short	(.L_1263 - .L_1262)
.L_1262:
        /*001c*/ 	.word	0x00000000
        /*0020*/ 	.short	0x0008
        /*0022*/ 	.short	0x0030
        /*0024*/ 	.byte	0x00, 0xf5, 0x21, 0x00


	//----- nvinfo : EIATTR_KPARAM_INFO
	.align		4
.L_1263:
        /*0028*/ 	.byte	0x04, 0x17
        /*002a*/ 	.short	(.L_1265 - .L_1264)
.L_1264:
        /*002c*/ 	.word	0x00000000
        /*0030*/ 	.short	0x0007
        /*0032*/ 	.short	0x002c
        /*0034*/ 	.byte	0x00, 0xf0, 0x11, 0x00


	//----- nvinfo : EIATTR_KPARAM_INFO
	.align		4
.L_1265:
        /*0038*/ 	.byte	0x04, 0x17
        /*003a*/ 	.short	(.L_1267 - .L_1266)
.L_1266:
        /*003c*/ 	.word	0x00000000
        /*0040*/ 	.short	0x0006
        /*0042*/ 	.short	0x0028
        /*0044*/ 	.byte	0x00, 0xf0, 0x11, 0x00


	//----- nvinfo : EIATTR_KPARAM_INFO
	.align		4
.L_1267:
        /*0048*/ 	.byte	0x04, 0x17
        /*004a*/ 	.short	(.L_1269 - .L_1268)
.L_1268:
        /*004c*/ 	.word	0x00000000
        /*0050*/ 	.short	0x0005
        /*0052*/ 	.short	0x0024
        /*0054*/ 	.byte	0x00, 0xf0, 0x11, 0x00


	//----- nvinfo : EIATTR_KPARAM_INFO
	.align		4
.L_1269:
        /*0058*/ 	.byte	0x04, 0x17
        /*005a*/ 	.short	(.L_1271 - .L_1270)
.L_1270:
        /*005c*/ 	.word	0x00000000
        /*0060*/ 	.short	0x0004
        /*0062*/ 	.short	0x0020
        /*0064*/ 	.byte	0x00, 0xf0, 0x11, 0x00


	//----- nvinfo : EIATTR_KPARAM_INFO
	.align		4
.L_1271:
        /*0068*/ 	.byte	0x04, 0x17
        /*006a*/ 	.short	(.L_1273 - .L_1272)
.L_1272:
        /*006c*/ 	.word	0x00000000
        /*0070*/ 	.short	0x0003
        /*0072*/ 	.short	0x0018
        /*0074*/ 	.byte	0x00, 0xf5, 0x21, 0x00


	//----- nvinfo : EIATTR_KPARAM_INFO
	.align		4
.L_1273:
        /*0078*/ 	.byte	0x04, 0x17
        /*007a*/ 	.short	(.L_1275 - .L_1274)
.L_1274:
        /*007c*/ 	.word	0x00000000
        /*0080*/ 	.short	0x0002
        /*0082*/ 	.short	0x0010
        /*0084*/ 	.byte	0x00, 0xf5, 0x21, 0x00


	//----- nvinfo : EIATTR_KPARAM_INFO
	.align		4
.L_1275:
        /*0088*/ 	.byte	0x04, 0x17
        /*008a*/ 	.short	(.L_1277 - .L_1276)
.L_1276:
        /*008c*/ 	.word	0x00000000
        /*0090*/ 	.short	0x0001
        /*0092*/ 	.short	0x0008
        /*0094*/ 	.byte	0x00, 0xf5, 0x21, 0x00


	//----- nvinfo : EIATTR_KPARAM_INFO
	.align		4
.L_1277:
        /*0098*/ 	.byte	0x04, 0x17
        /*009a*/ 	.short	(.L_1279 - .L_1278)
.L_1278:
        /*009c*/ 	.word	0x00000000
        /*00a0*/ 	.short	0x0000
        /*00a2*/ 	.short	0x0000
        /*00a4*/ 	.byte	0x00, 0xf5, 0x21, 0x00


	//----- nvinfo : EIATTR_SPARSE_MMA_MASK
	.align		4
.L_1279:
        /*00a8*/ 	.byte	0x03, 0x50
        /*00aa*/ 	.short	0x0000


	//----- nvinfo : EIATTR_MAXREG_COUNT
	.align		4
        /*00ac*/ 	.byte	0x03, 0x1b
        /*00ae*/ 	.short	0x0040


	//----- nvinfo : EIATTR_NUM_BARRIERS
	.align		4
        /*00b0*/ 	.byte	0x02, 0x4c
        /*00b2*/ 	.byte	0x01
	.zero		1


	//----- nvinfo : EIATTR_MERCURY_ISA_VERSION
	.align		4
        /*00b4*/ 	.byte	0x03, 0x5f
        /*00b6*/ 	.short	0x0101


	//----- nvinfo : EIATTR_COOP_GROUP_MASK_REGIDS
	.align		4
        /*00b8*/ 	.byte	0x04, 0x29
        /*00ba*/ 	.short	(.L_1281 - .L_1280)


	//   ....[0]....
.L_1280:
        /*00bc*/ 	.word	0xffffffff


	//   ....[1]....
        /*00c0*/ 	.word	0xffffffff


	//   ....[2]....
        /*00c4*/ 	.word	0xffffffff


	//   ....[3]....
        /*00c8*/ 	.word	0xffffffff


	//   ....[4]....
        /*00cc*/ 	.word	0xffffffff


	//----- nvinfo : EIATTR_COOP_GROUP_INSTR_OFFSETS
	.align		4
.L_1281:
        /*00d0*/ 	.byte	0x04, 0x28
        /*00d2*/ 	.short	(.L_1283 - .L_1282)


	//   ....[0]....
.L_1282:
        /*00d4*/ 	.word	0x00002f70


	//   ....[1]....
        /*00d8*/ 	.word	0x00002f90


	//   ....[2]....
        /*00dc*/ 	.word	0x00002fb0


	//   ....[3]....
        /*00e0*/ 	.word	0x00002fd0


	//   ....[4]....
        /*00e4*/ 	.word	0x00003000


	//----- nvinfo : EIATTR_VRC_CTA_INIT_COUNT
	.align		4
.L_1283:
        /*00e8*/ 	.byte	0x02, 0x4a
	.zero		1
	.zero		1


	//----- nvinfo : EIATTR_EXIT_INSTR_OFFSETS
	.align		4
        /*00ec*/ 	.byte	0x04, 0x1c
        /*00ee*/ 	.short	(.L_1285 - .L_1284)


	//   ....[0]....
.L_1284:
        /*00f0*/ 	.word	0x000030f0


	//   ....[1]....
        /*00f4*/ 	.word	0x00003160


	//----- nvinfo : EIATTR_MAX_THREADS
	.align		4
.L_1285:
        /*00f8*/ 	.byte	0x04, 0x05
        /*00fa*/ 	.short	(.L_1287 - .L_1286)
.L_1286:
        /*00fc*/ 	.word	0x00000100
        /*0100*/ 	.word	0x00000001
        /*0104*/ 	.word	0x00000001


	//----- nvinfo : EIATTR_CRS_STACK_SIZE
	.align		4
.L_1287:
        /*0108*/ 	.byte	0x04, 0x1e
        /*010a*/ 	.short	(.L_1289 - .L_1288)
.L_1288:
        /*010c*/ 	.word	0x00000000


	//----- nvinfo : EIATTR_CBANK_PARAM_SIZE
	.align		4
.L_1289:
        /*0110*/ 	.byte	0x03, 0x19
        /*0112*/ 	.short	0x003c


	//----- nvinfo : EIATTR_PARAM_CBANK
	.align		4
        /*0114*/ 	.byte	0x04, 0x0a
        /*0116*/ 	.short	(.L_1291 - .L_1290)
	.align		4
.L_1290:
        /*0118*/ 	.word	index@(.nv.constant0._Z32norm_dist_backward_weight_kernelILi36ELi2EEvPKfS1_S1_S1_iiiiPff)
        /*011c*/ 	.short	0x0380
        /*011e*/ 	.short	0x003c


	//----- nvinfo : EIATTR_SW_WAR
	.align		4
.L_1291:
        /*0120*/ 	.byte	0x04, 0x36
        /*0122*/ 	.short	(.L_1293 - .L_1292)
.L_1292:
        /*0124*/ 	.word	0x00000008
.L_1293:


//--------------------- .nv.info._Z32norm_dist_backward_weight_kernelILi18ELi4EEvPKfS1_S1_S1_iiiiPff --------------------------
	.section	.nv.info._Z32norm_dist_backward_weight_kernelILi18ELi4EEvPKfS1_S1_S1_iiiiPff,"",@"SHT_CUDA_INFO"
	.sectionflags	@""
	.align	4


	//----- nvinfo : EIATTR_CUDA_API_VERSION
	.align		4
        /*0000*/ 	.byte	0x04, 0x37
        /*0002*/ 	.short	(.L_1295 - .L_1294)
.L_1294:
        /*0004*/ 	.word	0x00000082


	//----- nvinfo : EIATTR_KPARAM_INFO
	.align		4
.L_1295:
        /*0008*/ 	.byte	0x04, 0x17
        /*000a*/ 	.short	(.L_1297 - .L_1296)
.L_1296:
        /*000c*/ 	.word	0x00000000
        /*0010*/ 	.short	0x0009
        /*0012*/ 	.short	0x0038
        /*0014*/ 	.byte	0x00, 0xf0, 0x11, 0x00


	//----- nvinfo : EIATTR_KPARAM_INFO
	.align		4
.L_1297:
        /*0018*/ 	.byte	0x04, 0x17
        /*001a*/ 	.short	(.L_1299 - .L_1298)
.L_1298:
        /*001c*/ 	.word	0x00000000
        /*0020*/ 	.short	0x0008
        /*0022*/ 	.short	0x0030
        /*0024*/ 	.byte	0x00, 0xf5, 0x21, 0x00


	//----- nvinfo : EIATTR_KPARAM_INFO
	.align		4
.L_1299:
        /*0028*/ 	.byte	0x04, 0x17
        /*002a*/ 	.short	(.L_1301 - .L_1300)
.L_1300:
        /*002c*/ 	.word	0x00000000
        /*0030*/ 	.short	0x0007
        /*0032*/ 	.short	0x002c
        /*0034*/ 	.byte	0x00, 0xf0, 0x11, 0x00


	//----- nvinfo : EIATTR_KPARAM_INFO
	.align		4
.L_1301:
        /*0038*/ 	.byte	0x04, 0x17
        /*003a*/ 	.short	(.L_1303 - .L_1302)
.L_1302:
        /*003c*/ 	.word	0x00000000
        /*0040*/ 	.short	0x0006
        /*0042*/ 	.short	0x0028
        /*0044*/ 	.byte	0x00, 0xf0, 0x11, 0x00


	//----- nvinfo : EIATTR_KPARAM_INFO
	.align		4
.L_1303:
        /*0048*/ 	.byte	0x04, 0x17
        /*004a*/ 	.short	(.L_1305 - .L_1304)
.L_1304:
        /*004c*/ 	.word	0x00000000
        /*0050*/ 	.short	0x0005
        /*0052*/ 	.short	0x0024
        /*0054*/ 	.byte	0x00, 0xf0, 0x11, 0x00


	//----- nvinfo : EIATTR_KPARAM_INFO
	.align		4
.L_1305:
        /*0058*/ 	.byte	0x04, 0x17
        /*005a*/ 	.short	(.L_1307 - .L_1306)
.L_1306:
        /*005c*/ 	.word	0x00000000
        /*0060*/ 	.short	0x0004
        /*0062*/ 	.short	0x0020
        /*0064*/ 	.byte	0x00, 0xf0, 0x11, 0x00


	//----- nvinfo : EIATTR_KPARAM_INFO
	.align		4
.L_1307:
        /*0068*/ 	.byte	0x04, 0x17
        /*006a*/ 	.short	(.L_1309 - .L_1308)
.L_1308:
        /*006c*/ 	.word	0x00000000
        /*0070*/ 	.short	0x0003
        /*0072*/ 	.short	0x0018
        /*0074*/ 	.byte	0x00, 0xf5, 0x21, 0x00


	//----- nvinfo : EIATTR_KPARAM_INFO
	.align		4
.L_1309:
        /*0078*/ 	.byte	0x04, 0x17
        /*007a*/ 	.short	(.L_1311 - .L_1310)
.L_1310:
        /*007c*/ 	.word	0x00000000
        /*0080*/ 	.short	0x0002
        /*0082*/ 	.short	0x0010
        /*0084*/ 	.byte	0x00, 0xf5, 0x21, 0x00


	//----- nvinfo : EIATTR_KPARAM_INFO
	.align		4
.L_1311:
        /*0088*/ 	.byte	0x04, 0x17
        /*008a*/ 	.short	(.L_1313 - .L_1312)
.L_1312:
        /*008c*/ 	.word	0x00000000
        /*0090*/ 	.short	0x0001
        /*0092*/ 	.short	0x0008
        /*0094*/ 	.byte	0x00, 0xf5, 0x21, 0x00


	//----- nvinfo : EIATTR_KPARAM_INFO
	.align		4
.L_1313:
        /*0098*/ 	.byte	0x04, 0x17
        /*009a*/ 	.short	(.L_1315 - .L_1314)
.L_1314:
        /*009c*/ 	.word	0x00000000
        /*00a0*/ 	.short	0x0000
        /*00a2*/ 	.short	0x0000
        /*00a4*/ 	.byte	0x00, 0xf5, 0x21, 0x00


	//----- nvinfo : EIATTR_SPARSE_MMA_MASK
	.align		4
.L_1315:
        /*00a8*/ 	.byte	0x03, 0x50
        /*00aa*/ 	.short	0x0000


	//----- nvinfo : EIATTR_MAXREG_COUNT
	.align		4
        /*00ac*/ 	.byte	0x03, 0x1b
        /*00ae*/ 	.short	0x0040


	//----- nvinfo : EIATTR_NUM_BARRIERS
	.align		4
        /*00b0*/ 	.byte	0x02, 0x4c
        /*00b2*/ 	.byte	0x01
	.zero		1


	//----- nvinfo : EIATTR_MERCURY_ISA_VERSION
	.align		4
        /*00b4*/ 	.byte	0x03, 0x5f
        /*00b6*/ 	.short	0x0101


	//----- nvinfo : EIATTR_COOP_GROUP_MASK_REGIDS
	.align		4
        /*00b8*/ 	.byte	0x04, 0x29
        /*00ba*/ 	.short	(.L_1317 - .L_1316)


	//   ....[0]....
.L_1316:
        /*00bc*/ 	.word	0xffffffff


	//   ....[1]....
        /*00c0*/ 	.word	0xffffffff


	//   ....[2]....
        /*00c4*/ 	.word	0xffffffff


	//   ....[3]....
        /*00c8*/ 	.word	0xffffffff


	//   ....[4]....
        /*00cc*/ 	.word	0xffffffff


	//----- nvinfo : EIATTR_COOP_GROUP_INSTR_OFFSETS
	.align		4
.L_1317:
        /*00d0*/ 	.byte	0x04, 0x28
        /*00d2*/ 	.short	(.L_1319 - .L_1318)


	//   ....[0]....
.L_1318:
        /*00d4*/ 	.word	0x00002d30


	//   ....[1]....
        /*00d8*/ 	.word	0x00002d50


	//   ....[2]....
        /*00dc*/ 	.word	0x00002d70


	//   ....[3]....
        /*00e0*/ 	.word	0x00002d90


	//   ....[4]....
        /*00e4*/ 	.word	0x00002dc0


	//----- nvinfo : EIATTR_VRC_CTA_INIT_COUNT
	.align		4
.L_1319:
        /*00e8*/ 	.byte	0x02, 0x4a
	.zero		1
	.zero		1


	//----- nvinfo : EIATTR_EXIT_INSTR_OFFSETS
	.align		4
        /*00ec*/ 	.byte	0x04, 0x1c
        /*00ee*/ 	.short	(.L_1321 - .L_1320)


	//   ....[0]....
.L_1320:
        /*00f0*/ 	.word	0x00002eb0


	//   ....[1]....
        /*00f4*/ 	.word	0x00002f20


	//----- nvinfo : EIATTR_MAX_THREADS
	.align		4
.L_1321:
        /*00f8*/ 	.byte	0x04, 0x05
        /*00fa*/ 	.short	(.L_1323 - .L_1322)
.L_1322:
        /*00fc*/ 	.word	0x00000100
        /*0100*/ 	.word	0x00000001
        /*0104*/ 	.word	0x00000001


	//----- nvinfo : EIATTR_CRS_STACK_SIZE
	.align		4
.L_1323:
        /*0108*/ 	.byte	0x04, 0x1e
        /*010a*/ 	.short	(.L_1325 - .L_1324)
.L_1324:
        /*010c*/ 	.word	0x00000000


	//----- nvinfo : EIATTR_CBANK_PARAM_SIZE
	.align		4
.L_1325:
        /*0110*/ 	.byte	0x03, 0x19
        /*0112*/ 	.short	0x003c


	//----- nvinfo : EIATTR_PARAM_CBANK
	.align		4
        /*0114*/ 	.byte	0x04, 0x0a
        /*0116*/ 	.short	(.L_1327 - .L_1326)
	.align		4
.L_1326:
        /*0118*/ 	.word	index@(.nv.constant0._Z32norm_dist_backward_weight_kernelILi18ELi4EEvPKfS1_S1_S1_iiiiPff)
        /*011c*/ 	.short	0x0380
        /*011e*/ 	.short	0x003c


	//----- nvinfo : EIATTR_SW_WAR
	.align		4
.L_1327:
        /*0120*/ 	.byte	0x04, 0x36
        /*0122*/ 	.short	(.L_1329 - .L_1328)
.L_1328:
        /*0124*/ 	.word	0x00000008
.L_1329:


//--------------------- .nv.info._Z32norm_dist_backward_weight_kernelILi18ELi2EEvPKfS1_S1_S1_iiiiPff --------------------------
	.section	.nv.info._Z32norm_dist_backward_weight_kernelILi18ELi2EEvPKfS1_S1_S1_iiiiPff,"",@"SHT_CUDA_INFO"
	.sectionflags	@""
	.align	4


	//----- nvinfo : EIATTR_CUDA_API_VERSION
	.align		4
        /*0000*/ 	.byte	0x04, 0x37
        /*0002*/ 	.short	(.L_1331 - .L_1330)
.L_1330:
        /*0004*/ 	.word	0x00000082


	//----- nvinfo : EIATTR_KPARAM_INFO
	.align		4
.L_1331:
        /*0008*/ 	.byte	0x04, 0x17
        /*000a*/ 	.short	(.L_1333 - .L_1332)
.L_1332:
        /*000c*/ 	.word	0x00000000
        /*0010*/ 	.short	0x0009
        /*0012*/ 	.short	0x0038
        /*0014*/ 	.byte	0x00, 0xf0, 0x11, 0x00


	//----- nvinfo : EIATTR_KPARAM_INFO
	.align		4
.L_1333:
        /*0018*/ 	.byte	0x04, 0x17
        /*001a*/ 	.short	(.L_1335 - .L_1334)
.L_1334:
        /*001c*/ 	.word	0x00000000
        /*0020*/ 	.short	0x0008
        /*0022*/ 	.short	0x0030
        /*0024*/ 	.byte	0x00, 0xf5, 0x21, 0x00


	//----- nvinfo : EIATTR_KPARAM_INFO
	.align		4
.L_1335:
        /*0028*/ 	.byte	0x04, 0x17
        /*002a*/ 	.short	(.L_1337 - .L_1336)
.L_1336:
        /*002c*/ 	.word	0x00000000
        /*0030*/ 	.short	0x0007
        /*0032*/ 	.short	0x002c
        /*0034*/ 	.byte	0x00, 0xf0, 0x11, 0x00


	//----- nvinfo : EIATTR_KPARAM_INFO
	.align		4
.L_1337:
        /*0038*/ 	.byte	0x04, 0x17
        /*003a*/ 	.short	(.L_1339 - .L_1338)
.L_1338:
        /*003c*/ 	.word	0x00000000
        /*0040*/ 	.short	0x0006
        /*0042*/ 	.short	0x0028
        /*0044*/ 	.byte	0x00, 0xf0, 0x11, 0x00


	//----- nvinfo : EIATTR_KPARAM_INFO
	.align		4
.L_1339:
        /*0048*/ 	.byte	0x04, 0x17
        /*004a*/ 	.short	(.L_1341 - .L_1340)
.L_1340:
        /*004c*/ 	.word	0x00000000
        /*0050*/ 	.short	0x0005
        /*0052*/ 	.short	0x0024
        /*0054*/ 	.byte	0x00, 0xf0, 0x11, 0x00


	//----- nvinfo : EIATTR_KPARAM_INFO
	.align		4
.L_1341:
        /*0058*/ 	.byte	0x04, 0x17
        /*005a*/ 	.short	(.L_1343 - .L_1342)
.L_1342:
        /*005c*/ 	.word	0x00000000
        /*0060*/ 	.short	0x0004
        /*0062*/ 	.short	0x0020
        /*0064*/ 	.byte	0x00, 0xf0, 0x11, 0x00


	//----- nvinfo : EIATTR_KPARAM_INFO
	.align		4
.L_1343:
        /*0068*/ 	.byte	0x04, 0x17
        /*006a*/ 	.short	(.L_1345 - .L_1344)
.L_1344:
        /*006c*/ 	.word	0x00000000
        /*0070*/ 	.short	0x0003
        /*0072*/ 	.short	0x0018
        /*0074*/ 	.byte	0x00, 0xf5, 0x21, 0x00


	//----- nvinfo : EIATTR_KPARAM_INFO
	.align		4
.L_1345:
        /*0078*/ 	.byte	0x04, 0x17
        /*007a*/ 	.short	(.L_1347 - .L_1346)
.L_1346:
        /*007c*/ 	.word	0x00000000
        /*0080*/ 	.short	0x0002
        /*0082*/ 	.short	0x0010
        /*0084*/ 	.byte	0x00, 0xf5, 0x21, 0x00


	//----- nvinfo : EIATTR_KPARAM_INFO
	.align		4
.L_1347:
        /*0088*/ 	.byte	0x04, 0x17
        /*008a*/ 	.short	(.L_1349 - .L_1348)
.L_1348:
        /*008c*/ 	.word	0x00000000
        /*0090*/ 	.short	0x0001
        /*0092*/ 	.short	0x0008
        /*0094*/ 	.byte	0x00, 0xf5, 0x21, 0x00


	//----- nvinfo : EIATTR_KPARAM_INFO
	.align		4
.L_1349:
        /*0098*/ 	.byte	0x04, 0x17
        /*009a*/ 	.short	(.L_1351 - .L_1350)
.L_1350:
        /*009c*/ 	.word	0x00000000
        /*00a0*/ 	.short	0x0000
        /*00a2*/ 	.short	0x0000
        /*00a4*/ 	.byte	0x00, 0xf5, 0x21, 0x00


	//----- nvinfo : EIATTR_SPARSE_MMA_MASK
	.align		4
.L_1351:
        /*00a8*/ 	.byte	0x03, 0x50
        /*00aa*/ 	.short	0x0000


	//----- nvinfo : EIATTR_MAXREG_COUNT
	.align		4
        /*00ac*/ 	.byte	0x03, 0x1b
        /*00ae*/ 	.short	0x0040


	//----- nvinfo : EIATTR_NUM_BARRIERS
	.align		4
        /*00b0*/ 	.byte	0x02, 0x4c
        /*00b2*/ 	.byte	0x01
	.zero		1


	//----- nvinfo : EIATTR_MERCURY_ISA_VERSION
	.align		4
        /*00b4*/ 	.byte	0x03, 0x5f
        /*00b6*/ 	.short	0x0101


	//----- nvinfo : EIATTR_COOP_GROUP_MASK_REGIDS
	.align		4
        /*00b8*/ 	.byte	0x04, 0x29
        /*00ba*/ 	.short	(.L_1353 - .L_1352)


	//   ....[0]....
.L_1352:
        /*00bc*/ 	.word	0xffffffff


	//   ....[1]....
        /*00c0*/ 	.word	0xffffffff


	//   ....[2]....
        /*00c4*/ 	.word	0xffffffff


	//   ....[3]....
        /*00c8*/ 	.word	0xffffffff


	//   ....[4]....
        /*00cc*/ 	.word	0xffffffff


	//----- nvinfo : EIATTR_COOP_GROUP_INSTR_OFFSETS
	.align		4
.L_1353:
        /*00d0*/ 	.byte	0x04, 0x28
        /*00d2*/ 	.short	(.L_1355 - .L_1354)


	//   ....[0]....
.L_1354:
        /*00d4*/ 	.word	0x00002f70


	//   ....[1]....
        /*00d8*/ 	.word	0x00002f90


	//   ....[2]....
        /*00dc*/ 	.word	0x00002fb0


	//   ....[3]....
        /*00e0*/ 	.word	0x00002fd0


	//   ....[4]....
        /*00e4*/ 	.word	0x00003000


	//----- nvinfo : EIATTR_VRC_CTA_INIT_COUNT
	.align		4
.L_1355:
        /*00e8*/ 	.byte	0x02, 0x4a
	.zero		1
	.zero		1


	//----- nvinfo : EIATTR_EXIT_INSTR_OFFSETS
	.align		4
        /*00ec*/ 	.byte	0x04, 0x1c
        /*00ee*/ 	.short	(.L_1357 - .L_1356)


	//   ....[0]....
.L_1356:
        /*00f0*/ 	.word	0x000030f0


	//   ....[1]....
        /*00f4*/ 	.word	0x00003160


	//----- nvinfo : EIATTR_MAX_THREADS
	.align		4
.L_1357:
        /*00f8*/ 	.byte	0x04, 0x05
        /*00fa*/ 	.short	(.L_1359 - .L_1358)
.L_1358:
        /*00fc*/ 	.word	0x00000100
        /*0100*/ 	.word	0x00000001
        /*0104*/ 	.word	0x00000001


	//----- nvinfo : EIATTR_CRS_STACK_SIZE
	.align		4
.L_1359:
        /*0108*/ 	.byte	0x04, 0x1e
        /*010a*/ 	.short	(.L_1361 - .L_1360)
.L_1360:
        /*010c*/ 	.word	0x00000000


	//----- nvinfo : EIATTR_CBANK_PARAM_SIZE
	.align		4
.L_1361:
        /*0110*/ 	.byte	0x03, 0x19
        /*0112*/ 	.short	0x003c


	//----- nvinfo : EIATTR_PARAM_CBANK
	.align		4
        /*0114*/ 	.byte	0x04, 0x0a
        /*0116*/ 	.short	(.L_1363 - .L_1362)
	.align		4
.L_1362:
        /*0118*/ 	.word	index@(.nv.constant0._Z32norm_dist_backward_weight_kernelILi18ELi2EEvPKfS1_S1_S1_iiiiPff)
        /*011c*/ 	.short	0x0380
        /*011e*/ 	.short	0x003c


	//----- nvinfo : EIATTR_SW_WAR
	.align		4
.L_1363:
        /*0120*/ 	.byte	0x04, 0x36
        /*0122*/ 	.short	(.L_1365 - .L_1364)
.L_1364:
        /*0124*/ 	.word	0x00000008
.L_1365:


//--------------------- .nv.info._Z32norm_dist_backward_weight_kernelILi18ELi1EEvPKfS1_S1_S1_iiiiPff --------------------------
	.section	.nv.info._Z32norm_dist_backward_weight_kernelILi18ELi1EEvPKfS1_S1_S1_iiiiPff,"",@"SHT_CUDA_INFO"
	.sectionflags	@""
	.align	4


	//----- nvinfo : EIATTR_CUDA_API_VERSION
	.align		4
        /*0000*/ 	.byte	0x04, 0x37
        /*0002*/ 	.short	(.L_1367 - .L_1366)
.L_1366:
        /*0004*/ 	.word	0x00000082


	//----- nvinfo : EIATTR_KPARAM_INFO
	.align		4
.L_1367:
        /*0008*/ 	.byte	0x04, 0x17
        /*000a*/ 	.short	(.L_1369 - .L_1368)
.L_1368:
        /*000c*/ 	.word	0x00000000
        /*0010*/ 	.short	0x0009
        /*0012*/ 	.short	0x0038
        /*0014*/ 	.byte	0x00, 0xf0, 0x11, 0x00


	//----- nvinfo : EIATTR_KPARAM_INFO
	.align		4
.L_1369:
        /*0018*/ 	.byte	0x04, 0x17
        /*001a*/ 	.short	(.L_1371 - .L_1370)
.L_1370:
        /*001c*/ 	.word	0x00000000
        /*0020*/ 	.short	0x0008
        /*0022*/ 	.short	0x0030
        /*0024*/ 	.byte	0x00, 0xf5, 0x21, 0x00


	//----- nvinfo : EIATTR_KPARAM_INFO
	.align		4
.L_1371:
        /*0028*/ 	.byte	0x04, 0x17
        /*002a*/ 	.short	(.L_1373 - .L_1372)
.L_1372:
        /*002c*/ 	.word	0x00000000
        /*0030*/ 	.short	0x0007
        /*0032*/ 	.short	0x002c
        /*0034*/ 	.byte	0x00, 0xf0, 0x11, 0x00


	//----- nvinfo : EIATTR_KPARAM_INFO
	.align		4
.L_1373:
        /*0038*/ 	.byte	0x04, 0x17
        /*003a*/ 	.short	(.L_1375 - .L_1374)
.L_1374:
        /*003c*/ 	.word	0x00000000
        /*0040*/ 	.short	0x0006
        /*0042*/ 	.short	0x0028
        /*0044*/ 	.byte	0x00, 0xf0, 0x11, 0x00


	//----- nvinfo : EIATTR_KPARAM_INFO
	.align		4
.L_1375:
        /*0048*/ 	.byte	0x04, 0x17
        /*004a*/ 	.short	(.L_1377 - .L_1376)
.L_1376:
        /*004c*/ 	.word	0x00000000
        /*0050*/ 	.short	0x0005
        /*0052*/ 	.short	0x0024
        /*0054*/ 	.byte	0x00, 0xf0, 0x11, 0x00


	//----- nvinfo : EIATTR_KPARAM_INFO
	.align		4
.L_1377:
        /*0058*/ 	.byte	0x04, 0x17
        /*005a*/ 	.short	(.L_1379 - .L_1378)
.L_1378:
        /*005c*/ 	.word	0x00000000
        /*0060*/ 	.short	0x0004
        /*0062*/ 	.short	0x0020
        /*0064*/ 	.byte	0x00, 0xf0, 0x11, 0x00


	//----- nvinfo : EIATTR_KPARAM_INFO
	.align		4
.L_1379:
        /*0068*/ 	.byte	0x04, 0x17
        /*006a*/ 	.short	(.L_1381 - .L_1380)
.L_1380:
        /*006c*/ 	.word	0x00000000
        /*0070*/ 	.short	0x0003
        /*0072*/ 	.short	0x0018
        /*0074*/ 	.byte	0x00, 0xf5, 0x21, 0x00


	//----- nvinfo : EIATTR_KPARAM_INFO
	.align		4
.L_1381:
        /*0078*/ 	.byte	0x04, 0x17
        /*007a*/ 	.short	(.L_1383 - .L_1382)
.L_1382:
        /*007c*/ 	.word	0x00000000
        /*0080*/ 	.short	0x0002
        /*0082*/ 	.short	0x0010
        /*0084*/ 	.byte	0x00, 0xf5, 0x21, 0x00


	//----- nvinfo : EIATTR_KPARAM_INFO
	.align		4
.L_1383:
        /*0088*/ 	.byte	0x04, 0x17
        /*008a*/ 	.short	(.L_1385 - .L_1384)
.L_1384:
        /*008c*/ 	.word	0x00000000
        /*0090*/ 	.short	0x0001
        /*0092*/ 	.short	0x0008
        /*0094*/ 	.byte	0x00, 0xf5, 0x21, 0x00


	//----- nvinfo : EIATTR_KPARAM_INFO
	.align		4
.L_1385:
        /*0098*/ 	.byte	0x04, 0x17
        /*009a*/ 	.short	(.L_1387 - .L_1386)
.L_1386:
        /*009c*/ 	.word	0x00000000
        /*00a0*/ 	.short	0x0000
        /*00a2*/ 	.short	0x0000
        /*00a4*/ 	.byte	0x00, 0xf5, 0x21, 0x00


	//----- nvinfo : EIATTR_SPARSE_MMA_MASK
	.align		4
.L_1387:
        /*00a8*/ 	.byte	0x03, 0x50
        /*00aa*/ 	.short	0x0000


	//----- nvinfo : EIATTR_MAXREG_COUNT
	.align		4
        /*00ac*/ 	.byte	0x03, 0x1b
        /*00ae*/ 	.short	0x0040


	//----- nvinfo : EIATTR_NUM_BARRIERS
	.align		4
        /*00b0*/ 	.byte	0x02, 0x4c
        /*00b2*/ 	.byte	0x01
	.zero		1


	//----- nvinfo : EIATTR_MERCURY_ISA_VERSION
	.align		4
        /*00b4*/ 	.byte	0x03, 0x5f
        /*00b6*/ 	.short	0x0101


	//----- nvinfo : EIATTR_COOP_GROUP_MASK_REGIDS
	.align		4
        /*00b8*/ 	.byte	0x04, 0x29
        /*00ba*/ 	.short	(.L_1389 - .L_1388)


	//   ....[0]....
.L_1388:
        /*00bc*/ 	.word	0xffffffff


	//   ....[1]....
        /*00c0*/ 	.word	0xffffffff


	//   ....[2]....
        /*00c4*/ 	.word	0xffffffff


	//   ....[3]....
        /*00c8*/ 	.word	0xffffffff


	//   ....[4]....
        /*00cc*/ 	.word	0xffffffff


	//----- nvinfo : EIATTR_COOP_GROUP_INSTR_OFFSETS
	.align		4
.L_1389:
        /*00d0*/ 	.byte	0x04, 0x28
        /*00d2*/ 	.short	(.L_1391 - .L_1390)


	//   ....[0]....
.L_1390:
        /*00d4*/ 	.word	0x000034c0


	//   ....[1]....
        /*00d8*/ 	.word	0x000034e0


	//   ....[2]....
        /*00dc*/ 	.word	0x00003500


	//   ....[3]....
        /*00e0*/ 	.word	0x00003520


	//   ....[4]....
        /*00e4*/ 	.word	0x00003550


	//----- nvinfo : EIATTR_VRC_CTA_INIT_COUNT
	.align		4
.L_1391:
        /*00e8*/ 	.byte	0x02, 0x4a
	.zero		1
	.zero		1


	//----- nvinfo : EIATTR_EXIT_INSTR_OFFSETS
	.align		4
        /*00ec*/ 	.byte	0x04, 0x1c
        /*00ee*/ 	.short	(.L_1393 - .L_1392)


	//   ....[0]....
.L_1392:
        /*00f0*/ 	.word	0x00003640


	//   ....[1]....
        /*00f4*/ 	.word	0x000036b0


	//----- nvinfo : EIATTR_MAX_THREADS
	.align		4
.L_1393:
        /*00f8*/ 	.byte	0x04, 0x05
        /*00fa*/ 	.short	(.L_1395 - .L_1394)
.L_1394:
        /*00fc*/ 	.word	0x00000100
        /*0100*/ 	.word	0x00000001
        /*0104*/ 	.word	0x00000001


	//----- nvinfo : EIATTR_CRS_STACK_SIZE
	.align		4
.L_1395:
        /*0108*/ 	.byte	0x04, 0x1e
        /*010a*/ 	.short	(.L_1397 - .L_1396)
.L_1396:
        /*010c*/ 	.word	0x00000000


	//----- nvinfo : EIATTR_CBANK_PARAM_SIZE
	.align		4
.L_1397:
        /*0110*/ 	.byte	0x03, 0x19
        /*0112*/ 	.short	0x003c


	//----- nvinfo : EIATTR_PARAM_CBANK
	.align		4
        /*0114*/ 	.byte	0x04, 0x0a
        /*0116*/ 	.short	(.L_1399 - .L_1398)
	.align		4
.L_1398:
        /*0118*/ 	.word	index@(.nv.constant0._Z32norm_dist_backward_weight_kernelILi18ELi1EEvPKfS1_S1_S1_iiiiPff)
        /*011c*/ 	.short	0x0380
        /*011e*/ 	.short	0x003c


	//----- nvinfo : EIATTR_SW_WAR
	.align		4
.L_1399:
        /*0120*/ 	.byte	0x04, 0x36
        /*0122*/ 	.short	(.L_1401 - .L_1400)
.L_1400:
        /*0124*/ 	.word	0x00000008
.L_1401:


//--------------------- .nv.info._Z32norm_dist_backward_weight_kernelILi9ELi2EEvPKfS1_S1_S1_iiiiPff --------------------------
	.section	.nv.info._Z32norm_dist_backward_weight_kernelILi9ELi2EEvPKfS1_S1_S1_iiiiPff,"",@"SHT_CUDA_INFO"
	.sectionflags	@""
	.align	4


	//----- nvinfo : EIATTR_CUDA_API_VERSION
	.align		4
        /*0000*/ 	.byte	0x04, 0x37
        /*0002*/ 	.short	(.L_1403 - .L_1402)
.L_1402:
        /*0004*/ 	.word	0x00000082


	//----- nvinfo : EIATTR_KPARAM_INFO
	.align		4
.L_1403:
        /*0008*/ 	.byte	0x04, 0x17
        /*000a*/ 	.short	(.L_1405 - .L_1404)
.L_1404:
        /*000c*/ 	.word	0x00000000
        /*0010*/ 	.short	0x0009
        /*0012*/ 	.short	0x0038
        /*0014*/ 	.byte	0x00, 0xf0, 0x11, 0x00


	//----- nvinfo : EIATTR_KPARAM_INFO
	.align		4
.L_1405:
        /*0018*/ 	.byte	0x04, 0x17
        /*001a*/ 	.short	(.L_1407 - .L_1406)
.L_1406:
        /*001c*/ 	.word	0x00000000
        /*0020*/ 	.short	0x0008
        /*0022*/ 	.short	0x0030
        /*0024*/ 	.byte	0x00, 0xf5, 0x21, 0x00


	//----- nvinfo : EIATTR_KPARAM_INFO
	.align		4
.L_1407:
        /*0028*/ 	.byte	0x04, 0x17
        /*002a*/ 	.short	(.L_1409 - .L_1408)
.L_1408:
        /*002c*/ 	.word	0x00000000
        /*0030*/ 	.short	0x0007
        /*0032*/ 	.short	0x002c
        /*0034*/ 	.byte	0x00, 0xf0, 0x11, 0x00


	//----- nvinfo : EIATTR_KPARAM_INFO
	.align		4
.L_1409:
        /*0038*/ 	.byte	0x04, 0x17
        /*003a*/ 	.short	(.L_1411 - .L_1410)
.L_1410:
        /*003c*/ 	.word	0x00000000
        /*0040*/ 	.short	0x0006
        /*0042*/ 	.short	0x0028
        /*0044*/ 	.byte	0x00, 0xf0, 0x11, 0x00


	//----- nvinfo : EIATTR_KPARAM_INFO
	.align		4
.L_1411:
        /*0048*/ 	.byte	0x04, 0x17
        /*004a*/ 	.short	(.L_1413 - .L_1412)
.L_1412:
        /*004c*/ 	.word	0x00000000
        /*0050*/ 	.short	0x0005
        /*0052*/ 	.short	0x0024
        /*0054*/ 	.byte	0x00, 0xf0, 0x11, 0x00


	//----- nvinfo : EIATTR_KPARAM_INFO
	.align		4
.L_1413:
        /*0058*/ 	.byte	0x04, 0x17
        /*005a*/ 	.short	(.L_1415 - .L_1414)
.L_1414:
        /*005c*/ 	.word	0x00000000
        /*0060*/ 	.short	0x0004
        /*0062*/ 	.short	0x0020
        /*0064*/ 	.byte	0x00, 0xf0, 0x11, 0x00


	//----- nvinfo : EIATTR_KPARAM_INFO
	.align		4
.L_1415:
        /*0068*/ 	.byte	0x04, 0x17
        /*006a*/ 	.short	(.L_1417 - .L_1416)
.L_1416:
        /*006c*/ 	.word	0x00000000
        /*0070*/ 	.short	0x0003
        /*0072*/ 	.short	0x0018
        /*0074*/ 	.byte	0x00, 0xf5, 0x21, 0x00


	//----- nvinfo : EIATTR_KPARAM_INFO
	.align		4
.L_1417:
        /*0078*/ 	.byte	0x04, 0x17
        /*007a*/ 	.short	(.L_1419 - .L_1418)
.L_1418:
        /*007c*/ 	.word	0x00000000
        /*0080*/ 	.short	0x0002
        /*0082*/ 	.short	0x0010
        /*0084*/ 	.byte	0x00, 0xf5, 0x21, 0x00


	//----- nvinfo : EIATTR_KPARAM_INFO
	.align		4
.L_1419:
        /*0088*/ 	.byte	0x04, 0x17
        /*008a*/ 	.short	(.L_1421 - .L_1420)
.L_1420:
        /*008c*/ 	.word	0x00000000
        /*0090*/ 	.short	0x0001
        /*0092*/ 	.short	0x0008
        /*0094*/ 	.byte	0x00, 0xf5, 0x21, 0x00


	//----- nvinfo : EIATTR_KPARAM_INFO
	.align		4
.L_1421:
        /*0098*/ 	.byte	0x04, 0x17
        /*009a*/ 	.short	(.L_1423 - .L_1422)
.L_1422:
        /*009c*/ 	.word	0x00000000
        /*00a0*/ 	.short	0x0000
        /*00a2*/ 	.short	0x0000
        /*00a4*/ 	.byte	0x00, 0xf5, 0x21, 0x00


	//----- nvinfo : EIATTR_SPARSE_MMA_MASK
	.align		4
.L_1423:
        /*00a8*/ 	.byte	0x03, 0x50
        /*00aa*/ 	.short	0x0000


	//----- nvinfo : EIATTR_MAXREG_COUNT
	.align		4
        /*00ac*/ 	.byte	0x03, 0x1b
        /*00ae*/ 	.short	0x0040


	//----- nvinfo : EIATTR_NUM_BARRIERS
	.align		4
        /*00b0*/ 	.byte	0x02, 0x4c
        /*00b2*/ 	.byte	0x01
	.zero		1


	//----- nvinfo : EIATTR_MERCURY_ISA_VERSION
	.align		4
        /*00b4*/ 	.byte	0x03, 0x5f
        /*00b6*/ 	.short	0x0101


	//----- nvinfo : EIATTR_COOP_GROUP_MASK_REGIDS
	.align		4
        /*00b8*/ 	.byte	0x04, 0x29
        /*00ba*/ 	.short	(.L_1425 - .L_1424)


	//   ....[0]....
.L_1424:
        /*00bc*/ 	.word	0xffffffff


	//   ....[1]....
        /*00c0*/ 	.word	0xffffffff


	//   ....[2]....
        /*00c4*/ 	.word	0xffffffff


	//   ....[3]....
        /*00c8*/ 	.word	0xffffffff


	//   ....[4]....
        /*00cc*/ 	.word	0xffffffff


	//----- nvinfo : EIATTR_COOP_GROUP_INSTR_OFFSETS
	.align		4
.L_1425:
        /*00d0*/ 	.byte	0x04, 0x28
        /*00d2*/ 	.short	(.L_1427 - .L_1426)


	//   ....[0]....
.L_1426:
        /*00d4*/ 	.word	0x00002f70


	//   ....[1]....
        /*00d8*/ 	.word	0x00002f90


	//   ....[2]....
        /*00dc*/ 	.word	0x00002fb0


	//   ....[3]....
        /*00e0*/ 	.word	0x00002fd0


	//   ....[4]....
        /*00e4*/ 	.word	0x00003000


	//----- nvinfo : EIATTR_VRC_CTA_INIT_COUNT
	.align		4
.L_1427:
        /*00e8*/ 	.byte	0x02, 0x4a
	.zero		1
	.zero		1


	//----- nvinfo : EIATTR_EXIT_INSTR_OFFSETS
	.align		4
        /*00ec*/ 	.byte	0x04, 0x1c
        /*00ee*/ 	.short	(.L_1429 - .L_1428)


	//   ....[0]....
.L_1428:
        /*00f0*/ 	.word	0x000030f0


	//   ....[1]....
        /*00f4*/ 	.word	0x00003160


	//----- nvinfo : EIATTR_MAX_THREADS
	.align		4
.L_1429:
        /*00f8*/ 	.byte	0x04, 0x05
        /*00fa*/ 	.short	(.L_1431 - .L_1430)
.L_1430:
        /*00fc*/ 	.word	0x00000100
        /*0100*/ 	.word	0x00000001
        /*0104*/ 	.word	0x00000001


	//----- nvinfo : EIATTR_CRS_STACK_SIZE
	.align		4
.L_1431:
        /*0108*/ 	.byte	0x04, 0x1e
        /*010a*/ 	.short	(.L_1433 - .L_1432)
.L_1432:
        /*010c*/ 	.word	0x00000000


	//----- nvinfo : EIATTR_CBANK_PARAM_SIZE
	.align		4
.L_1433:
        /*0110*/ 	.byte	0x03, 0x19
        /*0112*/ 	.short	0x003c


	//----- nvinfo : EIATTR_PARAM_CBANK
	.align		4
        /*0114*/ 	.byte	0x04, 0x0a
        /*0116*/ 	.short	(.L_1435 - .L_1434)
	.align		4
.L_1434:
        /*0118*/ 	.word	index@(.nv.constant0._Z32norm_dist_backward_weight_kernelILi9ELi2EEvPKfS1_S1_S1_iiiiPff)
        /*011c*/ 	.short	0x0380
        /*011e*/ 	.short	0x003c


	//----- nvinfo : EIATTR_SW_WAR
	.align		4
.L_1435:
        /*0120*/ 	.byte	0x04, 0x36
        /*0122*/ 	.short	(.L_1437 - .L_1436)
.L_1436:
        /*0124*/ 	.word	0x00000008
.L_1437:


//--------------------- .nv.info._Z32norm_dist_backward_weight_kernelILi9ELi1EEvPKfS1_S1_S1_iiiiPff --------------------------
	.section	.nv.info._Z32norm_dist_backward_weight_kernelILi9ELi1EEvPKfS1_S1_S1_iiiiPff,"",@"SHT_CUDA_INFO"
	.sectionflags	@""
	.align	4


	//----- nvinfo : EIATTR_CUDA_API_VERSION
	.align		4
        /*0000*/ 	.byte	0x04, 0x37
        /*0002*/ 	.short	(.L_1439 - .L_1438)
.L_1438:
        /*0004*/ 	.word	0x00000082


	//----- nvinfo : EIATTR_KPARAM_INFO
	.align		4
.L_1439:
        /*0008*/ 	.byte	0x04, 0x17
        /*000a*/ 	.short	(.L_1441 - .L_1440)
.L_1440:
        /*000c*/ 	.word	0x00000000
        /*0010*/ 	.short	0x0009
        /*0012*/ 	.short	0x0038
        /*0014*/ 	.byte	0x00, 0xf0, 0x11, 0x00


	//----- nvinfo : EIATTR_KPARAM_INFO
	.align		4
.L_1441:
        /*0018*/ 	.byte	0x04, 0x17
        /*001a*/ 	.short	(.L_1443 - .L_1442)
.L_1442:
        /*001c*/ 	.word	0x00000000
        /*0020*/ 	.short	0x0008
        /*0022*/ 	.short	0x0030
        /*0024*/ 	.byte	0x00, 0xf5, 0x21, 0x00


	//----- nvinfo : EIATTR_KPARAM_INFO
	.align		4
.L_1443:
        /*0028*/ 	.byte	0x04, 0x17
        /*002a*/ 	.short	(.L_1445 - .L_1444)
.L_1444:
        /*002c*/ 	.word	0x00000000
        /*0030*/ 	.short	0x0007
        /*0032*/ 	.short	0x002c
        /*0034*/ 	.byte	0x00, 0xf0, 0x11, 0x00


	//----- nvinfo : EIATTR_KPARAM_INFO
	.align		4
.L_1445:
        /*0038*/ 	.byte	0x04, 0x17
        /*003a*/ 	.short	(.L_1447 - .L_1446)
.L_1446:
        /*003c*/ 	.word	0x00000000
        /*0040*/ 	.short	0x0006
        /*0042*/ 	.short	0x0028
        /*0044*/ 	.byte	0x00, 0xf0, 0x11, 0x00


	//----- nvinfo : EIATTR_KPARAM_INFO
	.align		4
.L_1447:
        /*0048*/ 	.byte	0x04, 0x17
        /*004a*/ 	.short	(.L_1449 - .L_1448)
.L_1448:
        /*004c*/ 	.word	0x00000000
        /*0050*/ 	.short	0x0005
        /*0052*/ 	.short	0x0024
        /*0054*/ 	.byte	0x00, 0xf0, 0x11, 0x00


	//----- nvinfo : EIATTR_KPARAM_INFO
	.align		4
.L_1449:
        /*0058*/ 	.byte	0x04, 0x17
        /*005a*/ 	.short	(.L_1451 - .L_1450)
.L_1450:
        /*005c*/ 	.word	0x00000000
        /*0060*/ 	.short	0x0004
        /*0062*/ 	.short	0x0020
        /*0064*/ 	.byte	0x00, 0xf0, 0x11, 0x00


	//----- nvinfo : EIATTR_KPARAM_INFO
	.align		4
.L_1451:
        /*0068*/ 	.byte	0x04, 0x17
        /*006a*/ 	.short	(.L_1453 - .L_1452)
.L_1452:
        /*006c*/ 	.word	0x00000000
        /*0070*/ 	.short	0x0003
        /*0072*/ 	.short	0x0018
        /*0074*/ 	.byte	0x00, 0xf5, 0x21, 0x00


	//----- nvinfo : EIATTR_KPARAM_INFO
	.align		4
.L_1453:
        /*0078*/ 	.byte	0x04, 0x17
        /*007a*/ 	.short	(.L_1455 - .L_1454)
.L_1454:
        /*007c*/ 	.word	0x00000000
        /*0080*/ 	.short	0x0002
        /*0082*/ 	.short	0x0010
        /*0084*/ 	.byte	0x00, 0xf5, 0x21, 0x00


	//----- nvinfo : EIATTR_KPARAM_INFO
	.align		4
.L_1455:
        /*0088*/ 	.byte	0x04, 0x17
        /*008a*/ 	.short	(.L_1457 - .L_1456)
.L_1456:
        /*008c*/ 	.word	0x00000000
        /*0090*/ 	.short	0x0001
        /*0092*/ 	.short	0x0008
        /*0094*/ 	.byte	0x00, 0xf5, 0x21, 0x00


	//----- nvinfo : EIATTR_KPARAM_INFO
	.align		4
.L_1457:
        /*0098*/ 	.byte	0x04, 0x17
        /*009a*/ 	.short	(.L_1459 - .L_1458)
.L_1458:
        /*009c*/ 	.word	0x00000000
        /*00a0*/ 	.short	0x0000
        /*00a2*/ 	.short	0x0000
        /*00a4*/ 	.byte	0x00, 0xf5, 0x21, 0x00


	//----- nvinfo : EIATTR_SPARSE_MMA_MASK
	.align		4
.L_1459:
        /*00a8*/ 	.byte	0x03, 0x50
        /*00aa*/ 	.short	0x0000


	//----- nvinfo : EIATTR_MAXREG_COUNT
	.align		4
        /*00ac*/ 	.byte	0x03, 0x1b
        /*00ae*/ 	.short	0x0040


	//----- nvinfo : EIATTR_NUM_BARRIERS
	.align		4
        /*00b0*/ 	.byte	0x02, 0x4c
        /*00b2*/ 	.byte	0x01
	.zero		1


	//----- nvinfo : EIATTR_MERCURY_ISA_VERSION
	.align		4
        /*00b4*/ 	.byte	0x03, 0x5f
        /*00b6*/ 	.short	0x0101


	//----- nvinfo : EIATTR_COOP_GROUP_MASK_REGIDS
	.align		4
        /*00b8*/ 	.byte	0x04, 0x29
        /*00ba*/ 	.short	(.L_1461 - .L_1460)


	//   ....[0]....
.L_1460:
        /*00bc*/ 	.word	0xffffffff


	//   ....[1]....
        /*00c0*/ 	.word	0xffffffff


	//   ....[2]....
        /*00c4*/ 	.word	0xffffffff


	//   ....[3]....
        /*00c8*/ 	.word	0xffffffff


	//   ....[4]....
        /*00cc*/ 	.word	0xffffffff


	//----- nvinfo : EIATTR_COOP_GROUP_INSTR_OFFSETS
	.align		4
.L_1461:
        /*00d0*/ 	.byte	0x04, 0x28
        /*00d2*/ 	.short	(.L_1463 - .L_1462)


	//   ....[0]....
.L_1462:
        /*00d4*/ 	.word	0x000034c0


	//   ....[1]....
        /*00d8*/ 	.word	0x000034e0


	//   ....[2]....
        /*00dc*/ 	.word	0x00003500


	//   ....[3]....
        /*00e0*/ 	.word	0x00003520


	//   ....[4]....
        /*00e4*/ 	.word	0x00003550


	//----- nvinfo : EIATTR_VRC_CTA_INIT_COUNT
	.align		4
.L_1463:
        /*00e8*/ 	.byte	0x02, 0x4a
	.zero		1
	.zero		1


	//----- nvinfo : EIATTR_EXIT_INSTR_OFFSETS
	.align		4
        /*00ec*/ 	.byte	0x04, 0x1c
        /*00ee*/ 	.short	(.L_1465 - .L_1464)


	//   ....[0]....
.L_1464:
        /*00f0*/ 	.word	0x00003640


	//   ....[1]....
        /*00f4*/ 	.word	0x000036b0


	//----- nvinfo : EIATTR_MAX_THREADS
	.align		4
.L_1465:
        /*00f8*/ 	.byte	0x04, 0x05
        /*00fa*/ 	.short	(.L_1467 - .L_1466)
.L_1466:
        /*00fc*/ 	.word	0x00000100
        /*0100*/ 	.word	0x00000001
        /*0104*/ 	.word	0x00000001


	//----- nvinfo : EIATTR_CRS_STACK_SIZE
	.align		4
.L_1467:
        /*0108*/ 	.byte	0x04, 0x1e
        /*010a*/ 	.short	(.L_1469 - .L_1468)
.L_1468:
        /*010c*/ 	.word	0x00000000


	//----- nvinfo : EIATTR_CBANK_PARAM_SIZE
	.align		4
.L_1469:
        /*0110*/ 	.byte	0x03, 0x19
        /*0112*/ 	.short	0x003c


	//----- nvinfo : EIATTR_PARAM_CBANK
	.align		4
        /*0114*/ 	.byte	0x04, 0x0a
        /*0116*/ 	.short	(.L_1471 - .L_1470)
	.align		4
.L_1470:
        /*0118*/ 	.word	index@(.nv.constant0._Z32norm_dist_backward_weight_kernelILi9ELi1EEvPKfS1_S1_S1_iiiiPff)
        /*011c*/ 	.short	0x0380
        /*011e*/ 	.short	0x003c


	//----- nvinfo : EIATTR_SW_WAR
	.align		4
.L_1471:
        /*0120*/ 	.byte	0x04, 0x36
        /*0122*/ 	.short	(.L_1473 - .L_1472)
.L_1472:
        /*0124*/ 	.word	0x00000008
.L_1473:


//--------------------- .nv.info._Z32norm_dist_backward_weight_kernelILi64ELi64EEvPKfS1_S1_S1_iiiiPff --------------------------
	.section	.nv.info._Z32norm_dist_backward_weight_kernelILi64ELi64EEvPKfS1_S1_S1_iiiiPff,"",@"SHT_CUDA_INFO"
	.sectionflags	@""
	.align	4


	//----- nvinfo : EIATTR_CUDA_API_VERSION
	.align		4
        /*0000*/ 	.byte	0x04, 0x37
        /*0002*/ 	.short	(.L_1475 - .L_1474)
.L_1474:
        /*0004*/ 	.word	0x00000082


	//----- nvinfo : EIATTR_KPARAM_INFO
	.align		4
.L_1475:
        /*0008*/ 	.byte	0x04, 0x17
        /*000a*/ 	.short	(.L_1477 - .L_1476)
.L_1476:
        /*000c*/ 	.word	0x00000000
        /*0010*/ 	.short	0x0009
        /*0012*/ 	.short	0x0038
        /*0014*/ 	.byte	0x00, 0xf0, 0x11, 0x00


	//----- nvinfo : EIATTR_KPARAM_INFO
	.align		4
.L_1477:
        /*0018*/ 	.byte	0x04, 0x17
        /*001a*/ 	.short	(.L_1479 - .L_1478)
.L_1478:
        /*001c*/ 	.word	0x00000000
        /*0020*/ 	.short	0x0008
        /*0022*/ 	.short	0x0030
        /*0024*/ 	.byte	0x00, 0xf5, 0x21, 0x00


	//----- nvinfo : EIATTR_KPARAM_INFO
	.align		4
.L_1479:
        /*0028*/ 	.byte	0x04, 0x17
        /*002a*/ 	.short	(.L_1481 - .L_1480)
.L_1480:
        /*002c*/ 	.word	0x00000000
        /*0030*/ 	.short	0x0007
        /*0032*/ 	.short	0x002c
        /*0034*/ 	.byte	0x00, 0xf0, 0x11, 0x00


	//----- nvinfo : EIATTR_KPARAM_INFO
	.align		4
.L_1481:
        /*0038*/ 	.byte	0x04, 0x17
        /*003a*/ 	.short	(.L_1483 - .L_1482)
.L_1482:
        /*003c*/ 	.word	0x00000000
        /*0040*/ 	.short	0x0006
        /*0042*/ 	.short	0x0028
        /*0044*/ 	.byte	0x00, 0xf0, 0x11, 0x00


	//----- nvinfo : EIATTR_KPARAM_INFO
	.align		4
.L_1483:
        /*0048*/ 	.byte	0x04, 0x17
        /*004a*/ 	.short	(.L_1485 - .L_1484)
.L_1484:
        /*004c*/ 	.word	0x00000000
        /*0050*/ 	.short	0x0005
        /*0052*/ 	.short	0x0024
        /*0054*/ 	.byte	0x00, 0xf0, 0x11, 0x00


	//----- nvinfo : EIATTR_KPARAM_INFO
	.align		4
.L_1485:
        /*0058*/ 	.byte	0x04, 0x17
        /*005a*/ 	.short	(.L_1487 - .L_1486)
.L_1486:
        /*005c*/ 	.word	0x00000000
        /*0060*/ 	.short	0x0004
        /*0062*/ 	.short	0x0020
        /*0064*/ 	.byte	0x00, 0xf0, 0x11, 0x00


	//----- nvinfo : EIATTR_KPARAM_INFO
	.align		4
.L_1487:
        /*0068*/ 	.byte	0x04, 0x17
        /*006a*/ 	.short	(.L_1489 - .L_1488)
.L_1488:
        /*006c*/ 	.word	0x00000000
        /*0070*/ 	.short	0x0003
        /*0072*/ 	.short	0x0018
        /*0074*/ 	.byte	0x00, 0xf5, 0x21, 0x00


	//----- nvinfo : EIATTR_KPARAM_INFO
	.align		4
.L_1489:
        /*0078*/ 	.byte	0x04, 0x17
        /*007a*/ 	.short	(.L_1491 - .L_1490)
.L_1490:
        /*007c*/ 	.word	0x00000000
        /*0080*/ 	.short	0x0002
        /*0082*/ 	.short	0x0010
        /*0084*/ 	.byte	0x00, 0xf5, 0x21, 0x00


	//----- nvinfo : EIATTR_KPARAM_INFO
	.align		4
.L_1491:
        /*0088*/ 	.byte	0x04, 0x17
        /*008a*/ 	.short	(.L_1493 - .L_1492)
.L_1492:
        /*008c*/ 	.word	0x00000000
        /*0090*/ 	.short	0x0001
        /*0092*/ 	.short	0x0008
        /*0094*/ 	.byte	0x00, 0xf5, 0x21, 0x00


	//----- nvinfo : EIATTR_KPARAM_INFO
	.align		4
.L_1493:
        /*0098*/ 	.byte	0x04, 0x17
        /*009a*/ 	.short	(.L_1495 - .L_1494)
.L_1494:
        /*009c*/ 	.word	0x00000000
        /*00a0*/ 	.short	0x0000
        /*00a2*/ 	.short	0x0000
        /*00a4*/ 	.byte	0x00, 0xf5, 0x21, 0x00


	//----- nvinfo : EIATTR_SPARSE_MMA_MASK
	.align		4
.L_1495:
        /*00a8*/ 	.byte	0x03, 0x50
        /*00aa*/ 	.short	0x0000


	//----- nvinfo : EIATTR_MAXREG_COUNT
	.align		4
        /*00ac*/ 	.byte	0x03, 0x1b
        /*00ae*/ 	.short	0x0040


	//----- nvinfo : EIATTR_NUM_BARRIERS
	.align		4
        /*00b0*/ 	.byte	0x02, 0x4c
        /*00b2*/ 	.byte	0x01
	.zero		1


	//----- nvinfo : EIATTR_MERCURY_ISA_VERSION
	.align		4
        /*00b4*/ 	.byte	0x03, 0x5f
        /*00b6*/ 	.short	0x0101


	//----- nvinfo : EIATTR_COOP_GROUP_MASK_REGIDS
	.align		4
        /*00b8*/ 	.byte	0x04, 0x29
        /*00ba*/ 	.short	(.L_1497 - .L_1496)


	//   ....[0]....
.L_1496:
        /*00bc*/ 	.word	0xffffffff


	//   ....[1]....
        /*00c0*/ 	.word	0xffffffff


	//   ....[2]....
        /*00c4*/ 	.word	0xffffffff


	//   ....[3]....
        /*00c8*/ 	.word	0xffffffff


	//   ....[4]....
        /*00cc*/ 	.word	0xffffffff


	//----- nvinfo : EIATTR_COOP_GROUP_INSTR_OFFSETS
	.align		4
.L_1497:
        /*00d0*/ 	.byte	0x04, 0x28
        /*00d2*/ 	.short	(.L_1499 - .L_1498)


	//   ....[0]....
.L_1498:
        /*00d4*/ 	.word	0x00002d80


	//   ....[1]....
        /*00d8*/ 	.word	0x00002da0


	//   ....[2]....
        /*00dc*/ 	.word	0x00002dc0


	//   ....[3]....
        /*00e0*/ 	.word	0x00002de0


	//   ....[4]....
        /*00e4*/ 	.word	0x00002e00


	//----- nvinfo : EIATTR_VRC_CTA_INIT_COUNT
	.align		4
.L_1499:
        /*00e8*/ 	.byte	0x02, 0x4a
	.zero		1
	.zero		1


	//----- nvinfo : EIATTR_EXIT_INSTR_OFFSETS
	.align		4
        /*00ec*/ 	.byte	0x04, 0x1c
        /*00ee*/ 	.short	(.L_1501 - .L_1500)


	//   ....[0]....
.L_1500:
        /*00f0*/ 	.word	0x00002ef0


	//----- nvinfo : EIATTR_MAX_THREADS
	.align		4
.L_1501:
        /*00f4*/ 	.byte	0x04, 0x05
        /*00f6*/ 	.short	(.L_1503 - .L_1502)
.L_1502:
        /*00f8*/ 	.word	0x00000100
        /*00fc*/ 	.word	0x00000001
        /*0100*/ 	.word	0x00000001


	//----- nvinfo : EIATTR_CRS_STACK_SIZE
	.align		4
.L_1503:
        /*0104*/ 	.byte	0x04, 0x1e
        /*0106*/ 	.short	(.L_1505 - .L_1504)
.L_1504:
        /*0108*/ 	.word	0x00000000


	//----- nvinfo : EIATTR_CBANK_PARAM_SIZE
	.align		4
.L_1505:
        /*010c*/ 	.byte	0x03, 0x19
        /*010e*/ 	.short	0x003c


	//----- nvinfo : EIATTR_PARAM_CBANK
	.align		4
        /*0110*/ 	.byte	0x04, 0x0a
        /*0112*/ 	.short	(.L_1507 - .L_1506)
	.align		4
.L_1506:
        /*0114*/ 	.word	index@(.nv.constant0._Z32norm_dist_backward_weight_kernelILi64ELi64EEvPKfS1_S1_S1_iiiiPff)
        /*0118*/ 	.short	0x0380
        /*011a*/ 	.short	0x003c


	//----- nvinfo : EIATTR_SW_WAR
	.align		4
.L_1507:
        /*011c*/ 	.byte	0x04, 0x36
        /*011e*/ 	.short	(.L_1509 - .L_1508)
.L_1508:
        /*0120*/ 	.word	0x00000008
.L_1509:


//--------------------- .nv.info._Z32norm_dist_backward_weight_kernelILi64ELi32EEvPKfS1_S1_S1_iiiiPff --------------------------
	.section	.nv.info._Z32norm_dist_backward_weight_kernelILi64ELi32EEvPKfS1_S1_S1_iiiiPff,"",@"SHT_CUDA_INFO"
	.sectionflags	@""
	.align	4


	//----- nvinfo : EIATTR_CUDA_API_VERSION
	.align		4
        /*0000*/ 	.byte	0x04, 0x37
        /*0002*/ 	.short	(.L_1511 - .L_1510)
.L_1510:
        /*0004*/ 	.word	0x00000082


	//----- nvinfo : EIATTR_KPARAM_INFO
	.align		4
.L_1511:
        /*0008*/ 	.byte	0x04, 0x17
        /*000a*/ 	.short	(.L_1513 - .L_1512)
.L_1512:
        /*000c*/ 	.word	0x00000000
        /*0010*/ 	.short	0x0009
        /*0012*/ 	.short	0x0038
        /*0014*/ 	.byte	0x00, 0xf0, 0x11, 0x00


	//----- nvinfo : EIATTR_KPARAM_INFO
	.align		4
.L_1513:
        /*0018*/ 	.byte	0x04, 0x17
        /*001a*/ 	.short	(.L_1515 - .L_1514)
.L_1514:
        /*001c*/ 	.word	0x00000000
        /*0020*/ 	.short	0x0008
        /*0022*/ 	.short	0x0030
        /*0024*/ 	.byte	0x00, 0xf5, 0x21, 0x00


	//----- nvinfo : EIATTR_KPARAM_INFO
	.align		4
.L_1515:
        /*0028*/ 	.byte	0x04, 0x17
        /*002a*/ 	.short	(.L_1517 - .L_1516)
.L_1516:
        /*002c*/ 	.word	0x00000000
        /*0030*/ 	.short	0x0007
        /*0032*/ 	.short	0x002c
        /*0034*/ 	.byte	0x00, 0xf0, 0x11, 0x00


	//----- nvinfo : EIATTR_KPARAM_INFO
	.align		4
.L_1517:
        /*0038*/ 	.byte	0x04, 0x17
        /*003a*/ 	.short	(.L_1519 - .L_1518)
.L_1518:
        /*003c*/ 	.word	0x00000000
        /*0040*/ 	.short	0x0006
        /*0042*/ 	.short	0x0028
        /*0044*/ 	.byte	0x00, 0xf0, 0x11, 0x00


	//----- nvinfo : EIATTR_KPARAM_INFO
	.align		4
.L_1519:
        /*0048*/ 	.byte	0x04, 0x17
        /*004a*/ 	.short	(.L_1521 - .L_1520)
.L_1520:
        /*004c*/ 	.word	0x00000000
        /*0050*/ 	.short	0x0005
        /*0052*/ 	.short	0x0024
        /*0054*/ 	.byte	0x00, 0xf0, 0x11, 0x00


	//----- nvinfo : EIATTR_KPARAM_INFO
	.align		4
.L_1521:
        /*0058*/ 	.byte	0x04, 0x17
        /*005a*/ 	.short	(.L_1523 - .L_1522)
.L_1522:
        /*005c*/ 	.word	0x00000000
        /*0060*/ 	.short	0x0004
        /*0062*/ 	.short	0x0020
        /*0064*/ 	.byte	0x00, 0xf0, 0x11, 0x00


	//----- nvinfo : EIATTR_KPARAM_INFO
	.align		4
.L_1523:
        /*0068*/ 	.byte	0x04, 0x17
        /*006a*/ 	.short	(.L_1525 - .L_1524)
.L_1524:
        /*006c*/ 	.word	0x00000000
        /*0070*/ 	.short	0x0003
        /*0072*/ 	.short	0x0018
        /*0074*/ 	.byte	0x00, 0xf5, 0x21, 0x00


	//----- nvinfo : EIATTR_KPARAM_INFO
	.align		4
.L_1525:
        /*0078*/ 	.byte	0x04, 0x17
        /*007a*/ 	.short	(.L_1527 - .L_1526)
.L_1526:
        /*007c*/ 	.word	0x00000000
        /*0080*/ 	.short	0x0002
        /*0082*/ 	.short	0x0010
        /*0084*/ 	.byte	0x00, 0xf5, 0x21, 0x00


	//----- nvinfo : EIATTR_KPARAM_INFO
	.align		4
.L_1527:
        /*0088*/ 	.byte	0x04, 0x17
        /*008a*/ 	.short	(.L_1529 - .L_1528)
.L_1528:
        /*008c*/ 	.word	0x00000000
        /*0090*/ 	.short	0x0001
        /*0092*/ 	.short	0x0008
        /*0094*/ 	.byte	0x00, 0xf5, 0x21, 0x00


	//----- nvinfo : EIATTR_KPARAM_INFO
	.align		4
.L_1529:
        /*0098*/ 	.byte	0x04, 0x17
        /*009a*/ 	.short	(.L_1531 - .L_1530)
.L_1530:
        /*009c*/ 	.word	0x00000000
        /*00a0*/ 	.short	0x0000
        /*00a2*/ 	.short	0x0000
        /*00a4*/ 	.byte	0x00, 0xf5, 0x21, 0x00


	//----- nvinfo : EIATTR_SPARSE_MMA_MASK
	.align		4
.L_1531:
        /*00a8*/ 	.byte	0x03, 0x50
        /*00aa*/ 	.short	0x0000


	//----- nvinfo : EIATTR_MAXREG_COUNT
	.align		4
        /*00ac*/ 	.byte	0x03, 0x1b
        /*00ae*/ 	.short	0x0040


	//----- nvinfo : EIATTR_NUM_BARRIERS
	.align		4
        /*00b0*/ 	.byte	0x02, 0x4c
        /*00b2*/ 	.byte	0x01
	.zero		1


	//----- nvinfo : EIATTR_MERCURY_ISA_VERSION
	.align		4
        /*00b4*/ 	.byte	0x03, 0x5f
        /*00b6*/ 	.short	0x0101


	//----- nvinfo : EIATTR_COOP_GROUP_MASK_REGIDS
	.align		4
        /*00b8*/ 	.byte	0x04, 0x29
        /*00ba*/ 	.short	(.L_1533 - .L_1532)


	//   ....[0]....
.L_1532:
        /*00bc*/ 	.word	0xffffffff


	//   ....[1]....
        /*00c0*/ 	.word	0xffffffff


	//   ....[2]....
        /*00c4*/ 	.word	0xffffffff


	//   ....[3]....
        /*00c8*/ 	.word	0xffffffff


	//   ....[4]....
        /*00cc*/ 	.word	0xffffffff


	//----- nvinfo : EIATTR_COOP_GROUP_INSTR_OFFSETS
	.align		4
.L_1533:
        /*00d0*/ 	.byte	0x04, 0x28
        /*00d2*/ 	.short	(.L_1535 - .L_1534)


	//   ....[0]....
.L_1534:
        /*00d4*/ 	.word	0x00002d80


	//   ....[1]....
        /*00d8*/ 	.word	0x00002da0


	//   ....[2]....
        /*00dc*/ 	.word	0x00002dc0


	//   ....[3]....
        /*00e0*/ 	.word	0x00002de0


	//   ....[4]....
        /*00e4*/ 	.word	0x00002e00


	//----- nvinfo : EIATTR_VRC_CTA_INIT_COUNT
	.align		4
.L_1535:
        /*00e8*/ 	.byte	0x02, 0x4a
	.zero		1
	.zero		1


	//----- nvinfo : EIATTR_EXIT_INSTR_OFFSETS
	.align		4
        /*00ec*/ 	.byte	0x04, 0x1c
        /*00ee*/ 	.short	(.L_1537 - .L_1536)


	//   ....[0]....
.L_1536:
        /*00f0*/ 	.word	0x00002ef0


	//----- nvinfo : EIATTR_MAX_THREADS
	.align		4
.L_1537:
        /*00f4*/ 	.byte	0x04, 0x05
        /*00f6*/ 	.short	(.L_1539 - .L_1538)
.L_1538:
        /*00f8*/ 	.word	0x00000100
        /*00fc*/ 	.word	0x00000001
        /*0100*/ 	.word	0x00000001


	//----- nvinfo : EIATTR_CRS_STACK_SIZE
	.align		4
.L_1539:
        /*0104*/ 	.byte	0x04, 0x1e
        /*0106*/ 	.short	(.L_1541 - .L_1540)
.L_1540:
        /*0108*/ 	.word	0x00000000


	//----- nvinfo : EIATTR_CBANK_PARAM_SIZE
	.align		4
.L_1541:
        /*010c*/ 	.byte	0x03, 0x19
        /*010e*/ 	.short	0x003c


	//----- nvinfo : EIATTR_PARAM_CBANK
	.align		4
        /*0110*/ 	.byte	0x04, 0x0a
        /*0112*/ 	.short	(.L_1543 - .L_1542)
	.align		4
.L_1542:
        /*0114*/ 	.word	index@(.nv.constant0._Z32norm_dist_backward_weight_kernelILi64ELi32EEvPKfS1_S1_S1_iiiiPff)
        /*0118*/ 	.short	0x0380
        /*011a*/ 	.short	0x003c


	//----- nvinfo : EIATTR_SW_WAR
	.align		4
.L_1543:
        /*011c*/ 	.byte	0x04, 0x36
        /*011e*/ 	.short	(.L_1545 - .L_1544)
.L_1544:
        /*0120*/ 	.word	0x00000008
.L_1545:


//--------------------- .nv.info._Z32norm_dist_backward_weight_kernelILi32ELi64EEvPKfS1_S1_S1_iiiiPff --------------------------
	.section	.nv.info._Z32norm_dist_backward_weight_kernelILi32ELi64EEvPKfS1_S1_S1_iiiiPff,"",@"SHT_CUDA_INFO"
	.sectionflags	@""
	.align	4


	//----- nvinfo : EIATTR_CUDA_API_VERSION
	.align		4
        /*0000*/ 	.byte	0x04, 0x37
        /*0002*/ 	.short	(.L_1547 - .L_1546)
.L_1546:
        /*0004*/ 	.word	0x00000082


	//----- nvinfo : EIATTR_KPARAM_INFO
	.align		4
.L_1547:
        /*0008*/ 	.byte	0x04, 0x17
        /*000a*/ 	.short	(.L_1549 - .L_1548)
.L_1548:
        /*000c*/ 	.word	0x00000000
        /*0010*/ 	.short	0x0009
        /*0012*/ 	.short	0x0038
        /*0014*/ 	.byte	0x00, 0xf0, 0x11, 0x00


	//----- nvinfo : EIATTR_KPARAM_INFO
	.align		4
.L_1549:
        /*0018*/ 	.byte	0x04, 0x17
        /*001a*/ 	.short	(.L_1551 - .L_1550)
.L_1550:
        /*001c*/ 	.word	0x00000000
        /*0020*/ 	.short	0x0008
        /*0022*/ 	.short	0x0030
        /*0024*/ 	.byte	0x00, 0xf5, 0x21, 0x00


	//----- nvinfo : EIATTR_KPARAM_INFO
	.align		4
.L_1551:
        /*0028*/ 	.byte	0x04, 0x17
        /*002a*/ 	.short	(.L_1553 - .L_1552)
.L_1552:
        /*002c*/ 	.word	0x00000000
        /*0030*/ 	.short	0x0007
        /*0032*/ 	.short	0x002c
        /*0034*/ 	.byte	0x00, 0xf0, 0x11, 0x00


	//----- nvinfo : EIATTR_KPARAM_INFO
	.align		4
.L_1553:
        /*0038*/ 	.byte	0x04, 0x17
        /*003a*/ 	.short	(.L_1555 - .L_1554)
.L_1554:
        /*003c*/ 	.word	0x00000000
        /*0040*/ 	.short	0x0006
        /*0042*/ 	.short	0x0028
        /*0044*/ 	.byte	0x00, 0xf0, 0x11, 0x00


	//----- nvinfo : EIATTR_KPARAM_INFO
	.align		4
.L_1555:
        /*0048*/ 	.byte	0x04, 0x17
        /*004a*/ 	.short	(.L_1557 - .L_1556)
.L_1556:
        /*004c*/ 	.word	0x00000000
        /*0050*/ 	.short	0x0005
        /*0052*/ 	.short	0x0024
        /*0054*/ 	.byte	0x00, 0xf0, 0x11, 0x00


	//----- nvinfo : EIATTR_KPARAM_INFO
	.align		4
.L_1557:
        /*0058*/ 	.byte	0x04, 0x17
        /*005a*/ 	.short	(.L_1559 - .L_1558)
.L_1558:
        /*005c*/ 	.word	0x00000000
        /*0060*/ 	.short	0x0004
        /*0062*/ 	.short	0x0020
        /*0064*/ 	.byte	0x00, 0xf0, 0x11, 0x00


	//----- nvinfo : EIATTR_KPARAM_INFO
	.align		4
.L_1559:
        /*0068*/ 	.byte	0x04, 0x17
        /*006a*/ 	.short	(.L_1561 - .L_1560)
.L_1560:
        /*006c*/ 	.word	0x00000000
        /*0070*/ 	.short	0x0003
        /*0072*/ 	.short	0x0018
        /*0074*/ 	.byte	0x00, 0xf5, 0x21, 0x00


	//----- nvinfo : EIATTR_KPARAM_INFO
	.align		4
.L_1561:
        /*0078*/ 	.byte	0x04, 0x17
        /*007a*/ 	.short	(.L_1563 - .L_1562)
.L_1562:
        /*007c*/ 	.word	0x00000000
        /*0080*/ 	.short	0x0002
        /*0082*/ 	.short	0x0010
        /*0084*/ 	.byte	0x00, 0xf5, 0x21, 0x00


	//----- nvinfo : EIATTR_KPARAM_INFO
	.align		4
.L_1563:
        /*0088*/ 	.byte	0x04, 0x17
        /*008a*/ 	.short	(.L_1565 - .L_1564)
.L_1564:
        /*008c*/ 	.word	0x00000000
        /*0090*/ 	.short	0x0001
        /*0092*/ 	.short	0x0008
        /*0094*/ 	.byte	0x00, 0xf5, 0x21, 0x00


	//----- nvinfo : EIATTR_KPARAM_INFO
	.align		4
.L_1565:
        /*0098*/ 	.byte	0x04, 0x17
        /*009a*/ 	.short	(.L_1567 - .L_1566)
.L_1566:
        /*009c*/ 	.word	0x00000000
        /*00a0*/ 	.short	0x0000
        /*00a2*/ 	.short	0x0000
        /*00a4*/ 	.byte	0x00, 0xf5, 0x21, 0x00


	//----- nvinfo : EIATTR_SPARSE_MMA_MASK
	.align		4
.L_1567:
        /*00a8*/ 	.byte	0x03, 0x50
        /*00aa*/ 	.short	0x0000


	//----- nvinfo : EIATTR_MAXREG_COUNT
	.align		4
        /*00ac*/ 	.byte	0x03, 0x1b
        /*00ae*/ 	.short	0x0040


	//----- nvinfo : EIATTR_NUM_BARRIERS
	.align		4
        /*00b0*/ 	.byte	0x02, 0x4c
        /*00b2*/ 	.byte	0x01
	.zero		1


	//----- nvinfo : EIATTR_MERCURY_ISA_VERSION
	.align		4
        /*00b4*/ 	.byte	0x03, 0x5f
        /*00b6*/ 	.short	0x0101


	//----- nvinfo : EIATTR_COOP_GROUP_MASK_REGIDS
	.align		4
        /*00b8*/ 	.byte	0x04, 0x29
        /*00ba*/ 	.short	(.L_1569 - .L_1568)


	//   ....[0]....
.L_1568:
        /*00bc*/ 	.word	0xffffffff


	//   ....[1]....
        /*00c0*/ 	.word	0xffffffff


	//   ....[2]....
        /*00c4*/ 	.word	0xffffffff


	//   ....[3]....
        /*00c8*/ 	.word	0xffffffff


	//   ....[4]....
        /*00cc*/ 	.word	0xffffffff


	//----- nvinfo : EIATTR_COOP_GROUP_INSTR_OFFSETS
	.align		4
.L_1569:
        /*00d0*/ 	.byte	0x04, 0x28
        /*00d2*/ 	.short	(.L_1571 - .L_1570)


	//   ....[0]....
.L_1570:
        /*00d4*/ 	.word	0x00002db0


	//   ....[1]....
        /*00d8*/ 	.word	0x00002dd0


	//   ....[2]....
        /*00dc*/ 	.word	0x00002df0


	//   ....[3]....
        /*00e0*/ 	.word	0x00002e10


	//   ....[4]....
        /*00e4*/ 	.word	0x00002e40


	//----- nvinfo : EIATTR_VRC_CTA_INIT_COUNT
	.align		4
.L_1571:
        /*00e8*/ 	.byte	0x02, 0x4a
	.zero		1
	.zero		1


	//----- nvinfo : EIATTR_EXIT_INSTR_OFFSETS
	.align		4
        /*00ec*/ 	.byte	0x04, 0x1c
        /*00ee*/ 	.short	(.L_1573 - .L_1572)


	//   ....[0]....
.L_1572:
        /*00f0*/ 	.word	0x00003030


	//----- nvinfo : EIATTR_MAX_THREADS
	.align		4
.L_1573:
        /*00f4*/ 	.byte	0x04, 0x05
        /*00f6*/ 	.short	(.L_1575 - .L_1574)
.L_1574:
        /*00f8*/ 	.word	0x00000100
        /*00fc*/ 	.word	0x00000001
        /*0100*/ 	.word	0x00000001


	//----- nvinfo : EIATTR_CRS_STACK_SIZE
	.align		4
.L_1575:
        /*0104*/ 	.byte	0x04, 0x1e
        /*0106*/ 	.short	(.L_1577 - .L_1576)
.L_1576:
        /*0108*/ 	.word	0x00000000


	//----- nvinfo : EIATTR_CBANK_PARAM_SIZE
	.align		4
.L_1577:
        /*010c*/ 	.byte	0x03, 0x19
        /*010e*/ 	.short	0x003c


	//----- nvinfo : EIATTR_PARAM_CBANK
	.align		4
        /*0110*/ 	.byte	0x04, 0x0a
        /*0112*/ 	.short	(.L_1579 - .L_1578)
	.align		4
.L_1578:
        /*0114*/ 	.word	index@(.nv.constant0._Z32norm_dist_backward_weight_kernelILi32ELi64EEvPKfS1_S1_S1_iiiiPff)
        /*0118*/ 	.short	0x0380
        /*011a*/ 	.short	0x003c


	//----- nvinfo : EIATTR_SW_WAR
	.align		4
.L_1579:
        /*011c*/ 	.byte	0x04, 0x36
        /*011e*/ 	.short	(.L_1581 - .L_1580)
.L_1580:
        /*0120*/ 	.word	0x00000008
.L_1581:


//--------------------- .nv.info._Z32norm_dist_backward_weight_kernelILi32ELi32EEvPKfS1_S1_S1_iiiiPff --------------------------
	.section	.nv.info._Z32norm_dist_backward_weight_kernelILi32ELi32EEvPKfS1_S1_S1_iiiiPff,"",@"SHT_CUDA_INFO"
	.sectionflags	@""
	.align	4


	//----- nvinfo : EIATTR_CUDA_API_VERSION
	.align		4
        /*0000*/ 	.byte	0x04, 0x37
        /*0002*/ 	.short	(.L_1583 - .L_1582)
.L_1582:
        /*0004*/ 	.word	0x00000082


	//----- nvinfo : EIATTR_KPARAM_INFO
	.align		4
.L_1583:
        /*0008*/ 	.byte	0x04, 0x17
        /*000a*/ 	.short	(.L_1585 - .L_1584)
.L_1584:
        /*000c*/ 	.word	0x00000000
        /*0010*/ 	.short	0x0009
        /*0012*/ 	.short	0x0038
        /*0014*/ 	.byte	0x00, 0xf0, 0x11, 0x00


	//----- nvinfo : EIATTR_KPARAM_INFO
	.align		4
.L_1585:
        /*0018*/ 	.byte	0x04, 0x17
        /*001a*/ 	.short	(.L_1587 - .L_1586)
.L_1586:
        /*001c*/ 	.word	0x00000000
        /*0020*/ 	.short	0x0008
        /*0022*/ 	.short	0x0030
        /*0024*/ 	.byte	0x00, 0xf5, 0x21, 0x00


	//----- nvinfo : EIATTR_KPARAM_INFO
	.align		4
.L_1587:
        /*0028*/ 	.byte	0x04, 0x17
        /*002a*/ 	.short	(.L_1589 - .L_1588)
.L_1588:
        /*002c*/ 	.word	0x00000000
        /*0030*/ 	.short	0x0007
        /*0032*/ 	.short	0x002c
        /*0034*/ 	.byte	0x00, 0xf0, 0x11, 0x00


	//----- nvinfo : EIATTR_KPARAM_INFO
	.align		4
.L_1589:
        /*0038*/ 	.byte	0x04, 0x17
        /*003a*/ 	.short	(.L_1591 - .L_1590)
.L_1590:
        /*003c*/ 	.word	0x00000000
        /*0040*/ 	.short	0x0006
        /*0042*/ 	.short	0x0028
        /*0044*/ 	.byte	0x00, 0xf0, 0x11, 0x00


	//----- nvinfo : EIATTR_KPARAM_INFO
	.align		4
.L_1591:
        /*0048*/ 	.byte	0x04, 0x17
        /*004a*/ 	.short	(.L_1593 - .L_1592)
.L_1592:
        /*004c*/ 	.word	0x00000000
        /*0050*/ 	.short	0x0005
        /*0052*/ 	.short	0x0024
        /*0054*/ 	.byte	0x00, 0xf0, 0x11, 0x00


	//----- nvinfo : EIATTR_KPARAM_INFO
	.align		4
.L_1593:
        /*0058*/ 	.byte	0x04, 0x17
        /*005a*/ 	.short	(.L_1595 - .L_1594)
.L_1594:
        /*005c*/ 	.word	0x00000000
        /*0060*/ 	.short	0x0004
        /*0062*/ 	.short	0x0020
        /*0064*/ 	.byte	0x00, 0xf0, 0x11, 0x00


	//----- nvinfo : EIATTR_KPARAM_INFO
	.align		4
.L_1595:
        /*0068*/ 	.byte	0x04, 0x17
        /*006a*/ 	.short	(.L_1597 - .L_1596)
.L_1596:
        /*006c*/ 	.word	0x00000000
        /*0070*/ 	.short	0x0003
        /*0072*/ 	.short	0x0018
        /*0074*/ 	.byte	0x00, 0xf5, 0x21, 0x00


	//----- nvinfo : EIATTR_KPARAM_INFO
	.align		4
.L_1597:
        /*0078*/ 	.byte	0x04, 0x17
        /*007a*/ 	.short	(.L_1599 - .L_1598)
.L_1598:
        /*007c*/ 	.word	0x00000000
        /*0080*/ 	.short	0x0002
        /*0082*/ 	.short	0x0010
        /*0084*/ 	.byte	0x00, 0xf5, 0x21, 0x00


	//----- nvinfo : EIATTR_KPARAM_INFO
	.align		4
.L_1599:
        /*0088*/ 	.byte	0x04, 0x17
        /*008a*/ 	.short	(.L_1601 - .L_1600)
.L_1600:
        /*008c*/ 	.word	0x00000000
        /*0090*/ 	.short	0x0001
        /*0092*/ 	.short	0x0008
        /*0094*/ 	.byte	0x00, 0xf5, 0x21, 0x00


	//----- nvinfo : EIATTR_KPARAM_INFO
	.align		4
.L_1601:
        /*0098*/ 	.byte	0x04, 0x17
        /*009a*/ 	.short	(.L_1603 - .L_1602)
.L_1602:
        /*009c*/ 	.word	0x00000000
        /*00a0*/ 	.short	0x0000
        /*00a2*/ 	.short	0x0000
        /*00a4*/ 	.byte	0x00, 0xf5, 0x21, 0x00


	//----- nvinfo : EIATTR_SPARSE_MMA_MASK
	.align		4
.L_1603:
        /*00a8*/ 	.byte	0x03, 0x50
        /*00aa*/ 	.short	0x0000


	//----- nvinfo : EIATTR_MAXREG_COUNT
	.align		4
        /*00ac*/ 	.byte	0x03, 0x1b
        /*00ae*/ 	.short	0x0040


	//----- nvinfo : EIATTR_NUM_BARRIERS
	.align		4
        /*00b0*/ 	.byte	0x02, 0x4c
        /*00b2*/ 	.byte	0x01
	.zero		1


	//----- nvinfo : EIATTR_MERCURY_ISA_VERSION
	.align		4
        /*00b4*/ 	.byte	0x03, 0x5f
        /*00b6*/ 	.short	0x0101


	//----- nvinfo : EIATTR_COOP_GROUP_MASK_REGIDS
	.align		4
        /*00b8*/ 	.byte	0x04, 0x29
        /*00ba*/ 	.short	(.L_1605 - .L_1604)


	//   ....[0]....
.L_1604:
        /*00bc*/ 	.word	0xffffffff


	//   ....[1]....
        /*00c0*/ 	.word	0xffffffff


	//   ....[2]....
        /*00c4*/ 	.word	0xffffffff


	//   ....[3]....
        /*00c8*/ 	.word	0xffffffff


	//   ....[4]....
        /*00cc*/ 	.word	0xffffffff


	//----- nvinfo : EIATTR_COOP_GROUP_INSTR_OFFSETS
	.align		4
.L_1605:
        /*00d0*/ 	.byte	0x04, 0x28
        /*00d2*/ 	.short	(.L_1607 - .L_1606)


	//   ....[0]....
.L_1606:
        /*00d4*/ 	.word	0x00002db0


	//   ....[1]....
        /*00d8*/ 	.word	0x00002dd0


	//   ....[2]....
        /*00dc*/ 	.word	0x00002df0


	//   ....[3]....
        /*00e0*/ 	.word	0x00002e10


	//   ....[4]....
        /*00e4*/ 	.word	0x00002e40


	//----- nvinfo : EIATTR_VRC_CTA_INIT_COUNT
	.align		4
.L_1607:
        /*00e8*/ 	.byte	0x02, 0x4a
	.zero		1
	.zero		1


	//----- nvinfo : EIATTR_EXIT_INSTR_OFFSETS
	.align		4
        /*00ec*/ 	.byte	0x04, 0x1c
        /*00ee*/ 	.short	(.L_1609 - .L_1608)


	//   ....[0]....
.L_1608:
        /*00f0*/ 	.word	0x00003030


	//----- nvinfo : EIATTR_MAX_THREADS
	.align		4
.L_1609:
        /*00f4*/ 	.byte	0x04, 0x05
        /*00f6*/ 	.short	(.L_1611 - .L_1610)
.L_1610:
        /*00f8*/ 	.word	0x00000100
        /*00fc*/ 	.word	0x00000001
        /*0100*/ 	.word	0x00000001


	//----- nvinfo : EIATTR_CRS_STACK_SIZE
	.align		4
.L_1611:
        /*0104*/ 	.byte	0x04, 0x1e
        /*0106*/ 	.short	(.L_1613 - .L_1612)
.L_1612:
        /*0108*/ 	.word	0x00000000


	//----- nvinfo : EIATTR_CBANK_PARAM_SIZE
	.align		4
.L_1613:
        /*010c*/ 	.byte	0x03, 0x19
        /*010e*/ 	.short	0x003c


	//----- nvinfo : EIATTR_PARAM_CBANK
	.align		4
        /*0110*/ 	.byte	0x04, 0x0a
        /*0112*/ 	.short	(.L_1615 - .L_1614)
	.align		4
.L_1614:
        /*0114*/ 	.word	index@(.nv.constant0._Z32norm_dist_backward_weight_kernelILi32ELi32EEvPKfS1_S1_S1_iiiiPff)
        /*0118*/ 	.short	0x0380
        /*011a*/ 	.short	0x003c


	//----- nvinfo : EIATTR_SW_WAR
	.align		4
.L_1615:
        /*011c*/ 	.byte	0x04, 0x36
        /*011e*/ 	.short	(.L_1617 - .L_1616)
.L_1616:
        /*0120*/ 	.word	0x00000008
.L_1617:


//--------------------- .nv.info._Z32norm_dist_backward_weight_kernelILi32ELi16EEvPKfS1_S1_S1_iiiiPff --------------------------
	.section	.nv.info._Z32norm_dist_backward_weight_kernelILi32ELi16EEvPKfS1_S1_S1_iiiiPff,"",@"SHT_CUDA_INFO"
	.sectionflags	@""
	.align	4


	//----- nvinfo : EIATTR_CUDA_API_VERSION
	.align		4
        /*0000*/ 	.byte	0x04, 0x37
        /*0002*/ 	.short	(.L_1619 - .L_1618)
.L_1618:
        /*0004*/ 	.word	0x00000082


	//----- nvinfo : EIATTR_KPARAM_INFO
	.align		4
.L_1619:
        /*0008*/ 	.byte	0x04, 0x17
        /*000a*/ 	.short	(.L_1621 - .L_1620)
.L_1620:
        /*000c*/ 	.word	0x00000000
        /*0010*/ 	.short	0x0009
        /*0012*/ 	.short	0x0038
        /*0014*/ 	.byte	0x00, 0xf0, 0x11, 0x00


	//----- nvinfo : EIATTR_KPARAM_INFO
	.align		4
.L_1621:
        /*0018*/ 	.byte	0x04, 0x17
        /*001a*/ 	.short	(.L_1623 - .L_1622)
.L_1622:
        /*001c*/ 	.word	0x00000000
        /*0020*/ 	.short	0x0008
        /*0022*/ 	.short	0x0030
        /*0024*/ 	.byte	0x00, 0xf5, 0x21, 0x00


	//----- nvinfo : EIATTR_KPARAM_INFO
	.align		4
.L_1623:
        /*0028*/ 	.byte	0x04, 0x17
        /*002a*/ 	.short	(.L_1625 - .L_1624)
.L_1624:
        /*002c*/ 	.word	0x00000000
        /*0030*/ 	.short	0x0007
        /*0032*/ 	.short	0x002c
        /*0034*/ 	.byte	0x00, 0xf0, 0x11, 0x00


	//----- nvinfo : EIATTR_KPARAM_INFO
	.align		4
.L_1625:
        /*0038*/ 	.byte	0x04, 0x17
        /*003a*/ 	.short	(.L_1627 - .L_1626)
.L_1626:
        /*003c*/ 	.word	0x00000000
        /*0040*/ 	.short	0x0006
        /*0042*/ 	.short	0x0028
        /*0044*/ 	.byte	0x00, 0xf0, 0x11, 0x00


	//----- nvinfo : EIATTR_KPARAM_INFO
	.align		4
.L_1627:
        /*0048*/ 	.byte	0x04, 0x17
        /*004a*/ 	.short	(.L_1629 - .L_1628)
.L_1628:
        /*004c*/ 	.word	0x00000000
        /*0050*/ 	.short	0x0005
        /*0052*/ 	.short	0x0024
        /*0054*/ 	.byte	0x00, 0xf0, 0x11, 0x00


	//----- nvinfo : EIATTR_KPARAM_INFO
	.align		4
.L_1629:
        /*0058*/ 	.byte	0x04, 0x17
        /*005a*/ 	.short	(.L_1631 - .L_1630)
.L_1630:
        /*005c*/ 	.word	0x00000000
        /*0060*/ 	.short	0x0004
        /*0062*/ 	.short	0x0020
        /*0064*/ 	.byte	0x00, 0xf0, 0x11, 0x00


	//----- nvinfo : EIATTR_KPARAM_INFO
	.align		4
.L_1631:
        /*0068*/ 	.byte	0x04, 0x17
        /*006a*/ 	.short	(.L_1633 - .L_1632)
.L_1632:
        /*006c*/ 	.word	0x00000000
        /*0070*/ 	.short	0x0003
        /*0072*/ 	.short	0x0018
        /*0074*/ 	.byte	0x00, 0xf5, 0x21, 0x00


	//----- nvinfo : EIATTR_KPARAM_INFO
	.align		4
.L_1633:
        /*0078*/ 	.byte	0x04, 0x17
        /*007a*/ 	.short	(.L_1635 - .L_1634)
.L_1634:
        /*007c*/ 	.word	0x00000000
        /*0080*/ 	.short	0x0002
        /*0082*/ 	.short	0x0010
        /*0084*/ 	.byte	0x00, 0xf5, 0x21, 0x00


	//----- nvinfo : EIATTR_KPARAM_INFO
	.align		4
.L_1635:
        /*0088*/ 	.byte	0x04, 0x17
        /*008a*/ 	.short	(.L_1637 - .L_1636)
.L_1636:
        /*008c*/ 	.word	0x00000000
        /*0090*/ 	.short	0x0001
        /*0092*/ 	.short	0x0008
        /*0094*/ 	.byte	0x00, 0xf5, 0x21, 0x00


	//----- nvinfo : EIATTR_KPARAM_INFO
	.align		4
.L_1637:
        /*0098*/ 	.byte	0x04, 0x17
        /*009a*/ 	.short	(.L_1639 - .L_1638)
.L_1638:
        /*009c*/ 	.word	0x00000000
        /*00a0*/ 	.short	0x0000
        /*00a2*/ 	.short	0x0000
        /*00a4*/ 	.byte	0x00, 0xf5, 0x21, 0x00


	//----- nvinfo : EIATTR_SPARSE_MMA_MASK
	.align		4
.L_1639:
        /*00a8*/ 	.byte	0x03, 0x50
        /*00aa*/ 	.short	0x0000


	//----- nvinfo : EIATTR_MAXREG_COUNT
	.align		4
        /*00ac*/ 	.byte	0x03, 0x1b
        /*00ae*/ 	.short	0x0040


	//----- nvinfo : EIATTR_NUM_BARRIERS
	.align		4
        /*00b0*/ 	.byte	0x02, 0x4c
        /*00b2*/ 	.byte	0x01
	.zero		1


	//----- nvinfo : EIATTR_MERCURY_ISA_VERSION
	.align		4
        /*00b4*/ 	.byte	0x03, 0x5f
        /*00b6*/ 	.short	0x0101


	//----- nvinfo : EIATTR_COOP_GROUP_MASK_REGIDS
	.align		4
        /*00b8*/ 	.byte	0x04, 0x29
        /*00ba*/ 	.short	(.L_1641 - .L_1640)


	//   ....[0]....
.L_1640:
        /*00bc*/ 	.word	0xffffffff


	//   ....[1]....
        /*00c0*/ 	.word	0xffffffff


	//   ....[2]....
        /*00c4*/ 	.word	0xffffffff


	//   ....[3]....
        /*00c8*/ 	.word	0xffffffff


	//   ....[4]....
        /*00cc*/ 	.word	0xffffffff


	//----- nvinfo : EIATTR_COOP_GROUP_INSTR_OFFSETS
	.align		4
.L_1641:
        /*00d0*/ 	.byte	0x04, 0x28
        /*00d2*/ 	.short	(.L_1643 - .L_1642)


	//   ....[0]....
.L_1642:
        /*00d4*/ 	.word	0x00002db0


	//   ....[1]....
        /*00d8*/ 	.word	0x00002dd0


	//   ....[2]....
        /*00dc*/ 	.word	0x00002df0


	//   ....[3]....
        /*00e0*/ 	.word	0x00002e10


	//   ....[4]....
        /*00e4*/ 	.word	0x00002e40


	//----- nvinfo : EIATTR_VRC_CTA_INIT_COUNT
	.align		4
.L_1643:
        /*00e8*/ 	.byte	0x02, 0x4a
	.zero		1
	.zero		1


	//----- nvinfo : EIATTR_EXIT_INSTR_OFFSETS
	.align		4
        /*00ec*/ 	.byte	0x04, 0x1c
        /*00ee*/ 	.short	(.L_1645 - .L_1644)


	//   ....[0]....
.L_1644:
        /*00f0*/ 	.word	0x00003030


	//----- nvinfo : EIATTR_MAX_THREADS
	.align		4
.L_1645:
        /*00f4*/ 	.byte	0x04, 0x05
        /*00f6*/ 	.short	(.L_1647 - .L_1646)
.L_1646:
        /*00f8*/ 	.word	0x00000100
        /*00fc*/ 	.word	0x00000001
        /*0100*/ 	.word	0x00000001


	//----- nvinfo : EIATTR_CRS_STACK_SIZE
	.align		4
.L_1647:
        /*0104*/ 	.byte	0x04, 0x1e
        /*0106*/ 	.short	(.L_1649 - .L_1648)
.L_1648:
        /*0108*/ 	.word	0x00000000


	//----- nvinfo : EIATTR_CBANK_PARAM_SIZE
	.align		4
.L_1649:
        /*010c*/ 	.byte	0x03, 0x19
        /*010e*/ 	.short	0x003c


	//----- nvinfo : EIATTR_PARAM_CBANK
	.align		4
        /*0110*/ 	.byte	0x04, 0x0a
        /*0112*/ 	.short	(.L_1651 - .L_1650)
	.align		4
.L_1650:
        /*0114*/ 	.word	index@(.nv.constant0._Z32norm_dist_backward_weight_kernelILi32ELi16EEvPKfS1_S1_S1_iiiiPff)
        /*0118*/ 	.short	0x0380
        /*011a*/ 	.short	0x003c


	//----- nvinfo : EIATTR_SW_WAR
	.align		4
.L_1651:
        /*011c*/ 	.byte	0x04, 0x36
        /*011e*/ 	.short	(.L_1653 - .L_1652)
.L_1652:
        /*0120*/ 	.word	0x00000008
.L_1653:


//--------------------- .nv.info._Z32norm_dist_backward_weight_kernelILi16ELi32EEvPKfS1_S1_S1_iiiiPff --------------------------
	.section	.nv.info._Z32norm_dist_backward_weight_kernelILi16ELi32EEvPKfS1_S1_S1_iiiiPff,"",@"SHT_CUDA_INFO"
	.sectionflags	@""
	.align	4


	//----- nvinfo : EIATTR_CUDA_API_VERSION
	.align		4
        /*0000*/ 	.byte	0x04, 0x37
        /*0002*/ 	.short	(.L_1655 - .L_1654)
.L_1654:
        /*0004*/ 	.word	0x00000082


	//----- nvinfo : EIATTR_KPARAM_INFO
	.align		4
.L_1655:
        /*0008*/ 	.byte	0x04, 0x17
        /*000a*/ 	.short	(.L_1657 - .L_1656)
.L_1656:
        /*000c*/ 	.word	0x00000000
        /*0010*/ 	.short	0x0009
        /*0012*/ 	.short	0x0038
        /*0014*/ 	.byte	0x00, 0xf0, 0x11, 0x00


	//----- nvinfo : EIATTR_KPARAM_INFO
	.align		4
.L_1657:
        /*0018*/ 	.byte	0x04, 0x17
        /*001a*/ 	.short	(.L_1659 - .L_1658)
.L_1658:
        /*001c*/ 	.word	0x00000000
        /*0020*/ 	.short	0x0008
        /*0022*/ 	.short	0x0030
        /*0024*/ 	.byte	0x00, 0xf5, 0x21, 0x00


	//----- nvinfo : EIATTR_KPARAM_INFO
	.align		4
.L_1659:
        /*0028*/ 	.byte	0x04, 0x17
        /*002a*/ 	.short	(.L_1661 - .L_1660)
.L_1660:
        /*002c*/ 	.word	0x00000000
        /*0030*/ 	.short	0x0007
        /*0032*/ 	.short	0x002c
        /*0034*/ 	.byte	0x00, 0xf0, 0x11, 0x00


	//----- nvinfo : EIATTR_KPARAM_INFO
	.align		4
.L_1661:
        /*0038*/ 	.byte	0x04, 0x17
        /*003a*/ 	.short	(.L_1663 - .L_1662)
.L_1662:
        /*003c*/ 	.word	0x00000000
        /*0040*/ 	.short	0x0006
        /*0042*/ 	.short	0x0028
        /*0044*/ 	.byte	0x00, 0xf0, 0x11, 0x00


	//----- nvinfo : EIATTR_KPARAM_INFO
	.align		4
.L_1663:
        /*0048*/ 	.byte	0x04, 0x17
        /*004a*/ 	.short	(.L_1665 - .L_1664)
.L_1664:
        /*004c*/ 	.word	0x00000000
        /*0050*/ 	.short	0x0005
        /*0052*/ 	.short	0x0024
        /*0054*/ 	.byte	0x00, 0xf0, 0x11, 0x00


	//----- nvinfo : EIATTR_KPARAM_INFO
	.align		4
.L_1665:
        /*0058*/ 	.byte	0x04, 0x17
        /*005a*/ 	.short	(.L_1667 - .L_1666)
.L_1666:
        /*005c*/ 	.word	0x00000000
        /*0060*/ 	.short	0x0004
        /*0062*/ 	.short	0x0020
        /*0064*/ 	.byte	0x00, 0xf0, 0x11, 0x00


	//----- nvinfo : EIATTR_KPARAM_INFO
	.align		4
.L_1667:
        /*0068*/ 	.byte	0x04, 0x17
        /*006a*/ 	.short	(.L_1669 - .L_1668)
.L_1668:
        /*006c*/ 	.word	0x00000000
        /*0070*/ 	.short	0x0003
        /*0072*/ 	.short	0x0018
        /*0074*/ 	.byte	0x00, 0xf5, 0x21, 0x00


	//----- nvinfo : EIATTR_KPARAM_INFO
	.align		4
.L_1669:
        /*0078*/ 	.byte	0x04, 0x17
        /*007a*/ 	.short	(.L_1671 - .L_1670)
.L_1670:
        /*007c*/ 	.word	0x00000000
        /*0080*/ 	.short	0x0002
        /*0082*/ 	.short	0x0010
        /*0084*/ 	.byte	0x00, 0xf5, 0x21, 0x00


	//----- nvinfo : EIATTR_KPARAM_INFO
	.align		4
.L_1671:
        /*0088*/ 	.byte	0x04, 0x17
        /*008a*/ 	.short	(.L_1673 - .L_1672)
.L_1672:
        /*008c*/ 	.word	0x00000000
        /*0090*/ 	.short	0x0001
        /*0092*/ 	.short	0x0008
        /*0094*/ 	.byte	0x00, 0xf5, 0x21, 0x00


	//----- nvinfo : EIATTR_KPARAM_INFO
	.align		4
.L_1673:
        /*0098*/ 	.byte	0x04, 0x17
        /*009a*/ 	.short	(.L_1675 - .L_1674)
.L_1674:
        /*009c*/ 	.word	0x00000000
        /*00a0*/ 	.short	0x0000
        /*00a2*/ 	.short	0x0000
        /*00a4*/ 	.byte	0x00, 0xf5, 0x21, 0x00


	//----- nvinfo : EIATTR_SPARSE_MMA_MASK
	.align		4
.L_1675:
        /*00a8*/ 	.byte	0x03, 0x50
        /*00aa*/ 	.short	0x0000


	//----- nvinfo : EIATTR_MAXREG_COUNT
	.align		4
        /*00ac*/ 	.byte	0x03, 0x1b
        /*00ae*/ 	.short	0x0040


	//----- nvinfo : EIATTR_NUM_BARRIERS
	.align		4
        /*00b0*/ 	.byte	0x02, 0x4c
        /*00b2*/ 	.byte	0x01
	.zero		1


	//----- nvinfo : EIATTR_MERCURY_ISA_VERSION
	.align		4
        /*00b4*/ 	.byte	0x03, 0x5f
        /*00b6*/ 	.short	0x0101


	//----- nvinfo : EIATTR_COOP_GROUP_MASK_REGIDS
	.align		4
        /*00b8*/ 	.byte	0x04, 0x29
        /*00ba*/ 	.short	(.L_1677 - .L_1676)


	//   ....[0]....
.L_1676:
        /*00bc*/ 	.word	0xffffffff


	//   ....[1]....
        /*00c0*/ 	.word	0xffffffff


	//   ....[2]....
        /*00c4*/ 	.word	0xffffffff


	//   ....[3]....
        /*00c8*/ 	.word	0xffffffff


	//   ....[4]....
        /*00cc*/ 	.word	0xffffffff


	//----- nvinfo : EIATTR_COOP_GROUP_INSTR_OFFSETS
	.align		4
.L_1677:
        /*00d0*/ 	.byte	0x04, 0x28
        /*00d2*/ 	.short	(.L_1679 - .L_1678)


	//   ....[0]....
.L_1678:
        /*00d4*/ 	.word	0x00002dc0


	//   ....[1]....
        /*00d8*/ 	.word	0x00002de0


	//   ....[2]....
        /*00dc*/ 	.word	0x00002e00


	//   ....[3]....
        /*00e0*/ 	.word	0x00002e20


	//   ....[4]....
        /*00e4*/ 	.word	0x00002e50


	//----- nvinfo : EIATTR_VRC_CTA_INIT_COUNT
	.align		4
.L_1679:
        /*00e8*/ 	.byte	0x02, 0x4a
	.zero		1
	.zero		1


	//----- nvinfo : EIATTR_EXIT_INSTR_OFFSETS
	.align		4
        /*00ec*/ 	.byte	0x04, 0x1c
        /*00ee*/ 	.short	(.L_1681 - .L_1680)


	//   ....[0]....
.L_1680:
        /*00f0*/ 	.word	0x00003040


	//----- nvinfo : EIATTR_MAX_THREADS
	.align		4
.L_1681:
        /*00f4*/ 	.byte	0x04, 0x05
        /*00f6*/ 	.short	(.L_1683 - .L_1682)
.L_1682:
        /*00f8*/ 	.word	0x00000100
        /*00fc*/ 	.word	0x00000001
        /*0100*/ 	.word	0x00000001


	//----- nvinfo : EIATTR_CRS_STACK_SIZE
	.align		4
.L_1683:
        /*0104*/ 	.byte	0x04, 0x1e
        /*0106*/ 	.short	(.L_1685 - .L_1684)
.L_1684:
        /*0108*/ 	.word	0x00000000


	//----- nvinfo : EIATTR_CBANK_PARAM_SIZE
	.align		4
.L_1685:
        /*010c*/ 	.byte	0x03, 0x19
        /*010e*/ 	.short	0x003c


	//----- nvinfo : EIATTR_PARAM_CBANK
	.align		4
        /*0110*/ 	.byte	0x04, 0x0a
        /*0112*/ 	.short	(.L_1687 - .L_1686)
	.align		4
.L_1686:
        /*0114*/ 	.word	index@(.nv.constant0._Z32norm_dist_backward_weight_kernelILi16ELi32EEvPKfS1_S1_S1_iiiiPff)
        /*0118*/ 	.short	0x0380
        /*011a*/ 	.short	0x003c


	//----- nvinfo : EIATTR_SW_WAR
	.align		4
.L_1687:
        /*011c*/ 	.byte	0x04, 0x36
        /*011e*/ 	.short	(.L_1689 - .L_1688)
.L_1688:
        /*0120*/ 	.word	0x00000008
.L_1689:


//--------------------- .nv.info._Z32norm_dist_backward_weight_kernelILi16ELi16EEvPKfS1_S1_S1_iiiiPff --------------------------
	.section	.nv.info._Z32norm_dist_backward_weight_kernelILi16ELi16EEvPKfS1_S1_S1_iiiiPff,"",@"SHT_CUDA_INFO"
	.sectionflags	@""
	.align	4


	//----- nvinfo : EIATTR_CUDA_API_VERSION
	.align		4
        /*0000*/ 	.byte	0x04, 0x37
        /*0002*/ 	.short	(.L_1691 - .L_1690)
.L_1690:
        /*0004*/ 	.word	0x00000082


	//----- nvinfo : EIATTR_KPARAM_INFO
	.align		4
.L_1691:
        /*0008*/ 	.byte	0x04, 0x17
        /*000a*/ 	.short	(.L_1693 - .L_1692)
.L_1692:
        /*000c*/ 	.word	0x00000000
        /*0010*/ 	.short	0x0009
        /*0012*/ 	.short	0x0038
        /*0014*/ 	.byte	0x00, 0xf0, 0x11, 0x00


	//----- nvinfo : EIATTR_KPARAM_INFO
	.align		4
.L_1693:
        /*0018*/ 	.byte	0x04, 0x17
        /*001a*/ 	.short	(.L_1695 - .L_1694)
.L_1694:
        /*001c*/ 	.word	0x00000000
        /*0020*/ 	.short	0x0008
        /*0022*/ 	.short	0x0030
        /*0024*/ 	.byte	0x00, 0xf5, 0x21, 0x00


	//----- nvinfo : EIATTR_KPARAM_INFO
	.align		4
.L_1695:
        /*0028*/ 	.byte	0x04, 0x17
        /*002a*/ 	.short	(.L_1697 - .L_1696)
.L_1696:
        /*002c*/ 	.word	0x00000000
        /*0030*/ 	.short	0x0007
        /*0032*/ 	.short	0x002c
        /*0034*/ 	.byte	0x00, 0xf0, 0x11, 0x00


	//----- nvinfo : EIATTR_KPARAM_INFO
	.align		4
.L_1697:
        /*0038*/ 	.byte	0x04, 0x17
        /*003a*/ 	.short	(.L_1699 - .L_1698)
.L_1698:
        /*003c*/ 	.word	0x00000000
        /*0040*/ 	.short	0x0006
        /*0042*/ 	.short	0x0028
        /*0044*/ 	.byte	0x00, 0xf0, 0x11, 0x00


	//----- nvinfo : EIATTR_KPARAM_INFO
	.align		4
.L_1699:
        /*0048*/ 	.byte	0x04, 0x17
        /*004a*/ 	.short	(.L_1701 - .L_1700)
.L_1700:
        /*004c*/ 	.word	0x00000000
        /*0050*/ 	.short	0x0005
        /*0052*/ 	.short	0x0024
        /*0054*/ 	.byte	0x00, 0xf0, 0x11, 0x00


	//----- nvinfo : EIATTR_KPARAM_INFO
	.align		4
.L_1701:
        /*0058*/ 	.byte	0x04, 0x17
        /*005a*/ 	.short	(.L_1703 - .L_1702)
.L_1702:
        /*005c*/ 	.word	0x00000000
        /*0060*/ 	.short	0x0004
        /*0062*/ 	.short	0x0020
        /*0064*/ 	.byte	0x00, 0xf0, 0x11, 0x00


	//----- nvinfo : EIATTR_KPARAM_INFO
	.align		4
.L_1703:
        /*0068*/ 	.byte	0x04, 0x17
        /*006a*/ 	.short	(.L_1705 - .L_1704)
.L_1704:
        /*006c*/ 	.word	0x00000000
        /*0070*/ 	.short	0x0003
        /*0072*/ 	.short	0x0018
        /*0074*/ 	.byte	0x00, 0xf5, 0x21, 0x00


	//----- nvinfo : EIATTR_KPARAM_INFO
	.align		4
.L_1705:
        /*0078*/ 	.byte	0x04, 0x17
        /*007a*/ 	.short	(.L_1707 - .L_1706)
.L_1706:
        /*007c*/ 	.word	0x00000000
        /*0080*/ 	.short	0x0002
        /*0082*/ 	.short	0x0010
        /*0084*/ 	.byte	0x00, 0xf5, 0x21, 0x00


	//----- nvinfo : EIATTR_KPARAM_INFO
	.align		4
.L_1707:
        /*0088*/ 	.byte	0x04, 0x17
        /*008a*/ 	.short	(.L_1709 - .L_1708)
.L_1708:
        /*008c*/ 	.word	0x00000000
        /*0090*/ 	.short	0x0001
        /*0092*/ 	.short	0x0008
        /*0094*/ 	.byte	0x00, 0xf5, 0x21, 0x00


	//----- nvinfo : EIATTR_KPARAM_INFO
	.align		4
.L_1709:
        /*0098*/ 	.byte	0x04, 0x17
        /*009a*/ 	.short	(.L_1711 - .L_1710)
.L_1710:
        /*009c*/ 	.word	0x00000000
        /*00a0*/ 	.short	0x0000
        /*00a2*/ 	.short	0x0000
        /*00a4*/ 	.byte	0x00, 0xf5, 0x21, 0x00


	//----- nvinfo : EIATTR_SPARSE_MMA_MASK
	.align		4
.L_1711:
        /*00a8*/ 	.byte	0x03, 0x50
        /*00aa*/ 	.short	0x0000


	//----- nvinfo : EIATTR_MAXREG_COUNT
	.align		4
        /*00ac*/ 	.byte	0x03, 0x1b
        /*00ae*/ 	.short	0x0040


	//----- nvinfo : EIATTR_NUM_BARRIERS
	.align		4
        /*00b0*/ 	.byte	0x02, 0x4c
        /*00b2*/ 	.byte	0x01
	.zero		1


	//----- nvinfo : EIATTR_MERCURY_ISA_VERSION
	.align		4
        /*00b4*/ 	.byte	0x03, 0x5f
        /*00b6*/ 	.short	0x0101


	//----- nvinfo : EIATTR_COOP_GROUP_MASK_REGIDS
	.align		4
        /*00b8*/ 	.byte	0x04, 0x29
        /*00ba*/ 	.short	(.L_1713 - .L_1712)


	//   ....[0]....
.L_1712:
        /*00bc*/ 	.word	0xffffffff


	//   ....[1]....
        /*00c0*/ 	.word	0xffffffff


	//   ....[2]....
        /*00c4*/ 	.word	0xffffffff


	//   ....[3]....
        /*00c8*/ 	.word	0xffffffff


	//   ....[4]....
        /*00cc*/ 	.word	0xffffffff


	//----- nvinfo : EIATTR_COOP_GROUP_INSTR_OFFSETS
	.align		4
.L_1713:
        /*00d0*/ 	.byte	0x04, 0x28
        /*00d2*/ 	.short	(.L_1715 - .L_1714)


	//   ....[0]....
.L_1714:
        /*00d4*/ 	.word	0x00002da0


	//   ....[1]....
        /*00d8*/ 	.word	0x00002dc0


	//   ....[2]....
        /*00dc*/ 	.word	0x00002de0


	//   ....[3]....
        /*00e0*/ 	.word	0x00002e00


	//   ....[4]....
        /*00e4*/ 	.word	0x00002e30


	//----- nvinfo : EIATTR_VRC_CTA_INIT_COUNT
	.align		4
.L_1715:
        /*00e8*/ 	.byte	0x02, 0x4a
	.zero		1
	.zero		1


	//----- nvinfo : EIATTR_EXIT_INSTR_OFFSETS
	.align		4
        /*00ec*/ 	.byte	0x04, 0x1c
        /*00ee*/ 	.short	(.L_1717 - .L_1716)


	//   ....[0]....
.L_1716:
        /*00f0*/ 	.word	0x00003020


	//----- nvinfo : EIATTR_MAX_THREADS
	.align		4
.L_1717:
        /*00f4*/ 	.byte	0x04, 0x05
        /*00f6*/ 	.short	(.L_1719 - .L_1718)
.L_1718:
        /*00f8*/ 	.word	0x00000100
        /*00fc*/ 	.word	0x00000001
        /*0100*/ 	.word	0x00000001


	//----- nvinfo : EIATTR_CRS_STACK_SIZE
	.align		4
.L_1719:
        /*0104*/ 	.byte	0x04, 0x1e
        /*0106*/ 	.short	(.L_1721 - .L_1720)
.L_1720:
        /*0108*/ 	.word	0x00000000


	//----- nvinfo : EIATTR_CBANK_PARAM_SIZE
	.align		4
.L_1721:
        /*010c*/ 	.byte	0x03, 0x19
        /*010e*/ 	.short	0x003c


	//----- nvinfo : EIATTR_PARAM_CBANK
	.align		4
        /*0110*/ 	.byte	0x04, 0x0a
        /*0112*/ 	.short	(.L_1723 - .L_1722)
	.align		4
.L_1722:
        /*0114*/ 	.word	index@(.nv.constant0._Z32norm_dist_backward_weight_kernelILi16ELi16EEvPKfS1_S1_S1_iiiiPff)
        /*0118*/ 	.short	0x0380
        /*011a*/ 	.short	0x003c


	//----- nvinfo : EIATTR_SW_WAR
	.align		4
.L_1723:
        /*011c*/ 	.byte	0x04, 0x36
        /*011e*/ 	.short	(.L_1725 - .L_1724)
.L_1724:
        /*0120*/ 	.word	0x00000008
.L_1725:


//--------------------- .nv.info._Z32norm_dist_backward_weight_kernelILi16ELi8EEvPKfS1_S1_S1_iiiiPff --------------------------
	.section	.nv.info._Z32norm_dist_backward_weight_kernelILi16ELi8EEvPKfS1_S1_S1_iiiiPff,"",@"SHT_CUDA_INFO"
	.sectionflags	@""
	.align	4


	//----- nvinfo : EIATTR_CUDA_API_VERSION
	.align		4
        /*0000*/ 	.byte	0x04, 0x37
        /*0002*/ 	.short	(.L_1727 - .L_1726)
.L_1726:
        /*0004*/ 	.word	0x00000082


	//----- nvinfo : EIATTR_KPARAM_INFO
	.align		4
.L_1727:
        /*0008*/ 	.byte	0x04, 0x17
        /*000a*/ 	.short	(.L_1729 - .L_1728)
.L_1728:
        /*000c*/ 	.word	0x00000000
        /*0010*/ 	.short	0x0009
        /*0012*/ 	.short	0x0038
        /*0014*/ 	.byte	0x00, 0xf0, 0x11, 0x00


	//----- nvinfo : EIATTR_KPARAM_INFO
	.align		4
.L_1729:
        /*0018*/ 	.byte	0x04, 0x17
        /*001a*/ 	.short	(.L_1731 - .L_1730)
.L_1730:
        /*001c*/ 	.word	0x00000000
        /*0020*/ 	.short	0x0008
        /*0022*/ 	.short	0x0030
        /*0024*/ 	.byte	0x00, 0xf5, 0x21, 0x00


	//----- nvinfo : EIATTR_KPARAM_INFO
	.align		4
.L_1731:
        /*0028*/ 	.byte	0x04, 0x17
        /*002a*/ 	.short	(.L_1733 - .L_1732)
.L_1732:
        /*002c*/ 	.word	0x00000000
        /*0030*/ 	.short	0x0007
        /*0032*/ 	.short	0x002c
        /*0034*/ 	.byte	0x00, 0xf0, 0x11, 0x00


	//----- nvinfo : EIATTR_KPARAM_INFO
	.align		4
.L_1733:
        /*0038*/ 	.byte	0x04, 0x17
        /*003a*/ 	.short	(.L_1735 - .L_1734)
.L_1734:
        /*003c*/ 	.word	0x00000000
        /*0040*/ 	.short	0x0006
        /*0042*/ 	.short	0x0028
        /*0044*/ 	.byte	0x00, 0xf0, 0x11, 0x00


	//----- nvinfo : EIATTR_KPARAM_INFO
	.align		4
.L_1735:
        /*0048*/ 	.byte	0x04, 0x17
        /*004a*/ 	.short	(.L_1737 - .L_1736)
.L_1736:
        /*004c*/ 	.word	0x00000000
        /*0050*/ 	.short	0x0005
        /*0052*/ 	.short	0x0024
        /*0054*/ 	.byte	0x00, 0xf0, 0x11, 0x00


	//----- nvinfo : EIATTR_KPARAM_INFO
	.align		4
.L_1737:
        /*0058*/ 	.byte	0x04, 0x17
        /*005a*/ 	.short	(.L_1739 - .L_1738)
.L_1738:
        /*005c*/ 	.word	0x00000000
        /*0060*/ 	.short	0x0004
        /*0062*/ 	.short	0x0020
        /*0064*/ 	.byte	0x00, 0xf0, 0x11, 0x00


	//----- nvinfo : EIATTR_KPARAM_INFO
	.align		4
.L_1739:
        /*0068*/ 	.byte	0x04, 0x17
        /*006a*/ 	.short	(.L_1741 - .L_1740)
.L_1740:
        /*006c*/ 	.word	0x00000000
        /*0070*/ 	.short	0x0003
        /*0072*/ 	.short	0x0018
        /*0074*/ 	.byte	0x00, 0xf5, 0x21, 0x00


	//----- nvinfo : EIATTR_KPARAM_INFO
	.align		4
.L_1741:
        /*0078*/ 	.byte	0x04, 0x17
        /*007a*/ 	.short	(.L_1743 - .L_1742)
.L_1742:
        /*007c*/ 	.word	0x00000000
        /*0080*/ 	.short	0x0002
        /*0082*/ 	.short	0x0010
        /*0084*/ 	.byte	0x00, 0xf5, 0x21, 0x00


	//----- nvinfo : EIATTR_KPARAM_INFO
	.align		4
.L_1743:
        /*0088*/ 	.byte	0x04, 0x17
        /*008a*/ 	.short	(.L_1745 - .L_1744)
.L_1744:
        /*008c*/ 	.word	0x00000000
        /*0090*/ 	.short	0x0001
        /*0092*/ 	.short	0x0008
        /*0094*/ 	.byte	0x00, 0xf5, 0x21, 0x00


	//----- nvinfo : EIATTR_KPARAM_INFO
	.align		4
.L_1745:
        /*0098*/ 	.byte	0x04, 0x17
        /*009a*/ 	.short	(.L_1747 - .L_1746)
.L_1746:
        /*009c*/ 	.word	0x00000000
        /*00a0*/ 	.short	0x0000
        /*00a2*/ 	.short	0x0000
        /*00a4*/ 	.byte	0x00, 0xf5, 0x21, 0x00


	//----- nvinfo : EIATTR_SPARSE_MMA_MASK
	.align		4
.L_1747:
        /*00a8*/ 	.byte	0x03, 0x50
        /*00aa*/ 	.short	0x0000


	//----- nvinfo : EIATTR_MAXREG_COUNT
	.align		4
        /*00ac*/ 	.byte	0x03, 0x1b
        /*00ae*/ 	.short	0x0040


	//----- nvinfo : EIATTR_NUM_BARRIERS
	.align		4
        /*00b0*/ 	.byte	0x02, 0x4c
        /*00b2*/ 	.byte	0x01
	.zero		1


	//----- nvinfo : EIATTR_MERCURY_ISA_VERSION
	.align		4
        /*00b4*/ 	.byte	0x03, 0x5f
        /*00b6*/ 	.short	0x0101


	//----- nvinfo : EIATTR_COOP_GROUP_MASK_REGIDS
	.align		4
        /*00b8*/ 	.byte	0x04, 0x29
        /*00ba*/ 	.short	(.L_1749 - .L_1748)


	//   ....[0]....
.L_1748:
        /*00bc*/ 	.word	0xffffffff


	//   ....[1]....
        /*00c0*/ 	.word	0xffffffff


	//   ....[2]....
        /*00c4*/ 	.word	0xffffffff


	//   ....[3]....
        /*00c8*/ 	.word	0xffffffff


	//   ....[4]....
        /*00cc*/ 	.word	0xffffffff


	//----- nvinfo : EIATTR_COOP_GROUP_INSTR_OFFSETS
	.align		4
.L_1749:
        /*00d0*/ 	.byte	0x04, 0x28
        /*00d2*/ 	.short	(.L_1751 - .L_1750)


	//   ....[0]....
.L_1750:
        /*00d4*/ 	.word	0x00002df0


	//   ....[1]....
        /*00d8*/ 	.word	0x00002e10


	//   ....[2]....
        /*00dc*/ 	.word	0x00002e30


	//   ....[3]....
        /*00e0*/ 	.word	0x00002e50


	//   ....[4]....
        /*00e4*/ 	.word	0x00002e80


	//----- nvinfo : EIATTR_VRC_CTA_INIT_COUNT
	.align		4
.L_1751:
        /*00e8*/ 	.byte	0x02, 0x4a
	.zero		1
	.zero		1


	//----- nvinfo : EIATTR_EXIT_INSTR_OFFSETS
	.align		4
        /*00ec*/ 	.byte	0x04, 0x1c
        /*00ee*/ 	.short	(.L_1753 - .L_1752)


	//   ....[0]....
.L_1752:
        /*00f0*/ 	.word	0x00003070


	//----- nvinfo : EIATTR_MAX_THREADS
	.align		4
.L_1753:
        /*00f4*/ 	.byte	0x04, 0x05
        /*00f6*/ 	.short	(.L_1755 - .L_1754)
.L_1754:
        /*00f8*/ 	.word	0x00000100
        /*00fc*/ 	.word	0x00000001
        /*0100*/ 	.word	0x00000001


	//----- nvinfo : EIATTR_CRS_STACK_SIZE
	.align		4
.L_1755:
        /*0104*/ 	.byte	0x04, 0x1e
        /*0106*/ 	.short	(.L_1757 - .L_1756)
.L_1756:
        /*0108*/ 	.word	0x00000000


	//----- nvinfo : EIATTR_CBANK_PARAM_SIZE
	.align		4
.L_1757:
        /*010c*/ 	.byte	0x03, 0x19
        /*010e*/ 	.short	0x003c


	//----- nvinfo : EIATTR_PARAM_CBANK
	.align		4
        /*0110*/ 	.byte	0x04, 0x0a
        /*0112*/ 	.short	(.L_1759 - .L_1758)
	.align		4
.L_1758:
        /*0114*/ 	.word	index@(.nv.constant0._Z32norm_dist_backward_weight_kernelILi16ELi8EEvPKfS1_S1_S1_iiiiPff)
        /*0118*/ 	.short	0x0380
        /*011a*/ 	.short	0x003c


	//----- nvinfo : EIATTR_SW_WAR
	.align		4
.L_1759:
        /*011c*/ 	.byte	0x04, 0x36
        /*011e*/ 	.short	(.L_1761 - .L_1760)
.L_1760:
        /*0120*/ 	.word	0x00000008
.L_1761:


//--------------------- .nv.info._Z32norm_dist_backward_weight_kernelILi8ELi16EEvPKfS1_S1_S1_iiiiPff --------------------------
	.section	.nv.info._Z32norm_dist_backward_weight_kernelILi8ELi16EEvPKfS1_S1_S1_iiiiPff,"",@"SHT_CUDA_INFO"
	.sectionflags	@""
	.align	4


	//----- nvinfo : EIATTR_CUDA_API_VERSION
	.align		4
        /*0000*/ 	.byte	0x04, 0x37
        /*0002*/ 	.short	(.L_1763 - .L_1762)
.L_1762:
        /*0004*/ 	.word	0x00000082


	//----- nvinfo : EIATTR_KPARAM_INFO
	.align		4
.L_1763:
        /*0008*/ 	.byte	0x04, 0x17
        /*000a*/ 	.short	(.L_1765 - .L_1764)
.L_1764:
        /*000c*/ 	.word	0x00000000
        /*0010*/ 	.short	0x0009
        /*0012*/ 	.short	0x0038
        /*0014*/ 	.byte	0x00, 0xf0, 0x11, 0x00


	//----- nvinfo : EIATTR_KPARAM_INFO
	.align		4
.L_1765:
        /*0018*/ 	.byte	0x04, 0x17
        /*001a*/ 	.short	(.L_1767 - .L_1766)
.L_1766:
        /*001c*/ 	.word	0x00000000
        /*0020*/ 	.short	0x0008
        /*0022*/ 	.short	0x0030
        /*0024*/ 	.byte	0x00, 0xf5, 0x21, 0x00


	//----- nvinfo : EIATTR_KPARAM_INFO
	.align		4
.L_1767:
        /*0028*/ 	.byte	0x04, 0x17
        /*002a*/ 	.short	(.L_1769 - .L_1768)
.L_1768:
        /*002c*/ 	.word	0x00000000
        /*0030*/ 	.short	0x0007
        /*0032*/ 	.short	0x002c
        /*0034*/ 	.byte	0x00, 0xf0, 0x11, 0x00


	//----- nvinfo : EIATTR_KPARAM_INFO
	.align		4
.L_1769:
        /*0038*/ 	.byte	0x04, 0x17
        /*003a*/ 	.short	(.L_1771 - .L_1770)
.L_1770:
        /*003c*/ 	.word	0x00000000
        /*0040*/ 	.short	0x0006
        /*0042*/ 	.short	0x0028
        /*0044*/ 	.byte	0x00, 0xf0, 0x11, 0x00


	//----- nvinfo : EIATTR_KPARAM_INFO
	.align		4
.L_1771:
        /*0048*/ 	.byte	0x04, 0x17
        /*004a*/ 	.short	(.L_1773 - .L_1772)
.L_1772:
        /*004c*/ 	.word	0x00000000
        /*0050*/ 	.short	0x0005
        /*0052*/ 	.short	0x0024
        /*0054*/ 	.byte	0x00, 0xf0, 0x11, 0x00


	//----- nvinfo : EIATTR_KPARAM_INFO
	.align		4
.L_1773:
        /*0058*/ 	.byte	0x04, 0x17
        /*005a*/ 	.short	(.L_1775 - .L_1774)
.L_1774:
        /*005c*/ 	.word	0x00000000
        /*0060*/ 	.short	0x0004
        /*0062*/ 	.short	0x0020
        /*0064*/ 	.byte	0x00, 0xf0, 0x11, 0x00


	//----- nvinfo : EIATTR_KPARAM_INFO
	.align		4
.L_1775:
        /*0068*/ 	.byte	0x04, 0x17
        /*006a*/ 	.short	(.L_1777 - .L_1776)
.L_1776:
        /*006c*/ 	.word	0x00000000
        /*0070*/ 	.short	0x0003
        /*0072*/ 	.short	0x0018
        /*0074*/ 	.byte	0x00, 0xf5, 0x21, 0x00


	//----- nvinfo : EIATTR_KPARAM_INFO
	.align		4
.L_1777:
        /*0078*/ 	.byte	0x04, 0x17
        /*007a*/ 	.short	(.L_1779 - .L_1778)
.L_1778:
        /*007c*/ 	.word	0x00000000
        /*0080*/ 	.short	0x0002
        /*0082*/ 	.short	0x0010
        /*0084*/ 	.byte	0x00, 0xf5, 0x21, 0x00


	//----- nvinfo : EIATTR_KPARAM_INFO
	.align		4
.L_1779:
        /*0088*/ 	.byte	0x04, 0x17
        /*008a*/ 	.short	(.L_1781 - .L_1780)
.L_1780:
        /*008c*/ 	.word	0x00000000
        /*0090*/ 	.short	0x0001
        /*0092*/ 	.short	0x0008
        /*0094*/ 	.byte	0x00, 0xf5, 0x21, 0x00


	//----- nvinfo : EIATTR_KPARAM_INFO
	.align		4
.L_1781:
        /*0098*/ 	.byte	0x04, 0x17
        /*009a*/ 	.short	(.L_1783 - .L_1782)
.L_1782:
        /*009c*/ 	.word	0x00000000
        /*00a0*/ 	.short	0x0000
        /*00a2*/ 	.short	0x0000
        /*00a4*/ 	.byte	0x00, 0xf5, 0x21, 0x00


	//----- nvinfo : EIATTR_SPARSE_MMA_MASK
	.align		4
.L_1783:
        /*00a8*/ 	.byte	0x03, 0x50
        /*00aa*/ 	.short	0x0000


	//----- nvinfo : EIATTR_MAXREG_COUNT
	.align		4
        /*00ac*/ 	.byte	0x03, 0x1b
        /*00ae*/ 	.short	0x0040


	//----- nvinfo : EIATTR_NUM_BARRIERS
	.align		4
        /*00b0*/ 	.byte	0x02, 0x4c
        /*00b2*/ 	.byte	0x01
	.zero		1


	//----- nvinfo : EIATTR_MERCURY_ISA_VERSION
	.align		4
        /*00b4*/ 	.byte	0x03, 0x5f
        /*00b6*/ 	.short	0x0101


	//----- nvinfo : EIATTR_COOP_GROUP_MASK_REGIDS
	.align		4
        /*00b8*/ 	.byte	0x04, 0x29
        /*00ba*/ 	.short	(.L_1785 - .L_1784)


	//   ....[0]....
.L_1784:
        /*00bc*/ 	.word	0xffffffff


	//   ....[1]....
        /*00c0*/ 	.word	0xffffffff


	//   ....[2]....
        /*00c4*/ 	.word	0xffffffff


	//   ....[3]....
        /*00c8*/ 	.word	0xffffffff


	//   ....[4]....
        /*00cc*/ 	.word	0xffffffff


	//----- nvinfo : EIATTR_COOP_GROUP_INSTR_OFFSETS
	.align		4
.L_1785:
        /*00d0*/ 	.byte	0x04, 0x28
        /*00d2*/ 	.short	(.L_1787 - .L_1786)


	//   ....[0]....
.L_1786:
        /*00d4*/ 	.word	0x00002dc0


	//   ....[1]....
        /*00d8*/ 	.word	0x00002de0


	//   ....[2]....
        /*00dc*/ 	.word	0x00002e00


	//   ....[3]....
        /*00e0*/ 	.word	0x00002e20


	//   ....[4]....
        /*00e4*/ 	.word	0x00002e50


	//----- nvinfo : EIATTR_VRC_CTA_INIT_COUNT
	.align		4
.L_1787:
        /*00e8*/ 	.byte	0x02, 0x4a
	.zero		1
	.zero		1


	//----- nvinfo : EIATTR_EXIT_INSTR_OFFSETS
	.align		4
        /*00ec*/ 	.byte	0x04, 0x1c
        /*00ee*/ 	.short	(.L_1789 - .L_1788)


	//   ....[0]....
.L_1788:
        /*00f0*/ 	.word	0x00003040


	//----- nvinfo : EIATTR_MAX_THREADS
	.align		4
.L_1789:
        /*00f4*/ 	.byte	0x04, 0x05
        /*00f6*/ 	.short	(.L_1791 - .L_1790)
.L_1790:
        /*00f8*/ 	.word	0x00000100
        /*00fc*/ 	.word	0x00000001
        /*0100*/ 	.word	0x00000001


	//----- nvinfo : EIATTR_CRS_STACK_SIZE
	.align		4
.L_1791:
        /*0104*/ 	.byte	0x04, 0x1e
        /*0106*/ 	.short	(.L_1793 - .L_1792)
.L_1792:
        /*0108*/ 	.word	0x00000000


	//----- nvinfo : EIATTR_CBANK_PARAM_SIZE
	.align		4
.L_1793:
        /*010c*/ 	.byte	0x03, 0x19
        /*010e*/ 	.short	0x003c


	//----- nvinfo : EIATTR_PARAM_CBANK
	.align		4
        /*0110*/ 	.byte	0x04, 0x0a
        /*0112*/ 	.short	(.L_1795 - .L_1794)
	.align		4
.L_1794:
        /*0114*/ 	.word	index@(.nv.constant0._Z32norm_dist_backward_weight_kernelILi8ELi16EEvPKfS1_S1_S1_iiiiPff)
        /*0118*/ 	.short	0x0380
        /*011a*/ 	.short	0x003c


	//----- nvinfo : EIATTR_SW_WAR
	.align		4
.L_1795:
        /*011c*/ 	.byte	0x04, 0x36
        /*011e*/ 	.short	(.L_1797 - .L_1796)
.L_1796:
        /*0120*/ 	.word	0x00000008
.L_1797:


//--------------------- .nv.info._Z32norm_dist_backward_weight_kernelILi8ELi8EEvPKfS1_S1_S1_iiiiPff --------------------------
	.section	.nv.info._Z32norm_dist_backward_weight_kernelILi8ELi8EEvPKfS1_S1_S1_iiiiPff,"",@"SHT_CUDA_INFO"
	.sectionflags	@""
	.align	4


	//----- nvinfo : EIATTR_CUDA_API_VERSION
	.align		4
        /*0000*/ 	.byte	0x04, 0x37
        /*0002*/ 	.short	(.L_1799 - .L_1798)
.L_1798:
        /*0004*/ 	.word	0x00000082


	//----- nvinfo : EIATTR_KPARAM_INFO
	.align		4
.L_1799:
        /*0008*/ 	.byte	0x04, 0x17
        /*000a*/ 	.short	(.L_1801 - .L_1800)
.L_1800:
        /*000c*/ 	.word	0x00000000
        /*0010*/ 	.short	0x0009
        /*0012*/ 	.short	0x0038
        /*0014*/ 	.byte	0x00, 0xf0, 0x11, 0x00


	//----- nvinfo : EIATTR_KPARAM_INFO
	.align		4
.L_1801:
        /*0018*/ 	.byte	0x04, 0x17
        /*001a*/ 	.short	(.L_1803 - .L_1802)
.L_1802:
        /*001c*/ 	.word	0x00000000
        /*0020*/ 	.short	0x0008
        /*0022*/ 	.short	0x0030
        /*0024*/ 	.byte	0x00, 0xf5, 0x21, 0x00


	//----- nvinfo : EIATTR_KPARAM_INFO
	.align		4
.L_1803:
        /*0028*/ 	.byte	0x04, 0x17
        /*002a*/ 	.short	(.L_1805 - .L_1804)
.L_1804:
        /*002c*/ 	.word	0x00000000
        /*0030*/ 	.short	0x0007
        /*0032*/ 	.short	0x002c
        /*0034*/ 	.byte	0x00, 0xf0, 0x11, 0x00


	//----- nvinfo : EIATTR_KPARAM_INFO
	.align		4
.L_1805:
        /*0038*/ 	.byte	0x04, 0x17
        /*003a*/ 	.short	(.L_1807 - .L_1806)
.L_1806:
        /*003c*/ 	.word	0x00000000
        /*0040*/ 	.short	0x0006
        /*0042*/ 	.short	0x0028
        /*0044*/ 	.byte	0x00, 0xf0, 0x11, 0x00


	//----- nvinfo : EIATTR_KPARAM_INFO
	.align		4
.L_1807:
        /*0048*/ 	.byte	0x04, 0x17
        /*004a*/ 	.short	(.L_1809 - .L_1808)
.L_1808:
        /*004c*/ 	.word	0x00000000
        /*0050*/ 	.short	0x0005
        /*0052*/ 	.short	0x0024
        /*0054*/ 	.byte	0x00, 0xf0, 0x11, 0x00


	//----- nvinfo : EIATTR_KPARAM_INFO
	.align		4
.L_1809:
        /*0058*/ 	.byte	0x04, 0x17
        /*005a*/ 	.short	(.L_1811 - .L_1810)
.L_1810:
        /*005c*/ 	.word	0x00000000
        /*0060*/ 	.short	0x0004
        /*0062*/ 	.short	0x0020
        /*0064*/ 	.byte	0x00, 0xf0, 0x11, 0x00


	//----- nvinfo : EIATTR_KPARAM_INFO
	.align		4
.L_1811:
        /*0068*/ 	.byte	0x04, 0x17
        /*006a*/ 	.short	(.L_1813 - .L_1812)
.L_1812:
        /*006c*/ 	.word	0x00000000
        /*0070*/ 	.short	0x0003
        /*0072*/ 	.short	0x0018
        /*0074*/ 	.byte	0x00, 0xf5, 0x21, 0x00


	//----- nvinfo : EIATTR_KPARAM_INFO
	.align		4
.L_1813:
        /*0078*/ 	.byte	0x04, 0x17
        /*007a*/ 	.short	(.L_1815 - .L_1814)
.L_1814:
        /*007c*/ 	.word	0x00000000
        /*0080*/ 	.short	0x0002
        /*0082*/ 	.short	0x0010
        /*0084*/ 	.byte	0x00, 0xf5, 0x21, 0x00


	//----- nvinfo : EIATTR_KPARAM_INFO
	.align		4
.L_1815:
        /*0088*/ 	.byte	0x04, 0x17
        /*008a*/ 	.short	(.L_1817 - .L_1816)
.L_1816:
        /*008c*/ 	.word	0x00000000
        /*0090*/ 	.short	0x0001
        /*0092*/ 	.short	0x0008
        /*0094*/ 	.byte	0x00, 0xf5, 0x21, 0x00


	//----- nvinfo : EIATTR_KPARAM_INFO
	.align		4
.L_1817:
        /*0098*/ 	.byte	0x04, 0x17
        /*009a*/ 	.short	(.L_1819 - .L_1818)
.L_1818:
        /*009c*/ 	.word	0x00000000
        /*00a0*/ 	.short	0x0000
        /*00a2*/ 	.short	0x0000
        /*00a4*/ 	.byte	0x00, 0xf5, 0x21, 0x00


	//----- nvinfo : EIATTR_SPARSE_MMA_MASK
	.align		4
.L_1819:
        /*00a8*/ 	.byte	0x03, 0x50
        /*00aa*/ 	.short	0x0000


	//----- nvinfo : EIATTR_MAXREG_COUNT
	.align		4
        /*00ac*/ 	.byte	0x03, 0x1b
        /*00ae*/ 	.short	0x0040


	//----- nvinfo : EIATTR_NUM_BARRIERS
	.align		4
        /*00b0*/ 	.byte	0x02, 0x4c
        /*00b2*/ 	.byte	0x01
	.zero		1


	//----- nvinfo : EIATTR_MERCURY_ISA_VERSION
	.align		4
        /*00b4*/ 	.byte	0x03, 0x5f
        /*00b6*/ 	.short	0x0101


	//----- nvinfo : EIATTR_COOP_GROUP_MASK_REGIDS
	.align		4
        /*00b8*/ 	.byte	0x04, 0x29
        /*00ba*/ 	.short	(.L_1821 - .L_1820)


	//   ....[0]....
.L_1820:
        /*00bc*/ 	.word	0xffffffff


	//   ....[1]....
        /*00c0*/ 	.word	0xffffffff


	//   ....[2]....
        /*00c4*/ 	.word	0xffffffff


	//   ....[3]....
        /*00c8*/ 	.word	0xffffffff


	//   ....[4]....
        /*00cc*/ 	.word	0xffffffff


	//----- nvinfo : EIATTR_COOP_GROUP_INSTR_OFFSETS
	.align		4
.L_1821:
        /*00d0*/ 	.byte	0x04, 0x28
        /*00d2*/ 	.short	(.L_1823 - .L_1822)


	//   ....[0]....
.L_1822:
        /*00d4*/ 	.word	0x00002de0


	//   ....[1]....
        /*00d8*/ 	.word	0x00002e00


	//   ....[2]....
        /*00dc*/ 	.word	0x00002e20


	//   ....[3]....
        /*00e0*/ 	.word	0x00002e40


	//   ....[4]....
        /*00e4*/ 	.word	0x00002e70


	//----- nvinfo : EIATTR_VRC_CTA_INIT_COUNT
	.align		4
.L_1823:
        /*00e8*/ 	.byte	0x02, 0x4a
	.zero		1
	.zero		1


	//----- nvinfo : EIATTR_EXIT_INSTR_OFFSETS
	.align		4
        /*00ec*/ 	.byte	0x04, 0x1c
        /*00ee*/ 	.short	(.L_1825 - .L_1824)


	//   ....[0]....
.L_1824:
        /*00f0*/ 	.word	0x00003060


	//----- nvinfo : EIATTR_MAX_THREADS
	.align		4
.L_1825:
        /*00f4*/ 	.byte	0x04, 0x05
        /*00f6*/ 	.short	(.L_1827 - .L_1826)
.L_1826:
        /*00f8*/ 	.word	0x00000100
        /*00fc*/ 	.word	0x00000001
        /*0100*/ 	.word	0x00000001


	//----- nvinfo : EIATTR_CRS_STACK_SIZE
	.align		4
.L_1827:
        /*0104*/ 	.byte	0x04, 0x1e
        /*0106*/ 	.short	(.L_1829 - .L_1828)
.L_1828:
        /*0108*/ 	.word	0x00000000


	//----- nvinfo : EIATTR_CBANK_PARAM_SIZE
	.align		4
.L_1829:
        /*010c*/ 	.byte	0x03, 0x19
        /*010e*/ 	.short	0x003c


	//----- nvinfo : EIATTR_PARAM_CBANK
	.align		4
        /*0110*/ 	.byte	0x04, 0x0a
        /*0112*/ 	.short	(.L_1831 - .L_1830)
	.align		4
.L_1830:
        /*0114*/ 	.word	index@(.nv.constant0._Z32norm_dist_backward_weight_kernelILi8ELi8EEvPKfS1_S1_S1_iiiiPff)
        /*0118*/ 	.short	0x0380
        /*011a*/ 	.short	0x003c


	//----- nvinfo : EIATTR_SW_WAR
	.align		4
.L_1831:
        /*011c*/ 	.byte	0x04, 0x36
        /*011e*/ 	.short	(.L_1833 - .L_1832)
.L_1832:
        /*0120*/ 	.word	0x00000008
.L_1833:


//--------------------- .nv.info._Z32norm_dist_backward_weight_kernelILi8ELi4EEvPKfS1_S1_S1_iiiiPff --------------------------
	.section	.nv.info._Z32norm_dist_backward_weight_kernelILi8ELi4EEvPKfS1_S1_S1_iiiiPff,"",@"SHT_CUDA_INFO"
	.sectionflags	@""
	.align	4


	//----- nvinfo : EIATTR_CUDA_API_VERSION
	.align		4
        /*0000*/ 	.byte	0x04, 0x37
        /*0002*/ 	.short	(.L_1835 - .L_1834)
.L_1834:
        /*0004*/ 	.word	0x00000082


	//----- nvinfo : EIATTR_KPARAM_INFO
	.align		4
.L_1835:
        /*0008*/ 	.byte	0x04, 0x17
        /*000a*/ 	.short	(.L_1837 - .L_1836)
.L_1836:
        /*000c*/ 	.word	0x00000000
        /*0010*/ 	.short	0x0009
        /*0012*/ 	.short	0x0038
        /*0014*/ 	.byte	0x00, 0xf0, 0x11, 0x00


	//----- nvinfo : EIATTR_KPARAM_INFO
	.align		4
.L_1837:
        /*0018*/ 	.byte	0x04, 0x17
        /*001a*/ 	.short	(.L_1839 - .L_1838)
.L_1838:
        /*001c*/ 	.word	0x00000000
        /*0020*/ 	.short	0x0008
        /*0022*/ 	.short	0x0030
        /*0024*/ 	.byte	0x00, 0xf5, 0x21, 0x00


	//----- nvinfo : EIATTR_KPARAM_INFO
	.align		4
.L_1839:
        /*0028*/ 	.byte	0x04, 0x17
        /*002a*/ 	.short	(.L_1841 - .L_1840)
.L_1840:
        /*002c*/ 	.word	0x00000000
        /*0030*/ 	.short	0x0007
        /*0032*/ 	.short	0x002c
        /*0034*/ 	.byte	0x00, 0xf0, 0x11, 0x00


	//----- nvinfo : EIATTR_KPARAM_INFO
	.align		4
.L_1841:
        /*0038*/ 	.byte	0x04, 0x17
        /*003a*/ 	.short	(.L_1843 - .L_1842)
.L_1842:
        /*003c*/ 	.word	0x00000000
        /*0040*/ 	.short	0x0006
        /*0042*/ 	.short	0x0028
        /*0044*/ 	.byte	0x00, 0xf0, 0x11, 0x00


	//----- nvinfo : EIATTR_KPARAM_INFO
	.align		4
.L_1843:
        /*0048*/ 	.byte	0x04, 0x17
        /*004a*/ 	.short	(.L_1845 - .L_1844)
.L_1844:
        /*004c*/ 	.word	0x00000000
        /*0050*/ 	.short	0x0005
        /*0052*/ 	.short	0x0024
        /*0054*/ 	.byte	0x00, 0xf0, 0x11, 0x00


	//----- nvinfo : EIATTR_KPARAM_INFO
	.align		4
.L_1845:
        /*0058*/ 	.byte	0x04, 0x17
        /*005a*/ 	.short	(.L_1847 - .L_1846)
.L_1846:
        /*005c*/ 	.word	0x00000000
        /*0060*/ 	.short	0x0004
        /*0062*/ 	.short	0x0020
        /*0064*/ 	.byte	0x00, 0xf0, 0x11, 0x00


	//----- nvinfo : EIATTR_KPARAM_INFO
	.align		4
.L_1847:
        /*0068*/ 	.byte	0x04, 0x17
        /*006a*/ 	.short	(.L_1849 - .L_1848)
.L_1848:
        /*006c*/ 	.word	0x00000000
        /*0070*/ 	.short	0x0003
        /*0072*/ 	.short	0x0018
        /*0074*/ 	.byte	0x00, 0xf5, 0x21, 0x00


	//----- nvinfo : EIATTR_KPARAM_INFO
	.align		4
.L_1849:
        /*0078*/ 	.byte	0x04, 0x17
        /*007a*/ 	.short	(.L_1851 - .L_1850)
.L_1850:
        /*007c*/ 	.word	0x00000000
        /*0080*/ 	.short	0x0002
        /*0082*/ 	.short	0x0010
        /*0084*/ 	.byte	0x00, 0xf5, 0x21, 0x00


	//----- nvinfo : EIATTR_KPARAM_INFO
	.align		4
.L_1851:
        /*0088*/ 	.byte	0x04, 0x17
        /*008a*/ 	.short	(.L_1853 - .L_1852)
.L_1852:
        /*008c*/ 	.word	0x00000000
        /*0090*/ 	.short	0x0001
        /*0092*/ 	.short	0x0008
        /*0094*/ 	.byte	0x00, 0xf5, 0x21, 0x00


	//----- nvinfo : EIATTR_KPARAM_INFO
	.align		4
.L_1853:
        /*0098*/ 	.byte	0x04, 0x17
        /*009a*/ 	.short	(.L_1855 - .L_1854)
.L_1854:
        /*009c*/ 	.word	0x00000000
        /*00a0*/ 	.short	0x0000
        /*00a2*/ 	.short	0x0000
        /*00a4*/ 	.byte	0x00, 0xf5, 0x21, 0x00


	//----- nvinfo : EIATTR_SPARSE_MMA_MASK
	.align		4
.L_1855:
        /*00a8*/ 	.byte	0x03, 0x50
        /*00aa*/ 	.short	0x0000


	//----- nvinfo : EIATTR_MAXREG_COUNT
	.align		4
        /*00ac*/ 	.byte	0x03, 0x1b
        /*00ae*/ 	.short	0x0040


	//----- nvinfo : EIATTR_NUM_BARRIERS
	.align		4
        /*00b0*/ 	.byte	0x02, 0x4c
        /*00b2*/ 	.byte	0x01
	.zero		1


	//----- nvinfo : EIATTR_MERCURY_ISA_VERSION
	.align		4
        /*00b4*/ 	.byte	0x03, 0x5f
        /*00b6*/ 	.short	0x0101


	//----- nvinfo : EIATTR_COOP_GROUP_MASK_REGIDS
	.align		4
        /*00b8*/ 	.byte	0x04, 0x29
        /*00ba*/ 	.short	(.L_1857 - .L_1856)


	//   ....[0]....
.L_1856:
        /*00bc*/ 	.word	0xffffffff


	//   ....[1]....
        /*00c0*/ 	.word	0xffffffff


	//   ....[2]....
        /*00c4*/ 	.word	0xffffffff


	//   ....[3]....
        /*00c8*/ 	.word	0xffffffff


	//   ....[4]....
        /*00cc*/ 	.word	0xffffffff


	//----- nvinfo : EIATTR_COOP_GROUP_INSTR_OFFSETS
	.align		4
.L_1857:
        /*00d0*/ 	.byte	0x04, 0x28
        /*00d2*/ 	.short	(.L_1859 - .L_1858)


	//   ....[0]....
.L_1858:
        /*00d4*/ 	.word	0x00002d00


	//   ....[1]....
        /*00d8*/ 	.word	0x00002d20


	//   ....[2]....
        /*00dc*/ 	.word	0x00002d40


	//   ....[3]....
        /*00e0*/ 	.word	0x00002d60


	//   ....[4]....
        /*00e4*/ 	.word	0x00002d80


	//----- nvinfo : EIATTR_VRC_CTA_INIT_COUNT
	.align		4
.L_1859:
        /*00e8*/ 	.byte	0x02, 0x4a
	.zero		1
	.zero		1


	//----- nvinfo : EIATTR_EXIT_INSTR_OFFSETS
	.align		4
        /*00ec*/ 	.byte	0x04, 0x1c
        /*00ee*/ 	.short	(.L_1861 - .L_1860)


	//   ....[0]....
.L_1860:
        /*00f0*/ 	.word	0x00002e40


	//   ....[1]....
        /*00f4*/ 	.word	0x00002eb0


	//----- nvinfo : EIATTR_MAX_THREADS
	.align		4
.L_1861:
        /*00f8*/ 	.byte	0x04, 0x05
        /*00fa*/ 	.short	(.L_1863 - .L_1862)
.L_1862:
        /*00fc*/ 	.word	0x00000100
        /*0100*/ 	.word	0x00000001
        /*0104*/ 	.word	0x00000001


	//----- nvinfo : EIATTR_CRS_STACK_SIZE
	.align		4
.L_1863:
        /*0108*/ 	.byte	0x04, 0x1e
        /*010a*/ 	.short	(.L_1865 - .L_1864)
.L_1864:
        /*010c*/ 	.word	0x00000000


	//----- nvinfo : EIATTR_CBANK_PARAM_SIZE
	.align		4
.L_1865:
        /*0110*/ 	.byte	0x03, 0x19
        /*0112*/ 	.short	0x003c


	//----- nvinfo : EIATTR_PARAM_CBANK
	.align		4
        /*0114*/ 	.byte	0x04, 0x0a
        /*0116*/ 	.short	(.L_1867 - .L_1866)
	.align		4
.L_1866:
        /*0118*/ 	.word	index@(.nv.constant0._Z32norm_dist_backward_weight_kernelILi8ELi4EEvPKfS1_S1_S1_iiiiPff)
        /*011c*/ 	.short	0x0380
        /*011e*/ 	.short	0x003c


	//----- nvinfo : EIATTR_SW_WAR
	.align		4
.L_1867:
        /*0120*/ 	.byte	0x04, 0x36
        /*0122*/ 	.short	(.L_1869 - .L_1868)
.L_1868:
        /*0124*/ 	.word	0x00000008
.L_1869:


//--------------------- .nv.info._Z32norm_dist_backward_weight_kernelILi4ELi8EEvPKfS1_S1_S1_iiiiPff --------------------------
	.section	.nv.info._Z32norm_dist_backward_weight_kernelILi4ELi8EEvPKfS1_S1_S1_iiiiPff,"",@"SHT_CUDA_INFO"
	.sectionflags	@""
	.align	4


	//----- nvinfo : EIATTR_CUDA_API_VERSION
	.align		4
        /*0000*/ 	.byte	0x04, 0x37
        /*0002*/ 	.short	(.L_1871 - .L_1870)
.L_1870:
        /*0004*/ 	.word	0x00000082


	//----- nvinfo : EIATTR_KPARAM_INFO
	.align		4
.L_1871:
        /*0008*/ 	.byte	0x04, 0x17
        /*000a*/ 	.short	(.L_1873 - .L_1872)
.L_1872:
        /*000c*/ 	.word	0x00000000
        /*0010*/ 	.short	0x0009
        /*0012*/ 	.short	0x0038
        /*0014*/ 	.byte	0x00, 0xf0, 0x11, 0x00


	//----- nvinfo : EIATTR_KPARAM_INFO
	.align		4
.L_1873:
        /*0018*/ 	.byte	0x04, 0x17
        /*001a*/ 	.short	(.L_1875 - .L_1874)
.L_1874:
        /*001c*/ 	.word	0x00000000
        /*0020*/ 	.short	0x0008
        /*0022*/ 	.short	0x0030
        /*0024*/ 	.byte	0x00, 0xf5, 0x21, 0x00


	//----- nvinfo : EIATTR_KPARAM_INFO
	.align		4
.L_1875:
        /*0028*/ 	.byte	0x04, 0x17
        /*002a*/ 	.short	(.L_1877 - .L_1876)
.L_1876:
        /*002c*/ 	.word	0x00000000
        /*0030*/ 	.short	0x0007
        /*0032*/ 	.short	0x002c
        /*0034*/ 	.byte	0x00, 0xf0, 0x11, 0x00


	//----- nvinfo : EIATTR_KPARAM_INFO
	.align		4
.L_1877:
        /*0038*/ 	.byte	0x04, 0x17
        /*003a*/ 	.short	(.L_1879 - .L_1878)
.L_1878:
        /*003c*/ 	.word	0x00000000
        /*0040*/ 	.short	0x0006
        /*0042*/ 	.short	0x0028
        /*0044*/ 	.byte	0x00, 0xf0, 0x11, 0x00


	//----- nvinfo : EIATTR_KPARAM_INFO
	.align		4
.L_1879:
        /*0048*/ 	.byte	0x04, 0x17
        /*004a*/ 	.short	(.L_1881 - .L_1880)
.L_1880:
        /*004c*/ 	.word	0x00000000
        /*0050*/ 	.short	0x0005
        /*0052*/ 	.short	0x0024
        /*0054*/ 	.byte	0x00, 0xf0, 0x11, 0x00


	//----- nvinfo : EIATTR_KPARAM_INFO
	.align		4
.L_1881:
        /*0058*/ 	.byte	0x04, 0x17
        /*005a*/ 	.short	(.L_1883 - .L_1882)
.L_1882:
        /*005c*/ 	.word	0x00000000
        /*0060*/ 	.short	0x0004
        /*0062*/ 	.short	0x0020
        /*0064*/ 	.byte	0x00, 0xf0, 0x11, 0x00


	//----- nvinfo : EIATTR_KPARAM_INFO
	.align		4
.L_1883:
        /*0068*/ 	.byte	0x04, 0x17
        /*006a*/ 	.short	(.L_1885 - .L_1884)
.L_1884:
        /*006c*/ 	.word	0x00000000
        /*0070*/ 	.short	0x0003
        /*0072*/ 	.short	0x0018
        /*0074*/ 	.byte	0x00, 0xf5, 0x21, 0x00


	//----- nvinfo : EIATTR_KPARAM_INFO
	.align		4
.L_1885:
        /*0078*/ 	.byte	0x04, 0x17
        /*007a*/ 	.short	(.L_1887 - .L_1886)
.L_1886:
        /*007c*/ 	.word	0x00000000
        /*0080*/ 	.short	0x0002
        /*0082*/ 	.short	0x0010
        /*0084*/ 	.byte	0x00, 0xf5, 0x21, 0x00


	//----- nvinfo : EIATTR_KPARAM_INFO
	.align		4
.L_1887:
        /*0088*/ 	.byte	0x04, 0x17
        /*008a*/ 	.short	(.L_1889 - .L_1888)
.L_1888:
        /*008c*/ 	.word	0x00000000
        /*0090*/ 	.short	0x0001
        /*0092*/ 	.short	0x0008
        /*0094*/ 	.byte	0x00, 0xf5, 0x21, 0x00


	//----- nvinfo : EIATTR_KPARAM_INFO
	.align		4
.L_1889:
        /*0098*/ 	.byte	0x04, 0x17
        /*009a*/ 	.short	(.L_1891 - .L_1890)
.L_1890:
        /*009c*/ 	.word	0x00000000
        /*00a0*/ 	.short	0x0000
        /*00a2*/ 	.short	0x0000
        /*00a4*/ 	.byte	0x00, 0xf5, 0x21, 0x00


	//----- nvinfo : EIATTR_SPARSE_MMA_MASK
	.align		4
.L_1891:
        /*00a8*/ 	.byte	0x03, 0x50
        /*00aa*/ 	.short	0x0000


	//----- nvinfo : EIATTR_MAXREG_COUNT
	.align		4
        /*00ac*/ 	.byte	0x03, 0x1b
        /*00ae*/ 	.short	0x0040


	//----- nvinfo : EIATTR_NUM_BARRIERS
	.align		4
        /*00b0*/ 	.byte	0x02, 0x4c
        /*00b2*/ 	.byte	0x01
	.zero		1


	//----- nvinfo : EIATTR_MERCURY_ISA_VERSION
	.align		4
        /*00b4*/ 	.byte	0x03, 0x5f
        /*00b6*/ 	.short	0x0101


	//----- nvinfo : EIATTR_COOP_GROUP_MASK_REGIDS
	.align		4
        /*00b8*/ 	.byte	0x04, 0x29
        /*00ba*/ 	.short	(.L_1893 - .L_1892)


	//   ....[0]....
.L_1892:
        /*00bc*/ 	.word	0xffffffff


	//   ....[1]....
        /*00c0*/ 	.word	0xffffffff


	//   ....[2]....
        /*00c4*/ 	.word	0xffffffff


	//   ....[3]....
        /*00c8*/ 	.word	0xffffffff


	//   ....[4]....
        /*00cc*/ 	.word	0xffffffff


	//----- nvinfo : EIATTR_COOP_GROUP_INSTR_OFFSETS
	.align		4
.L_1893:
        /*00d0*/ 	.byte	0x04, 0x28
        /*00d2*/ 	.short	(.L_1895 - .L_1894)


	//   ....[0]....
.L_1894:
        /*00d4*/ 	.word	0x00002de0


	//   ....[1]....
        /*00d8*/ 	.word	0x00002e00


	//   ....[2]....
        /*00dc*/ 	.word	0x00002e20


	//   ....[3]....
        /*00e0*/ 	.word	0x00002e40


	//   ....[4]....
        /*00e4*/ 	.word	0x00002e70


	//----- nvinfo : EIATTR_VRC_CTA_INIT_COUNT
	.align		4
.L_1895:
        /*00e8*/ 	.byte	0x02, 0x4a
	.zero		1
	.zero		1


	//----- nvinfo : EIATTR_EXIT_INSTR_OFFSETS
	.align		4
        /*00ec*/ 	.byte	0x04, 0x1c
        /*00ee*/ 	.short	(.L_1897 - .L_1896)


	//   ....[0]....
.L_1896:
        /*00f0*/ 	.word	0x00003060


	//----- nvinfo : EIATTR_MAX_THREADS
	.align		4
.L_1897:
        /*00f4*/ 	.byte	0x04, 0x05
        /*00f6*/ 	.short	(.L_1899 - .L_1898)
.L_1898:
        /*00f8*/ 	.word	0x00000100
        /*00fc*/ 	.word	0x00000001
        /*0100*/ 	.word	0x00000001


	//----- nvinfo : EIATTR_CRS_STACK_SIZE
	.align		4
.L_1899:
        /*0104*/ 	.byte	0x04, 0x1e
        /*0106*/ 	.short	(.L_1901 - .L_1900)
.L_1900:
        /*0108*/ 	.word	0x00000000


	//----- nvinfo : EIATTR_CBANK_PARAM_SIZE
	.align		4
.L_1901:
        /*010c*/ 	.byte	0x03, 0x19
        /*010e*/ 	.short	0x003c


	//----- nvinfo : EIATTR_PARAM_CBANK
	.align		4
        /*0110*/ 	.byte	0x04, 0x0a
        /*0112*/ 	.short	(.L_1903 - .L_1902)
	.align		4
.L_1902:
        /*0114*/ 	.word	index@(.nv.constant0._Z32norm_dist_backward_weight_kernelILi4ELi8EEvPKfS1_S1_S1_iiiiPff)
        /*0118*/ 	.short	0x0380
        /*011a*/ 	.short	0x003c


	//----- nvinfo : EIATTR_SW_WAR
	.align		4
.L_1903:
        /*011c*/ 	.byte	0x04, 0x36
        /*011e*/ 	.short	(.L_1905 - .L_1904)
.L_1904:
        /*0120*/ 	.word	0x00000008
.L_1905:


//--------------------- .nv.info._Z32norm_dist_backward_weight_kernelILi4ELi4EEvPKfS1_S1_S1_iiiiPff --------------------------
	.section	.nv.info._Z32norm_dist_backward_weight_kernelILi4ELi4EEvPKfS1_S1_S1_iiiiPff,"",@"SHT_CUDA_INFO"
	.sectionflags	@""
	.align	4


	//----- nvinfo : EIATTR_CUDA_API_VERSION
	.align		4
        /*0000*/ 	.byte	0x04, 0x37
        /*0002*/ 	.short	(.L_1907 - .L_1906)
.L_1906:
        /*0004*/ 	.word	0x00000082


	//----- nvinfo : EIATTR_KPARAM_INFO
	.align		4
.L_1907:
        /*0008*/ 	.byte	0x04, 0x17
        /*000a*/ 	.short	(.L_1909 - .L_1908)
.L_1908:
        /*000c*/ 	.word	0x00000000
        /*0010*/ 	.short	0x0009
        /*0012*/ 	.short	0x0038
        /*0014*/ 	.byte	0x00, 0xf0, 0x11, 0x00


	//----- nvinfo : EIATTR_KPARAM_INFO
	.align		4
.L_1909:
        /*0018*/ 	.byte	0x04, 0x17
        /*001a*/ 	.short	(.L_1911 - .L_1910)
.L_1910:
        /*001c*/ 	.word	0x00000000
        /*0020*/ 	.short	0x0008
        /*0022*/ 	.short	0x0030
        /*0024*/ 	.byte	0x00, 0xf5, 0x21, 0x00


	//----- nvinfo : EIATTR_KPARAM_INFO
	.align		4
.L_1911:
        /*0028*/ 	.byte	0x04, 0x17
        /*002a*/ 	.short	(.L_1913 - .L_1912)
.L_1912:
        /*002c*/ 	.word	0x00000000
        /*0030*/ 	.short	0x0007
        /*0032*/ 	.short	0x002c
        /*0034*/ 	.byte	0x00, 0xf0, 0x11, 0x00


	//----- nvinfo : EIATTR_KPARAM_INFO
	.align		4
.L_1913:
        /*0038*/ 	.byte	0x04, 0x17
        /*003a*/ 	.short	(.L_1915 - .L_1914)
.L_1914:
        /*003c*/ 	.word	0x00000000
        /*0040*/ 	.short	0x0006
        /*0042*/ 	.short	0x0028
        /*0044*/ 	.byte	0x00, 0xf0, 0x11, 0x00


	//----- nvinfo : EIATTR_KPARAM_INFO
	.align		4
.L_1915:
        /*0048*/ 	.byte	0x04, 0x17
        /*004a*/ 	.short	(.L_1917 - .L_1916)
.L_1916:
        /*004c*/ 	.word	0x00000000
        /*0050*/ 	.short	0x0005
        /*0052*/ 	.short	0x0024
        /*0054*/ 	.byte	0x00, 0xf0, 0x11, 0x00


	//----- nvinfo : EIATTR_KPARAM_INFO
	.align		4
.L_1917:
        /*0058*/ 	.byte	0x04, 0x17
        /*005a*/ 	.short	(.L_1919 - .L_1918)
.L_1918:
        /*005c*/ 	.word	0x00000000
        /*0060*/ 	.short	0x0004
        /*0062*/ 	.short	0x0020
        /*0064*/ 	.byte	0x00, 0xf0, 0x11, 0x00


	//----- nvinfo : EIATTR_KPARAM_INFO
	.align		4
.L_1919:
        /*0068*/ 	.byte	0x04, 0x17
        /*006a*/ 	.short	(.L_1921 - .L_1920)
.L_1920:
        /*006c*/ 	.word	0x00000000
        /*0070*/ 	.short	0x0003
        /*0072*/ 	.short	0x0018
        /*0074*/ 	.byte	0x00, 0xf5, 0x21, 0x00


	//----- nvinfo : EIATTR_KPARAM_INFO
	.align		4
.L_1921:
        /*0078*/ 	.byte	0x04, 0x17
        /*007a*/ 	.short	(.L_1923 - .L_1922)
.L_1922:
        /*007c*/ 	.word	0x00000000
        /*0080*/ 	.short	0x0002
        /*0082*/ 	.short	0x0010
        /*0084*/ 	.byte	0x00, 0xf5, 0x21, 0x00


	//----- nvinfo : EIATTR_KPARAM_INFO
	.align		4
.L_1923:
        /*0088*/ 	.byte	0x04, 0x17
        /*008a*/ 	.short	(.L_1925 - .L_1924)
.L_1924:
        /*008c*/ 	.word	0x00000000
        /*0090*/ 	.short	0x0001
        /*0092*/ 	.short	0x0008
        /*0094*/ 	.byte	0x00, 0xf5, 0x21, 0x00


	//----- nvinfo : EIATTR_KPARAM_INFO
	.align		4
.L_1925:
        /*0098*/ 	.byte	0x04, 0x17
        /*009a*/ 	.short	(.L_1927 - .L_1926)
.L_1926:
        /*009c*/ 	.word	0x00000000
        /*00a0*/ 	.short	0x0000
        /*00a2*/ 	.short	0x0000
        /*00a4*/ 	.byte	0x00, 0xf5, 0x21, 0x00


	//----- nvinfo : EIATTR_SPARSE_MMA_MASK
	.align		4
.L_1927:
        /*00a8*/ 	.byte	0x03, 0x50
        /*00aa*/ 	.short	0x0000


	//----- nvinfo : EIATTR_MAXREG_COUNT
	.align		4
        /*00ac*/ 	.byte	0x03, 0x1b
        /*00ae*/ 	.short	0x0040


	//----- nvinfo : EIATTR_NUM_BARRIERS
	.align		4
        /*00b0*/ 	.byte	0x02, 0x4c
        /*00b2*/ 	.byte	0x01
	.zero		1


	//----- nvinfo : EIATTR_MERCURY_ISA_VERSION
	.align		4
        /*00b4*/ 	.byte	0x03, 0x5f
        /*00b6*/ 	.short	0x0101


	//----- nvinfo : EIATTR_COOP_GROUP_MASK_REGIDS
	.align		4
        /*00b8*/ 	.byte	0x04, 0x29
        /*00ba*/ 	.short	(.L_1929 - .L_1928)


	//   ....[0]....
.L_1928:
        /*00bc*/ 	.word	0xffffffff


	//   ....[1]....
        /*00c0*/ 	.word	0xffffffff


	//   ....[2]....
        /*00c4*/ 	.word	0xffffffff


	//   ....[3]....
        /*00c8*/ 	.word	0xffffffff


	//   ....[4]....
        /*00cc*/ 	.word	0xffffffff


	//----- nvinfo : EIATTR_COOP_GROUP_INSTR_OFFSETS
	.align		4
.L_1929:
        /*00d0*/ 	.byte	0x04, 0x28
        /*00d2*/ 	.short	(.L_1931 - .L_1930)


	//   ....[0]....
.L_1930:
        /*00d4*/ 	.word	0x00002d30


	//   ....[1]....
        /*00d8*/ 	.word	0x00002d50


	//   ....[2]....
        /*00dc*/ 	.word	0x00002d70


	//   ....[3]....
        /*00e0*/ 	.word	0x00002d90


	//   ....[4]....
        /*00e4*/ 	.word	0x00002dc0


	//----- nvinfo : EIATTR_VRC_CTA_INIT_COUNT
	.align		4
.L_1931:
        /*00e8*/ 	.byte	0x02, 0x4a
	.zero		1
	.zero		1


	//----- nvinfo : EIATTR_EXIT_INSTR_OFFSETS
	.align		4
        /*00ec*/ 	.byte	0x04, 0x1c
        /*00ee*/ 	.short	(.L_1933 - .L_1932)


	//   ....[0]....
.L_1932:
        /*00f0*/ 	.word	0x00002eb0


	//   ....[1]....
        /*00f4*/ 	.word	0x00002f20


	//----- nvinfo : EIATTR_MAX_THREADS
	.align		4
.L_1933:
        /*00f8*/ 	.byte	0x04, 0x05
        /*00fa*/ 	.short	(.L_1935 - .L_1934)
.L_1934:
        /*00fc*/ 	.word	0x00000100
        /*0100*/ 	.word	0x00000001
        /*0104*/ 	.word	0x00000001


	//----- nvinfo : EIATTR_CRS_STACK_SIZE
	.align		4
.L_1935:
        /*0108*/ 	.byte	0x04, 0x1e
        /*010a*/ 	.short	(.L_1937 - .L_1936)
.L_1936:
        /*010c*/ 	.word	0x00000000


	//----- nvinfo : EIATTR_CBANK_PARAM_SIZE
	.align		4
.L_1937:
        /*0110*/ 	.byte	0x03, 0x19
        /*0112*/ 	.short	0x003c


	//----- nvinfo : EIATTR_PARAM_CBANK
	.align		4
        /*0114*/ 	.byte	0x04, 0x0a
        /*0116*/ 	.short	(.L_1939 - .L_1938)
	.align		4
.L_1938:
        /*0118*/ 	.word	index@(.nv.constant0._Z32norm_dist_backward_weight_kernelILi4ELi4EEvPKfS1_S1_S1_iiiiPff)
        /*011c*/ 	.short	0x0380
        /*011e*/ 	.short	0x003c


	//----- nvinfo : EIATTR_SW_WAR
	.align		4
.L_1939:
        /*0120*/ 	.byte	0x04, 0x36
        /*0122*/ 	.short	(.L_1941 - .L_1940)
.L_1940:
        /*0124*/ 	.word	0x00000008
.L_1941:


//--------------------- .nv.info._Z32norm_dist_backward_weight_kernelILi4ELi2EEvPKfS1_S1_S1_iiiiPff --------------------------
	.section	.nv.info._Z32norm_dist_backward_weight_kernelILi4ELi2EEvPKfS1_S1_S1_iiiiPff,"",@"SHT_CUDA_INFO"
	.sectionflags	@""
	.align	4


	//----- nvinfo : EIATTR_CUDA_API_VERSION
	.align		4
        /*0000*/ 	.byte	0x04, 0x37
        /*0002*/ 	.short	(.L_1943 - .L_1942)
.L_1942:
        /*0004*/ 	.word	0x00000082


	//----- nvinfo : EIATTR_KPARAM_INFO
	.align		4
.L_1943:
        /*0008*/ 	.byte	0x04, 0x17
        /*000a*/ 	.short	(.L_1945 - .L_1944)
.L_1944:
        /*000c*/ 	.word	0x00000000
        /*0010*/ 	.short	0x0009
        /*0012*/ 	.short	0x0038
        /*0014*/ 	.byte	0x00, 0xf0, 0x11, 0x00


	//----- nvinfo : EIATTR_KPARAM_INFO
	.align		4
.L_1945:
        /*0018*/ 	.byte	0x04, 0x17
        /*001a*/ 	.short	(.L_1947 - .L_1946)
.L_1946:
        /*001c*/ 	.word	0x00000000
        /*0020*/ 	.short	0x0008
        /*0022*/ 	.short	0x0030
        /*0024*/ 	.byte	0x00, 0xf5, 0x21, 0x00


	//----- nvinfo : EIATTR_KPARAM_INFO
	.align		4
.L_1947:
        /*0028*/ 	.byte	0x04, 0x17
        /*002a*/ 	.short	(.L_1949 - .L_1948)
.L_1948:
        /*002c*/ 	.word	0x00000000
        /*0030*/ 	.short	0x0007
        /*0032*/ 	.short	0x002c
        /*0034*/ 	.byte	0x00, 0xf0, 0x11, 0x00


	//----- nvinfo : EIATTR_KPARAM_INFO
	.align		4
.L_1949:
        /*0038*/ 	.byte	0x04, 0x17
        /*003a*/ 	.short	(.L_1951 - .L_1950)
.L_1950:
        /*003c*/ 	.word	0x00000000
        /*0040*/ 	.short	0x0006
        /*0042*/ 	.short	0x0028
        /*0044*/ 	.byte	0x00, 0xf0, 0x11, 0x00


	//----- nvinfo : EIATTR_KPARAM_INFO
	.align		4
.L_1951:
        /*0048*/ 	.byte	0x04, 0x17
        /*004a*/ 	.short	(.L_1953 - .L_1952)
.L_1952:
        /*004c*/ 	.word	0x00000000
        /*0050*/ 	.short	0x0005
        /*0052*/ 	.short	0x0024
        /*0054*/ 	.byte	0x00, 0xf0, 0x11, 0x00


	//----- nvinfo : EIATTR_KPARAM_INFO
	.align		4
.L_1953:
        /*0058*/ 	.byte	0x04, 0x17
        /*005a*/ 	.short	(.L_1955 - .L_1954)
.L_1954:
        /*005c*/ 	.word	0x00000000
        /*0060*/ 	.short	0x0004
        /*0062*/ 	.short	0x0020
        /*0064*/ 	.byte	0x00, 0xf0, 0x11, 0x00


	//----- nvinfo : EIATTR_KPARAM_INFO
	.align		4
.L_1955:
        /*0068*/ 	.byte	0x04, 0x17
        /*006a*/ 	.short	(.L_1957 - .L_1956)
.L_1956:
        /*006c*/ 	.word	0x00000000
        /*0070*/ 	.short	0x0003
        /*0072*/ 	.short	0x0018
        /*0074*/ 	.byte	0x00, 0xf5, 0x21, 0x00


	//----- nvinfo : EIATTR_KPARAM_INFO
	.align		4
.L_1957:
        /*0078*/ 	.byte	0x04, 0x17
        /*007a*/ 	.short	(.L_1959 - .L_1958)
.L_1958:
        /*007c*/ 	.word	0x00000000
        /*0080*/ 	.short	0x0002
        /*0082*/ 	.short	0x0010
        /*0084*/ 	.byte	0x00, 0xf5, 0x21, 0x00


	//----- nvinfo : EIATTR_KPARAM_INFO
	.align		4
.L_1959:
        /*0088*/ 	.byte	0x04, 0x17
        /*008a*/ 	.short	(.L_1961 - .L_1960)
.L_1960:
        /*008c*/ 	.word	0x00000000
        /*0090*/ 	.short	0x0001
        /*0092*/ 	.short	0x0008
        /*0094*/ 	.byte	0x00, 0xf5, 0x21, 0x00


	//----- nvinfo : EIATTR_KPARAM_INFO
	.align		4
.L_1961:
        /*0098*/ 	.byte	0x04, 0x17
        /*009a*/ 	.short	(.L_1963 - .L_1962)
.L_1962:
        /*009c*/ 	.word	0x00000000
        /*00a0*/ 	.short	0x0000
        /*00a2*/ 	.short	0x0000
        /*00a4*/ 	.byte	0x00, 0xf5, 0x21, 0x00


	//----- nvinfo : EIATTR_SPARSE_MMA_MASK
	.align		4
.L_1963:
        /*00a8*/ 	.byte	0x03, 0x50
        /*00aa*/ 	.short	0x0000


	//----- nvinfo : EIATTR_MAXREG_COUNT
	.align		4
        /*00ac*/ 	.byte	0x03, 0x1b
        /*00ae*/ 	.short	0x0040


	//----- nvinfo : EIATTR_NUM_BARRIERS
	.align		4
        /*00b0*/ 	.byte	0x02, 0x4c
        /*00b2*/ 	.byte	0x01
	.zero		1


	//----- nvinfo : EIATTR_MERCURY_ISA_VERSION
	.align		4
        /*00b4*/ 	.byte	0x03, 0x5f
        /*00b6*/ 	.short	0x0101


	//----- nvinfo : EIATTR_COOP_GROUP_MASK_REGIDS
	.align		4
        /*00b8*/ 	.byte	0x04, 0x29
        /*00ba*/ 	.short	(.L_1965 - .L_1964)


	//   ....[0]....
.L_1964:
        /*00bc*/ 	.word	0xffffffff


	//   ....[1]....
        /*00c0*/ 	.word	0xffffffff


	//   ....[2]....
        /*00c4*/ 	.word	0xffffffff


	//   ....[3]....
        /*00c8*/ 	.word	0xffffffff


	//   ....[4]....
        /*00cc*/ 	.word	0xffffffff


	//----- nvinfo : EIATTR_COOP_GROUP_INSTR_OFFSETS
	.align		4
.L_1965:
        /*00d0*/ 	.byte	0x04, 0x28
        /*00d2*/ 	.short	(.L_1967 - .L_1966)


	//   ....[0]....
.L_1966:
        /*00d4*/ 	.word	0x00002f90


	//   ....[1]....
        /*00d8*/ 	.word	0x00002fb0


	//   ....[2]....
        /*00dc*/ 	.word	0x00002fd0


	//   ....[3]....
        /*00e0*/ 	.word	0x00002ff0


	//   ....[4]....
        /*00e4*/ 	.word	0x00003020


	//----- nvinfo : EIATTR_VRC_CTA_INIT_COUNT
	.align		4
.L_1967:
        /*00e8*/ 	.byte	0x02, 0x4a
	.zero		1
	.zero		1


	//----- nvinfo : EIATTR_EXIT_INSTR_OFFSETS
	.align		4
        /*00ec*/ 	.byte	0x04, 0x1c
        /*00ee*/ 	.short	(.L_1969 - .L_1968)


	//   ....[0]....
.L_1968:
        /*00f0*/ 	.word	0x00003110


	//   ....[1]....
        /*00f4*/ 	.word	0x00003180


	//----- nvinfo : EIATTR_MAX_THREADS
	.align		4
.L_1969:
        /*00f8*/ 	.byte	0x04, 0x05
        /*00fa*/ 	.short	(.L_1971 - .L_1970)
.L_1970:
        /*00fc*/ 	.word	0x00000100
        /*0100*/ 	.word	0x00000001
        /*0104*/ 	.word	0x00000001


	//----- nvinfo : EIATTR_CRS_STACK_SIZE
	.align		4
.L_1971:
        /*0108*/ 	.byte	0x04, 0x1e
        /*010a*/ 	.short	(.L_1973 - .L_1972)
.L_1972:
        /*010c*/ 	.word	0x00000000


	//----- nvinfo : EIATTR_CBANK_PARAM_SIZE
	.align		4
.L_1973:
        /*0110*/ 	.byte	0x03, 0x19
        /*0112*/ 	.short	0x003c


	//----- nvinfo : EIATTR_PARAM_CBANK
	.align		4
        /*0114*/ 	.byte	0x04, 0x0a
        /*0116*/ 	.short	(.L_1975 - .L_1974)
	.align		4
.L_1974:
        /*0118*/ 	.word	index@(.nv.constant0._Z32norm_dist_backward_weight_kernelILi4ELi2EEvPKfS1_S1_S1_iiiiPff)
        /*011c*/ 	.short	0x0380
        /*011e*/ 	.short	0x003c


	//----- nvinfo : EIATTR_SW_WAR
	.align		4
.L_1975:
        /*0120*/ 	.byte	0x04, 0x36
        /*0122*/ 	.short	(.L_1977 - .L_1976)
.L_1976:
        /*0124*/ 	.word	0x00000008
.L_1977:


//--------------------- .nv.info._Z32norm_dist_backward_weight_kernelILi2ELi4EEvPKfS1_S1_S1_iiiiPff --------------------------
	.section	.nv.info._Z32norm_dist_backward_weight_kernelILi2ELi4EEvPKfS1_S1_S1_iiiiPff,"",@"SHT_CUDA_INFO"
	.sectionflags	@""
	.align	4


	//----- nvinfo : EIATTR_CUDA_API_VERSION
	.align		4
        /*0000*/ 	.byte	0x04, 0x37
        /*0002*/ 	.short	(.L_1979 - .L_1978)
.L_1978:
        /*0004*/ 	.word	0x00000082


	//----- nvinfo : EIATTR_KPARAM_INFO
	.align		4
.L_1979:
        /*0008*/ 	.byte	0x04, 0x17
        /*000a*/ 	.short	(.L_1981 - .L_1980)
.L_1980:
        /*000c*/ 	.word	0x00000000
        /*0010*/ 	.short	0x0009
        /*0012*/ 	.short	0x0038
        /*0014*/ 	.byte	0x00, 0xf0, 0x11, 0x00


	//----- nvinfo : EIATTR_KPARAM_INFO
	.align		4
.L_1981:
        /*0018*/ 	.byte	0x04, 0x17
        /*001a*/ 	.short	(.L_1983 - .L_1982)
.L_1982:
        /*001c*/ 	.word	0x00000000
        /*0020*/ 	.short	0x0008
        /*0022*/ 	.short	0x0030
        /*0024*/ 	.byte	0x00, 0xf5, 0x21, 0x00


	//----- nvinfo : EIATTR_KPARAM_INFO
	.align		4
.L_1983:
        /*0028*/ 	.byte	0x04, 0x17
        /*002a*/ 	.short	(.L_1985 - .L_1984)
.L_1984:
        /*002c*/ 	.word	0x00000000
        /*0030*/ 	.short	0x0007
        /*0032*/ 	.short	0x002c
        /*0034*/ 	.byte	0x00, 0xf0, 0x11, 0x00


	//----- nvinfo : EIATTR_KPARAM_INFO
	.align		4
.L_1985:
        /*0038*/ 	.byte	0x04, 0x17
        /*003a*/ 	.short	(.L_1987 - .L_1986)
.L_1986:
        /*003c*/ 	.word	0x00000000
        /*0040*/ 	.short	0x0006
        /*0042*/ 	.short	0x0028
        /*0044*/ 	.byte	0x00, 0xf0, 0x11, 0x00


	//----- nvinfo : EIATTR_KPARAM_INFO
	.align		4
.L_1987:
        /*0048*/ 	.byte	0x04, 0x17
        /*004a*/ 	.short	(.L_1989 - .L_1988)
.L_1988:
        /*004c*/ 	.word	0x00000000
        /*0050*/ 	.short	0x0005
        /*0052*/ 	.short	0x0024
        /*0054*/ 	.byte	0x00, 0xf0, 0x11, 0x00


	//----- nvinfo : EIATTR_KPARAM_INFO
	.align		4
.L_1989:
        /*0058*/ 	.byte	0x04, 0x17
        /*005a*/ 	.short	(.L_1991 - .L_1990)
.L_1990:
        /*005c*/ 	.word	0x00000000
        /*0060*/ 	.short	0x0004
        /*0062*/ 	.short	0x0020
        /*0064*/ 	.byte	0x00, 0xf0, 0x11, 0x00


	//----- nvinfo : EIATTR_KPARAM_INFO
	.align		4
.L_1991:
        /*0068*/ 	.byte	0x04, 0x17
        /*006a*/ 	.short	(.L_1993 - .L_1992)
.L_1992:
        /*006c*/ 	.word	0x00000000
        /*0070*/ 	.short	0x0003
        /*0072*/ 	.short	0x0018
        /*0074*/ 	.byte	0x00, 0xf5, 0x21, 0x00


	//----- nvinfo : EIATTR_KPARAM_INFO
	.align		4
.L_1993:
        /*0078*/ 	.byte	0x04, 0x17
        /*007a*/ 	.short	(.L_1995 - .L_1994)
.L_1994:
        /*007c*/ 	.word	0x00000000
        /*0080*/ 	.short	0x0002
        /*0082*/ 	.short	0x0010
        /*0084*/ 	.byte	0x00, 0xf5, 0x21, 0x00


	//----- nvinfo : EIATTR_KPARAM_INFO
	.align		4
.L_1995:
        /*0088*/ 	.byte	0x04, 0x17
        /*008a*/ 	.short	(.L_1997 - .L_1996)
.L_1996:
        /*008c*/ 	.word	0x00000000
        /*0090*/ 	.short	0x0001
        /*0092*/ 	.short	0x0008
        /*0094*/ 	.byte	0x00, 0xf5, 0x21, 0x00


	//----- nvinfo : EIATTR_KPARAM_INFO
	.align		4
.L_1997:
        /*0098*/ 	.byte	0x04, 0x17
        /*009a*/ 	.short	(.L_1999 - .L_1998)
.L_1998:
        /*009c*/ 	.word	0x00000000
        /*00a0*/ 	.short	0x0000
        /*00a2*/ 	.short	0x0000
        /*00a4*/ 	.byte	0x00, 0xf5, 0x21, 0x00


	//----- nvinfo : EIATTR_SPARSE_MMA_MASK
	.align		4
.L_1999:
        /*00a8*/ 	.byte	0x03, 0x50
        /*00aa*/ 	.short	0x0000


	//----- nvinfo : EIATTR_MAXREG_COUNT
	.align		4
        /*00ac*/ 	.byte	0x03, 0x1b
        /*00ae*/ 	.short	0x0040


	//----- nvinfo : EIATTR_NUM_BARRIERS
	.align		4
        /*00b0*/ 	.byte	0x02, 0x4c
        /*00b2*/ 	.byte	0x01
	.zero		1


	//----- nvinfo : EIATTR_MERCURY_ISA_VERSION
	.align		4
        /*00b4*/ 	.byte	0x03, 0x5f
        /*00b6*/ 	.short	0x0101


	//----- nvinfo : EIATTR_COOP_GROUP_MASK_REGIDS
	.align		4
        /*00b8*/ 	.byte	0x04, 0x29
        /*00ba*/ 	.short	(.L_2001 - .L_2000)


	//   ....[0]....
.L_2000:
        /*00bc*/ 	.word	0xffffffff


	//   ....[1]....
        /*00c0*/ 	.word	0xffffffff


	//   ....[2]....
        /*00c4*/ 	.word	0xffffffff


	//   ....[3]....
        /*00c8*/ 	.word	0xffffffff


	//   ....[4]....
        /*00cc*/ 	.word	0xffffffff


	//----- nvinfo : EIATTR_COOP_GROUP_INSTR_OFFSETS
	.align		4
.L_2001:
        /*00d0*/ 	.byte	0x04, 0x28
        /*00d2*/ 	.short	(.L_2003 - .L_2002)


	//   ....[0]....
.L_2002:
        /*00d4*/ 	.word	0x00002de0


	//   ....[1]....
        /*00d8*/ 	.word	0x00002e00


	//   ....[2]....
        /*00dc*/ 	.word	0x00002e20


	//   ....[3]....
        /*00e0*/ 	.word	0x00002e40


	//   ....[4]....
        /*00e4*/ 	.word	0x00002e60


	//----- nvinfo : EIATTR_VRC_CTA_INIT_COUNT
	.align		4
.L_2003:
        /*00e8*/ 	.byte	0x02, 0x4a
	.zero		1
	.zero		1


	//----- nvinfo : EIATTR_EXIT_INSTR_OFFSETS
	.align		4
        /*00ec*/ 	.byte	0x04, 0x1c
        /*00ee*/ 	.short	(.L_2005 - .L_2004)


	//   ....[0]....
.L_2004:
        /*00f0*/ 	.word	0x00002f00


	//   ....[1]....
        /*00f4*/ 	.word	0x00002f70


	//----- nvinfo : EIATTR_MAX_THREADS
	.align		4
.L_2005:
        /*00f8*/ 	.byte	0x04, 0x05
        /*00fa*/ 	.short	(.L_2007 - .L_2006)
.L_2006:
        /*00fc*/ 	.word	0x00000100
        /*0100*/ 	.word	0x00000001
        /*0104*/ 	.word	0x00000001


	//----- nvinfo : EIATTR_CRS_STACK_SIZE
	.align		4
.L_2007:
        /*0108*/ 	.byte	0x04, 0x1e
        /*010a*/ 	.short	(.L_2009 - .L_2008)
.L_2008:
        /*010c*/ 	.word	0x00000000


	//----- nvinfo : EIATTR_CBANK_PARAM_SIZE
	.align		4
.L_2009:
        /*0110*/ 	.byte	0x03, 0x19
        /*0112*/ 	.short	0x003c


	//----- nvinfo : EIATTR_PARAM_CBANK
	.align		4
        /*0114*/ 	.byte	0x04, 0x0a
        /*0116*/ 	.short	(.L_2011 - .L_2010)
	.align		4
.L_2010:
        /*0118*/ 	.word	index@(.nv.constant0._Z32norm_dist_backward_weight_kernelILi2ELi4EEvPKfS1_S1_S1_iiiiPff)
        /*011c*/ 	.short	0x0380
        /*011e*/ 	.short	0x003c


	//----- nvinfo : EIATTR_SW_WAR
	.align		4
.L_2011:
        /*0120*/ 	.byte	0x04, 0x36
        /*0122*/ 	.short	(.L_2013 - .L_2012)
.L_2012:
        /*0124*/ 	.word	0x00000008
.L_2013:


//--------------------- .nv.info._Z32norm_dist_backward_weight_kernelILi2ELi2EEvPKfS1_S1_S1_iiiiPff --------------------------
	.section	.nv.info._Z32norm_dist_backward_weight_kernelILi2ELi2EEvPKfS1_S1_S1_iiiiPff,"",@"SHT_CUDA_INFO"
	.sectionflags	@""
	.align	4


	//----- nvinfo : EIATTR_CUDA_API_VERSION
	.align		4
        /*0000*/ 	.byte	0x04, 0x37
        /*0002*/ 	.short	(.L_2015 - .L_2014)
.L_2014:
        /*0004*/ 	.word	0x00000082


	//----- nvinfo : EIATTR_KPARAM_INFO
	.align		4
.L_2015:
        /*0008*/ 	.byte	0x04, 0x17
        /*000a*/ 	.short	(.L_2017 - .L_2016)
.L_2016:
        /*000c*/ 	.word	0x00000000
        /*0010*/ 	.short	0x0009
        /*0012*/ 	.short	0x0038
        /*0014*/ 	.byte	0x00, 0xf0, 0x11, 0x00


	//----- nvinfo : EIATTR_KPARAM_INFO
	.align		4
.L_2017:
        /*0018*/ 	.byte	0x04, 0x17
        /*001a*/ 	.short	(.L_2019 - .L_2018)
.L_2018:
        /*001c*/ 	.word	0x00000000
        /*0020*/ 	.short	0x0008
        /*0022*/ 	.short	0x0030
        /*0024*/ 	.byte	0x00, 0xf5, 0x21, 0x00


	//----- nvinfo : EIATTR_KPARAM_INFO
	.align		4
.L_2019:
        /*0028*/ 	.byte	0x04, 0x17
        /*002a*/ 	.short	(.L_2021 - .L_2020)
.L_2020:
        /*002c*/ 	.word	0x00000000
        /*0030*/ 	.short	0x0007
        /*0032*/ 	.short	0x002c
        /*0034*/ 	.byte	0x00, 0xf0, 0x11, 0x00


	//----- nvinfo : EIATTR_KPARAM_INFO
	.align		4
.L_2021:
        /*0038*/ 	.byte	0x04, 0x17
        /*003a*/ 	.short	(.L_2023 - .L_2022)
.L_2022:
        /*003c*/ 	.word	0x00000000
        /*0040*/ 	.short	0x0006
        /*0042*/ 	.short	0x0028
        /*0044*/ 	.byte	0x00, 0xf0, 0x11, 0x00


	//----- nvinfo : EIATTR_KPARAM_INFO
	.align		4
.L_2023:
        /*0048*/ 	.byte	0x04, 0x17
        /*004a*/ 	.short	(.L_2025 - .L_2024)
.L_2024:
        /*004c*/ 	.word	0x00000000
        /*0050*/ 	.short	0x0005
        /*0052*/ 	.short	0x0024
        /*0054*/ 	.byte	0x00, 0xf0, 0x11, 0x00


	//----- nvinfo : EIATTR_KPARAM_INFO
	.align		4
.L_2025:
        /*0058*/ 	.byte	0x04, 0x17
        /*005a*/ 	.short	(.L_2027 - .L_2026)
.L_2026:
        /*005c*/ 	.word	0x00000000
        /*0060*/ 	.short	0x0004
        /*0062*/ 	.short	0x0020
        /*0064*/ 	.byte	0x00, 0xf0, 0x11, 0x00


	//----- nvinfo : EIATTR_KPARAM_INFO
	.align		4
.L_2027:
        /*0068*/ 	.byte	0x04, 0x17
        /*006a*/ 	.short	(.L_2029 - .L_2028)
.L_2028:
        /*006c*/ 	.word	0x00000000
        /*0070*/ 	.short	0x0003
        /*0072*/ 	.short	0x0018
        /*0074*/ 	.byte	0x00, 0xf5, 0x21, 0x00


	//----- nvinfo : EIATTR_KPARAM_INFO
	.align		4
.L_2029:
        /*0078*/ 	.byte	0x04, 0x17
        /*007a*/ 	.short	(.L_2031 - .L_2030)
.L_2030:
        /*007c*/ 	.word	0x00000000
        /*0080*/ 	.short	0x0002
        /*0082*/ 	.short	0x0010
        /*0084*/ 	.byte	0x00, 0xf5, 0x21, 0x00


	//----- nvinfo : EIATTR_KPARAM_INFO
	.align		4
.L_2031:
        /*0088*/ 	.byte	0x04, 0x17
        /*008a*/ 	.short	(.L_2033 - .L_2032)
.L_2032:
        /*008c*/ 	.word	0x00000000
        /*0090*/ 	.short	0x0001
        /*0092*/ 	.short	0x0008
        /*0094*/ 	.byte	0x00, 0xf5, 0x21, 0x00


	//----- nvinfo : EIATTR_KPARAM_INFO
	.align		4
.L_2033:
        /*0098*/ 	.byte	0x04, 0x17
        /*009a*/ 	.short	(.L_2035 - .L_2034)
.L_2034:
        /*009c*/ 	.word	0x00000000
        /*00a0*/ 	.short	0x0000
        /*00a2*/ 	.short	0x0000
        /*00a4*/ 	.byte	0x00, 0xf5, 0x21, 0x00


	//----- nvinfo : EIATTR_SPARSE_MMA_MASK
	.align		4
.L_2035:
        /*00a8*/ 	.byte	0x03, 0x50
        /*00aa*/ 	.short	0x0000


	//----- nvinfo : EIATTR_MAXREG_COUNT
	.align		4
        /*00ac*/ 	.byte	0x03, 0x1b
        /*00ae*/ 	.short	0x0040


	//----- nvinfo : EIATTR_NUM_BARRIERS
	.align		4
        /*00b0*/ 	.byte	0x02, 0x4c
        /*00b2*/ 	.byte	0x01
	.zero		1


	//----- nvinfo : EIATTR_MERCURY_ISA_VERSION
	.align		4
        /*00b4*/ 	.byte	0x03, 0x5f
        /*00b6*/ 	.short	0x0101


	//----- nvinfo : EIATTR_COOP_GROUP_MASK_REGIDS
	.align		4
        /*00b8*/ 	.byte	0x04, 0x29
        /*00ba*/ 	.short	(.L_2037 - .L_2036)


	//   ....[0]....
.L_2036:
        /*00bc*/ 	.word	0xffffffff


	//   ....[1]....
        /*00c0*/ 	.word	0xffffffff


	//   ....[2]....
        /*00c4*/ 	.word	0xffffffff


	//   ....[3]....
        /*00c8*/ 	.word	0xffffffff


	//   ....[4]....
        /*00cc*/ 	.word	0xffffffff


	//----- nvinfo : EIATTR_COOP_GROUP_INSTR_OFFSETS
	.align		4
.L_2037:
        /*00d0*/ 	.byte	0x04, 0x28
        /*00d2*/ 	.short	(.L_2039 - .L_2038)


	//   ....[0]....
.L_2038:
        /*00d4*/ 	.word	0x00002fd0


	//   ....[1]....
        /*00d8*/ 	.word	0x00002ff0


	//   ....[2]....
        /*00dc*/ 	.word	0x00003010


	//   ....[3]....
        /*00e0*/ 	.word	0x00003030


	//   ....[4]....
        /*00e4*/ 	.word	0x00003080


	//----- nvinfo : EIATTR_VRC_CTA_INIT_COUNT
	.align		4
.L_2039:
        /*00e8*/ 	.byte	0x02, 0x4a
	.zero		1
	.zero		1


	//----- nvinfo : EIATTR_EXIT_INSTR_OFFSETS
	.align		4
        /*00ec*/ 	.byte	0x04, 0x1c
        /*00ee*/ 	.short	(.L_2041 - .L_2040)


	//   ....[0]....
.L_2040:
        /*00f0*/ 	.word	0x00003190


	//   ....[1]....
        /*00f4*/ 	.word	0x00003200


	//----- nvinfo : EIATTR_MAX_THREADS
	.align		4
.L_2041:
        /*00f8*/ 	.byte	0x04, 0x05
        /*00fa*/ 	.short	(.L_2043 - .L_2042)
.L_2042:
        /*00fc*/ 	.word	0x00000100
        /*0100*/ 	.word	0x00000001
        /*0104*/ 	.word	0x00000001


	//----- nvinfo : EIATTR_CRS_STACK_SIZE
	.align		4
.L_2043:
        /*0108*/ 	.byte	0x04, 0x1e
        /*010a*/ 	.short	(.L_2045 - .L_2044)
.L_2044:
        /*010c*/ 	.word	0x00000000


	//----- nvinfo : EIATTR_CBANK_PARAM_SIZE
	.align		4
.L_2045:
        /*0110*/ 	.byte	0x03, 0x19
        /*0112*/ 	.short	0x003c


	//----- nvinfo : EIATTR_PARAM_CBANK
	.align		4
        /*0114*/ 	.byte	0x04, 0x0a
        /*0116*/ 	.short	(.L_2047 - .L_2046)
	.align		4
.L_2046:
        /*0118*/ 	.word	index@(.nv.constant0._Z32norm_dist_backward_weight_kernelILi2ELi2EEvPKfS1_S1_S1_iiiiPff)
        /*011c*/ 	.short	0x0380
        /*011e*/ 	.short	0x003c


	//----- nvinfo : EIATTR_SW_WAR
	.align		4
.L_2047:
        /*0120*/ 	.byte	0x04, 0x36
        /*0122*/ 	.short	(.L_2049 - .L_2048)
.L_2048:
        /*0124*/ 	.word	0x00000008
.L_2049:


//--------------------- .nv.info._Z32norm_dist_backward_weight_kernelILi2ELi1EEvPKfS1_S1_S1_iiiiPff --------------------------
	.section	.nv.info._Z32norm_dist_backward_weight_kernelILi2ELi1EEvPKfS1_S1_S1_iiiiPff,"",@"SHT_CUDA_INFO"
	.sectionflags	@""
	.align	4


	//----- nvinfo : EIATTR_CUDA_API_VERSION
	.align		4
        /*0000*/ 	.byte	0x04, 0x37
        /*0002*/ 	.short	(.L_2051 - .L_2050)
.L_2050:
        /*0004*/ 	.word	0x00000082


	//----- nvinfo : EIATTR_KPARAM_INFO
	.align		4
.L_2051:
        /*0008*/ 	.byte	0x04, 0x17
        /*000a*/ 	.short	(.L_2053 - .L_2052)
.L_2052:
        /*000c*/ 	.word	0x00000000
        /*0010*/ 	.short	0x0009
        /*0012*/ 	.short	0x0038
        /*0014*/ 	.byte	0x00, 0xf0, 0x11, 0x00


	//----- nvinfo : EIATTR_KPARAM_INFO
	.align		4
.L_2053:
        /*0018*/ 	.byte	0x04, 0x17
        /*001a*/ 	.short	(.L_2055 - .L_2054)
.L_2054:
        /*001c*/ 	.word	0x00000000
        /*0020*/ 	.short	0x0008
        /*0022*/ 	.short	0x0030
        /*0024*/ 	.byte	0x00, 0xf5, 0x21, 0x00


	//----- nvinfo : EIATTR_KPARAM_INFO
	.align		4
.L_2055:
        /*0028*/ 	.byte	0x04, 0x17
        /*002a*/ 	.short	(.L_2057 - .L_2056)
.L_2056:
        /*002c*/ 	.word	0x00000000
        /*0030*/ 	.short	0x0007
        /*0032*/ 	.short	0x002c
        /*0034*/ 	.byte	0x00, 0xf0, 0x11, 0x00


	//----- nvinfo : EIATTR_KPARAM_INFO
	.align		4
.L_2057:
        /*0038*/ 	.byte	0x04, 0x17
        /*003a*/ 	.short	(.L_2059 - .L_2058)
.L_2058:
        /*003c*/ 	.word	0x00000000
        /*0040*/ 	.short	0x0006
        /*0042*/ 	.short	0x0028
        /*0044*/ 	.byte	0x00, 0xf0, 0x11, 0x00


	//----- nvinfo : EIATTR_KPARAM_INFO
	.align		4
.L_2059:
        /*0048*/ 	.byte	0x04, 0x17
        /*004a*/ 	.short	(.L_2061 - .L_2060)
.L_2060:
        /*004c*/ 	.word	0x00000000
        /*0050*/ 	.short	0x0005
        /*0052*/ 	.short	0x0024
        /*0054*/ 	.byte	0x00, 0xf0, 0x11, 0x00


	//----- nvinfo : EIATTR_KPARAM_INFO
	.align		4
.L_2061:
        /*0058*/ 	.byte	0x04, 0x17
        /*005a*/ 	.short	(.L_2063 - .L_2062)
.L_2062:
        /*005c*/ 	.word	0x00000000
        /*0060*/ 	.short	0x0004
        /*0062*/ 	.short	0x0020
        /*0064*/ 	.byte	0x00, 0xf0, 0x11, 0x00


	//----- nvinfo : EIATTR_KPARAM_INFO
	.align		4
.L_2063:
        /*0068*/ 	.byte	0x04, 0x17
        /*006a*/ 	.short	(.L_2065 - .L_2064)
.L_2064:
        /*006c*/ 	.word	0x00000000
        /*0070*/ 	.short	0x0003
        /*0072*/ 	.short	0x0018
        /*0074*/ 	.byte	0x00, 0xf5, 0x21, 0x00


	//----- nvinfo : EIATTR_KPARAM_INFO
	.align		4
.L_2065:
        /*0078*/ 	.byte	0x04, 0x17
        /*007a*/ 	.short	(.L_2067 - .L_2066)
.L_2066:
        /*007c*/ 	.word	0x00000000
        /*0080*/ 	.short	0x0002
        /*0082*/ 	.short	0x0010
        /*0084*/ 	.byte	0x00, 0xf5, 0x21, 0x00


	//----- nvinfo : EIATTR_KPARAM_INFO
	.align		4
.L_2067:
        /*0088*/ 	.byte	0x04, 0x17
        /*008a*/ 	.short	(.L_2069 - .L_2068)
.L_2068:
        /*008c*/ 	.word	0x00000000
        /*0090*/ 	.short	0x0001
        /*0092*/ 	.short	0x0008
        /*0094*/ 	.byte	0x00, 0xf5, 0x21, 0x00


	//----- nvinfo : EIATTR_KPARAM_INFO
	.align		4
.L_2069:
        /*0098*/ 	.byte	0x04, 0x17
        /*009a*/ 	.short	(.L_2071 - .L_2070)
.L_2070:
        /*009c*/ 	.word	0x00000000
        /*00a0*/ 	.short	0x0000
        /*00a2*/ 	.short	0x0000
        /*00a4*/ 	.byte	0x00, 0xf5, 0x21, 0x00


	//----- nvinfo : EIATTR_SPARSE_MMA_MASK
	.align		4
.L_2071:
        /*00a8*/ 	.byte	0x03, 0x50
        /*00aa*/ 	.short	0x0000


	//----- nvinfo : EIATTR_MAXREG_COUNT
	.align		4
        /*00ac*/ 	.byte	0x03, 0x1b
        /*00ae*/ 	.short	0x0040


	//----- nvinfo : EIATTR_NUM_BARRIERS
	.align		4
        /*00b0*/ 	.byte	0x02, 0x4c
        /*00b2*/ 	.byte	0x01
	.zero		1


	//----- nvinfo : EIATTR_MERCURY_ISA_VERSION
	.align		4
        /*00b4*/ 	.byte	0x03, 0x5f
        /*00b6*/ 	.short	0x0101


	//----- nvinfo : EIATTR_COOP_GROUP_MASK_REGIDS
	.align		4
        /*00b8*/ 	.byte	0x04, 0x29
        /*00ba*/ 	.short	(.L_2073 - .L_2072)


	//   ....[0]....
.L_2072:
        /*00bc*/ 	.word	0xffffffff


	//   ....[1]....
        /*00c0*/ 	.word	0xffffffff


	//   ....[2]....
        /*00c4*/ 	.word	0xffffffff


	//   ....[3]....
        /*00c8*/ 	.word	0xffffffff


	//   ....[4]....
        /*00cc*/ 	.word	0xffffffff


	//----- nvinfo : EIATTR_COOP_GROUP_INSTR_OFFSETS
	.align		4
.L_2073:
        /*00d0*/ 	.byte	0x04, 0x28
        /*00d2*/ 	.short	(.L_2075 - .L_2074)


	//   ....[0]....
.L_2074:
        /*00d4*/ 	.word	0x000034b0


	//   ....[1]....
        /*00d8*/ 	.word	0x000034d0


	//   ....[2]....
        /*00dc*/ 	.word	0x000034f0


	//   ....[3]....
        /*00e0*/ 	.word	0x00003510


	//   ....[4]....
        /*00e4*/ 	.word	0x00003560


	//----- nvinfo : EIATTR_VRC_CTA_INIT_COUNT
	.align		4
.L_2075:
        /*00e8*/ 	.byte	0x02, 0x4a
	.zero		1
	.zero		1


	//----- nvinfo : EIATTR_EXIT_INSTR_OFFSETS
	.align		4
        /*00ec*/ 	.byte	0x04, 0x1c
        /*00ee*/ 	.short	(.L_2077 - .L_2076)


	//   ....[0]....
.L_2076:
        /*00f0*/ 	.word	0x00003670


	//   ....[1]....
        /*00f4*/ 	.word	0x000036e0


	//----- nvinfo : EIATTR_MAX_THREADS
	.align		4
.L_2077:
        /*00f8*/ 	.byte	0x04, 0x05
        /*00fa*/ 	.short	(.L_2079 - .L_2078)
.L_2078:
        /*00fc*/ 	.word	0x00000100
        /*0100*/ 	.word	0x00000001
        /*0104*/ 	.word	0x00000001


	//----- nvinfo : EIATTR_CRS_STACK_SIZE
	.align		4
.L_2079:
        /*0108*/ 	.byte	0x04, 0x1e
        /*010a*/ 	.short	(.L_2081 - .L_2080)
.L_2080:
        /*010c*/ 	.word	0x00000000


	//----- nvinfo : EIATTR_CBANK_PARAM_SIZE
	.align		4
.L_2081:
        /*0110*/ 	.byte	0x03, 0x19
        /*0112*/ 	.short	0x003c


	//----- nvinfo : EIATTR_PARAM_CBANK
	.align		4
        /*0114*/ 	.byte	0x04, 0x0a
        /*0116*/ 	.short	(.L_2083 - .L_2082)
	.align		4
.L_2082:
        /*0118*/ 	.word	index@(.nv.constant0._Z32norm_dist_backward_weight_kernelILi2ELi1EEvPKfS1_S1_S1_iiiiPff)
        /*011c*/ 	.short	0x0380
        /*011e*/ 	.short	0x003c


	//----- nvinfo : EIATTR_SW_WAR
	.align		4
.L_2083:
        /*0120*/ 	.byte	0x04, 0x36
        /*0122*/ 	.short	(.L_2085 - .L_2084)
.L_2084:
        /*0124*/ 	.word	0x00000008
.L_2085:


//--------------------- .nv.info._Z32norm_dist_backward_weight_kernelILi1ELi2EEvPKfS1_S1_S1_iiiiPff --------------------------
	.section	.nv.info._Z32norm_dist_backward_weight_kernelILi1ELi2EEvPKfS1_S1_S1_iiiiPff,"",@"SHT_CUDA_INFO"
	.sectionflags	@""
	.align	4


	//----- nvinfo : EIATTR_CUDA_API_VERSION
	.align		4
        /*0000*/ 	.byte	0x04, 0x37
        /*0002*/ 	.short	(.L_2087 - .L_2086)
.L_2086:
        /*0004*/ 	.word	0x00000082


	//----- nvinfo : EIATTR_KPARAM_INFO
	.align		4
.L_2087:
        /*0008*/ 	.byte	0x04, 0x17
        /*000a*/ 	.short	(.L_2089 - .L_2088)
.L_2088:
        /*000c*/ 	.word	0x00000000
        /*0010*/ 	.short	0x0009
        /*0012*/ 	.short	0x0038
        /*0014*/ 	.byte	0x00, 0xf0, 0x11, 0x00


	//----- nvinfo : EIATTR_KPARAM_INFO
	.align		4
.L_2089:
        /*0018*/ 	.byte	0x04, 0x17
        /*001a*/ 	.short	(.L_2091 - .L_2090)
.L_2090:
        /*001c*/ 	.word	0x00000000
        /*0020*/ 	.short	0x0008
        /*0022*/ 	.short	0x0030
        /*0024*/ 	.byte	0x00, 0xf5, 0x21, 0x00


	//----- nvinfo : EIATTR_KPARAM_INFO
	.align		4
.L_2091:
        /*0028*/ 	.byte	0x04, 0x17
        /*002a*/ 	.short	(.L_2093 - .L_2092)
.L_2092:
        /*002c*/ 	.word	0x00000000
        /*0030*/ 	.short	0x0007
        /*0032*/ 	.short	0x002c
        /*0034*/ 	.byte	0x00, 0xf0, 0x11, 0x00


	//----- nvinfo : EIATTR_KPARAM_INFO
	.align		4
.L_2093:
        /*0038*/ 	.byte	0x04, 0x17
        /*003a*/ 	.short	(.L_2095 - .L_2094)
.L_2094:
        /*003c*/ 	.word	0x00000000
        /*0040*/ 	.short	0x0006
        /*0042*/ 	.short	0x0028
        /*0044*/ 	.byte	0x00, 0xf0, 0x11, 0x00


	//----- nvinfo : EIATTR_KPARAM_INFO
	.align		4
.L_2095:
        /*0048*/ 	.byte	0x04, 0x17
        /*004a*/ 	.short	(.L_2097 - .L_2096)
.L_2096:
        /*004c*/ 	.word	0x00000000
        /*0050*/ 	.short	0x0005
        /*0052*/ 	.short	0x0024
        /*0054*/ 	.byte	0x00, 0xf0, 0x11, 0x00


	//----- nvinfo : EIATTR_KPARAM_INFO
	.align		4
.L_2097:
        /*0058*/ 	.byte	0x04, 0x17
        /*005a*/ 	.short	(.L_2099 - .L_2098)
.L_2098:
        /*005c*/ 	.word	0x00000000
        /*0060*/ 	.short	0x0004
        /*0062*/ 	.short	0x0020
        /*0064*/ 	.byte	0x00, 0xf0, 0x11, 0x00


	//----- nvinfo : EIATTR_KPARAM_INFO
	.align		4
.L_2099:
        /*0068*/ 	.byte	0x04, 0x17
        /*006a*/ 	.short	(.L_2101 - .L_2100)
.L_2100:
        /*006c*/ 	.word	0x00000000
        /*0070*/ 	.short	0x0003
        /*0072*/ 	.short	0x0018
        /*0074*/ 	.byte	0x00, 0xf5, 0x21, 0x00


	//----- nvinfo : EIATTR_KPARAM_INFO
	.align		4
.L_2101:
        /*0078*/ 	.byte	0x04, 0x17
        /*007a*/ 	.short	(.L_2103 - .L_2102)
.L_2102:
        /*007c*/ 	.word	0x00000000
        /*0080*/ 	.short	0x0002
        /*0082*/ 	.short	0x0010
        /*0084*/ 	.byte	0x00, 0xf5, 0x21, 0x00


	//----- nvinfo : EIATTR_KPARAM_INFO
	.align		4
.L_2103:
        /*0088*/ 	.byte	0x04, 0x17
        /*008a*/ 	.short	(.L_2105 - .L_2104)
.L_2104:
        /*008c*/ 	.word	0x00000000
        /*0090*/ 	.short	0x0001
        /*0092*/ 	.short	0x0008
        /*0094*/ 	.byte	0x00, 0xf5, 0x21, 0x00


	//----- nvinfo : EIATTR_KPARAM_INFO
	.align		4
.L_2105:
        /*0098*/ 	.byte	0x04, 0x17
        /*009a*/ 	.short	(.L_2107 - .L_2106)
.L_2106:
        /*009c*/ 	.word	0x00000000
        /*00a0*/ 	.short	0x0000
        /*00a2*/ 	.short	0x0000
        /*00a4*/ 	.byte	0x00, 0xf5, 0x21, 0x00


	//----- nvinfo : EIATTR_SPARSE_MMA_MASK
	.align		4
.L_2107:
        /*00a8*/ 	.byte	0x03, 0x50
        /*00aa*/ 	.short	0x0000


	//----- nvinfo : EIATTR_MAXREG_COUNT
	.align		4
        /*00ac*/ 	.byte	0x03, 0x1b
        /*00ae*/ 	.short	0x0040


	//----- nvinfo : EIATTR_NUM_BARRIERS
	.align		4
        /*00b0*/ 	.byte	0x02, 0x4c
        /*00b2*/ 	.byte	0x01
	.zero		1


	//----- nvinfo : EIATTR_MERCURY_ISA_VERSION
	.align		4
        /*00b4*/ 	.byte	0x03, 0x5f
        /*00b6*/ 	.short	0x0101


	//----- nvinfo : EIATTR_COOP_GROUP_MASK_REGIDS
	.align		4
        /*00b8*/ 	.byte	0x04, 0x29
        /*00ba*/ 	.short	(.L_2109 - .L_2108)


	//   ....[0]....
.L_2108:
        /*00bc*/ 	.word	0xffffffff


	//   ....[1]....
        /*00c0*/ 	.word	0xffffffff


	//   ....[2]....
        /*00c4*/ 	.word	0xffffffff


	//   ....[3]....
        /*00c8*/ 	.word	0xffffffff


	//   ....[4]....
        /*00cc*/ 	.word	0xffffffff


	//----- nvinfo : EIATTR_COOP_GROUP_INSTR_OFFSETS
	.align		4
.L_2109:
        /*00d0*/ 	.byte	0x04, 0x28
        /*00d2*/ 	.short	(.L_2111 - .L_2110)


	//   ....[0]....
.L_2110:
        /*00d4*/ 	.word	0x00002ff0


	//   ....[1]....
        /*00d8*/ 	.word	0x00003010


	//   ....[2]....
        /*00dc*/ 	.word	0x00003030


	//   ....[3]....
        /*00e0*/ 	.word	0x00003050


	//   ....[4]....
        /*00e4*/ 	.word	0x00003090


	//----- nvinfo : EIATTR_VRC_CTA_INIT_COUNT
	.align		4
.L_2111:
        /*00e8*/ 	.byte	0x02, 0x4a
	.zero		1
	.zero		1


	//----- nvinfo : EIATTR_EXIT_INSTR_OFFSETS
	.align		4
        /*00ec*/ 	.byte	0x04, 0x1c
        /*00ee*/ 	.short	(.L_2113 - .L_2112)


	//   ....[0]....
.L_2112:
        /*00f0*/ 	.word	0x00003150


	//   ....[1]....
        /*00f4*/ 	.word	0x000031c0


	//----- nvinfo : EIATTR_MAX_THREADS
	.align		4
.L_2113:
        /*00f8*/ 	.byte	0x04, 0x05
        /*00fa*/ 	.short	(.L_2115 - .L_2114)
.L_2114:
        /*00fc*/ 	.word	0x00000100
        /*0100*/ 	.word	0x00000001
        /*0104*/ 	.word	0x00000001


	//----- nvinfo : EIATTR_CRS_STACK_SIZE
	.align		4
.L_2115:
        /*0108*/ 	.byte	0x04, 0x1e
        /*010a*/ 	.short	(.L_2117 - .L_2116)
.L_2116:
        /*010c*/ 	.word	0x00000000


	//----- nvinfo : EIATTR_CBANK_PARAM_SIZE
	.align		4
.L_2117:
        /*0110*/ 	.byte	0x03, 0x19
        /*0112*/ 	.short	0x003c


	//----- nvinfo : EIATTR_PARAM_CBANK
	.align		4
        /*0114*/ 	.byte	0x04, 0x0a
        /*0116*/ 	.short	(.L_2119 - .L_2118)
	.align		4
.L_2118:
        /*0118*/ 	.word	index@(.nv.constant0._Z32norm_dist_backward_weight_kernelILi1ELi2EEvPKfS1_S1_S1_iiiiPff)
        /*011c*/ 	.short	0x0380
        /*011e*/ 	.short	0x003c


	//----- nvinfo : EIATTR_SW_WAR
	.align		4
.L_2119:
        /*0120*/ 	.byte	0x04, 0x36
        /*0122*/ 	.short	(.L_2121 - .L_2120)
.L_2120:
        /*0124*/ 	.word	0x00000008
.L_2121:


//--------------------- .nv.info._Z32norm_dist_backward_weight_kernelILi1ELi1EEvPKfS1_S1_S1_iiiiPff --------------------------
	.section	.nv.info._Z32norm_dist_backward_weight_kernelILi1ELi1EEvPKfS1_S1_S1_iiiiPff,"",@"SHT_CUDA_INFO"
	.sectionflags	@""
	.align	4


	//----- nvinfo : EIATTR_CUDA_API_VERSION
	.align		4
        /*0000*/ 	.byte	0x04, 0x37
        /*0002*/ 	.short	(.L_2123 - .L_2122)
.L_2122:
        /*0004*/ 	.word	0x00000082


	//----- nvinfo : EIATTR_KPARAM_INFO
	.align		4
.L_2123:
        /*0008*/ 	.byte	0x04, 0x17
        /*000a*/ 	.short	(.L_2125 - .L_2124)
.L_2124:
        /*000c*/ 	.word	0x00000000
        /*0010*/ 	.short	0x0009
        /*0012*/ 	.short	0x0038
        /*0014*/ 	.byte	0x00, 0xf0, 0x11, 0x00


	//----- nvinfo : EIATTR_KPARAM_INFO
	.align		4
.L_2125:
        /*0018*/ 	.byte	0x04, 0x17
        /*001a*/ 	.short	(.L_2127 - .L_2126)
.L_2126:
        /*001c*/ 	.word	0x00000000
        /*0020*/ 	.short	0x0008
        /*0022*/ 	.short	0x0030
        /*0024*/ 	.byte	0x00, 0xf5, 0x21, 0x00


	//----- nvinfo : EIATTR_KPARAM_INFO
	.align		4
.L_2127:
        /*0028*/ 	.byte	0x04, 0x17
        /*002a*/ 	.short	(.L_2129 - .L_2128)
.L_2128:
        /*002c*/ 	.word	0x00000000
        /*0030*/ 	.short	0x0007
        /*0032*/ 	.short	0x002c
        /*0034*/ 	.byte	0x00, 0xf0, 0x11, 0x00


	//----- nvinfo : EIATTR_KPARAM_INFO
	.align		4
.L_2129:
        /*0038*/ 	.byte	0x04, 0x17
        /*003a*/ 	.short	(.L_2131 - .L_2130)
.L_2130:
        /*003c*/ 	.word	0x00000000
        /*0040*/ 	.short	0x0006
        /*0042*/ 	.short	0x0028
        /*0044*/ 	.byte	0x00, 0xf0, 0x11, 0x00


	//----- nvinfo : EIATTR_KPARAM_INFO
	.align		4
.L_2131:
        /*0048*/ 	.byte	0x04, 0x17
        /*004a*/ 	.short	(.L_2133 - .L_2132)
.L_2132:
        /*004c*/ 	.word	0x00000000
        /*0050*/ 	.short	0x0005
        /*0052*/ 	.short	0x0024
        /*0054*/ 	.byte	0x00, 0xf0, 0x11, 0x00


	//----- nvinfo : EIATTR_KPARAM_INFO
	.align		4
.L_2133:
        /*0058*/ 	.byte	0x04, 0x17
        /*005a*/ 	.short	(.L_2135 - .L_2134)
.L_2134:
        /*005c*/ 	.word	0x00000000
        /*0060*/ 	.short	0x0004
        /*0062*/ 	.short	0x0020
        /*0064*/ 	.byte	0x00, 0xf0, 0x11, 0x00


	//----- nvinfo : EIATTR_KPARAM_INFO
	.align		4
.L_2135:
        /*0068*/ 	.byte	0x04, 0x17
        /*006a*/ 	.short	(.L_2137 - .L_2136)
.L_2136:
        /*006c*/ 	.word	0x00000000
        /*0070*/ 	.short	0x0003
        /*0072*/ 	.short	0x0018
        /*0074*/ 	.byte	0x00, 0xf5, 0x21, 0x00


	//----- nvinfo : EIATTR_KPARAM_INFO
	.align		4
.L_2137:
        /*0078*/ 	.byte	0x04, 0x17
        /*007a*/ 	.short	(.L_2139 - .L_2138)
.L_2138:
        /*007c*/ 	.word	0x00000000
        /*0080*/ 	.short	0x0002
        /*0082*/ 	.short	0x0010
        /*0084*/ 	.byte	0x00, 0xf5, 0x21, 0x00


	//----- nvinfo : EIATTR_KPARAM_INFO
	.align		4
.L_2139:
        /*0088*/ 	.byte	0x04, 0x17
        /*008a*/ 	.short	(.L_2141 - .L_2140)
.L_2140:
        /*008c*/ 	.word	0x00000000
        /*0090*/ 	.short	0x0001
        /*0092*/ 	.short	0x0008
        /*0094*/ 	.byte	0x00, 0xf5, 0x21, 0x00


	//----- nvinfo : EIATTR_KPARAM_INFO
	.align		4
.L_2141:
        /*0098*/ 	.byte	0x04, 0x17
        /*009a*/ 	.short	(.L_2143 - .L_2142)
.L_2142:
        /*009c*/ 	.word	0x00000000
        /*00a0*/ 	.short	0x0000
        /*00a2*/ 	.short	0x0000
        /*00a4*/ 	.byte	0x00, 0xf5, 0x21, 0x00


	//----- nvinfo : EIATTR_SPARSE_MMA_MASK
	.align		4
.L_2143:
        /*00a8*/ 	.byte	0x03, 0x50
        /*00aa*/ 	.short	0x0000


	//----- nvinfo : EIATTR_MAXREG_COUNT
	.align		4
        /*00ac*/ 	.byte	0x03, 0x1b
        /*00ae*/ 	.short	0x0040


	//----- nvinfo : EIATTR_NUM_BARRIERS
	.align		4
        /*00b0*/ 	.byte	0x02, 0x4c
        /*00b2*/ 	.byte	0x01
	.zero		1


	//----- nvinfo : EIATTR_MERCURY_ISA_VERSION
	.align		4
        /*00b4*/ 	.byte	0x03, 0x5f
        /*00b6*/ 	.short	0x0101


	//----- nvinfo : EIATTR_COOP_GROUP_MASK_REGIDS
	.align		4
        /*00b8*/ 	.byte	0x04, 0x29
        /*00ba*/ 	.short	(.L_2145 - .L_2144)


	//   ....[0]....
.L_2144:
        /*00bc*/ 	.word	0xffffffff


	//   ....[1]....
        /*00c0*/ 	.word	0xffffffff


	//   ....[2]....
        /*00c4*/ 	.word	0xffffffff


	//   ....[3]....
        /*00c8*/ 	.word	0xffffffff


	//   ....[4]....
        /*00cc*/ 	.word	0xffffffff


	//----- nvinfo : EIATTR_COOP_GROUP_INSTR_OFFSETS
	.align		4
.L_2145:
        /*00d0*/ 	.byte	0x04, 0x28
        /*00d2*/ 	.short	(.L_2147 - .L_2146)


	//   ....[0]....
.L_2146:
        /*00d4*/ 	.word	0x000035b0


	//   ....[1]....
        /*00d8*/ 	.word	0x000035d0


	//   ....[2]....
        /*00dc*/ 	.word	0x000035f0


	//   ....[3]....
        /*00e0*/ 	.word	0x00003610


	//   ....[4]....
        /*00e4*/ 	.word	0x00003650


	//----- nvinfo : EIATTR_VRC_CTA_INIT_COUNT
	.align		4
.L_2147:
        /*00e8*/ 	.byte	0x02, 0x4a
	.zero		1
	.zero		1


	//----- nvinfo : EIATTR_EXIT_INSTR_OFFSETS
	.align		4
        /*00ec*/ 	.byte	0x04, 0x1c
        /*00ee*/ 	.short	(.L_2149 - .L_2148)


	//   ....[0]....
.L_2148:
        /*00f0*/ 	.word	0x00003710


	//   ....[1]....
        /*00f4*/ 	.word	0x00003760


	//----- nvinfo : EIATTR_MAX_THREADS
	.align		4
.L_2149:
        /*00f8*/ 	.byte	0x04, 0x05
        /*00fa*/ 	.short	(.L_2151 - .L_2150)
.L_2150:
        /*00fc*/ 	.word	0x00000100
        /*0100*/ 	.word	0x00000001
        /*0104*/ 	.word	0x00000001


	//----- nvinfo : EIATTR_CRS_STACK_SIZE
	.align		4
.L_2151:
        /*0108*/ 	.byte	0x04, 0x1e
        /*010a*/ 	.short	(.L_2153 - .L_2152)
.L_2152:
        /*010c*/ 	.word	0x00000000


	//----- nvinfo : EIATTR_CBANK_PARAM_SIZE
	.align		4
.L_2153:
        /*0110*/ 	.byte	0x03, 0x19
        /*0112*/ 	.short	0x003c


	//----- nvinfo : EIATTR_PARAM_CBANK
	.align		4
        /*0114*/ 	.byte	0x04, 0x0a
        /*0116*/ 	.short	(.L_2155 - .L_2154)
	.align		4
.L_2154:
        /*0118*/ 	.word	index@(.nv.constant0._Z32norm_dist_backward_weight_kernelILi1ELi1EEvPKfS1_S1_S1_iiiiPff)
        /*011c*/ 	.short	0x0380
        /*011e*/ 	.short	0x003c


	//----- nvinfo : EIATTR_SW_WAR
	.align		4
.L_2155:
        /*0120*/ 	.byte	0x04, 0x36
        /*0122*/ 	.short	(.L_2157 - .L_2156)
.L_2156:
        /*0124*/ 	.word	0x00000008
.L_2157:


//--------------------- .nv.info._Z31norm_dist_backward_input_kernelILb1EEvPKfS1_S1_S1_iiiiiPff --------------------------
	.section	.nv.info._Z31norm_dist_backward_input_kernelILb1EEvPKfS1_S1_S1_iiiiiPff,"",@"SHT_CUDA_INFO"
	.sectionflags	@""
	.align	4


	//----- nvinfo : EIATTR_CUDA_API_VERSION
	.align		4
        /*0000*/ 	.byte	0x04, 0x37
        /*0002*/ 	.short	(.L_2159 - .L_2158)
.L_2158:
        /*0004*/ 	.word	0x00000082


	//----- nvinfo : EIATTR_KPARAM_INFO
	.align		4
.L_2159:
        /*0008*/ 	.byte	0x04, 0x17
        /*000a*/ 	.short	(.L_2161 - .L_2160)
.L_2160:
        /*000c*/ 	.word	0x00000000
        /*0010*/ 	.short	0x000a
        /*0012*/ 	.short	0x0040
        /*0014*/ 	.byte	0x00, 0xf0, 0x11, 0x00


	//----- nvinfo : EIATTR_KPARAM_INFO
	.align		4
.L_2161:
        /*0018*/ 	.byte	0x04, 0x17
        /*001a*/ 	.short	(.L_2163 - .L_2162)
.L_2162:
        /*001c*/ 	.word	0x00000000
        /*0020*/ 	.short	0x0009
        /*0022*/ 	.short	0x0038
        /*0024*/ 	.byte	0x00, 0xf5, 0x21, 0x00


	//----- nvinfo : EIATTR_KPARAM_INFO
	.align		4
.L_2163:
        /*0028*/ 	.byte	0x04, 0x17
        /*002a*/ 	.short	(.L_2165 - .L_2164)
.L_2164:
        /*002c*/ 	.word	0x00000000
        /*0030*/ 	.short	0x0008
        /*0032*/ 	.short	0x0030
        /*0034*/ 	.byte	0x00, 0xf0, 0x11, 0x00


	//----- nvinfo : EIATTR_KPARAM_INFO
	.align		4
.L_2165:
        /*0038*/ 	.byte	0x04, 0x17
        /*003a*/ 	.short	(.L_2167 - .L_2166)
.L_2166:
        /*003c*/ 	.word	0x00000000
        /*0040*/ 	.short	0x0007
        /*0042*/ 	.short	0x002c
        /*0044*/ 	.byte	0x00, 0xf0, 0x11, 0x00


	//----- nvinfo : EIATTR_KPARAM_INFO
	.align		4
.L_2167:
        /*0048*/ 	.byte	0x04, 0x17
        /*004a*/ 	.short	(.L_2169 - .L_2168)
.L_2168:
        /*004c*/ 	.word	0x00000000
        /*0050*/ 	.short	0x0006
        /*0052*/ 	.short	0x0028
        /*0054*/ 	.byte	0x00, 0xf0, 0x11, 0x00


	//----- nvinfo : EIATTR_KPARAM_INFO
	.align		4
.L_2169:
        /*0058*/ 	.byte	0x04, 0x17
        /*005a*/ 	.short	(.L_2171 - .L_2170)
.L_2170:
        /*005c*/ 	.word	0x00000000
        /*0060*/ 	.short	0x0005
        /*0062*/ 	.short	0x0024
        /*0064*/ 	.byte	0x00, 0xf0, 0x11, 0x00


	//----- nvinfo : EIATTR_KPARAM_INFO
	.align		4
.L_2171:
        /*0068*/ 	.byte	0x04, 0x17
        /*006a*/ 	.short	(.L_2173 - .L_2172)
.L_2172:
        /*006c*/ 	.word	0x00000000
        /*0070*/ 	.short	0x0004
        /*0072*/ 	.short	0x0020
        /*0074*/ 	.byte	0x00, 0xf0, 0x11, 0x00


	//----- nvinfo : EIATTR_KPARAM_INFO
	.align		4
.L_2173:
        /*0078*/ 	.byte	0x04, 0x17
        /*007a*/ 	.short	(.L_2175 - .L_2174)
.L_2174:
        /*007c*/ 	.word	0x00000000
        /*0080*/ 	.short	0x0003
        /*0082*/ 	.short	0x0018
        /*0084*/ 	.byte	0x00, 0xf5, 0x21, 0x00


	//----- nvinfo : EIATTR_KPARAM_INFO
	.align		4
.L_2175:
        /*0088*/ 	.byte	0x04, 0x17
        /*008a*/ 	.short	(.L_2177 - .L_2176)
.L_2176:
        /*008c*/ 	.word	0x00000000
        /*0090*/ 	.short	0x0002
        /*0092*/ 	.short	0x0010
        /*0094*/ 	.byte	0x00, 0xf5, 0x21, 0x00


	//----- nvinfo : EIATTR_KPARAM_INFO
	.align		4
.L_2177:
        /*0098*/ 	.byte	0x04, 0x17
        /*009a*/ 	.short	(.L_2179 - .L_2178)
.L_2178:
        /*009c*/ 	.word	0x00000000
        /*00a0*/ 	.short	0x0001
        /*00a2*/ 	.short	0x0008
        /*00a4*/ 	.byte	0x00, 0xf5, 0x21, 0x00


	//----- nvinfo : EIATTR_KPARAM_INFO
	.align		4
.L_2179:
        /*00a8*/ 	.byte	0x04, 0x17
        /*00aa*/ 	.short	(.L_2181 - .L_2180)
.L_2180:
        /*00ac*/ 	.word	0x00000000
        /*00b0*/ 	.short	0x0000
        /*00b2*/ 	.short	0x0000
        /*00b4*/ 	.byte	0x00, 0xf5, 0x21, 0x00


	//----- nvinfo : EIATTR_SPARSE_MMA_MASK
	.align		4
.L_2181:
        /*00b8*/ 	.byte	0x03, 0x50
        /*00ba*/ 	.short	0x0000


	//----- nvinfo : EIATTR_MAXREG_COUNT
	.align		4
        /*00bc*/ 	.byte	0x03, 0x1b
        /*00be*/ 	.short	0x00ff


	//----- nvinfo : EIATTR_NUM_BARRIERS
	.align		4
        /*00c0*/ 	.byte	0x02, 0x4c
        /*00c2*/ 	.byte	0x01
	.zero		1


	//----- nvinfo : EIATTR_MERCURY_ISA_VERSION
	.align		4
        /*00c4*/ 	.byte	0x03, 0x5f
        /*00c6*/ 	.short	0x0101


	//----- nvinfo : EIATTR_VRC_CTA_INIT_COUNT
	.align		4
        /*00c8*/ 	.byte	0x02, 0x4a
	.zero		1
	.zero		1


	//----- nvinfo : EIATTR_EXIT_INSTR_OFFSETS
	.align		4
        /*00cc*/ 	.byte	0x04, 0x1c
        /*00ce*/ 	.short	(.L_2183 - .L_2182)


	//   ....[0]....
.L_2182:
        /*00d0*/ 	.word	0x000026e0


	//   ....[1]....
        /*00d4*/ 	.word	0x00002780


	//----- nvinfo : EIATTR_CRS_STACK_SIZE
	.align		4
.L_2183:
        /*00d8*/ 	.byte	0x04, 0x1e
        /*00da*/ 	.short	(.L_2185 - .L_2184)
.L_2184:
        /*00dc*/ 	.word	0x00000000


	//----- nvinfo : EIATTR_CBANK_PARAM_SIZE
	.align		4
.L_2185:
        /*00e0*/ 	.byte	0x03, 0x19
        /*00e2*/ 	.short	0x0044


	//----- nvinfo : EIATTR_PARAM_CBANK
	.align		4
        /*00e4*/ 	.byte	0x04, 0x0a
        /*00e6*/ 	.short	(.L_2187 - .L_2186)
	.align		4
.L_2186:
        /*00e8*/ 	.word	index@(.nv.constant0._Z31norm_dist_backward_input_kernelILb1EEvPKfS1_S1_S1_iiiiiPff)
        /*00ec*/ 	.short	0x0380
        /*00ee*/ 	.short	0x0044


	//----- nvinfo : EIATTR_SW_WAR
	.align		4
.L_2187:
        /*00f0*/ 	.byte	0x04, 0x36
        /*00f2*/ 	.short	(.L_2189 - .L_2188)
.L_2188:
        /*00f4*/ 	.word	0x00000008
.L_2189:


//--------------------- .nv.info._Z31norm_dist_backward_input_kernelILb0EEvPKfS1_S1_S1_iiiiiPff --------------------------
	.section	.nv.info._Z31norm_dist_backward_input_kernelILb0EEvPKfS1_S1_S1_iiiiiPff,"",@"SHT_CUDA_INFO"
	.sectionflags	@""
	.align	4


	//----- nvinfo : EIATTR_CUDA_API_VERSION
	.align		4
        /*0000*/ 	.byte	0x04, 0x37
        /*0002*/ 	.short	(.L_2191 - .L_2190)
.L_2190:
        /*0004*/ 	.word	0x00000082


	//----- nvinfo : EIATTR_KPARAM_INFO
	.align		4
.L_2191:
        /*0008*/ 	.byte	0x04, 0x17
        /*000a*/ 	.short	(.L_2193 - .L_2192)
.L_2192:
        /*000c*/ 	.word	0x00000000
        /*0010*/ 	.short	0x000a
        /*0012*/ 	.short	0x0040
        /*0014*/ 	.byte	0x00, 0xf0, 0x11, 0x00


	//----- nvinfo : EIATTR_KPARAM_INFO
	.align		4
.L_2193:
        /*0018*/ 	.byte	0x04, 0x17
        /*001a*/ 	.short	(.L_2195 - .L_2194)
.L_2194:
        /*001c*/ 	.word	0x00000000
        /*0020*/ 	.short	0x0009
        /*0022*/ 	.short	0x0038
        /*0024*/ 	.byte	0x00, 0xf5, 0x21, 0x00


	//----- nvinfo : EIATTR_KPARAM_INFO
	.align		4
.L_2195:
        /*0028*/ 	.byte	0x04, 0x17
        /*002a*/ 	.short	(.L_2197 - .L_2196)
.L_2196:
        /*002c*/ 	.word	0x00000000
        /*0030*/ 	.short	0x0008
        /*0032*/ 	.short	0x0030
        /*0034*/ 	.byte	0x00, 0xf0, 0x11, 0x00


	//----- nvinfo : EIATTR_KPARAM_INFO
	.align		4
.L_2197:
        /*0038*/ 	.byte	0x04, 0x17
        /*003a*/ 	.short	(.L_2199 - .L_2198)
.L_2198:
        /*003c*/ 	.word	0x00000000
        /*0040*/ 	.short	0x0007
        /*0042*/ 	.short	0x002c
        /*0044*/ 	.byte	0x00, 0xf0, 0x11, 0x00


	//----- nvinfo : EIATTR_KPARAM_INFO
	.align		4
.L_2199:
        /*0048*/ 	.byte	0x04, 0x17
        /*004a*/ 	.short	(.L_2201 - .L_2200)
.L_2200:
        /*004c*/ 	.word	0x00000000
        /*0050*/ 	.short	0x0006
        /*0052*/ 	.short	0x0028
        /*0054*/ 	.byte	0x00, 0xf0, 0x11, 0x00


	//----- nvinfo : EIATTR_KPARAM_INFO
	.align		4
.L_2201:
        /*0058*/ 	.byte	0x04, 0x17
        /*005a*/ 	.short	(.L_2203 - .L_2202)
.L_2202:
        /*005c*/ 	.word	0x00000000
        /*0060*/ 	.short	0x0005
        /*0062*/ 	.short	0x0024
        /*0064*/ 	.byte	0x00, 0xf0, 0x11, 0x00


	//----- nvinfo : EIATTR_KPARAM_INFO
	.align		4
.L_2203:
        /*0068*/ 	.byte	0x04, 0x17
        /*006a*/ 	.short	(.L_2205 - .L_2204)
.L_2204:
        /*006c*/ 	.word	0x00000000
        /*0070*/ 	.short	0x0004
        /*0072*/ 	.short	0x0020
        /*0074*/ 	.byte	0x00, 0xf0, 0x11, 0x00


	//----- nvinfo : EIATTR_KPARAM_INFO
	.align		4
.L_2205:
        /*0078*/ 	.byte	0x04, 0x17
        /*007a*/ 	.short	(.L_2207 - .L_2206)
.L_2206:
        /*007c*/ 	.word	0x00000000
        /*0080*/ 	.short	0x0003
        /*0082*/ 	.short	0x0018
        /*0084*/ 	.byte	0x00, 0xf5, 0x21, 0x00


	//----- nvinfo : EIATTR_KPARAM_INFO
	.align		4
.L_2207:
        /*0088*/ 	.byte	0x04, 0x17
        /*008a*/ 	.short	(.L_2209 - .L_2208)
.L_2208:
        /*008c*/ 	.word	0x00000000
        /*0090*/ 	.short	0x0002
        /*0092*/ 	.short	0x0010
        /*0094*/ 	.byte	0x00, 0xf5, 0x21, 0x00


	//----- nvinfo : EIATTR_KPARAM_INFO
	.align		4
.L_2209:
        /*0098*/ 	.byte	0x04, 0x17
        /*009a*/ 	.short	(.L_2211 - .L_2210)
.L_2210:
        /*009c*/ 	.word	0x00000000
        /*00a0*/ 	.short	0x0001
        /*00a2*/ 	.short	0x0008
        /*00a4*/ 	.byte	0x00, 0xf5, 0x21, 0x00


	//----- nvinfo : EIATTR_KPARAM_INFO
	.align		4
.L_2211:
        /*00a8*/ 	.byte	0x04, 0x17
        /*00aa*/ 	.short	(.L_2213 - .L_2212)
.L_2212:
        /*00ac*/ 	.word	0x00000000
        /*00b0*/ 	.short	0x0000
        /*00b2*/ 	.short	0x0000
        /*00b4*/ 	.byte	0x00, 0xf5, 0x21, 0x00


	//----- nvinfo : EIATTR_SPARSE_MMA_MASK
	.align		4
.L_2213:
        /*00b8*/ 	.byte	0x03, 0x50
        /*00ba*/ 	.short	0x0000


	//----- nvinfo : EIATTR_MAXREG_COUNT
	.align		4
        /*00bc*/ 	.byte	0x03, 0x1b
        /*00be*/ 	.short	0x00ff


	//----- nvinfo : EIATTR_NUM_BARRIERS
	.align		4
        /*00c0*/ 	.byte	0x02, 0x4c
        /*00c2*/ 	.byte	0x01
	.zero		1


	//----- nvinfo : EIATTR_MERCURY_ISA_VERSION
	.align		4
        /*00c4*/ 	.byte	0x03, 0x5f
        /*00c6*/ 	.short	0x0101


	//----- nvinfo : EIATTR_VRC_CTA_INIT_COUNT
	.align		4
        /*00c8*/ 	.byte	0x02, 0x4a
	.zero		1
	.zero		1


	//----- nvinfo : EIATTR_EXIT_INSTR_OFFSETS
	.align		4
        /*00cc*/ 	.byte	0x04, 0x1c
        /*00ce*/ 	.short	(.L_2215 - .L_2214)


	//   ....[0]....
.L_2214:
        /*00d0*/ 	.word	0x00002710


	//   ....[1]....
        /*00d4*/ 	.word	0x000027b0


	//----- nvinfo : EIATTR_CRS_STACK_SIZE
	.align		4
.L_2215:
        /*00d8*/ 	.byte	0x04, 0x1e
        /*00da*/ 	.short	(.L_2217 - .L_2216)
.L_2216:
        /*00dc*/ 	.word	0x00000000


	//----- nvinfo : EIATTR_CBANK_PARAM_SIZE
	.align		4
.L_2217:
        /*00e0*/ 	.byte	0x03, 0x19
        /*00e2*/ 	.short	0x0044


	//----- nvinfo : EIATTR_PARAM_CBANK
	.align		4
        /*00e4*/ 	.byte	0x04, 0x0a
        /*00e6*/ 	.short	(.L_2219 - .L_2218)
	.align		4
.L_2218:
        /*00e8*/ 	.word	index@(.nv.constant0._Z31norm_dist_backward_input_kernelILb0EEvPKfS1_S1_S1_iiiiiPff)
        /*00ec*/ 	.short	0x0380
        /*00ee*/ 	.short	0x0044


	//----- nvinfo : EIATTR_SW_WAR
	.align		4
.L_2219:
        /*00f0*/ 	.byte	0x04, 0x36
        /*00f2*/ 	.short	(.L_2221 - .L_2220)
.L_2220:
        /*00f4*/ 	.word	0x00000008
.L_2221:


//--------------------- .nv.info._Z31norm_dist_backward_input_kernelILi144ELi32EEvPKfS1_S1_S1_iiiiPff --------------------------
	.section	.nv.info._Z31norm_dist_backward_input_kernelILi144ELi32EEvPKfS1_S1_S1_iiiiPff,"",@"SHT_CUDA_INFO"
	.sectionflags	@""
	.align	4


	//----- nvinfo : EIATTR_CUDA_API_VERSION
	.align		4
        /*0000*/ 	.byte	0x04, 0x37
        /*0002*/ 	.short	(.L_2223 - .L_2222)
.L_2222:
        /*0004*/ 	.word	0x00000082


	//----- nvinfo : EIATTR_KPARAM_INFO
	.align		4
.L_2223:
        /*0008*/ 	.byte	0x04, 0x17
        /*000a*/ 	.short	(.L_2225 - .L_2224)
.L_2224:
        /*000c*/ 	.word	0x00000000
        /*0010*/ 	.short	0x0009
        /*0012*/ 	.short	0x0038
        /*0014*/ 	.byte	0x00, 0xf0, 0x11, 0x00


	//----- nvinfo : EIATTR_KPARAM_INFO
	.align		4
.L_2225:
        /*0018*/ 	.byte	0x04, 0x17
        /*001a*/ 	.short	(.L_2227 - .L_2226)
.L_2226:
        /*001c*/ 	.word	0x00000000
        /*0020*/ 	.short	0x0008
        /*0022*/ 	.short	0x0030
        /*0024*/ 	.byte	0x00, 0xf5, 0x21, 0x00


	//----- nvinfo : EIATTR_KPARAM_INFO
	.align		4
.L_2227:
        /*0028*/ 	.byte	0x04, 0x17
        /*002a*/ 	.short	(.L_2229 - .L_2228)
.L_2228:
        /*002c*/ 	.word	0x00000000
        /*0030*/ 	.short	0x0007
        /*0032*/ 	.short	0x002c
        /*0034*/ 	.byte	0x00, 0xf0, 0x11, 0x00


	//----- nvinfo : EIATTR_KPARAM_INFO
	.align		4
.L_2229:
        /*0038*/ 	.byte	0x04, 0x17
        /*003a*/ 	.short	(.L_2231 - .L_2230)
.L_2230:
        /*003c*/ 	.word	0x00000000
        /*0040*/ 	.short	0x0006
        /*0042*/ 	.short	0x0028
        /*0044*/ 	.byte	0x00, 0xf0, 0x11, 0x00


	//----- nvinfo : EIATTR_KPARAM_INFO
	.align		4
.L_2231:
        /*0048*/ 	.byte	0x04, 0x17
        /*004a*/ 	.short	(.L_2233 - .L_2232)
.L_2232:
        /*004c*/ 	.word	0x00000000
        /*0050*/ 	.short	0x0005
        /*0052*/ 	.short	0x0024
        /*0054*/ 	.byte	0x00, 0xf0, 0x11, 0x00


	//----- nvinfo : EIATTR_KPARAM_INFO
	.align		4
.L_2233:
        /*0058*/ 	.byte	0x04, 0x17
        /*005a*/ 	.short	(.L_2235 - .L_2234)
.L_2234:
        /*005c*/ 	.word	0x00000000
        /*0060*/ 	.short	0x0004
        /*0062*/ 	.short	0x0020
        /*0064*/ 	.byte	0x00, 0xf0, 0x11, 0x00


	//----- nvinfo : EIATTR_KPARAM_INFO
	.align		4
.L_2235:
        /*0068*/ 	.byte	0x04, 0x17
        /*006a*/ 	.short	(.L_2237 - .L_2236)
.L_2236:
        /*006c*/ 	.word	0x00000000
        /*0070*/ 	.short	0x0003
        /*0072*/ 	.short	0x0018
        /*0074*/ 	.byte	0x00, 0xf5, 0x21, 0x00


	//----- nvinfo : EIATTR_KPARAM_INFO
	.align		4
.L_2237:
        /*0078*/ 	.byte	0x04, 0x17
        /*007a*/ 	.short	(.L_2239 - .L_2238)
.L_2238:
        /*007c*/ 	.word	0x00000000
        /*0080*/ 	.short	0x0002
        /*0082*/ 	.short	0x0010
        /*0084*/ 	.byte	0x00, 0xf5, 0x21, 0x00


	//----- nvinfo : EIATTR_KPARAM_INFO
	.align		4
.L_2239:
        /*0088*/ 	.byte	0x04, 0x17
        /*008a*/ 	.short	(.L_2241 - .L_2240)
.L_2240:
        /*008c*/ 	.word	0x00000000
        /*0090*/ 	.short	0x0001
        /*0092*/ 	.short	0x0008
        /*0094*/ 	.byte	0x00, 0xf5, 0x21, 0x00


	//----- nvinfo : EIATTR_KPARAM_INFO
	.align		4
.L_2241:
        /*0098*/ 	.byte	0x04, 0x17
        /*009a*/ 	.short	(.L_2243 - .L_2242)
.L_2242:
        /*009c*/ 	.word	0x00000000
        /*00a0*/ 	.short	0x0000
        /*00a2*/ 	.short	0x0000
        /*00a4*/ 	.byte	0x00, 0xf5, 0x21, 0x00


	//----- nvinfo : EIATTR_SPARSE_MMA_MASK
	.align		4
.L_2243:
        /*00a8*/ 	.byte	0x03, 0x50
        /*00aa*/ 	.short	0x0000


	//----- nvinfo : EIATTR_MAXREG_COUNT
	.align		4
        /*00ac*/ 	.byte	0x03, 0x1b
        /*00ae*/ 	.short	0x0040


	//----- nvinfo : EIATTR_NUM_BARRIERS
	.align		4
        /*00b0*/ 	.byte	0x02, 0x4c
        /*00b2*/ 	.byte	0x01
	.zero		1


	//----- nvinfo : EIATTR_MERCURY_ISA_VERSION
	.align		4
        /*00b4*/ 	.byte	0x03, 0x5f
        /*00b6*/ 	.short	0x0101


	//----- nvinfo : EIATTR_VRC_CTA_INIT_COUNT
	.align		4
        /*00b8*/ 	.byte	0x02, 0x4a
	.zero		1
	.zero		1


	//----- nvinfo : EIATTR_EXIT_INSTR_OFFSETS
	.align		4
        /*00bc*/ 	.byte	0x04, 0x1c
        /*00be*/ 	.short	(.L_2245 - .L_2244)


	//   ....[0]....
.L_2244:
        /*00c0*/ 	.word	0x00000330


	//   ....[1]....
        /*00c4*/ 	.word	0x000028b0


	//----- nvinfo : EIATTR_MAX_THREADS
	.align		4
.L_2245:
        /*00c8*/ 	.byte	0x04, 0x05
        /*00ca*/ 	.short	(.L_2247 - .L_2246)
.L_2246:
        /*00cc*/ 	.word	0x00000100
        /*00d0*/ 	.word	0x00000001
        /*00d4*/ 	.word	0x00000001


	//----- nvinfo : EIATTR_CRS_STACK_SIZE
	.align		4
.L_2247:
        /*00d8*/ 	.byte	0x04, 0x1e
        /*00da*/ 	.short	(.L_2249 - .L_2248)
.L_2248:
        /*00dc*/ 	.word	0x00000000


	//----- nvinfo : EIATTR_CBANK_PARAM_SIZE
	.align		4
.L_2249:
        /*00e0*/ 	.byte	0x03, 0x19
        /*00e2*/ 	.short	0x003c


	//----- nvinfo : EIATTR_PARAM_CBANK
	.align		4
        /*00e4*/ 	.byte	0x04, 0x0a
        /*00e6*/ 	.short	(.L_2251 - .L_2250)
	.align		4
.L_2250:
        /*00e8*/ 	.word	index@(.nv.constant0._Z31norm_dist_backward_input_kernelILi144ELi32EEvPKfS1_S1_S1_iiiiPff)
        /*00ec*/ 	.short	0x0380
        /*00ee*/ 	.short	0x003c


	//----- nvinfo : EIATTR_SW_WAR
	.align		4
.L_2251:
        /*00f0*/ 	.byte	0x04, 0x36
        /*00f2*/ 	.short	(.L_2253 - .L_2252)
.L_2252:
        /*00f4*/ 	.word	0x00000008
.L_2253:


//--------------------- .nv.info._Z31norm_dist_backward_input_kernelILi144ELi16EEvPKfS1_S1_S1_iiiiPff --------------------------
	.section	.nv.info._Z31norm_dist_backward_input_kernelILi144ELi16EEvPKfS1_S1_S1_iiiiPff,"",@"SHT_CUDA_INFO"
	.sectionflags	@""
	.align	4


	//----- nvinfo : EIATTR_CUDA_API_VERSION
	.align		4
        /*0000*/ 	.byte	0x04, 0x37
        /*0002*/ 	.short	(.L_2255 - .L_2254)
.L_2254:
        /*0004*/ 	.word	0x00000082


	//----- nvinfo : EIATTR_KPARAM_INFO
	.align		4
.L_2255:
        /*0008*/ 	.byte	0x04, 0x17
        /*000a*/ 	.short	(.L_2257 - .L_2256)
.L_2256:
        /*000c*/ 	.word	0x00000000
        /*0010*/ 	.short	0x0009
        /*0012*/ 	.short	0x0038
        /*0014*/ 	.byte	0x00, 0xf0, 0x11, 0x00


	//----- nvinfo : EIATTR_KPARAM_INFO
	.align		4
.L_2257:
        /*0018*/ 	.byte	0x04, 0x17
        /*001a*/ 	.short	(.L_2259 - .L_2258)
.L_2258:
        /*001c*/ 	.word	0x00000000
        /*0020*/ 	.short	0x0008
        /*0022*/ 	.short	0x0030
        /*0024*/ 	.byte	0x00, 0xf5, 0x21, 0x00


	//----- nvinfo : EIATTR_KPARAM_INFO
	.align		4
.L_2259:
        /*0028*/ 	.byte	0x04, 0x17
        /*002a*/ 	.short	(.L_2261 - .L_2260)
.L_2260:
        /*002c*/ 	.word	0x00000000
        /*0030*/ 	.short	0x0007
        /*0032*/ 	.short	0x002c
        /*0034*/ 	.byte	0x00, 0xf0, 0x11, 0x00


	//----- nvinfo : EIATTR_KPARAM_INFO
	.align		4
.L_2261:
        /*0038*/ 	.byte	0x04, 0x17
        /*003a*/ 	.short	(.L_2263 - .L_2262)
.L_2262:
        /*003c*/ 	.word	0x00000000
        /*0040*/ 	.short	0x0006
        /*0042*/ 	.short	0x0028
        /*0044*/ 	.byte	0x00, 0xf0, 0x11, 0x00


	//----- nvinfo : EIATTR_KPARAM_INFO
	.align		4
.L_2263:
        /*0048*/ 	.byte	0x04, 0x17
        /*004a*/ 	.short	(.L_2265 - .L_2264)
.L_2264:
        /*004c*/ 	.word	0x00000000
        /*0050*/ 	.short	0x0005
        /*0052*/ 	.short	0x0024
        /*0054*/ 	.byte	0x00, 0xf0, 0x11, 0x00


	//----- nvinfo : EIATTR_KPARAM_INFO
	.align		4
.L_2265:
        /*0058*/ 	.byte	0x04, 0x17
        /*005a*/ 	.short	(.L_2267 - .L_2266)
.L_2266:
        /*005c*/ 	.word	0x00000000
        /*0060*/ 	.short	0x0004
        /*0062*/ 	.short	0x0020
        /*0064*/ 	.byte	0x00, 0xf0, 0x11, 0x00


	//----- nvinfo : EIATTR_KPARAM_INFO
	.align		4
.L_2267:
        /*0068*/ 	.byte	0x04, 0x17
        /*006a*/ 	.short	(.L_2269 - .L_2268)
.L_2268:
        /*006c*/ 	.word	0x00000000
        /*0070*/ 	.short	0x0003
        /*0072*/ 	.short	0x0018
        /*0074*/ 	.byte	0x00, 0xf5, 0x21, 0x00


	//----- nvinfo : EIATTR_KPARAM_INFO
	.align		4
.L_2269:
        /*0078*/ 	.byte	0x04, 0x17
        /*007a*/ 	.short	(.L_2271 - .L_2270)
.L_2270:
        /*007c*/ 	.word	0x00000000
        /*0080*/ 	.short	0x0002
        /*0082*/ 	.short	0x0010
        /*0084*/ 	.byte	0x00, 0xf5, 0x21, 0x00


	//----- nvinfo : EIATTR_KPARAM_INFO
	.align		4
.L_2271:
        /*0088*/ 	.byte	0x04, 0x17
        /*008a*/ 	.short	(.L_2273 - .L_2272)
.L_2272:
        /*008c*/ 	.word	0x00000000
        /*0090*/ 	.short	0x0001
        /*0092*/ 	.short	0x0008
        /*0094*/ 	.byte	0x00, 0xf5, 0x21, 0x00


	//----- nvinfo : EIATTR_KPARAM_INFO
	.align		4
.L_2273:
        /*0098*/ 	.byte	0x04, 0x17
        /*009a*/ 	.short	(.L_2275 - .L_2274)
.L_2274:
        /*009c*/ 	.word	0x00000000
        /*00a0*/ 	.short	0x0000
        /*00a2*/ 	.short	0x0000
        /*00a4*/ 	.byte	0x00, 0xf5, 0x21, 0x00


	//----- nvinfo : EIATTR_SPARSE_MMA_MASK
	.align		4
.L_2275:
        /*00a8*/ 	.byte	0x03, 0x50
        /*00aa*/ 	.short	0x0000


	//----- nvinfo : EIATTR_MAXREG_COUNT
	.align		4
        /*00ac*/ 	.byte	0x03, 0x1b
        /*00ae*/ 	.short	0x0040


	//----- nvinfo : EIATTR_NUM_BARRIERS
	.align		4
        /*00b0*/ 	.byte	0x02, 0x4c
        /*00b2*/ 	.byte	0x01
	.zero		1


	//----- nvinfo : EIATTR_MERCURY_ISA_VERSION
	.align		4
        /*00b4*/ 	.byte	0x03, 0x5f
        /*00b6*/ 	.short	0x0101


	//----- nvinfo : EIATTR_VRC_CTA_INIT_COUNT
	.align		4
        /*00b8*/ 	.byte	0x02, 0x4a
	.zero		1
	.zero		1


	//----- nvinfo : EIATTR_EXIT_INSTR_OFFSETS
	.align		4
        /*00bc*/ 	.byte	0x04, 0x1c
        /*00be*/ 	.short	(.L_2277 - .L_2276)


	//   ....[0]....
.L_2276:
        /*00c0*/ 	.word	0x00000330


	//   ....[1]....
        /*00c4*/ 	.word	0x000028b0


	//----- nvinfo : EIATTR_MAX_THREADS
	.align		4
.L_2277:
        /*00c8*/ 	.byte	0x04, 0x05
        /*00ca*/ 	.short	(.L_2279 - .L_2278)
.L_2278:
        /*00cc*/ 	.word	0x00000100
        /*00d0*/ 	.word	0x00000001
        /*00d4*/ 	.word	0x00000001


	//----- nvinfo : EIATTR_CRS_STACK_SIZE
	.align		4
.L_2279:
        /*00d8*/ 	.byte	0x04, 0x1e
        /*00da*/ 	.short	(.L_2281 - .L_2280)
.L_2280:
        /*00dc*/ 	.word	0x00000000


	//----- nvinfo : EIATTR_CBANK_PARAM_SIZE
	.align		4
.L_2281:
        /*00e0*/ 	.byte	0x03, 0x19
        /*00e2*/ 	.short	0x003c


	//----- nvinfo : EIATTR_PARAM_CBANK
	.align		4
        /*00e4*/ 	.byte	0x04, 0x0a
        /*00e6*/ 	.short	(.L_2283 - .L_2282)
	.align		4
.L_2282:
        /*00e8*/ 	.word	index@(.nv.constant0._Z31norm_dist_backward_input_kernelILi144ELi16EEvPKfS1_S1_S1_iiiiPff)
        /*00ec*/ 	.short	0x0380
        /*00ee*/ 	.short	0x003c


	//----- nvinfo : EIATTR_SW_WAR
	.align		4
.L_2283:
        /*00f0*/ 	.byte	0x04, 0x36
        /*00f2*/ 	.short	(.L_2285 - .L_2284)
.L_2284:
        /*00f4*/ 	.word	0x00000008
.L_2285:


//--------------------- .nv.info._Z31norm_dist_backward_input_kernelILi144ELi8EEvPKfS1_S1_S1_iiiiPff --------------------------
	.section	.nv.info._Z31norm_dist_backward_input_kernelILi144ELi8EEvPKfS1_S1_S1_iiiiPff,"",@"SHT_CUDA_INFO"
	.sectionflags	@""
	.align	4


	//----- nvinfo : EIATTR_CUDA_API_VERSION
	.align		4
        /*0000*/ 	.byte	0x04, 0x37
        /*0002*/ 	.short	(.L_2287 - .L_2286)
.L_2286:
        /*0004*/ 	.word	0x00000082


	//----- nvinfo : EIATTR_KPARAM_INFO
	.align		4
.L_2287:
        /*0008*/ 	.byte	0x04, 0x17
        /*000a*/ 	.short	(.L_2289 - .L_2288)
.L_2288:
        /*000c*/ 	.word	0x00000000
        /*0010*/ 	.short	0x0009
        /*0012*/ 	.short	0x0038
        /*0014*/ 	.byte	0x00, 0xf0, 0x11, 0x00


	//----- nvinfo : EIATTR_KPARAM_INFO
	.align		4
.L_2289:
        /*0018*/ 	.byte	0x04, 0x17
        /*001a*/ 	.short	(.L_2291 - .L_2290)
.L_2290:
        /*001c*/ 	.word	0x00000000
        /*0020*/ 	.short	0x0008
        /*0022*/ 	.short	0x0030
        /*0024*/ 	.byte	0x00, 0xf5, 0x21, 0x00


	//----- nvinfo : EIATTR_KPARAM_INFO
	.align		4
.L_2291:
        /*0028*/ 	.byte	0x04, 0x17
        /*002a*/ 	.short	(.L_2293 - .L_2292)
.L_2292:
        /*002c*/ 	.word	0x00000000
        /*0030*/ 	.short	0x0007
        /*0032*/ 	.short	0x002c
        /*0034*/ 	.byte	0x00, 0xf0, 0x11, 0x00


	//----- nvinfo : EIATTR_KPARAM_INFO
	.align		4
.L_2293:
        /*0038*/ 	.byte	0x04, 0x17
        /*003a*/ 	.short	(.L_2295 - .L_2294)
.L_2294:
        /*003c*/ 	.word	0x00000000
        /*0040*/ 	.short	0x0006
        /*0042*/ 	.short	0x0028
        /*0044*/ 	.byte	0x00, 0xf0, 0x11, 0x00


	//----- nvinfo : EIATTR_KPARAM_INFO
	.align		4
.L_2295:
        /*0048*/ 	.byte	0x04, 0x17
        /*004a*/ 	.short	(.L_2297 - .L_2296)
.L_2296:
        /*004c*/ 	.word	0x00000000
        /*0050*/ 	.short	0x0005
        /*0052*/ 	.short	0x0024
        /*0054*/ 	.byte	0x00, 0xf0, 0x11, 0x00


	//----- nvinfo : EIATTR_KPARAM_INFO
	.align		4
.L_2297:
        /*0058*/ 	.byte	0x04, 0x17
        /*005a*/ 	.short	(.L_2299 - .L_2298)
.L_2298:
        /*005c*/ 	.word	0x00000000
        /*0060*/ 	.short	0x0004
        /*0062*/ 	.short	0x0020
        /*0064*/ 	.byte	0x00, 0xf0, 0x11, 0x00


	//----- nvinfo : EIATTR_KPARAM_INFO
	.align		4
.L_2299:
        /*0068*/ 	.byte	0x04, 0x17
        /*006a*/ 	.short	(.L_2301 - .L_2300)
.L_2300:
        /*006c*/ 	.word	0x00000000
        /*0070*/ 	.short	0x0003
        /*0072*/ 	.short	0x0018
        /*0074*/ 	.byte	0x00, 0xf5, 0x21, 0x00


	//----- nvinfo : EIATTR_KPARAM_INFO
	.align		4
.L_2301:
        /*0078*/ 	.byte	0x04, 0x17
        /*007a*/ 	.short	(.L_2303 - .L_2302)
.L_2302:
        /*007c*/ 	.word	0x00000000
        /*0080*/ 	.short	0x0002
        /*0082*/ 	.short	0x0010
        /*0084*/ 	.byte	0x00, 0xf5, 0x21, 0x00


	//----- nvinfo : EIATTR_KPARAM_INFO
	.align		4
.L_2303:
        /*0088*/ 	.byte	0x04, 0x17
        /*008a*/ 	.short	(.L_2305 - .L_2304)
.L_2304:
        /*008c*/ 	.word	0x00000000
        /*0090*/ 	.short	0x0001
        /*0092*/ 	.short	0x0008
        /*0094*/ 	.byte	0x00, 0xf5, 0x21, 0x00


	//----- nvinfo : EIATTR_KPARAM_INFO
	.align		4
.L_2305:
        /*0098*/ 	.byte	0x04, 0x17
        /*009a*/ 	.short	(.L_2307 - .L_2306)
.L_2306:
        /*009c*/ 	.word	0x00000000
        /*00a0*/ 	.short	0x0000
        /*00a2*/ 	.short	0x0000
        /*00a4*/ 	.byte	0x00, 0xf5, 0x21, 0x00


	//----- nvinfo : EIATTR_SPARSE_MMA_MASK
	.align		4
.L_2307:
        /*00a8*/ 	.byte	0x03, 0x50
        /*00aa*/ 	.short	0x0000


	//----- nvinfo : EIATTR_MAXREG_COUNT
	.align		4
        /*00ac*/ 	.byte	0x03, 0x1b
        /*00ae*/ 	.short	0x0040


	//----- nvinfo : EIATTR_NUM_BARRIERS
	.align		4
        /*00b0*/ 	.byte	0x02, 0x4c
        /*00b2*/ 	.byte	0x01
	.zero		1


	//----- nvinfo : EIATTR_MERCURY_ISA_VERSION
	.align		4
        /*00b4*/ 	.byte	0x03, 0x5f
        /*00b6*/ 	.short	0x0101


	//----- nvinfo : EIATTR_VRC_CTA_INIT_COUNT
	.align		4
        /*00b8*/ 	.byte	0x02, 0x4a
	.zero		1
	.zero		1


	//----- nvinfo : EIATTR_EXIT_INSTR_OFFSETS
	.align		4
        /*00bc*/ 	.byte	0x04, 0x1c
        /*00be*/ 	.short	(.L_2309 - .L_2308)


	//   ....[0]....
.L_2308:
        /*00c0*/ 	.word	0x00000380


	//   ....[1]....
        /*00c4*/ 	.word	0x00001740


	//----- nvinfo : EIATTR_MAX_THREADS
	.align		4
.L_2309:
        /*00c8*/ 	.byte	0x04, 0x05
        /*00ca*/ 	.short	(.L_2311 - .L_2310)
.L_2310:
        /*00cc*/ 	.word	0x00000100
        /*00d0*/ 	.word	0x00000001
        /*00d4*/ 	.word	0x00000001


	//----- nvinfo : EIATTR_CRS_STACK_SIZE
	.align		4
.L_2311:
        /*00d8*/ 	.byte	0x04, 0x1e
        /*00da*/ 	.short	(.L_2313 - .L_2312)
.L_2312:
        /*00dc*/ 	.word	0x00000000


	//----- nvinfo : EIATTR_CBANK_PARAM_SIZE
	.align		4
.L_2313:
        /*00e0*/ 	.byte	0x03, 0x19
        /*00e2*/ 	.short	0x003c


	//----- nvinfo : EIATTR_PARAM_CBANK
	.align		4
        /*00e4*/ 	.byte	0x04, 0x0a
        /*00e6*/ 	.short	(.L_2315 - .L_2314)
	.align		4
.L_2314:
        /*00e8*/ 	.word	index@(.nv.constant0._Z31norm_dist_backward_input_kernelILi144ELi8EEvPKfS1_S1_S1_iiiiPff)
        /*00ec*/ 	.short	0x0380
        /*00ee*/ 	.short	0x003c


	//----- nvinfo : EIATTR_SW_WAR
	.align		4
.L_2315:
        /*00f0*/ 	.byte	0x04, 0x36
        /*00f2*/ 	.short	(.L_2317 - .L_2316)
.L_2316:
        /*00f4*/ 	.word	0x00000008
.L_2317:


//--------------------- .nv.info._Z31norm_dist_backward_input_kernelILi72ELi16EEvPKfS1_S1_S1_iiiiPff --------------------------
	.section	.nv.info._Z31norm_dist_backward_input_kernelILi72ELi16EEvPKfS1_S1_S1_iiiiPff,"",@"SHT_CUDA_INFO"
	.sectionflags	@""
	.align	4


	//----- nvinfo : EIATTR_CUDA_API_VERSION
	.align		4
        /*0000*/ 	.byte	0x04, 0x37
        /*0002*/ 	.short	(.L_2319 - .L_2318)
.L_2318:
        /*0004*/ 	.word	0x00000082


	//----- nvinfo : EIATTR_KPARAM_INFO
	.align		4
.L_2319:
        /*0008*/ 	.byte	0x04, 0x17
        /*000a*/ 	.short	(.L_2321 - .L_2320)
.L_2320:
        /*000c*/ 	.word	0x00000000
        /*0010*/ 	.short	0x0009
        /*0012*/ 	.short	0x0038
        /*0014*/ 	.byte	0x00, 0xf0, 0x11, 0x00


	//----- nvinfo : EIATTR_KPARAM_INFO
	.align		4
.L_2321:
        /*0018*/ 	.byte	0x04, 0x17
        /*001a*/ 	.short	(.L_2323 - .L_2322)
.L_2322:
        /*001c*/ 	.word	0x00000000
        /*0020*/ 	.short	0x0008
        /*0022*/ 	.short	0x0030
        /*0024*/ 	.byte	0x00, 0xf5, 0x21, 0x00


	//----- nvinfo : EIATTR_KPARAM_INFO
	.align		4
.L_2323:
        /*0028*/ 	.byte	0x04, 0x17
        /*002a*/ 	.short	(.L_2325 - .L_2324)
.L_2324:
        /*002c*/ 	.word	0x00000000
        /*0030*/ 	.short	0x0007
        /*0032*/ 	.short	0x002c
        /*0034*/ 	.byte	0x00, 0xf0, 0x11, 0x00


	//----- nvinfo : EIATTR_KPARAM_INFO
	.align		4
.L_2325:
        /*0038*/ 	.byte	0x04, 0x17
        /*003a*/ 	.short	(.L_2327 - .L_2326)
.L_2326:
        /*003c*/ 	.word	0x00000000
        /*0040*/ 	.short	0x0006
        /*0042*/ 	.short	0x0028
        /*0044*/ 	.byte	0x00, 0xf0, 0x11, 0x00


	//----- nvinfo : EIATTR_KPARAM_INFO
	.align		4
.L_2327:
        /*0048*/ 	.byte	0x04, 0x17
        /*004a*/ 	.short	(.L_2329 - .L_2328)
.L_2328:
        /*004c*/ 	.word	0x00000000
        /*0050*/ 	.short	0x0005
        /*0052*/ 	.short	0x0024
        /*0054*/ 	.byte	0x00, 0xf0, 0x11, 0x00


	//----- nvinfo : EIATTR_KPARAM_INFO
	.align		4
.L_2329:
        /*0058*/ 	.byte	0x04, 0x17
        /*005a*/ 	.short	(.L_2331 - .L_2330)
.L_2330:
        /*005c*/ 	.word	0x00000000
        /*0060*/ 	.short	0x0004
        /*0062*/ 	.short	0x0020
        /*0064*/ 	.byte	0x00, 0xf0, 0x11, 0x00


	//----- nvinfo : EIATTR_KPARAM_INFO
	.align		4
.L_2331:
        /*0068*/ 	.byte	0x04, 0x17
        /*006a*/ 	.short	(.L_2333 - .L_2332)
.L_2332:
        /*006c*/ 	.word	0x00000000
        /*0070*/ 	.short	0x0003
        /*0072*/ 	.short	0x0018
        /*0074*/ 	.byte	0x00, 0xf5, 0x21, 0x00


	//----- nvinfo : EIATTR_KPARAM_INFO
	.align		4
.L_2333:
        /*0078*/ 	.byte	0x04, 0x17
        /*007a*/ 	.short	(.L_2335 - .L_2334)
.L_2334:
        /*007c*/ 	.word	0x00000000
        /*0080*/ 	.short	0x0002
        /*0082*/ 	.short	0x0010
        /*0084*/ 	.byte	0x00, 0xf5, 0x21, 0x00


	//----- nvinfo : EIATTR_KPARAM_INFO
	.align		4
.L_2335:
        /*0088*/ 	.byte	0x04, 0x17
        /*008a*/ 	.short	(.L_2337 - .L_2336)
.L_2336:
        /*008c*/ 	.word	0x00000000
        /*0090*/ 	.short	0x0001
        /*0092*/ 	.short	0x0008
        /*0094*/ 	.byte	0x00, 0xf5, 0x21, 0x00


	//----- nvinfo : EIATTR_KPARAM_INFO
	.align		4
.L_2337:
        /*0098*/ 	.byte	0x04, 0x17
        /*009a*/ 	.short	(.L_2339 - .L_2338)
.L_2338:
        /*009c*/ 	.word	0x00000000
        /*00a0*/ 	.short	0x0000
        /*00a2*/ 	.short	0x0000
        /*00a4*/ 	.byte	0x00, 0xf5, 0x21, 0x00


	//----- nvinfo : EIATTR_SPARSE_MMA_MASK
	.align		4
.L_2339:
        /*00a8*/ 	.byte	0x03, 0x50
        /*00aa*/ 	.short	0x0000


	//----- nvinfo : EIATTR_MAXREG_COUNT
	.align		4
        /*00ac*/ 	.byte	0x03, 0x1b
        /*00ae*/ 	.short	0x0040


	//----- nvinfo : EIATTR_NUM_BARRIERS
	.align		4
        /*00b0*/ 	.byte	0x02, 0x4c
        /*00b2*/ 	.byte	0x01
	.zero		1


	//----- nvinfo : EIATTR_MERCURY_ISA_VERSION
	.align		4
        /*00b4*/ 	.byte	0x03, 0x5f
        /*00b6*/ 	.short	0x0101


	//----- nvinfo : EIATTR_VRC_CTA_INIT_COUNT
	.align		4
        /*00b8*/ 	.byte	0x02, 0x4a
	.zero		1
	.zero		1


	//----- nvinfo : EIATTR_EXIT_INSTR_OFFSETS
	.align		4
        /*00bc*/ 	.byte	0x04, 0x1c
        /*00be*/ 	.short	(.L_2341 - .L_2340)


	//   ....[0]....
.L_2340:
        /*00c0*/ 	.word	0x00000330


	//   ....[1]....
        /*00c4*/ 	.word	0x000028b0


	//----- nvinfo : EIATTR_MAX_THREADS
	.align		4
.L_2341:
        /*00c8*/ 	.byte	0x04, 0x05
        /*00ca*/ 	.short	(.L_2343 - .L_2342)
.L_2342:
        /*00cc*/ 	.word	0x00000100
        /*00d0*/ 	.word	0x00000001
        /*00d4*/ 	.word	0x00000001


	//----- nvinfo : EIATTR_CRS_STACK_SIZE
	.align		4
.L_2343:
        /*00d8*/ 	.byte	0x04, 0x1e
        /*00da*/ 	.short	(.L_2345 - .L_2344)
.L_2344:
        /*00dc*/ 	.word	0x00000000


	//----- nvinfo : EIATTR_CBANK_PARAM_SIZE
	.align		4
.L_2345:
        /*00e0*/ 	.byte	0x03, 0x19
        /*00e2*/ 	.short	0x003c


	//----- nvinfo : EIATTR_PARAM_CBANK
	.align		4
        /*00e4*/ 	.byte	0x04, 0x0a
        /*00e6*/ 	.short	(.L_2347 - .L_2346)
	.align		4
.L_2346:
        /*00e8*/ 	.word	index@(.nv.constant0._Z31norm_dist_backward_input_kernelILi72ELi16EEvPKfS1_S1_S1_iiiiPff)
        /*00ec*/ 	.short	0x0380
        /*00ee*/ 	.short	0x003c


	//----- nvinfo : EIATTR_SW_WAR
	.align		4
.L_2347:
        /*00f0*/ 	.byte	0x04, 0x36
        /*00f2*/ 	.short	(.L_2349 - .L_2348)
.L_2348:
        /*00f4*/ 	.word	0x00000008
.L_2349:


//--------------------- .nv.info._Z31norm_dist_backward_input_kernelILi72ELi8EEvPKfS1_S1_S1_iiiiPff --------------------------
	.section	.nv.info._Z31norm_dist_backward_input_kernelILi72ELi8EEvPKfS1_S1_S1_iiiiPff,"",@"SHT_CUDA_INFO"
	.sectionflags	@""
	.align	4


	//----- nvinfo : EIATTR_CUDA_API_VERSION
	.align		4
        /*0000*/ 	.byte	0x04, 0x37
        /*0002*/ 	.short	(.L_2351 - .L_2350)
.L_2350:
        /*0004*/ 	.word	0x00000082


	//----- nvinfo : EIATTR_KPARAM_INFO
	.align		4
.L_2351:
        /*0008*/ 	.byte	0x04, 0x17
        /*000a*/ 	.short	(.L_2353 - .L_2352)
.L_2352:
        /*000c*/ 	.word	0x00000000
        /*0010*/ 	.short	0x0009
        /*0012*/ 	.short	0x0038
        /*0014*/ 	.byte	0x00, 0xf0, 0x11, 0x00


	//----- nvinfo : EIATTR_KPARAM_INFO
	.align		4
.L_2353:
        /*0018*/ 	.byte	0x04, 0x17
        /*001a*/ 	.short	(.L_2355 - .L_2354)
.L_2354:
        /*001c*/ 	.word	0x00000000
        /*0020*/ 	.short	0x0008
        /*0022*/ 	.short	0x0030
        /*0024*/ 	.byte	0x00, 0xf5, 0x21, 0x00


	//----- nvinfo : EIATTR_KPARAM_INFO
	.align		4
.L_2355:
        /*0028*/ 	.byte	0x04, 0x17
        /*002a*/ 	.short	(.L_2357 - .L_2356)
.L_2356:
        /*002c*/ 	.word	0x00000000
        /*0030*/ 	.short	0x0007
        /*0032*/ 	.short	0x002c
        /*0034*/ 	.byte	0x00, 0xf0, 0x11, 0x00


	//----- nvinfo : EIATTR_KPARAM_INFO
	.align		4
.L_2357:
        /*0038*/ 	.byte	0x04, 0x17
        /*003a*/ 	.short	(.L_2359 - .L_2358)
.L_2358:
        /*003c*/ 	.word	0x00000000
        /*0040*/ 	.short	0x0006
        /*0042*/ 	.short	0x0028
        /*0044*/ 	.byte	0x00, 0xf0, 0x11, 0x00


	//----- nvinfo : EIATTR_KPARAM_INFO
	.align		4
.L_2359:
        /*0048*/ 	.byte	0x04, 0x17
        /*004a*/ 	.short	(.L_2361 - .L_2360)
.L_2360:
        /*004c*/ 	.word	0x00000000
        /*0050*/ 	.short	0x0005
        /*0052*/ 	.short	0x0024
        /*0054*/ 	.byte	0x00, 0xf0, 0x11, 0x00


	//----- nvinfo : EIATTR_KPARAM_INFO
	.align		4
.L_2361:
        /*0058*/ 	.byte	0x04, 0x17
        /*005a*/ 	.short	(.L_2363 - .L_2362)
.L_2362:
        /*005c*/ 	.word	0x00000000
        /*0060*/ 	.short	0x0004
        /*0062*/ 	.short	0x0020
        /*0064*/ 	.byte	0x00, 0xf0, 0x11, 0x00


	//----- nvinfo : EIATTR_KPARAM_INFO
	.align		4
.L_2363:
        /*0068*/ 	.byte	0x04, 0x17
        /*006a*/ 	.short	(.L_2365 - .L_2364)
.L_2364:
        /*006c*/ 	.word	0x00000000
        /*0070*/ 	.short	0x0003
        /*0072*/ 	.short	0x0018
        /*0074*/ 	.byte	0x00, 0xf5, 0x21, 0x00


	//----- nvinfo : EIATTR_KPARAM_INFO
	.align		4
.L_2365:
        /*0078*/ 	.byte	0x04, 0x17
        /*007a*/ 	.short	(.L_2367 - .L_2366)
.L_2366:
        /*007c*/ 	.word	0x00000000
        /*0080*/ 	.short	0x0002
        /*0082*/ 	.short	0x0010
        /*0084*/ 	.byte	0x00, 0xf5, 0x21, 0x00


	//----- nvinfo : EIATTR_KPARAM_INFO
	.align		4
.L_2367:
        /*0088*/ 	.byte	0x04, 0x17
        /*008a*/ 	.short	(.L_2369 - .L_2368)
.L_2368:
        /*008c*/ 	.word	0x00000000
        /*0090*/ 	.short	0x0001
        /*0092*/ 	.short	0x0008
        /*0094*/ 	.byte	0x00, 0xf5, 0x21, 0x00


	//----- nvinfo : EIATTR_KPARAM_INFO
	.align		4
.L_2369:
        /*0098*/ 	.byte	0x04, 0x17
        /*009a*/ 	.short	(.L_2371 - .L_2370)
.L_2370:
        /*009c*/ 	.word	0x00000000
        /*00a0*/ 	.short	0x0000
        /*00a2*/ 	.short	0x0000
        /*00a4*/ 	.byte	0x00, 0xf5, 0x21, 0x00


	//----- nvinfo : EIATTR_SPARSE_MMA_MASK
	.align		4
.L_2371:
        /*00a8*/ 	.byte	0x03, 0x50
        /*00aa*/ 	.short	0x0000


	//----- nvinfo : EIATTR_MAXREG_COUNT
	.align		4
        /*00ac*/ 	.byte	0x03, 0x1b
        /*00ae*/ 	.short	0x0040


	//----- nvinfo : EIATTR_NUM_BARRIERS
	.align		4
        /*00b0*/ 	.byte	0x02, 0x4c
        /*00b2*/ 	.byte	0x01
	.zero		1


	//----- nvinfo : EIATTR_MERCURY_ISA_VERSION
	.align		4
        /*00b4*/ 	.byte	0x03, 0x5f
        /*00b6*/ 	.short	0x0101


	//----- nvinfo : EIATTR_VRC_CTA_INIT_COUNT
	.align		4
        /*00b8*/ 	.byte	0x02, 0x4a
	.zero		1
	.zero		1


	//----- nvinfo : EIATTR_EXIT_INSTR_OFFSETS
	.align		4
        /*00bc*/ 	.byte	0x04, 0x1c
        /*00be*/ 	.short	(.L_2373 - .L_2372)


	//   ....[0]....
.L_2372:
        /*00c0*/ 	.word	0x00000380


	//   ....[1]....
        /*00c4*/ 	.word	0x00001740


	//----- nvinfo : EIATTR_MAX_THREADS
	.align		4
.L_2373:
        /*00c8*/ 	.byte	0x04, 0x05
        /*00ca*/ 	.short	(.L_2375 - .L_2374)
.L_2374:
        /*00cc*/ 	.word	0x00000100
        /*00d0*/ 	.word	0x00000001
        /*00d4*/ 	.word	0x00000001


	//----- nvinfo : EIATTR_CRS_STACK_SIZE
	.align		4
.L_2375:
        /*00d8*/ 	.byte	0x04, 0x1e
        /*00da*/ 	.short	(.L_2377 - .L_2376)
.L_2376:
        /*00dc*/ 	.word	0x00000000


	//----- nvinfo : EIATTR_CBANK_PARAM_SIZE
	.align		4
.L_2377:
        /*00e0*/ 	.byte	0x03, 0x19
        /*00e2*/ 	.short	0x003c


	//----- nvinfo : EIATTR_PARAM_CBANK
	.align		4
        /*00e4*/ 	.byte	0x04, 0x0a
        /*00e6*/ 	.short	(.L_2379 - .L_2378)
	.align		4
.L_2378:
        /*00e8*/ 	.word	index@(.nv.constant0._Z31norm_dist_backward_input_kernelILi72ELi8EEvPKfS1_S1_S1_iiiiPff)
        /*00ec*/ 	.short	0x0380
        /*00ee*/ 	.short	0x003c


	//----- nvinfo : EIATTR_SW_WAR
	.align		4
.L_2379:
        /*00f0*/ 	.byte	0x04, 0x36
        /*00f2*/ 	.short	(.L_2381 - .L_2380)
.L_2380:
        /*00f4*/ 	.word	0x00000008
.L_2381:


//--------------------- .nv.info._Z31norm_dist_backward_input_kernelILi72ELi4EEvPKfS1_S1_S1_iiiiPff --------------------------
	.section	.nv.info._Z31norm_dist_backward_input_kernelILi72ELi4EEvPKfS1_S1_S1_iiiiPff,"",@"SHT_CUDA_INFO"
	.sectionflags	@""
	.align	4


	//----- nvinfo : EIATTR_CUDA_API_VERSION
	.align		4
        /*0000*/ 	.byte	0x04, 0x37
        /*0002*/ 	.short	(.L_2383 - .L_2382)
.L_2382:
        /*0004*/ 	.word	0x00000082


	//----- nvinfo : EIATTR_KPARAM_INFO
	.align		4
.L_2383:
        /*0008*/ 	.byte	0x04, 0x17
        /*000a*/ 	.short	(.L_2385 - .L_2384)
.L_2384:
        /*000c*/ 	.word	0x00000000
        /*0010*/ 	.short	0x0009
        /*0012*/ 	.short	0x0038
        /*0014*/ 	.byte	0x00, 0xf0, 0x11, 0x00


	//----- nvinfo : EIATTR_KPARAM_INFO
	.align		4
.L_2385:
        /*0018*/ 	.byte	0x04, 0x17
        /*001a*/ 	.short	(.L_2387 - .L_2386)
.L_2386:
        /*001c*/ 	.word	0x00000000
        /*0020*/ 	.short	0x0008
        /*0022*/ 	.short	0x0030
        /*0024*/ 	.byte	0x00, 0xf5, 0x21, 0x00


	//----- nvinfo : EIATTR_KPARAM_INFO
	.align		4
.L_2387:
        /*0028*/ 	.byte	0x04, 0x17
        /*002a*/ 	.short	(.L_2389 - .L_2388)
.L_2388:
        /*002c*/ 	.word	0x00000000
        /*0030*/ 	.short	0x0007
        /*0032*/ 	.short	0x002c
        /*0034*/ 	.byte	0x00, 0xf0, 0x11, 0x00


	//----- nvinfo : EIATTR_KPARAM_INFO
	.align		4
.L_2389:
        /*0038*/ 	.byte	0x04, 0x17
        /*003a*/ 	.short	(.L_2391 - .L_2390)
.L_2390:
        /*003c*/ 	.word	0x00000000
        /*0040*/ 	.short	0x0006
        /*0042*/ 	.short	0x0028
        /*0044*/ 	.byte	0x00, 0xf0, 0x11, 0x00


	//----- nvinfo : EIATTR_KPARAM_INFO
	.align		4
.L_2391:
        /*0048*/ 	.byte	0x04, 0x17
        /*004a*/ 	.short	(.L_2393 - .L_2392)
.L_2392:
        /*004c*/ 	.word	0x00000000
        /*0050*/ 	.short	0x0005
        /*0052*/ 	.short	0x0024
        /*0054*/ 	.byte	0x00, 0xf0, 0x11, 0x00


	//----- nvinfo : EIATTR_KPARAM_INFO
	.align		4
.L_2393:
        /*0058*/ 	.byte	0x04, 0x17
        /*005a*/ 	.short	(.L_2395 - .L_2394)
.L_2394:
        /*005c*/ 	.word	0x00000000
        /*0060*/ 	.short	0x0004
        /*0062*/ 	.short	0x0020
        /*0064*/ 	.byte	0x00, 0xf0, 0x11, 0x00


	//----- nvinfo : EIATTR_KPARAM_INFO
	.align		4
.L_2395:
        /*0068*/ 	.byte	0x04, 0x17
        /*006a*/ 	.short	(.L_2397 - .L_2396)
.L_2396:
        /*006c*/ 	.word	0x00000000
        /*0070*/ 	.short	0x0003
        /*0072*/ 	.short	0x0018
        /*0074*/ 	.byte	0x00, 0xf5, 0x21, 0x00


	//----- nvinfo : EIATTR_KPARAM_INFO
	.align		4
.L_2397:
        /*0078*/ 	.byte	0x04, 0x17
        /*007a*/ 	.short	(.L_2399 - .L_2398)
.L_2398:
        /*007c*/ 	.word	0x00000000
        /*0080*/ 	.short	0x0002
        /*0082*/ 	.short	0x0010
        /*0084*/ 	.byte	0x00, 0xf5, 0x21, 0x00


	//----- nvinfo : EIATTR_KPARAM_INFO
	.align		4
.L_2399:
        /*0088*/ 	.byte	0x04, 0x17
        /*008a*/ 	.short	(.L_2401 - .L_2400)
.L_2400:
        /*008c*/ 	.word	0x00000000
        /*0090*/ 	.short	0x0001
        /*0092*/ 	.short	0x0008
        /*0094*/ 	.byte	0x00, 0xf5, 0x21, 0x00


	//----- nvinfo : EIATTR_KPARAM_INFO
	.align		4
.L_2401:
        /*0098*/ 	.byte	0x04, 0x17
        /*009a*/ 	.short	(.L_2403 - .L_2402)
.L_2402:
        /*009c*/ 	.word	0x00000000
        /*00a0*/ 	.short	0x0000
        /*00a2*/ 	.short	0x0000
        /*00a4*/ 	.byte	0x00, 0xf5, 0x21, 0x00


	//----- nvinfo : EIATTR_SPARSE_MMA_MASK
	.align		4
.L_2403:
        /*00a8*/ 	.byte	0x03, 0x50
        /*00aa*/ 	.short	0x0000


	//----- nvinfo : EIATTR_MAXREG_COUNT
	.align		4
        /*00ac*/ 	.byte	0x03, 0x1b
        /*00ae*/ 	.short	0x0040


	//----- nvinfo : EIATTR_NUM_BARRIERS
	.align		4
        /*00b0*/ 	.byte	0x02, 0x4c
        /*00b2*/ 	.byte	0x01
	.zero		1


	//----- nvinfo : EIATTR_MERCURY_ISA_VERSION
	.align		4
        /*00b4*/ 	.byte	0x03, 0x5f
        /*00b6*/ 	.short	0x0101


	//----- nvinfo : EIATTR_VRC_CTA_INIT_COUNT
	.align		4
        /*00b8*/ 	.byte	0x02, 0x4a
	.zero		1
	.zero		1


	//----- nvinfo : EIATTR_EXIT_INSTR_OFFSETS
	.align		4
        /*00bc*/ 	.byte	0x04, 0x1c
        /*00be*/ 	.short	(.L_2405 - .L_2404)


	//   ....[0]....
.L_2404:
        /*00c0*/ 	.word	0x00000380


	//   ....[1]....
        /*00c4*/ 	.word	0x00000e60


	//----- nvinfo : EIATTR_MAX_THREADS
	.align		4
.L_2405:
        /*00c8*/ 	.byte	0x04, 0x05
        /*00ca*/ 	.short	(.L_2407 - .L_2406)
.L_2406:
        /*00cc*/ 	.word	0x00000100
        /*00d0*/ 	.word	0x00000001
        /*00d4*/ 	.word	0x00000001


	//----- nvinfo : EIATTR_CRS_STACK_SIZE
	.align		4
.L_2407:
        /*00d8*/ 	.byte	0x04, 0x1e
        /*00da*/ 	.short	(.L_2409 - .L_2408)
.L_2408:
        /*00dc*/ 	.word	0x00000000


	//----- nvinfo : EIATTR_CBANK_PARAM_SIZE
	.align		4
.L_2409:
        /*00e0*/ 	.byte	0x03, 0x19
        /*00e2*/ 	.short	0x003c


	//----- nvinfo : EIATTR_PARAM_CBANK
	.align		4
        /*00e4*/ 	.byte	0x04, 0x0a
        /*00e6*/ 	.short	(.L_2411 - .L_2410)
	.align		4
.L_2410:
        /*00e8*/ 	.word	index@(.nv.constant0._Z31norm_dist_backward_input_kernelILi72ELi4EEvPKfS1_S1_S1_iiiiPff)
        /*00ec*/ 	.short	0x0380
        /*00ee*/ 	.short	0x003c


	//----- nvinfo : EIATTR_SW_WAR
	.align		4
.L_2411:
        /*00f0*/ 	.byte	0x04, 0x36
        /*00f2*/ 	.short	(.L_2413 - .L_2412)
.L_2412:
        /*00f4*/ 	.word	0x00000008
.L_2413:


//--------------------- .nv.info._Z31norm_dist_backward_input_kernelILi36ELi8EEvPKfS1_S1_S1_iiiiPff --------------------------
	.section	.nv.info._Z31norm_dist_backward_input_kernelILi36ELi8EEvPKfS1_S1_S1_iiiiPff,"",@"SHT_CUDA_INFO"
	.sectionflags	@""
	.align	4


	//----- nvinfo : EIATTR_CUDA_API_VERSION
	.align		4
        /*0000*/ 	.byte	0x04, 0x37
        /*0002*/ 	.short	(.L_2415 - .L_2414)
.L_2414:
        /*0004*/ 	.word	0x00000082


	//----- nvinfo : EIATTR_KPARAM_INFO
	.align		4
.L_2415:
        /*0008*/ 	.byte	0x04, 0x17
        /*000a*/ 	.short	(.L_2417 - .L_2416)
.L_2416:
        /*000c*/ 	.word	0x00000000
        /*0010*/ 	.short	0x0009
        /*0012*/ 	.short	0x0038
        /*0014*/ 	.byte	0x00, 0xf0, 0x11, 0x00


	//----- nvinfo : EIATTR_KPARAM_INFO
	.align		4
.L_2417:
        /*0018*/ 	.byte	0x04, 0x17
        /*001a*/ 	.short	(.L_2419 - .L_2418)
.L_2418:
        /*001c*/ 	.word	0x00000000
        /*0020*/ 	.short	0x0008
        /*0022*/ 	.short	0x0030
        /*0024*/ 	.byte	0x00, 0xf5, 0x21, 0x00


	//----- nvinfo : EIATTR_KPARAM_INFO
	.align		4
.L_2419:
        /*0028*/ 	.byte	0x04, 0x17
        /*002a*/ 	.short	(.L_2421 - .L_2420)
.L_2420:
        /*002c*/ 	.word	0x00000000
        /*0030*/ 	.short	0x0007
        /*0032*/ 	.short	0x002c
        /*0034*/ 	.byte	0x00, 0xf0, 0x11, 0x00


	//----- nvinfo : EIATTR_KPARAM_INFO
	.align		4
.L_2421:
        /*0038*/ 	.byte	0x04, 0x17
        /*003a*/ 	.short	(.L_2423 - .L_2422)
.L_2422:
        /*003c*/ 	.word	0x00000000
        /*0040*/ 	.short	0x0006
        /*0042*/ 	.short	0x0028
        /*0044*/ 	.byte	0x00, 0xf0, 0x11, 0x00


	//----- nvinfo : EIATTR_KPARAM_INFO
	.align		4
.L_2423:
        /*0048*/ 	.byte	0x04, 0x17
        /*004a*/ 	.short	(.L_2425 - .L_2424)
.L_2424:
        /*004c*/ 	.word	0x00000000
        /*0050*/ 	.short	0x0005
        /*0052*/ 	.short	0x0024
        /*0054*/ 	.byte	0x00, 0xf0, 0x11, 0x00


	//----- nvinfo : EIATTR_KPARAM_INFO
	.align		4
.L_2425:
        /*0058*/ 	.byte	0x04, 0x17
        /*005a*/ 	.short	(.L_2427 - .L_2426)
.L_2426:
        /*005c*/ 	.word	0x00000000
        /*0060*/ 	.short	0x0004
        /*0062*/ 	.short	0x0020
        /*0064*/ 	.byte	0x00, 0xf0, 0x11, 0x00


	//----- nvinfo : EIATTR_KPARAM_INFO
	.align		4
.L_2427:
        /*0068*/ 	.byte	0x04, 0x17
        /*006a*/ 	.short	(.L_2429 - .L_2428)
.L_2428:
        /*006c*/ 	.word	0x00000000
        /*0070*/ 	.short	0x0003
        /*0072*/ 	.short	0x0018
        /*0074*/ 	.byte	0x00, 0xf5, 0x21, 0x00


	//----- nvinfo : EIATTR_KPARAM_INFO
	.align		4
.L_2429:
        /*0078*/ 	.byte	0x04, 0x17
        /*007a*/ 	.short	(.L_2431 - .L_2430)
.L_2430:
        /*007c*/ 	.word	0x00000000
        /*0080*/ 	.short	0x0002
        /*0082*/ 	.short	0x0010
        /*0084*/ 	.byte	0x00, 0xf5, 0x21, 0x00


	//----- nvinfo : EIATTR_KPARAM_INFO
	.align		4
.L_2431:
        /*0088*/ 	.byte	0x04, 0x17
        /*008a*/ 	.short	(.L_2433 - .L_2432)
.L_2432:
        /*008c*/ 	.word	0x00000000
        /*0090*/ 	.short	0x0001
        /*0092*/ 	.short	0x0008
        /*0094*/ 	.byte	0x00, 0xf5, 0x21, 0x00


	//----- nvinfo : EIATTR_KPARAM_INFO
	.align		4
.L_2433:
        /*0098*/ 	.byte	0x04, 0x17
        /*009a*/ 	.short	(.L_2435 - .L_2434)
.L_2434:
        /*009c*/ 	.word	0x00000000
        /*00a0*/ 	.short	0x0000
        /*00a2*/ 	.short	0x0000
        /*00a4*/ 	.byte	0x00, 0xf5, 0x21, 0x00


	//----- nvinfo : EIATTR_SPARSE_MMA_MASK
	.align		4
.L_2435:
        /*00a8*/ 	.byte	0x03, 0x50
        /*00aa*/ 	.short	0x0000


	//----- nvinfo : EIATTR_MAXREG_COUNT
	.align		4
        /*00ac*/ 	.byte	0x03, 0x1b
        /*00ae*/ 	.short	0x0040


	//----- nvinfo : EIATTR_NUM_BARRIERS
	.align		4
        /*00b0*/ 	.byte	0x02, 0x4c
        /*00b2*/ 	.byte	0x01
	.zero		1


	//----- nvinfo : EIATTR_MERCURY_ISA_VERSION
	.align		4
        /*00b4*/ 	.byte	0x03, 0x5f
        /*00b6*/ 	.short	0x0101


	//----- nvinfo : EIATTR_VRC_CTA_INIT_COUNT
	.align		4
        /*00b8*/ 	.byte	0x02, 0x4a
	.zero		1
	.zero		1


	//----- nvinfo : EIATTR_EXIT_INSTR_OFFSETS
	.align		4
        /*00bc*/ 	.byte	0x04, 0x1c
        /*00be*/ 	.short	(.L_2437 - .L_2436)


	//   ....[0]....
.L_2436:
        /*00c0*/ 	.word	0x00000380


	//   ....[1]....
        /*00c4*/ 	.word	0x00001740


	//----- nvinfo : EIATTR_MAX_THREADS
	.align		4
.L_2437:
        /*00c8*/ 	.byte	0x04, 0x05
        /*00ca*/ 	.short	(.L_2439 - .L_2438)
.L_2438:
        /*00cc*/ 	.word	0x00000100
        /*00d0*/ 	.word	0x00000001
        /*00d4*/ 	.word	0x00000001


	//----- nvinfo : EIATTR_CRS_STACK_SIZE
	.align		4
.L_2439:
        /*00d8*/ 	.byte	0x04, 0x1e
        /*00da*/ 	.short	(.L_2441 - .L_2440)
.L_2440:
        /*00dc*/ 	.word	0x00000000


	//----- nvinfo : EIATTR_CBANK_PARAM_SIZE
	.align		4
.L_2441:
        /*00e0*/ 	.byte	0x03, 0x19
        /*00e2*/ 	.short	0x003c


	//----- nvinfo : EIATTR_PARAM_CBANK
	.align		4
        /*00e4*/ 	.byte	0x04, 0x0a
        /*00e6*/ 	.short	(.L_2443 - .L_2442)
	.align		4
.L_2442:
        /*00e8*/ 	.word	index@(.nv.constant0._Z31norm_dist_backward_input_kernelILi36ELi8EEvPKfS1_S1_S1_iiiiPff)
        /*00ec*/ 	.short	0x0380
        /*00ee*/ 	.short	0x003c


	//----- nvinfo : EIATTR_SW_WAR
	.align		4
.L_2443:
        /*00f0*/ 	.byte	0x04, 0x36
        /*00f2*/ 	.short	(.L_2445 - .L_2444)
.L_2444:
        /*00f4*/ 	.word	0x00000008
.L_2445:


//--------------------- .nv.info._Z31norm_dist_backward_input_kernelILi36ELi4EEvPKfS1_S1_S1_iiiiPff --------------------------
	.section	.nv.info._Z31norm_dist_backward_input_kernelILi36ELi4EEvPKfS1_S1_S1_iiiiPff,"",@"SHT_CUDA_INFO"
	.sectionflags	@""
	.align	4


	//----- nvinfo : EIATTR_CUDA_API_VERSION
	.align		4
        /*0000*/ 	.byte	0x04, 0x37
        /*0002*/ 	.short	(.L_2447 - .L_2446)
.L_2446:
        /*0004*/ 	.word	0x00000082


	//----- nvinfo : EIATTR_KPARAM_INFO
	.align		4
.L_2447:
        /*0008*/ 	.byte	0x04, 0x17
        /*000a*/ 	.short	(.L_2449 - .L_2448)
.L_2448:
        /*000c*/ 	.word	0x00000000
        /*0010*/ 	.short	0x0009
        /*0012*/ 	.short	0x0038
        /*0014*/ 	.byte	0x00, 0xf0, 0x11, 0x00


	//----- nvinfo : EIATTR_KPARAM_INFO
	.align		4
.L_2449:
        /*0018*/ 	.byte	0x04, 0x17
        /*001a*/ 	.short	(.L_2451 - .L_2450)
.L_2450:
        /*001c*/ 	.word	0x00000000
        /*0020*/ 	.short	0x0008
        /*0022*/ 	.short	0x0030
        /*0024*/ 	.byte	0x00, 0xf5, 0x21, 0x00


	//----- nvinfo : EIATTR_KPARAM_INFO
	.align		4
.L_2451:
        /*0028*/ 	.byte	0x04, 0x17
        /*002a*/ 	.short	(.L_2453 - .L_2452)
.L_2452:
        /*002c*/ 	.word	0x00000000
        /*0030*/ 	.short	0x0007
        /*0032*/ 	.short	0x002c
        /*0034*/ 	.byte	0x00, 0xf0, 0x11, 0x00


	//----- nvinfo : EIATTR_KPARAM_INFO
	.align		4
.L_2453:
        /*0038*/ 	.byte	0x04, 0x17
        /*003a*/ 	.short	(.L_2455 - .L_2454)
.L_2454:
        /*003c*/ 	.word	0x00000000
        /*0040*/ 	.short	0x0006
        /*0042*/ 	.short	0x0028
        /*0044*/ 	.byte	0x00, 0xf0, 0x11, 0x00


	//----- nvinfo : EIATTR_KPARAM_INFO
	.align		4
.L_2455:
        /*0048*/ 	.byte	0x04, 0x17
        /*004a*/ 	.short	(.L_2457 - .L_2456)
.L_2456:
        /*004c*/ 	.word	0x00000000
        /*0050*/ 	.short	0x0005
        /*0052*/ 	.short	0x0024
        /*0054*/ 	.byte	0x00, 0xf0, 0x11, 0x00


	//----- nvinfo : EIATTR_KPARAM_INFO
	.align		4
.L_2457:
        /*0058*/ 	.byte	0x04, 0x17
        /*005a*/ 	.short	(.L_2459 - .L_2458)
.L_2458:
        /*005c*/ 	.word	0x00000000
        /*0060*/ 	.short	0x0004
        /*0062*/ 	.short	0x0020
        /*0064*/ 	.byte	0x00, 0xf0, 0x11, 0x00


	//----- nvinfo : EIATTR_KPARAM_INFO
	.align		4
.L_2459:
        /*0068*/ 	.byte	0x04, 0x17
        /*006a*/ 	.short	(.L_2461 - .L_2460)
.L_2460:
        /*006c*/ 	.word	0x00000000
        /*0070*/ 	.short	0x0003
        /*0072*/ 	.short	0x0018
        /*0074*/ 	.byte	0x00, 0xf5, 0x21, 0x00


	//----- nvinfo : EIATTR_KPARAM_INFO
	.align		4
.L_2461:
        /*0078*/ 	.byte	0x04, 0x17
        /*007a*/ 	.short	(.L_2463 - .L_2462)
.L_2462:
        /*007c*/ 	.word	0x00000000
        /*0080*/ 	.short	0x0002
        /*0082*/ 	.short	0x0010
        /*0084*/ 	.byte	0x00, 0xf5, 0x21, 0x00


	//----- nvinfo : EIATTR_KPARAM_INFO
	.align		4
.L_2463:
        /*0088*/ 	.byte	0x04, 0x17
        /*008a*/ 	.short	(.L_2465 - .L_2464)
.L_2464:
        /*008c*/ 	.word	0x00000000
        /*0090*/ 	.short	0x0001
        /*0092*/ 	.short	0x0008
        /*0094*/ 	.byte	0x00, 0xf5, 0x21, 0x00


	//----- nvinfo : EIATTR_KPARAM_INFO
	.align		4
.L_2465:
        /*0098*/ 	.byte	0x04, 0x17
        /*009a*/ 	.short	(.L_2467 - .L_2466)
.L_2466:
        /*009c*/ 	.word	0x00000000
        /*00a0*/ 	.short	0x0000
        /*00a2*/ 	.short	0x0000
        /*00a4*/ 	.byte	0x00, 0xf5, 0x21, 0x00


	//----- nvinfo : EIATTR_SPARSE_MMA_MASK
	.align		4
.L_2467:
        /*00a8*/ 	.byte	0x03, 0x50
        /*00aa*/ 	.short	0x0000


	//----- nvinfo : EIATTR_MAXREG_COUNT
	.align		4
        /*00ac*/ 	.byte	0x03, 0x1b
        /*00ae*/ 	.short	0x0040


	//----- nvinfo : EIATTR_NUM_BARRIERS
	.align		4
        /*00b0*/ 	.byte	0x02, 0x4c
        /*00b2*/ 	.byte	0x01
	.zero		1


	//----- nvinfo : EIATTR_MERCURY_ISA_VERSION
	.align		4
        /*00b4*/ 	.byte	0x03, 0x5f
        /*00b6*/ 	.short	0x0101


	//----- nvinfo : EIATTR_VRC_CTA_INIT_COUNT
	.align		4
        /*00b8*/ 	.byte	0x02, 0x4a
	.zero		1
	.zero		1


	//----- nvinfo : EIATTR_EXIT_INSTR_OFFSETS
	.align		4
        /*00bc*/ 	.byte	0x04, 0x1c
        /*00be*/ 	.short	(.L_2469 - .L_2468)


	//   ....[0]....
.L_2468:
        /*00c0*/ 	.word	0x000002d0


	//   ....[1]....
        /*00c4*/ 	.word	0x00000de0


	//----- nvinfo : EIATTR_MAX_THREADS
	.align		4
.L_2469:
        /*00c8*/ 	.byte	0x04, 0x05
        /*00ca*/ 	.short	(.L_2471 - .L_2470)
.L_2470:
        /*00cc*/ 	.word	0x00000100
        /*00d0*/ 	.word	0x00000001
        /*00d4*/ 	.word	0x00000001


	//----- nvinfo : EIATTR_CRS_STACK_SIZE
	.align		4
.L_2471:
        /*00d8*/ 	.byte	0x04, 0x1e
        /*00da*/ 	.short	(.L_2473 - .L_2472)
.L_2472:
        /*00dc*/ 	.word	0x00000000


	//----- nvinfo : EIATTR_CBANK_PARAM_SIZE
	.align		4
.L_2473:
        /*00e0*/ 	.byte	0x03, 0x19
        /*00e2*/ 	.short	0x003c


	//----- nvinfo : EIATTR_PARAM_CBANK
	.align		4
        /*00e4*/ 	.byte	0x04, 0x0a
        /*00e6*/ 	.short	(.L_2475 - .L_2474)
	.align		4
.L_2474:
        /*00e8*/ 	.word	index@(.nv.constant0._Z31norm_dist_backward_input_kernelILi36ELi4EEvPKfS1_S1_S1_iiiiPff)
        /*00ec*/ 	.short	0x0380
        /*00ee*/ 	.short	0x003c


	//----- nvinfo : EIATTR_SW_WAR
	.align		4
.L_2475:
        /*00f0*/ 	.byte	0x04, 0x36
        /*00f2*/ 	.short	(.L_2477 - .L_2476)
.L_2476:
        /*00f4*/ 	.word	0x00000008
.L_2477:


//--------------------- .nv.info._Z31norm_dist_backward_input_kernelILi36ELi2EEvPKfS1_S1_S1_iiiiPff --------------------------
	.section	.nv.info._Z31norm_dist_backward_input_kernelILi36ELi2EEvPKfS1_S1_S1_iiiiPff,"",@"SHT_CUDA_INFO"
	.sectionflags	@""
	.align	4


	//----- nvinfo : EIATTR_CUDA_API_VERSION
	.align		4
        /*0000*/ 	.byte	0x04, 0x37
        /*0002*/ 	.short	(.L_2479 - .L_2478)
.L_2478:
        /*0004*/ 	.word	0x00000082


	//----- nvinfo : EIATTR_KPARAM_INFO
	.align		4
.L_2479:
        /*0008*/ 	.byte	0x04, 0x17
        /*000a*/ 	.short	(.L_2481 - .L_2480)
.L_2480:
        /*000c*/ 	.word	0x00000000
        /*0010*/ 	.short	0x0009
        /*0012*/ 	.short	0x0038
        /*0014*/ 	.byte	0x00, 0xf0, 0x11, 0x00


	//----- nvinfo : EIATTR_KPARAM_INFO
	.align		4
.L_2481:
        /*0018*/ 	.byte	0x04, 0x17
        /*001a*/ 	.short	(.L_2483 - .L_2482)
.L_2482:
        /*001c*/ 	.word	0x00000000
        /*0020*/ 	.short	0x0008
        /*0022*/ 	.short	0x0030
        /*0024*/ 	.byte	0x00, 0xf5, 0x21, 0x00


	//----- nvinfo : EIATTR_KPARAM_INFO
	.align		4
.L_2483:
        /*0028*/ 	.byte	0x04, 0x17
        /*002a*/ 	.short	(.L_2485 - .L_2484)
.L_2484:
        /*002c*/ 	.word	0x00000000
        /*0030*/ 	.short	0x0007
        /*0032*/ 	.short	0x002c
        /*0034*/ 	.byte	0x00, 0xf0, 0x11, 0x00


	//----- nvinfo : EIATTR_KPARAM_INFO
	.align		4
.L_2485:
        /*0038*/ 	.byte	0x04, 0x17
        /*003a*/ 	.short	(.L_2487 - .L_2486)
.L_2486:
        /*003c*/ 	.word	0x00000000
        /*0040*/ 	.short	0x0006
        /*0042*/ 	.short	0x0028
        /*0044*/ 	.byte	0x00, 0xf0, 0x11, 0x00


	//----- nvinfo : EIATTR_KPARAM_INFO
	.align		4
.L_2487:
        /*0048*/ 	.byte	0x04, 0x17
        /*004a*/ 	.short	(.L_2489 - .L_2488)
.L_2488:
        /*004c*/ 	.word	0x00000000
        /*0050*/ 	.short	0x0005
        /*0052*/ 	.short	0x0024
        /*0054*/ 	.byte	0x00, 0xf0, 0x11, 0x00


	//----- nvinfo : EIATTR_KPARAM_INFO
	.align		4
.L_2489:
        /*0058*/ 	.byte	0x04, 0x17
        /*005a*/ 	.short	(.L_2491 - .L_2490)
.L_2490:
        /*005c*/ 	.word	0x00000000
        /*0060*/ 	.short	0x0004
        /*0062*/ 	.short	0x0020
        /*0064*/ 	.byte	0x00, 0xf0, 0x11, 0x00


	//----- nvinfo : EIATTR_KPARAM_INFO
	.align		4
.L_2491:
        /*0068*/ 	.byte	0x04, 0x17
        /*006a*/ 	.short	(.L_2493 - .L_2492)
.L_2492:
        /*006c*/ 	.word	0x00000000
        /*0070*/ 	.short	0x0003
        /*0072*/ 	.short	0x0018
        /*0074*/ 	.byte	0x00, 0xf5, 0x21, 0x00


	//----- nvinfo : EIATTR_KPARAM_INFO
	.align		4
.L_2493:
        /*0078*/ 	.byte	0x04, 0x17
        /*007a*/ 	.short	(.L_2495 - .L_2494)
.L_2494:
        /*007c*/ 	.word	0x00000000
        /*0080*/ 	.short	0x0002
        /*0082*/ 	.short	0x0010
        /*0084*/ 	.byte	0x00, 0xf5, 0x21, 0x00


	//----- nvinfo : EIATTR_KPARAM_INFO
	.align		4
.L_2495:
        /*0088*/ 	.byte	0x04, 0x17
        /*008a*/ 	.short	(.L_2497 - .L_2496)
.L_2496:
        /*008c*/ 	.word	0x00000000
        /*0090*/ 	.short	0x0001
        /*0092*/ 	.short	0x0008
        /*0094*/ 	.byte	0x00, 0xf5, 0x21, 0x00


	//----- nvinfo : EIATTR_KPARAM_INFO
	.align		4
.L_2497:
        /*0098*/ 	.byte	0x04, 0x17
        /*009a*/ 	.short	(.L_2499 - .L_2498)
.L_2498:
        /*009c*/ 	.word	0x00000000
        /*00a0*/ 	.short	0x0000
        /*00a2*/ 	.short	0x0000
        /*00a4*/ 	.byte	0x00, 0xf5, 0x21, 0x00


	//----- nvinfo : EIATTR_SPARSE_MMA_MASK
	.align		4
.L_2499:
        /*00a8*/ 	.byte	0x03, 0x50
        /*00aa*/ 	.short	0x0000


	//----- nvinfo : EIATTR_MAXREG_COUNT
	.align		4
        /*00ac*/ 	.byte	0x03, 0x1b
        /*00ae*/ 	.short	0x0040


	//----- nvinfo : EIATTR_NUM_BARRIERS
	.align		4
        /*00b0*/ 	.byte	0x02, 0x4c
        /*00b2*/ 	.byte	0x01
	.zero		1


	//----- nvinfo : EIATTR_MERCURY_ISA_VERSION
	.align		4
        /*00b4*/ 	.byte	0x03, 0x5f
        /*00b6*/ 	.short	0x0101


	//----- nvinfo : EIATTR_VRC_CTA_INIT_COUNT
	.align		4
        /*00b8*/ 	.byte	0x02, 0x4a
	.zero		1
	.zero		1


	//----- nvinfo : EIATTR_EXIT_INSTR_OFFSETS
	.align		4
        /*00bc*/ 	.byte	0x04, 0x1c
        /*00be*/ 	.short	(.L_2501 - .L_2500)


	//   ....[0]....
.L_2500:
        /*00c0*/ 	.word	0x000002d0


	//   ....[1]....
        /*00c4*/ 	.word	0x00000950


	//----- nvinfo : EIATTR_MAX_THREADS
	.align		4
.L_2501:
        /*00c8*/ 	.byte	0x04, 0x05
        /*00ca*/ 	.short	(.L_2503 - .L_2502)
.L_2502:
        /*00cc*/ 	.word	0x00000100
        /*00d0*/ 	.word	0x00000001
        /*00d4*/ 	.word	0x00000001


	//----- nvinfo : EIATTR_CRS_STACK_SIZE
	.align		4
.L_2503:
        /*00d8*/ 	.byte	0x04, 0x1e
        /*00da*/ 	.short	(.L_2505 - .L_2504)
.L_2504:
        /*00dc*/ 	.word	0x00000000


	//----- nvinfo : EIATTR_CBANK_PARAM_SIZE
	.align		4
.L_2505:
        /*00e0*/ 	.byte	0x03, 0x19
        /*00e2*/ 	.short	0x003c


	//----- nvinfo : EIATTR_PARAM_CBANK
	.align		4
        /*00e4*/ 	.byte	0x04, 0x0a
        /*00e6*/ 	.short	(.L_2507 - .L_2506)
	.align		4
.L_2506:
        /*00e8*/ 	.word	index@(.nv.constant0._Z31norm_dist_backward_input_kernelILi36ELi2EEvPKfS1_S1_S1_iiiiPff)
        /*00ec*/ 	.short	0x0380
        /*00ee*/ 	.short	0x003c


	//----- nvinfo : EIATTR_SW_WAR
	.align		4
.L_2507:
        /*00f0*/ 	.byte	0x04, 0x36
        /*00f2*/ 	.short	(.L_2509 - .L_2508)
.L_2508:
        /*00f4*/ 	.word	0x00000008
.L_2509:


//--------------------- .nv.info._Z31norm_dist_backward_input_kernelILi18ELi4EEvPKfS1_S1_S1_iiiiPff --------------------------
	.section	.nv.info._Z31norm_dist_backward_input_kernelILi18ELi4EEvPKfS1_S1_S1_iiiiPff,"",@"SHT_CUDA_INFO"
	.sectionflags	@""
	.align	4


	//----- nvinfo : EIATTR_CUDA_API_VERSION
	.align		4
        /*0000*/ 	.byte	0x04, 0x37
        /*0002*/ 	.short	(.L_2511 - .L_2510)
.L_2510:
        /*0004*/ 	.word	0x00000082


	//----- nvinfo : EIATTR_KPARAM_INFO
	.align		4
.L_2511:
        /*0008*/ 	.byte	0x04, 0x17
        /*000a*/ 	.short	(.L_2513 - .L_2512)
.L_2512:
        /*000c*/ 	.word	0x00000000
        /*0010*/ 	.short	0x0009
        /*0012*/ 	.short	0x0038
        /*0014*/ 	.byte	0x00, 0xf0, 0x11, 0x00


	//----- nvinfo : EIATTR_KPARAM_INFO
	.align		4
.L_2513:
        /*0018*/ 	.byte	0x04, 0x17
        /*001a*/ 	.short	(.L_2515 - .L_2514)
.L_2514:
        /*001c*/ 	.word	0x00000000
        /*0020*/ 	.short	0x0008
        /*0022*/ 	.short	0x0030
        /*0024*/ 	.byte	0x00, 0xf5, 0x21, 0x00


	//----- nvinfo : EIATTR_KPARAM_INFO
	.align		4
.L_2515:
        /*0028*/ 	.byte	0x04, 0x17
        /*002a*/ 	.short	(.L_2517 - .L_2516)
.L_2516:
        /*002c*/ 	.word	0x00000000
        /*0030*/ 	.short	0x0007
        /*0032*/ 	.short	0x002c
        /*0034*/ 	.byte	0x00, 0xf0, 0x11, 0x00


	//----- nvinfo : EIATTR_KPARAM_INFO
	.align		4
.L_2517:
        /*0038*/ 	.byte	0x04, 0x17
        /*003a*/ 	.short	(.L_2519 - .L_2518)
.L_2518:
        /*003c*/ 	.word	0x00000000
        /*0040*/ 	.short	0x0006
        /*0042*/ 	.short	0x0028
        /*0044*/ 	.byte	0x00, 0xf0, 0x11, 0x00


	//----- nvinfo : EIATTR_KPARAM_INFO
	.align		4
.L_2519:
        /*0048*/ 	.byte	0x04, 0x17
        /*004a*/ 	.short	(.L_2521 - .L_2520)
.L_2520:
        /*004c*/ 	.word	0x00000000
        /*0050*/ 	.short	0x0005
        /*0052*/ 	.short	0x0024
        /*0054*/ 	.byte	0x00, 0xf0, 0x11, 0x00


	//----- nvinfo : EIATTR_KPARAM_INFO
	.align		4
.L_2521:
        /*0058*/ 	.byte	0x04, 0x17
        /*005a*/ 	.short	(.L_2523 - .L_2522)
.L_2522:
        /*005c*/ 	.word	0x00000000
        /*0060*/ 	.short	0x0004
        /*0062*/ 	.short	0x0020
        /*0064*/ 	.byte	0x00, 0xf0, 0x11, 0x00


	//----- nvinfo : EIATTR_KPARAM_INFO
	.align		4
.L_2523:
        /*0068*/ 	.byte	0x04, 0x17
        /*006a*/ 	.short	(.L_2525 - .L_2524)
.L_2524:
        /*006c*/ 	.word	0x00000000
        /*0070*/ 	.short	0x0003
        /*0072*/ 	.short	0x0018
        /*0074*/ 	.byte	0x00, 0xf5, 0x21, 0x00


	//----- nvinfo : EIATTR_KPARAM_INFO
	.align		4
.L_2525:
        /*0078*/ 	.byte	0x04, 0x17
        /*007a*/ 	.short	(.L_2527 - .L_2526)
.L_2526:
        /*007c*/ 	.word	0x00000000
        /*0080*/ 	.short	0x0002
        /*0082*/ 	.short	0x0010
        /*0084*/ 	.byte	0x00, 0xf5, 0x21, 0x00


	//----- nvinfo : EIATTR_KPARAM_INFO
	.align		4
.L_2527:
        /*0088*/ 	.byte	0x04, 0x17
        /*008a*/ 	.short	(.L_2529 - .L_2528)
.L_2528:
        /*008c*/ 	.word	0x00000000
        /*0090*/ 	.short	0x0001
        /*0092*/ 	.short	0x0008
        /*0094*/ 	.byte	0x00, 0xf5, 0x21, 0x00


	//----- nvinfo : EIATTR_KPARAM_INFO
	.align		4
.L_2529:
        /*0098*/ 	.byte	0x04, 0x17
        /*009a*/ 	.short	(.L_2531 - .L_2530)
.L_2530:
        /*009c*/ 	.word	0x00000000
        /*00a0*/ 	.short	0x0000
        /*00a2*/ 	.short	0x0000
        /*00a4*/ 	.byte	0x00, 0xf5, 0x21, 0x00


	//----- nvinfo : EIATTR_SPARSE_MMA_MASK
	.align		4
.L_2531:
        /*00a8*/ 	.byte	0x03, 0x50
        /*00aa*/ 	.short	0x0000


	//----- nvinfo : EIATTR_MAXREG_COUNT
	.align		4
        /*00ac*/ 	.byte	0x03, 0x1b
        /*00ae*/ 	.short	0x0040


	//----- nvinfo : EIATTR_NUM_BARRIERS
	.align		4
        /*00b0*/ 	.byte	0x02, 0x4c
        /*00b2*/ 	.byte	0x01
	.zero		1


	//----- nvinfo : EIATTR_MERCURY_ISA_VERSION
	.align		4
        /*00b4*/ 	.byte	0x03, 0x5f
        /*00b6*/ 	.short	0x0101


	//----- nvinfo : EIATTR_VRC_CTA_INIT_COUNT
	.align		4
        /*00b8*/ 	.byte	0x02, 0x4a
	.zero		1
	.zero		1


	//----- nvinfo : EIATTR_EXIT_INSTR_OFFSETS
	.align		4
        /*00bc*/ 	.byte	0x04, 0x1c
        /*00be*/ 	.short	(.L_2533 - .L_2532)


	//   ....[0]....
.L_2532:
        /*00c0*/ 	.word	0x000002d0


	//   ....[1]....
        /*00c4*/ 	.word	0x00000de0


	//----- nvinfo : EIATTR_MAX_THREADS
	.align		4
.L_2533:
        /*00c8*/ 	.byte	0x04, 0x05
        /*00ca*/ 	.short	(.L_2535 - .L_2534)
.L_2534:
        /*00cc*/ 	.word	0x00000100
        /*00d0*/ 	.word	0x00000001
        /*00d4*/ 	.word	0x00000001


	//----- nvinfo : EIATTR_CRS_STACK_SIZE
	.align		4
.L_2535:
        /*00d8*/ 	.byte	0x04, 0x1e
        /*00da*/ 	.short	(.L_2537 - .L_2536)
.L_2536:
        /*00dc*/ 	.word	0x00000000


	//----- nvinfo : EIATTR_CBANK_PARAM_SIZE
	.align		4
.L_2537:
        /*00e0*/ 	.byte	0x03, 0x19
        /*00e2*/ 	.short	0x003c


	//----- nvinfo : EIATTR_PARAM_CBANK
	.align		4
        /*00e4*/ 	.byte	0x04, 0x0a
        /*00e6*/ 	.short	(.L_2539 - .L_2538)
	.align		4
.L_2538:
        /*00e8*/ 	.word	index@(.nv.constant0._Z31norm_dist_backward_input_kernelILi18ELi4EEvPKfS1_S1_S1_iiiiPff)
        /*00ec*/ 	.short	0x0380
        /*00ee*/ 	.short	0x003c


	//----- nvinfo : EIATTR_SW_WAR
	.align		4
.L_2539:
        /*00f0*/ 	.byte	0x04, 0x36
        /*00f2*/ 	.short	(.L_2541 - .L_2540)
.L_2540:
        /*00f4*/ 	.word	0x00000008
.L_2541:


//--------------------- .nv.info._Z31norm_dist_backward_input_kernelILi18ELi2EEvPKfS1_S1_S1_iiiiPff --------------------------
	.section	.nv.info._Z31norm_dist_backward_input_kernelILi18ELi2EEvPKfS1_S1_S1_iiiiPff,"",@"SHT_CUDA_INFO"
	.sectionflags	@""
	.align	4


	//----- nvinfo : EIATTR_CUDA_API_VERSION
	.align		4
        /*0000*/ 	.byte	0x04, 0x37
        /*0002*/ 	.short	(.L_2543 - .L_2542)
.L_2542:
        /*0004*/ 	.word	0x00000082


	//----- nvinfo : EIATTR_KPARAM_INFO
	.align		4
.L_2543:
        /*0008*/ 	.byte	0x04, 0x17
        /*000a*/ 	.short	(.L_2545 - .L_2544)
.L_2544:
        /*000c*/ 	.word	0x00000000
        /*0010*/ 	.short	0x0009
        /*0012*/ 	.short	0x0038
        /*0014*/ 	.byte	0x00, 0xf0, 0x11, 0x00


	//----- nvinfo : EIATTR_KPARAM_INFO
	.align		4
.L_2545:
        /*0018*/ 	.byte	0x04, 0x17
        /*001a*/ 	.short	(.L_2547 - .L_2546)
.L_2546:
        /*001c*/ 	.word	0x00000000
        /*0020*/ 	.short	0x0008
        /*0022*/ 	.short	0x0030
        /*0024*/ 	.byte	0x00, 0xf5, 0x21, 0x00


	//----- nvinfo : EIATTR_KPARAM_INFO
	.align		4
.L_2547:
        /*0028*/ 	.byte	0x04, 0x17
        /*002a*/ 	.short	(.L_2549 - .L_2548)
.L_2548:
        /*002c*/ 	.word	0x00000000
        /*0030*/ 	.short	0x0007
        /*0032*/ 	.short	0x002c
        /*0034*/ 	.byte	0x00, 0xf0, 0x11, 0x00


	//----- nvinfo : EIATTR_KPARAM_INFO
	.align		4
.L_2549:
        /*0038*/ 	.byte	0x04, 0x17
        /*003a*/ 	.short	(.L_2551 - .L_2550)
.L_2550:
        /*003c*/ 	.word	0x00000000
        /*0040*/ 	.short	0x0006
        /*0042*/ 	.short	0x0028
        /*0044*/ 	.byte	0x00, 0xf0, 0x11, 0x00


	//----- nvinfo : EIATTR_KPARAM_INFO
	.align		4
.L_2551:
        /*0048*/ 	.byte	0x04, 0x17
        /*004a*/ 	.short	(.L_2553 - .L_2552)
.L_2552:
        /*004c*/ 	.word	0x00000000
        /*0050*/ 	.short	0x0005
        /*0052*/ 	.short	0x0024
        /*0054*/ 	.byte	0x00, 0xf0, 0x11, 0x00


	//----- nvinfo : EIATTR_KPARAM_INFO
	.align		4
.L_2553:
        /*0058*/ 	.byte	0x04, 0x17
        /*005a*/ 	.short	(.L_2555 - .L_2554)
.L_2554:
        /*005c*/ 	.word	0x00000000
        /*0060*/ 	.short	0x0004
        /*0062*/ 	.short	0x0020
        /*0064*/ 	.byte	0x00, 0xf0, 0x11, 0x00


	//----- nvinfo : EIATTR_KPARAM_INFO
	.align		4
.L_2555:
        /*0068*/ 	.byte	0x04, 0x17
        /*006a*/ 	.short	(.L_2557 - .L_2556)
.L_2556:
        /*006c*/ 	.word	0x00000000
        /*0070*/ 	.short	0x0003
        /*0072*/ 	.short	0x0018
        /*0074*/ 	.byte	0x00, 0xf5, 0x21, 0x00


	//----- nvinfo : EIATTR_KPARAM_INFO
	.align		4
.L_2557:
        /*0078*/ 	.byte	0x04, 0x17
        /*007a*/ 	.short	(.L_2559 - .L_2558)
.L_2558:
        /*007c*/ 	.word	0x00000000
        /*0080*/ 	.short	0x0002
        /*0082*/ 	.short	0x0010
        /*0084*/ 	.byte	0x00, 0xf5, 0x21, 0x00


	//----- nvinfo : EIATTR_KPARAM_INFO
	.align		4
.L_2559:
        /*0088*/ 	.byte	0x04, 0x17
        /*008a*/ 	.short	(.L_2561 - .L_2560)
.L_2560:
        /*008c*/ 	.word	0x00000000
        /*0090*/ 	.short	0x0001
        /*0092*/ 	.short	0x0008
        /*0094*/ 	.byte	0x00, 0xf5, 0x21, 0x00


	//----- nvinfo : EIATTR_KPARAM_INFO
	.align		4
.L_2561:
        /*0098*/ 	.byte	0x04, 0x17
        /*009a*/ 	.short	(.L_2563 - .L_2562)
.L_2562:
        /*009c*/ 	.word	0x00000000
        /*00a0*/ 	.short	0x0000
        /*00a2*/ 	.short	0x0000
        /*00a4*/ 	.byte	0x00, 0xf5, 0x21, 0x00


	//----- nvinfo : EIATTR_SPARSE_MMA_MASK
	.align		4
.L_2563:
        /*00a8*/ 	.byte	0x03, 0x50
        /*00aa*/ 	.short	0x0000


	//----- nvinfo : EIATTR_MAXREG_COUNT
	.align		4
        /*00ac*/ 	.byte	0x03, 0x1b
        /*00ae*/ 	.short	0x0040


	//----- nvinfo : EIATTR_NUM_BARRIERS
	.align		4
        /*00b0*/ 	.byte	0x02, 0x4c
        /*00b2*/ 	.byte	0x01
	.zero		1


	//----- nvinfo : EIATTR_MERCURY_ISA_VERSION
	.align		4
        /*00b4*/ 	.byte	0x03, 0x5f
        /*00b6*/ 	.short	0x0101


	//----- nvinfo : EIATTR_VRC_CTA_INIT_COUNT
	.align		4
        /*00b8*/ 	.byte	0x02, 0x4a
	.zero		1
	.zero		1


	//----- nvinfo : EIATTR_EXIT_INSTR_OFFSETS
	.align		4
        /*00bc*/ 	.byte	0x04, 0x1c
        /*00be*/ 	.short	(.L_2565 - .L_2564)


	//   ....[0]....
.L_2564:
        /*00c0*/ 	.word	0x000002d0


	//   ....[1]....
        /*00c4*/ 	.word	0x00000950


	//----- nvinfo : EIATTR_MAX_THREADS
	.align		4
.L_2565:
        /*00c8*/ 	.byte	0x04, 0x05
        /*00ca*/ 	.short	(.L_2567 - .L_2566)
.L_2566:
        /*00cc*/ 	.word	0x00000100
        /*00d0*/ 	.word	0x00000001
        /*00d4*/ 	.word	0x00000001


	//----- nvinfo : EIATTR_CRS_STACK_SIZE
	.align		4
.L_2567:
        /*00d8*/ 	.byte	0x04, 0x1e
        /*00da*/ 	.short	(.L_2569 - .L_2568)
.L_2568:
        /*00dc*/ 	.word	0x00000000


	//----- nvinfo : EIATTR_CBANK_PARAM_SIZE
	.align		4
.L_2569:
        /*00e0*/ 	.byte	0x03, 0x19
        /*00e2*/ 	.short	0x003c


	//----- nvinfo : EIATTR_PARAM_CBANK
	.align		4
        /*00e4*/ 	.byte	0x04, 0x0a
        /*00e6*/ 	.short	(.L_2571 - .L_2570)
	.align		4
.L_2570:
        /*00e8*/ 	.word	index@(.nv.constant0._Z31norm_dist_backward_input_kernelILi18ELi2EEvPKfS1_S1_S1_iiiiPff)
        /*00ec*/ 	.short	0x0380
        /*00ee*/ 	.short	0x003c


	//----- nvinfo : EIATTR_SW_WAR
	.align		4
.L_2571:
        /*00f0*/ 	.byte	0x04, 0x36
        /*00f2*/ 	.short	(.L_2573 - .L_2572)
.L_2572:
        /*00f4*/ 	.word	0x00000008
.L_2573:


//--------------------- .nv.info._Z31norm_dist_backward_input_kernelILi18ELi1EEvPKfS1_S1_S1_iiiiPff --------------------------
	.section	.nv.info._Z31norm_dist_backward_input_kernelILi18ELi1EEvPKfS1_S1_S1_iiiiPff,"",@"SHT_CUDA_INFO"
	.sectionflags	@""
	.align	4


	//----- nvinfo : EIATTR_CUDA_API_VERSION
	.align		4
        /*0000*/ 	.byte	0x04, 0x37
        /*0002*/ 	.short	(.L_2575 - .L_2574)
.L_2574:
        /*0004*/ 	.word	0x00000082


	//----- nvinfo : EIATTR_KPARAM_INFO
	.align		4
.L_2575:
        /*0008*/ 	.byte	0x04, 0x17
        /*000a*/ 	.short	(.L_2577 - .L_2576)
.L_2576:
        /*000c*/ 	.word	0x00000000
        /*0010*/ 	.short	0x0009
        /*0012*/ 	.short	0x0038
        /*0014*/ 	.byte	0x00, 0xf0, 0x11, 0x00


	//----- nvinfo : EIATTR_KPARAM_INFO
	.align		4
.L_2577:
        /*0018*/ 	.byte	0x04, 0x17
        /*001a*/ 	.short	(.L_2579 - .L_2578)
.L_2578:
        /*001c*/ 	.word	0x00000000
        /*0020*/ 	.short	0x0008
        /*0022*/ 	.short	0x0030
        /*0024*/ 	.byte	0x00, 0xf5, 0x21, 0x00


	//----- nvinfo : EIATTR_KPARAM_INFO
	.align		4
.L_2579:
        /*0028*/ 	.byte	0x04, 0x17
        /*002a*/ 	.short	(.L_2581 - .L_2580)
.L_2580:
        /*002c*/ 	.word	0x00000000
        /*0030*/ 	.short	0x0007
        /*0032*/ 	.short	0x002c
        /*0034*/ 	.byte	0x00, 0xf0, 0x11, 0x00


	//----- nvinfo : EIATTR_KPARAM_INFO
	.align		4
.L_2581:
        /*0038*/ 	.byte	0x04, 0x17
        /*003a*/ 	.short	(.L_2583 - .L_2582)
.L_2582:
        /*003c*/ 	.word	0x00000000
        /*0040*/ 	.short	0x0006
        /*0042*/ 	.short	0x0028
        /*0044*/ 	.byte	0x00, 0xf0, 0x11, 0x00


	//----- nvinfo : EIATTR_KPARAM_INFO
	.align		4
.L_2583:
        /*0048*/ 	.byte	0x04, 0x17
        /*004a*/ 	.short	(.L_2585 - .L_2584)
.L_2584:
        /*004c*/ 	.word	0x00000000
        /*0050*/ 	.short	0x0005
        /*0052*/ 	.short	0x0024
        /*0054*/ 	.byte	0x00, 0xf0, 0x11, 0x00


	//----- nvinfo : EIATTR_KPARAM_INFO
	.align		4
.L_2585:
        /*0058*/ 	.byte	0x04, 0x17
        /*005a*/ 	.short	(.L_2587 - .L_2586)
.L_2586:
        /*005c*/ 	.word	0x00000000
        /*0060*/ 	.short	0x0004
        /*0062*/ 	.short	0x0020
        /*0064*/ 	.byte	0x00, 0xf0, 0x11, 0x00


	//----- nvinfo : EIATTR_KPARAM_INFO
	.align		4
.L_2587:
        /*0068*/ 	.byte	0x04, 0x17
        /*006a*/ 	.short	(.L_2589 - .L_2588)
.L_2588:
        /*006c*/ 	.word	0x00000000
        /*0070*/ 	.short	0x0003
        /*0072*/ 	.short	0x0018
        /*0074*/ 	.byte	0x00, 0xf5, 0x21, 0x00


	//----- nvinfo : EIATTR_KPARAM_INFO
	.align		4
.L_2589:
        /*0078*/ 	.byte	0x04, 0x17
        /*007a*/ 	.short	(.L_2591 - .L_2590)
.L_2590:
        /*007c*/ 	.word	0x00000000
        /*0080*/ 	.short	0x0002
        /*0082*/ 	.short	0x0010
        /*0084*/ 	.byte	0x00, 0xf5, 0x21, 0x00


	//----- nvinfo : EIATTR_KPARAM_INFO
	.align		4
.L_2591:
        /*0088*/ 	.byte	0x04, 0x17
        /*008a*/ 	.short	(.L_2593 - .L_2592)
.L_2592:
        /*008c*/ 	.word	0x00000000
        /*0090*/ 	.short	0x0001
        /*0092*/ 	.short	0x0008
        /*0094*/ 	.byte	0x00, 0xf5, 0x21, 0x00


	//----- nvinfo : EIATTR_KPARAM_INFO
	.align		4
.L_2593:
        /*0098*/ 	.byte	0x04, 0x17
        /*009a*/ 	.short	(.L_2595 - .L_2594)
.L_2594:
        /*009c*/ 	.word	0x00000000
        /*00a0*/ 	.short	0x0000
        /*00a2*/ 	.short	0x0000
        /*00a4*/ 	.byte	0x00, 0xf5, 0x21, 0x00


	//----- nvinfo : EIATTR_SPARSE_MMA_MASK
	.align		4
.L_2595:
        /*00a8*/ 	.byte	0x03, 0x50
        /*00aa*/ 	.short	0x0000


	//----- nvinfo : EIATTR_MAXREG_COUNT
	.align		4
        /*00ac*/ 	.byte	0x03, 0x1b
        /*00ae*/ 	.short	0x0040


	//----- nvinfo : EIATTR_NUM_BARRIERS
	.align		4
        /*00b0*/ 	.byte	0x02, 0x4c
        /*00b2*/ 	.byte	0x01
	.zero		1


	//----- nvinfo : EIATTR_MERCURY_ISA_VERSION
	.align		4
        /*00b4*/ 	.byte	0x03, 0x5f
        /*00b6*/ 	.short	0x0101


	//----- nvinfo : EIATTR_VRC_CTA_INIT_COUNT
	.align		4
        /*00b8*/ 	.byte	0x02, 0x4a
	.zero		1
	.zero		1


	//----- nvinfo : EIATTR_EXIT_INSTR_OFFSETS
	.align		4
        /*00bc*/ 	.byte	0x04, 0x1c
        /*00be*/ 	.short	(.L_2597 - .L_2596)


	//   ....[0]....
.L_2596:
        /*00c0*/ 	.word	0x000002d0


	//   ....[1]....
        /*00c4*/ 	.word	0x000006f0


	//----- nvinfo : EIATTR_MAX_THREADS
	.align		4
.L_2597:
        /*00c8*/ 	.byte	0x04, 0x05
        /*00ca*/ 	.short	(.L_2599 - .L_2598)
.L_2598:
        /*00cc*/ 	.word	0x00000100
        /*00d0*/ 	.word	0x00000001
        /*00d4*/ 	.word	0x00000001


	//----- nvinfo : EIATTR_CRS_STACK_SIZE
	.align		4
.L_2599:
        /*00d8*/ 	.byte	0x04, 0x1e
        /*00da*/ 	.short	(.L_2601 - .L_2600)
.L_2600:
        /*00dc*/ 	.word	0x00000000


	//----- nvinfo : EIATTR_CBANK_PARAM_SIZE
	.align		4
.L_2601:
        /*00e0*/ 	.byte	0x03, 0x19
        /*00e2*/ 	.short	0x003c


	//----- nvinfo : EIATTR_PARAM_CBANK
	.align		4
        /*00e4*/ 	.byte	0x04, 0x0a
        /*00e6*/ 	.short	(.L_2603 - .L_2602)
	.align		4
.L_2602:
        /*00e8*/ 	.word	index@(.nv.constant0._Z31norm_dist_backward_input_kernelILi18ELi1EEvPKfS1_S1_S1_iiiiPff)
        /*00ec*/ 	.short	0x0380
        /*00ee*/ 	.short	0x003c


	//----- nvinfo : EIATTR_SW_WAR
	.align		4
.L_2603:
        /*00f0*/ 	.byte	0x04, 0x36
        /*00f2*/ 	.short	(.L_2605 - .L_2604)
.L_2604:
        /*00f4*/ 	.word	0x00000008
.L_2605:


//--------------------- .nv.info._Z31norm_dist_backward_input_kernelILi9ELi2EEvPKfS1_S1_S1_iiiiPff --------------------------
	.section	.nv.info._Z31norm_dist_backward_input_kernelILi9ELi2EEvPKfS1_S1_S1_iiiiPff,"",@"SHT_CUDA_INFO"
	.sectionflags	@""
	.align	4


	//----- nvinfo : EIATTR_CUDA_API_VERSION
	.align		4
        /*0000*/ 	.byte	0x04, 0x37
        /*0002*/ 	.short	(.L_2607 - .L_2606)
.L_2606:
        /*0004*/ 	.word	0x00000082


	//----- nvinfo : EIATTR_KPARAM_INFO
	.align		4
.L_2607:
        /*0008*/ 	.byte	0x04, 0x17
        /*000a*/ 	.short	(.L_2609 - .L_2608)
.L_2608:
        /*000c*/ 	.word	0x00000000
        /*0010*/ 	.short	0x0009
        /*0012*/ 	.short	0x0038
        /*0014*/ 	.byte	0x00, 0xf0, 0x11, 0x00


	//----- nvinfo : EIATTR_KPARAM_INFO
	.align		4
.L_2609:
        /*0018*/ 	.byte	0x04, 0x17
        /*001a*/ 	.short	(.L_2611 - .L_2610)
.L_2610:
        /*001c*/ 	.word	0x00000000
        /*0020*/ 	.short	0x0008
        /*0022*/ 	.short	0x0030
        /*0024*/ 	.byte	0x00, 0xf5, 0x21, 0x00


	//----- nvinfo : EIATTR_KPARAM_INFO
	.align		4
.L_2611:
        /*0028*/ 	.byte	0x04, 0x17
        /*002a*/ 	.short	(.L_2613 - .L_2612)
.L_2612:
        /*002c*/ 	.word	0x00000000
        /*0030*/ 	.short	0x0007
        /*0032*/ 	.short	0x002c
        /*0034*/ 	.byte	0x00, 0xf0, 0x11, 0x00


	//----- nvinfo : EIATTR_KPARAM_INFO
	.align		4
.L_2613:
        /*0038*/ 	.byte	0x04, 0x17
        /*003a*/ 	.short	(.L_2615 - .L_2614)
.L_2614:
        /*003c*/ 	.word	0x00000000
        /*0040*/ 	.short	0x0006
        /*0042*/ 	.short	0x0028
        /*0044*/ 	.byte	0x00, 0xf0, 0x11, 0x00


	//----- nvinfo : EIATTR_KPARAM_INFO
	.align		4
.L_2615:
        /*0048*/ 	.byte	0x04, 0x17
        /*004a*/ 	.short	(.L_2617 - .L_2616)
.L_2616:
        /*004c*/ 	.word	0x00000000
        /*0050*/ 	.short	0x0005
        /*0052*/ 	.short	0x0024
        /*0054*/ 	.byte	0x00, 0xf0, 0x11, 0x00


	//----- nvinfo : EIATTR_KPARAM_INFO
	.align		4
.L_2617:
        /*0058*/ 	.byte	0x04, 0x17
        /*005a*/ 	.short	(.L_2619 - .L_2618)
.L_2618:
        /*005c*/ 	.word	0x00000000
        /*0060*/ 	.short	0x0004
        /*0062*/ 	.short	0x0020
        /*0064*/ 	.byte	0x00, 0xf0, 0x11, 0x00


	//----- nvinfo : EIATTR_KPARAM_INFO
	.align		4
.L_2619:
        /*0068*/ 	.byte	0x04, 0x17
        /*006a*/ 	.short	(.L_2621 - .L_2620)
.L_2620:
        /*006c*/ 	.word	0x00000000
        /*0070*/ 	.short	0x0003
        /*0072*/ 	.short	0x0018
        /*0074*/ 	.byte	0x00, 0xf5, 0x21, 0x00


	//----- nvinfo : EIATTR_KPARAM_INFO
	.align		4
.L_2621:
        /*0078*/ 	.byte	0x04, 0x17
        /*007a*/ 	.short	(.L_2623 - .L_2622)
.L_2622:
        /*007c*/ 	.word	0x00000000
        /*0080*/ 	.short	0x0002
        /*0082*/ 	.short	0x0010
        /*0084*/ 	.byte	0x00, 0xf5, 0x21, 0x00


	//----- nvinfo : EIATTR_KPARAM_INFO
	.align		4
.L_2623:
        /*0088*/ 	.byte	0x04, 0x17
        /*008a*/ 	.short	(.L_2625 - .L_2624)
.L_2624:
        /*008c*/ 	.word	0x00000000
        /*0090*/ 	.short	0x0001
        /*0092*/ 	.short	0x0008
        /*0094*/ 	.byte	0x00, 0xf5, 0x21, 0x00


	//----- nvinfo : EIATTR_KPARAM_INFO
	.align		4
.L_2625:
        /*0098*/ 	.byte	0x04, 0x17
        /*009a*/ 	.short	(.L_2627 - .L_2626)
.L_2626:
        /*009c*/ 	.word	0x00000000
        /*00a0*/ 	.short	0x0000
        /*00a2*/ 	.short	0x0000
        /*00a4*/ 	.byte	0x00, 0xf5, 0x21, 0x00


	//----- nvinfo : EIATTR_SPARSE_MMA_MASK
	.align		4
.L_2627:
        /*00a8*/ 	.byte	0x03, 0x50
        /*00aa*/ 	.short	0x0000


	//----- nvinfo : EIATTR_MAXREG_COUNT
	.align		4
        /*00ac*/ 	.byte	0x03, 0x1b
        /*00ae*/ 	.short	0x0040


	//----- nvinfo : EIATTR_NUM_BARRIERS
	.align		4
        /*00b0*/ 	.byte	0x02, 0x4c
        /*00b2*/ 	.byte	0x01
	.zero		1


	//----- nvinfo : EIATTR_MERCURY_ISA_VERSION
	.align		4
        /*00b4*/ 	.byte	0x03, 0x5f
        /*00b6*/ 	.short	0x0101


	//----- nvinfo : EIATTR_VRC_CTA_INIT_COUNT
	.align		4
        /*00b8*/ 	.byte	0x02, 0x4a
	.zero		1
	.zero		1


	//----- nvinfo : EIATTR_EXIT_INSTR_OFFSETS
	.align		4
        /*00bc*/ 	.byte	0x04, 0x1c
        /*00be*/ 	.short	(.L_2629 - .L_2628)


	//   ....[0]....
.L_2628:
        /*00c0*/ 	.word	0x000002d0


	//   ....[1]....
        /*00c4*/ 	.word	0x00000950


	//----- nvinfo : EIATTR_MAX_THREADS
	.align		4
.L_2629:
        /*00c8*/ 	.byte	0x04, 0x05
        /*00ca*/ 	.short	(.L_2631 - .L_2630)
.L_2630:
        /*00cc*/ 	.word	0x00000100
        /*00d0*/ 	.word	0x00000001
        /*00d4*/ 	.word	0x00000001


	//----- nvinfo : EIATTR_CRS_STACK_SIZE
	.align		4
.L_2631:
        /*00d8*/ 	.byte	0x04, 0x1e
        /*00da*/ 	.short	(.L_2633 - .L_2632)
.L_2632:
        /*00dc*/ 	.word	0x00000000


	//----- nvinfo : EIATTR_CBANK_PARAM_SIZE
	.align		4
.L_2633:
        /*00e0*/ 	.byte	0x03, 0x19
        /*00e2*/ 	.short	0x003c


	//----- nvinfo : EIATTR_PARAM_CBANK
	.align		4
        /*00e4*/ 	.byte	0x04, 0x0a
        /*00e6*/ 	.short	(.L_2635 - .L_2634)
	.align		4
.L_2634:
        /*00e8*/ 	.word	index@(.nv.constant0._Z31norm_dist_backward_input_kernelILi9ELi2EEvPKfS1_S1_S1_iiiiPff)
        /*00ec*/ 	.short	0x0380
        /*00ee*/ 	.short	0x003c


	//----- nvinfo : EIATTR_SW_WAR
	.align		4
.L_2635:
        /*00f0*/ 	.byte	0x04, 0x36
        /*00f2*/ 	.short	(.L_2637 - .L_2636)
.L_2636:
        /*00f4*/ 	.word	0x00000008
.L_2637:


//--------------------- .nv.info._Z31norm_dist_backward_input_kernelILi9ELi1EEvPKfS1_S1_S1_iiiiPff --------------------------
	.section	.nv.info._Z31norm_dist_backward_input_kernelILi9ELi1EEvPKfS1_S1_S1_iiiiPff,"",@"SHT_CUDA_INFO"
	.sectionflags	@""
	.align	4


	//----- nvinfo : EIATTR_CUDA_API_VERSION
	.align		4
        /*0000*/ 	.byte	0x04, 0x37
        /*0002*/ 	.short	(.L_2639 - .L_2638)
.L_2638:
        /*0004*/ 	.word	0x00000082


	//----- nvinfo : EIATTR_KPARAM_INFO
	.align		4
.L_2639:
        /*0008*/ 	.byte	0x04, 0x17
        /*000a*/ 	.short	(.L_2641 - .L_2640)
.L_2640:
        /*000c*/ 	.word	0x00000000
        /*0010*/ 	.short	0x0009
        /*0012*/ 	.short	0x0038
        /*0014*/ 	.byte	0x00, 0xf0, 0x11, 0x00


	//----- nvinfo : EIATTR_KPARAM_INFO
	.align		4
.L_2641:
        /*0018*/ 	.byte	0x04, 0x17
        /*001a*/ 	.short	(.L_2643 - .L_2642)
.L_2642:
        /*001c*/ 	.word	0x00000000
        /*0020*/ 	.short	0x0008
        /*0022*/ 	.short	0x0030
        /*0024*/ 	.byte	0x00, 0xf5, 0x21, 0x00


	//----- nvinfo : EIATTR_KPARAM_INFO
	.align		4
.L_2643:
        /*0028*/ 	.byte	0x04, 0x17
        /*002a*/ 	.short	(.L_2645 - .L_2644)
.L_2644:
        /*002c*/ 	.word	0x00000000
        /*0030*/ 	.short	0x0007
        /*0032*/ 	.short	0x002c
        /*0034*/ 	.byte	0x00, 0xf0, 0x11, 0x00


	//----- nvinfo : EIATTR_KPARAM_INFO
	.align		4
.L_2645:
        /*0038*/ 	.byte	0x04, 0x17
        /*003a*/ 	.short	(.L_2647 - .L_2646)
.L_2646:
        /*003c*/ 	.word	0x00000000
        /*0040*/ 	.short	0x0006
        /*0042*/ 	.short	0x0028
        /*0044*/ 	.byte	0x00, 0xf0, 0x11, 0x00


	//----- nvinfo : EIATTR_KPARAM_INFO
	.align		4
.L_2647:
        /*0048*/ 	.byte	0x04, 0x17
        /*004a*/ 	.short	(.L_2649 - .L_2648)
.L_2648:
        /*004c*/ 	.word	0x00000000
        /*0050*/ 	.short	0x0005
        /*0052*/ 	.short	0x0024
        /*0054*/ 	.byte	0x00, 0xf0, 0x11, 0x00


	//----- nvinfo : EIATTR_KPARAM_INFO
	.align		4
.L_2649:
        /*0058*/ 	.byte	0x04, 0x17
        /*005a*/ 	.short	(.L_2651 - .L_2650)
.L_2650:
        /*005c*/ 	.word	0x00000000
        /*0060*/ 	.short	0x0004
        /*0062*/ 	.short	0x0020
        /*0064*/ 	.byte	0x00, 0xf0, 0x11, 0x00


	//----- nvinfo : EIATTR_KPARAM_INFO
	.align		4
.L_2651:
        /*0068*/ 	.byte	0x04, 0x17
        /*006a*/ 	.short	(.L_2653 - .L_2652)
.L_2652:
        /*006c*/ 	.word	0x00000000
        /*0070*/ 	.short	0x0003
        /*0072*/ 	.short	0x0018
        /*0074*/ 	.byte	0x00, 0xf5, 0x21, 0x00


	//----- nvinfo : EIATTR_KPARAM_INFO
	.align		4
.L_2653:
        /*0078*/ 	.byte	0x04, 0x17
        /*007a*/ 	.short	(.L_2655 - .L_2654)
.L_2654:
        /*007c*/ 	.word	0x00000000
        /*0080*/ 	.short	0x0002
        /*0082*/ 	.short	0x0010
        /*0084*/ 	.byte	0x00, 0xf5, 0x21, 0x00


	//----- nvinfo : EIATTR_KPARAM_INFO
	.align		4
.L_2655:
        /*0088*/ 	.byte	0x04, 0x17
        /*008a*/ 	.short	(.L_2657 - .L_2656)
.L_2656:
        /*008c*/ 	.word	0x00000000
        /*0090*/ 	.short	0x0001
        /*0092*/ 	.short	0x0008
        /*0094*/ 	.byte	0x00, 0xf5, 0x21, 0x00


	//----- nvinfo : EIATTR_KPARAM_INFO
	.align		4
.L_2657:
        /*0098*/ 	.byte	0x04, 0x17
        /*009a*/ 	.short	(.L_2659 - .L_2658)
.L_2658:
        /*009c*/ 	.word	0x00000000
        /*00a0*/ 	.short	0x0000
        /*00a2*/ 	.short	0x0000
        /*00a4*/ 	.byte	0x00, 0xf5, 0x21, 0x00


	//----- nvinfo : EIATTR_SPARSE_MMA_MASK
	.align		4
.L_2659:
        /*00a8*/ 	.byte	0x03, 0x50
        /*00aa*/ 	.short	0x0000


	//----- nvinfo : EIATTR_MAXREG_COUNT
	.align		4
        /*00ac*/ 	.byte	0x03, 0x1b
        /*00ae*/ 	.short	0x0040


	//----- nvinfo : EIATTR_NUM_BARRIERS
	.align		4
        /*00b0*/ 	.byte	0x02, 0x4c
        /*00b2*/ 	.byte	0x01
	.zero		1


	//----- nvinfo : EIATTR_MERCURY_ISA_VERSION
	.align		4
        /*00b4*/ 	.byte	0x03, 0x5f
        /*00b6*/ 	.short	0x0101


	//----- nvinfo : EIATTR_VRC_CTA_INIT_COUNT
	.align		4
        /*00b8*/ 	.byte	0x02, 0x4a
	.zero		1
	.zero		1


	//----- nvinfo : EIATTR_EXIT_INSTR_OFFSETS
	.align		4
        /*00bc*/ 	.byte	0x04, 0x1c
        /*00be*/ 	.short	(.L_2661 - .L_2660)


	//   ....[0]....
.L_2660:
        /*00c0*/ 	.word	0x000002d0


	//   ....[1]....
        /*00c4*/ 	.word	0x000006f0


	//----- nvinfo : EIATTR_MAX_THREADS
	.align		4
.L_2661:
        /*00c8*/ 	.byte	0x04, 0x05
        /*00ca*/ 	.short	(.L_2663 - .L_2662)
.L_2662:
        /*00cc*/ 	.word	0x00000100
        /*00d0*/ 	.word	0x00000001
        /*00d4*/ 	.word	0x00000001


	//----- nvinfo : EIATTR_CRS_STACK_SIZE
	.align		4
.L_2663:
        /*00d8*/ 	.byte	0x04, 0x1e
        /*00da*/ 	.short	(.L_2665 - .L_2664)
.L_2664:
        /*00dc*/ 	.word	0x00000000


	//----- nvinfo : EIATTR_CBANK_PARAM_SIZE
	.align		4
.L_2665:
        /*00e0*/ 	.byte	0x03, 0x19
        /*00e2*/ 	.short	0x003c


	//----- nvinfo : EIATTR_PARAM_CBANK
	.align		4
        /*00e4*/ 	.byte	0x04, 0x0a
        /*00e6*/ 	.short	(.L_2667 - .L_2666)
	.align		4
.L_2666:
        /*00e8*/ 	.word	index@(.nv.constant0._Z31norm_dist_backward_input_kernelILi9ELi1EEvPKfS1_S1_S1_iiiiPff)
        /*00ec*/ 	.short	0x0380
        /*00ee*/ 	.short	0x003c


	//----- nvinfo : EIATTR_SW_WAR
	.align		4
.L_2667:
        /*00f0*/ 	.byte	0x04, 0x36
        /*00f2*/ 	.short	(.L_2669 - .L_2668)
.L_2668:
        /*00f4*/ 	.word	0x00000008
.L_2669:


//--------------------- .nv.info._Z31norm_dist_backward_input_kernelILi64ELi64EEvPKfS1_S1_S1_iiiiPff --------------------------
	.section	.nv.info._Z31norm_dist_backward_input_kernelILi64ELi64EEvPKfS1_S1_S1_iiiiPff,"",@"SHT_CUDA_INFO"
	.sectionflags	@""
	.align	4


	//----- nvinfo : EIATTR_CUDA_API_VERSION
	.align		4
        /*0000*/ 	.byte	0x04, 0x37
        /*0002*/ 	.short	(.L_2671 - .L_2670)
.L_2670:
        /*0004*/ 	.word	0x00000082


	//----- nvinfo : EIATTR_KPARAM_INFO
	.align		4
.L_2671:
        /*0008*/ 	.byte	0x04, 0x17
        /*000a*/ 	.short	(.L_2673 - .L_2672)
.L_2672:
        /*000c*/ 	.word	0x00000000
        /*0010*/ 	.short	0x0009
        /*0012*/ 	.short	0x0038
        /*0014*/ 	.byte	0x00, 0xf0, 0x11, 0x00


	//----- nvinfo : EIATTR_KPARAM_INFO
	.align		4
.L_2673:
        /*0018*/ 	.byte	0x04, 0x17
        /*001a*/ 	.short	(.L_2675 - .L_2674)
.L_2674:
        /*001c*/ 	.word	0x00000000
        /*0020*/ 	.short	0x0008
        /*0022*/ 	.short	0x0030
        /*0024*/ 	.byte	0x00, 0xf5, 0x21, 0x00


	//----- nvinfo : EIATTR_KPARAM_INFO
	.align		4
.L_2675:
        /*0028*/ 	.byte	0x04, 0x17
        /*002a*/ 	.short	(.L_2677 - .L_2676)
.L_2676:
        /*002c*/ 	.word	0x00000000
        /*0030*/ 	.short	0x0007
        /*0032*/ 	.short	0x002c
        /*0034*/ 	.byte	0x00, 0xf0, 0x11, 0x00


	//----- nvinfo : EIATTR_KPARAM_INFO
	.align		4
.L_2677:
        /*0038*/ 	.byte	0x04, 0x17
        /*003a*/ 	.short	(.L_2679 - .L_2678)
.L_2678:
        /*003c*/ 	.word	0x00000000
        /*0040*/ 	.short	0x0006
        /*0042*/ 	.short	0x0028
        /*0044*/ 	.byte	0x00, 0xf0, 0x11, 0x00


	//----- nvinfo : EIATTR_KPARAM_INFO
	.align		4
.L_2679:
        /*0048*/ 	.byte	0x04, 0x17
        /*004a*/ 	.short	(.L_2681 - .L_2680)
.L_2680:
        /*004c*/ 	.word	0x00000000
        /*0050*/ 	.short	0x0005
        /*0052*/ 	.short	0x0024
        /*0054*/ 	.byte	0x00, 0xf0, 0x11, 0x00


	//----- nvinfo : EIATTR_KPARAM_INFO
	.align		4
.L_2681:
        /*0058*/ 	.byte	0x04, 0x17
        /*005a*/ 	.short	(.L_2683 - .L_2682)
.L_2682:
        /*005c*/ 	.word	0x00000000
        /*0060*/ 	.short	0x0004
        /*0062*/ 	.short	0x0020
        /*0064*/ 	.byte	0x00, 0xf0, 0x11, 0x00


	//----- nvinfo : EIATTR_KPARAM_INFO
	.align		4
.L_2683:
        /*0068*/ 	.byte	0x04, 0x17
        /*006a*/ 	.short	(.L_2685 - .L_2684)
.L_2684:
        /*006c*/ 	.word	0x00000000
        /*0070*/ 	.short	0x0003
        /*0072*/ 	.short	0x0018
        /*0074*/ 	.byte	0x00, 0xf5, 0x21, 0x00


	//----- nvinfo : EIATTR_KPARAM_INFO
	.align		4
.L_2685:
        /*0078*/ 	.byte	0x04, 0x17
        /*007a*/ 	.short	(.L_2687 - .L_2686)
.L_2686:
        /*007c*/ 	.word	0x00000000
        /*0080*/ 	.short	0x0002
        /*0082*/ 	.short	0x0010
        /*0084*/ 	.byte	0x00, 0xf5, 0x21, 0x00


	//----- nvinfo : EIATTR_KPARAM_INFO
	.align		4
.L_2687:
        /*0088*/ 	.byte	0x04, 0x17
        /*008a*/ 	.short	(.L_2689 - .L_2688)
.L_2688:
        /*008c*/ 	.word	0x00000000
        /*0090*/ 	.short	0x0001
        /*0092*/ 	.short	0x0008
        /*0094*/ 	.byte	0x00, 0xf5, 0x21, 0x00


	//----- nvinfo : EIATTR_KPARAM_INFO
	.align		4
.L_2689:
        /*0098*/ 	.byte	0x04, 0x17
        /*009a*/ 	.short	(.L_2691 - .L_2690)
.L_2690:
        /*009c*/ 	.word	0x00000000
        /*00a0*/ 	.short	0x0000
        /*00a2*/ 	.short	0x0000
        /*00a4*/ 	.byte	0x00, 0xf5, 0x21, 0x00


	//----- nvinfo : EIATTR_SPARSE_MMA_MASK
	.align		4
.L_2691:
        /*00a8*/ 	.byte	0x03, 0x50
        /*00aa*/ 	.short	0x0000


	//----- nvinfo : EIATTR_MAXREG_COUNT
	.align		4
        /*00ac*/ 	.byte	0x03, 0x1b
        /*00ae*/ 	.short	0x0040


	//----- nvinfo : EIATTR_NUM_BARRIERS
	.align		4
        /*00b0*/ 	.byte	0x02, 0x4c
        /*00b2*/ 	.byte	0x01
	.zero		1


	//----- nvinfo : EIATTR_MERCURY_ISA_VERSION
	.align		4
        /*00b4*/ 	.byte	0x03, 0x5f
        /*00b6*/ 	.short	0x0101


	//----- nvinfo : EIATTR_VRC_CTA_INIT_COUNT
	.align		4
        /*00b8*/ 	.byte	0x02, 0x4a
	.zero		1
	.zero		1


	//----- nvinfo : EIATTR_EXIT_INSTR_OFFSETS
	.align		4
        /*00bc*/ 	.byte	0x04, 0x1c
        /*00be*/ 	.short	(.L_2693 - .L_2692)


	//   ....[0]....
.L_2692:
        /*00c0*/ 	.word	0x00000330


	//   ....[1]....
        /*00c4*/ 	.word	0x000028a0


	//----- nvinfo : EIATTR_MAX_THREADS
	.align		4
.L_2693:
        /*00c8*/ 	.byte	0x04, 0x05
        /*00ca*/ 	.short	(.L_2695 - .L_2694)
.L_2694:
        /*00cc*/ 	.word	0x00000100
        /*00d0*/ 	.word	0x00000001
        /*00d4*/ 	.word	0x00000001


	//----- nvinfo : EIATTR_CRS_STACK_SIZE
	.align		4
.L_2695:
        /*00d8*/ 	.byte	0x04, 0x1e
        /*00da*/ 	.short	(.L_2697 - .L_2696)
.L_2696:
        /*00dc*/ 	.word	0x00000000


	//----- nvinfo : EIATTR_CBANK_PARAM_SIZE
	.align		4
.L_2697:
        /*00e0*/ 	.byte	0x03, 0x19
        /*00e2*/ 	.short	0x003c


	//----- nvinfo : EIATTR_PARAM_CBANK
	.align		4
        /*00e4*/ 	.byte	0x04, 0x0a
        /*00e6*/ 	.short	(.L_2699 - .L_2698)
	.align		4
.L_2698:
        /*00e8*/ 	.word	index@(.nv.constant0._Z31norm_dist_backward_input_kernelILi64ELi64EEvPKfS1_S1_S1_iiiiPff)
        /*00ec*/ 	.short	0x0380
        /*00ee*/ 	.short	0x003c


	//----- nvinfo : EIATTR_SW_WAR
	.align		4
.L_2699:
        /*00f0*/ 	.byte	0x04, 0x36
        /*00f2*/ 	.short	(.L_2701 - .L_2700)
.L_2700:
        /*00f4*/ 	.word	0x00000008
.L_2701:


//--------------------- .nv.info._Z31norm_dist_backward_input_kernelILi64ELi32EEvPKfS1_S1_S1_iiiiPff --------------------------
	.section	.nv.info._Z31norm_dist_backward_input_kernelILi64ELi32EEvPKfS1_S1_S1_iiiiPff,"",@"SHT_CUDA_INFO"
	.sectionflags	@""
	.align	4


	//----- nvinfo : EIATTR_CUDA_API_VERSION
	.align		4
        /*0000*/ 	.byte	0x04, 0x37
        /*0002*/ 	.short	(.L_2703 - .L_2702)
.L_2702:
        /*0004*/ 	.word	0x00000082


	//----- nvinfo : EIATTR_KPARAM_INFO
	.align		4
.L_2703:
        /*0008*/ 	.byte	0x04, 0x17
        /*000a*/ 	.short	(.L_2705 - .L_2704)
.L_2704:
        /*000c*/ 	.word	0x00000000
        /*0010*/ 	.short	0x0009
        /*0012*/ 	.short	0x0038
        /*0014*/ 	.byte	0x00, 0xf0, 0x11, 0x00


	//----- nvinfo : EIATTR_KPARAM_INFO
	.align		4
.L_2705:
        /*0018*/ 	.byte	0x04, 0x17
        /*001a*/ 	.short	(.L_2707 - .L_2706)
.L_2706:
        /*001c*/ 	.word	0x00000000
        /*0020*/ 	.short	0x0008
        /*0022*/ 	.short	0x0030
        /*0024*/ 	.byte	0x00, 0xf5, 0x21, 0x00


	//----- nvinfo : EIATTR_KPARAM_INFO
	.align		4
.L_2707:
        /*0028*/ 	.byte	0x04, 0x17
        /*002a*/ 	.short	(.L_2709 - .L_2708)
.L_2708:
        /*002c*/ 	.word	0x00000000
        /*0030*/ 	.short	0x0007
        /*0032*/ 	.short	0x002c
        /*0034*/ 	.byte	0x00, 0xf0, 0x11, 0x00


	//----- nvinfo : EIATTR_KPARAM_INFO
	.align		4
.L_2709:
        /*0038*/ 	.byte	0x04, 0x17
        /*003a*/ 	.short	(.L_2711 - .L_2710)
.L_2710:
        /*003c*/ 	.word	0x00000000
        /*0040*/ 	.short	0x0006
        /*0042*/ 	.short	0x0028
        /*0044*/ 	.byte	0x00, 0xf0, 0x11, 0x00


	//----- nvinfo : EIATTR_KPARAM_INFO
	.align		4
.L_2711:
        /*0048*/ 	.byte	0x04, 0x17
        /*004a*/ 	.short	(.L_2713 - .L_2712)
.L_2712:
        /*004c*/ 	.word	0x00000000
        /*0050*/ 	.short	0x0005
        /*0052*/ 	.short	0x0024
        /*0054*/ 	.byte	0x00, 0xf0, 0x11, 0x00


	//----- nvinfo : EIATTR_KPARAM_INFO
	.align		4
.L_2713:
        /*0058*/ 	.byte	0x04, 0x17
        /*005a*/ 	.short	(.L_2715 - .L_2714)
.L_2714:
        /*005c*/ 	.word	0x00000000
        /*0060*/ 	.short	0x0004
        /*0062*/ 	.short	0x0020
        /*0064*/ 	.byte	0x00, 0xf0, 0x11, 0x00


	//----- nvinfo : EIATTR_KPARAM_INFO
	.align		4
.L_2715:
        /*0068*/ 	.byte	0x04, 0x17
        /*006a*/ 	.short	(.L_2717 - .L_2716)
.L_2716:
        /*006c*/ 	.word	0x00000000
        /*0070*/ 	.short	0x0003
        /*0072*/ 	.short	0x0018
        /*0074*/ 	.byte	0x00, 0xf5, 0x21, 0x00


	//----- nvinfo : EIATTR_KPARAM_INFO
	.align		4
.L_2717:
        /*0078*/ 	.byte	0x04, 0x17
        /*007a*/ 	.short	(.L_2719 - .L_2718)
.L_2718:
        /*007c*/ 	.word	0x00000000
        /*0080*/ 	.short	0x0002
        /*0082*/ 	.short	0x0010
        /*0084*/ 	.byte	0x00, 0xf5, 0x21, 0x00


	//----- nvinfo : EIATTR_KPARAM_INFO
	.align		4
.L_2719:
        /*0088*/ 	.byte	0x04, 0x17
        /*008a*/ 	.short	(.L_2721 - .L_2720)
.L_2720:
        /*008c*/ 	.word	0x00000000
        /*0090*/ 	.short	0x0001
        /*0092*/ 	.short	0x0008
        /*0094*/ 	.byte	0x00, 0xf5, 0x21, 0x00


	//----- nvinfo : EIATTR_KPARAM_INFO
	.align		4
.L_2721:
        /*0098*/ 	.byte	0x04, 0x17
        /*009a*/ 	.short	(.L_2723 - .L_2722)
.L_2722:
        /*009c*/ 	.word	0x00000000
        /*00a0*/ 	.short	0x0000
        /*00a2*/ 	.short	0x0000
        /*00a4*/ 	.byte	0x00, 0xf5, 0x21, 0x00


	//----- nvinfo : EIATTR_SPARSE_MMA_MASK
	.align		4
.L_2723:
        /*00a8*/ 	.byte	0x03, 0x50
        /*00aa*/ 	.short	0x0000


	//----- nvinfo : EIATTR_MAXREG_COUNT
	.align		4
        /*00ac*/ 	.byte	0x03, 0x1b
        /*00ae*/ 	.short	0x0040


	//----- nvinfo : EIATTR_NUM_BARRIERS
	.align		4
        /*00b0*/ 	.byte	0x02, 0x4c
        /*00b2*/ 	.byte	0x01
	.zero		1


	//----- nvinfo : EIATTR_MERCURY_ISA_VERSION
	.align		4
        /*00b4*/ 	.byte	0x03, 0x5f
        /*00b6*/ 	.short	0x0101


	//----- nvinfo : EIATTR_VRC_CTA_INIT_COUNT
	.align		4
        /*00b8*/ 	.byte	0x02, 0x4a
	.zero		1
	.zero		1


	//----- nvinfo : EIATTR_EXIT_INSTR_OFFSETS
	.align		4
        /*00bc*/ 	.byte	0x04, 0x1c
        /*00be*/ 	.short	(.L_2725 - .L_2724)


	//   ....[0]....
.L_2724:
        /*00c0*/ 	.word	0x00000330


	//   ....[1]....
        /*00c4*/ 	.word	0x000028b0


	//----- nvinfo : EIATTR_MAX_THREADS
	.align		4
.L_2725:
        /*00c8*/ 	.byte	0x04, 0x05
        /*00ca*/ 	.short	(.L_2727 - .L_2726)
.L_2726:
        /*00cc*/ 	.word	0x00000100
        /*00d0*/ 	.word	0x00000001
        /*00d4*/ 	.word	0x00000001


	//----- nvinfo : EIATTR_CRS_STACK_SIZE
	.align		4
.L_2727:
        /*00d8*/ 	.byte	0x04, 0x1e
        /*00da*/ 	.short	(.L_2729 - .L_2728)
.L_2728:
        /*00dc*/ 	.word	0x00000000


	//----- nvinfo : EIATTR_CBANK_PARAM_SIZE
	.align		4
.L_2729:
        /*00e0*/ 	.byte	0x03, 0x19
        /*00e2*/ 	.short	0x003c


	//----- nvinfo : EIATTR_PARAM_CBANK
	.align		4
        /*00e4*/ 	.byte	0x04, 0x0a
        /*00e6*/ 	.short	(.L_2731 - .L_2730)
	.align		4
.L_2730:
        /*00e8*/ 	.word	index@(.nv.constant0._Z31norm_dist_backward_input_kernelILi64ELi32EEvPKfS1_S1_S1_iiiiPff)
        /*00ec*/ 	.short	0x0380
        /*00ee*/ 	.short	0x003c


	//----- nvinfo : EIATTR_SW_WAR
	.align		4
.L_2731:
        /*00f0*/ 	.byte	0x04, 0x36
        /*00f2*/ 	.short	(.L_2733 - .L_2732)
.L_2732:
        /*00f4*/ 	.word	0x00000008
.L_2733:


//--------------------- .nv.info._Z31norm_dist_backward_input_kernelILi32ELi64EEvPKfS1_S1_S1_iiiiPff --------------------------
	.section	.nv.info._Z31norm_dist_backward_input_kernelILi32ELi64EEvPKfS1_S1_S1_iiiiPff,"",@"SHT_CUDA_INFO"
	.sectionflags	@""
	.align	4


	//----- nvinfo : EIATTR_CUDA_API_VERSION
	.align		4
        /*0000*/ 	.byte	0x04, 0x37
        /*0002*/ 	.short	(.L_2735 - .L_2734)
.L_2734:
        /*0004*/ 	.word	0x00000082


	//----- nvinfo : EIATTR_KPARAM_INFO
	.align		4
.L_2735:
        /*0008*/ 	.byte	0x04, 0x17
        /*000a*/ 	.short	(.L_2737 - .L_2736)
.L_2736:
        /*000c*/ 	.word	0x00000000
        /*0010*/ 	.short	0x0009
        /*0012*/ 	.short	0x0038
        /*0014*/ 	.byte	0x00, 0xf0, 0x11, 0x00


	//----- nvinfo : EIATTR_KPARAM_INFO
	.align		4
.L_2737:
        /*0018*/ 	.byte	0x04, 0x17
        /*001a*/ 	.short	(.L_2739 - .L_2738)
.L_2738:
        /*001c*/ 	.word	0x00000000
        /*0020*/ 	.short	0x0008
        /*0022*/ 	.short	0x0030
        /*0024*/ 	.byte	0x00, 0xf5, 0x21, 0x00


	//----- nvinfo : EIATTR_KPARAM_INFO
	.align		4
.L_2739:
        /*0028*/ 	.byte	0x04, 0x17
        /*002a*/ 	.short	(.L_2741 - .L_2740)
.L_2740:
        /*002c*/ 	.word	0x00000000
        /*0030*/ 	.short	0x0007
        /*0032*/ 	.short	0x002c
        /*0034*/ 	.byte	0x00, 0xf0, 0x11, 0x00


	//----- nvinfo : EIATTR_KPARAM_INFO
	.align		4
.L_2741:
        /*0038*/ 	.byte	0x04, 0x17
        /*003a*/ 	.short	(.L_2743 - .L_2742)
.L_2742:
        /*003c*/ 	.word	0x00000000
        /*0040*/ 	.short	0x0006
        /*0042*/ 	.short	0x0028
        /*0044*/ 	.byte	0x00, 0xf0, 0x11, 0x00


	//----- nvinfo : EIATTR_KPARAM_INFO
	.align		4
.L_2743:
        /*0048*/ 	.byte	0x04, 0x17
        /*004a*/ 	.short	(.L_2745 - .L_2744)
.L_2744:
        /*004c*/ 	.word	0x00000000
        /*0050*/ 	.short	0x0005
        /*0052*/ 	.short	0x0024
        /*0054*/ 	.byte	0x00, 0xf0, 0x11, 0x00


	//----- nvinfo : EIATTR_KPARAM_INFO
	.align		4
.L_2745:
        /*0058*/ 	.byte	0x04, 0x17
        /*005a*/ 	.short	(.L_2747 - .L_2746)
.L_2746:
        /*005c*/ 	.word	0x00000000
        /*0060*/ 	.short	0x0004
        /*0062*/ 	.short	0x0020
        /*0064*/ 	.byte	0x00, 0xf0, 0x11, 0x00


	//----- nvinfo : EIATTR_KPARAM_INFO
	.align		4
.L_2747:
        /*0068*/ 	.byte	0x04, 0x17
        /*006a*/ 	.short	(.L_2749 - .L_2748)
.L_2748:
        /*006c*/ 	.word	0x00000000
        /*0070*/ 	.short	0x0003
        /*0072*/ 	.short	0x0018
        /*0074*/ 	.byte	0x00, 0xf5, 0x21, 0x00


	//----- nvinfo : EIATTR_KPARAM_INFO
	.align		4
.L_2749:
        /*0078*/ 	.byte	0x04, 0x17
        /*007a*/ 	.short	(.L_2751 - .L_2750)
.L_2750:
        /*007c*/ 	.word	0x00000000
        /*0080*/ 	.short	0x0002
        /*0082*/ 	.short	0x0010
        /*0084*/ 	.byte	0x00, 0xf5, 0x21, 0x00


	//----- nvinfo : EIATTR_KPARAM_INFO
	.align		4
.L_2751:
        /*0088*/ 	.byte	0x04, 0x17
        /*008a*/ 	.short	(.L_2753 - .L_2752)
.L_2752:
        /*008c*/ 	.word	0x00000000
        /*0090*/ 	.short	0x0001
        /*0092*/ 	.short	0x0008
        /*0094*/ 	.byte	0x00, 0xf5, 0x21, 0x00


	//----- nvinfo : EIATTR_KPARAM_INFO
	.align		4
.L_2753:
        /*0098*/ 	.byte	0x04, 0x17
        /*009a*/ 	.short	(.L_2755 - .L_2754)
.L_2754:
        /*009c*/ 	.word	0x00000000
        /*00a0*/ 	.short	0x0000
        /*00a2*/ 	.short	0x0000
        /*00a4*/ 	.byte	0x00, 0xf5, 0x21, 0x00


	//----- nvinfo : EIATTR_SPARSE_MMA_MASK
	.align		4
.L_2755:
        /*00a8*/ 	.byte	0x03, 0x50
        /*00aa*/ 	.short	0x0000


	//----- nvinfo : EIATTR_MAXREG_COUNT
	.align		4
        /*00ac*/ 	.byte	0x03, 0x1b
        /*00ae*/ 	.short	0x0040


	//----- nvinfo : EIATTR_NUM_BARRIERS
	.align		4
        /*00b0*/ 	.byte	0x02, 0x4c
        /*00b2*/ 	.byte	0x01
	.zero		1


	//----- nvinfo : EIATTR_MERCURY_ISA_VERSION
	.align		4
        /*00b4*/ 	.byte	0x03, 0x5f
        /*00b6*/ 	.short	0x0101


	//----- nvinfo : EIATTR_VRC_CTA_INIT_COUNT
	.align		4
        /*00b8*/ 	.byte	0x02, 0x4a
	.zero		1
	.zero		1


	//----- nvinfo : EIATTR_EXIT_INSTR_OFFSETS
	.align		4
        /*00bc*/ 	.byte	0x04, 0x1c
        /*00be*/ 	.short	(.L_2757 - .L_2756)


	//   ....[0]....
.L_2756:
        /*00c0*/ 	.word	0x00000330


	//   ....[1]....
        /*00c4*/ 	.word	0x000028b0


	//----- nvinfo : EIATTR_MAX_THREADS
	.align		4
.L_2757:
        /*00c8*/ 	.byte	0x04, 0x05
        /*00ca*/ 	.short	(.L_2759 - .L_2758)
.L_2758:
        /*00cc*/ 	.word	0x00000100
        /*00d0*/ 	.word	0x00000001
        /*00d4*/ 	.word	0x00000001


	//----- nvinfo : EIATTR_CRS_STACK_SIZE
	.align		4
.L_2759:
        /*00d8*/ 	.byte	0x04, 0x1e
        /*00da*/ 	.short	(.L_2761 - .L_2760)
.L_2760:
        /*00dc*/ 	.word	0x00000000


	//----- nvinfo : EIATTR_CBANK_PARAM_SIZE
	.align		4
.L_2761:
        /*00e0*/ 	.byte	0x03, 0x19
        /*00e2*/ 	.short	0x003c


	//----- nvinfo : EIATTR_PARAM_CBANK
	.align		4
        /*00e4*/ 	.byte	0x04, 0x0a
        /*00e6*/ 	.short	(.L_2763 - .L_2762)
	.align		4
.L_2762:
        /*00e8*/ 	.word	index@(.nv.constant0._Z31norm_dist_backward_input_kernelILi32ELi64EEvPKfS1_S1_S1_iiiiPff)
        /*00ec*/ 	.short	0x0380
        /*00ee*/ 	.short	0x003c


	//----- nvinfo : EIATTR_SW_WAR
	.align		4
.L_2763:
        /*00f0*/ 	.byte	0x04, 0x36
        /*00f2*/ 	.short	(.L_2765 - .L_2764)
.L_2764:
        /*00f4*/ 	.word	0x00000008
.L_2765:


//--------------------- .nv.info._Z31norm_dist_backward_input_kernelILi32ELi32EEvPKfS1_S1_S1_iiiiPff --------------------------
	.section	.nv.info._Z31norm_dist_backward_input_kernelILi32ELi32EEvPKfS1_S1_S1_iiiiPff,"",@"SHT_CUDA_INFO"
	.sectionflags	@""
	.align	4


	//----- nvinfo : EIATTR_CUDA_API_VERSION
	.align		4
        /*0000*/ 	.byte	0x04, 0x37
        /*0002*/ 	.short	(.L_2767 - .L_2766)
.L_2766:
        /*0004*/ 	.word	0x00000082


	//----- nvinfo : EIATTR_KPARAM_INFO
	.align		4
.L_2767:
        /*0008*/ 	.byte	0x04, 0x17
        /*000a*/ 	.short	(.L_2769 - .L_2768)
.L_2768:
        /*000c*/ 	.word	0x00000000
        /*0010*/ 	.short	0x0009
        /*0012*/ 	.short	0x0038
        /*0014*/ 	.byte	0x00, 0xf0, 0x11, 0x00


	//----- nvinfo : EIATTR_KPARAM_INFO
	.align		4
.L_2769:
        /*0018*/ 	.byte	0x04, 0x17
        /*001a*/ 	.short	(.L_2771 - .L_2770)
.L_2770:
        /*001c*/ 	.word	0x00000000
        /*0020*/ 	.short	0x0008
        /*0022*/ 	.short	0x0030
        /*0024*/ 	.byte	0x00, 0xf5, 0x21, 0x00


	//----- nvinfo : EIATTR_KPARAM_INFO
	.align		4
.L_2771:
        /*0028*/ 	.byte	0x04, 0x17
        /*002a*/ 	.short	(.L_2773 - .L_2772)
.L_2772:
        /*002c*/ 	.word	0x00000000
        /*0030*/ 	.short	0x0007
        /*0032*/ 	.short	0x002c
        /*0034*/ 	.byte	0x00, 0xf0, 0x11, 0x00


	//----- nvinfo : EIATTR_KPARAM_INFO
	.align		4
.L_2773:
        /*0038*/ 	.byte	0x04, 0x17
        /*003a*/ 	.short	(.L_2775 - .L_2774)
.L_2774:
        /*003c*/ 	.word	0x00000000
        /*0040*/ 	.short	0x0006
        /*0042*/ 	.short	0x0028
        /*0044*/ 	.byte	0x00, 0xf0, 0x11, 0x00


	//----- nvinfo : EIATTR_KPARAM_INFO
	.align		4
.L_2775:
        /*0048*/ 	.byte	0x04, 0x17
        /*004a*/ 	.short	(.L_2777 - .L_2776)
.L_2776:
        /*004c*/ 	.word	0x00000000
        /*0050*/ 	.short	0x0005
        /*0052*/ 	.short	0x0024
        /*0054*/ 	.byte	0x00, 0xf0, 0x11, 0x00


	//----- nvinfo : EIATTR_KPARAM_INFO
	.align		4
.L_2777:
        /*0058*/ 	.byte	0x04, 0x17
        /*005a*/ 	.short	(.L_2779 - .L_2778)
.L_2778:
        /*005c*/ 	.word	0x00000000
        /*0060*/ 	.short	0x0004
        /*0062*/ 	.short	0x0020
        /*0064*/ 	.byte	0x00, 0xf0, 0x11, 0x00


	//----- nvinfo : EIATTR_KPARAM_INFO
	.align		4
.L_2779:
        /*0068*/ 	.byte	0x04, 0x17
        /*006a*/ 	.short	(.L_2781 - .L_2780)
.L_2780:
        /*006c*/ 	.word	0x00000000
        /*0070*/ 	.short	0x0003
        /*0072*/ 	.short	0x0018
        /*0074*/ 	.byte	0x00, 0xf5, 0x21, 0x00


	//----- nvinfo : EIATTR_KPARAM_INFO
	.align		4
.L_2781:
        /*0078*/ 	.byte	0x04, 0x17
        /*007a*/ 	.short	(.L_2783 - .L_2782)
.L_2782:
        /*007c*/ 	.word	0x00000000
        /*0080*/ 	.short	0x0002
        /*0082*/ 	.short	0x0010
        /*0084*/ 	.byte	0x00, 0xf5, 0x21, 0x00


	//----- nvinfo : EIATTR_KPARAM_INFO
	.align		4
.L_2783:
        /*0088*/ 	.byte	0x04, 0x17
        /*008a*/ 	.short	(.L_2785 - .L_2784)
.L_2784:
        /*008c*/ 	.word	0x00000000
        /*0090*/ 	.short	0x0001
        /*0092*/ 	.short	0x0008
        /*0094*/ 	.byte	0x00, 0xf5, 0x21, 0x00


	//----- nvinfo : EIATTR_KPARAM_INFO
	.align		4
.L_2785:
        /*0098*/ 	.byte	0x04, 0x17
        /*009a*/ 	.short	(.L_2787 - .L_2786)
.L_2786:
        /*009c*/ 	.word	0x00000000
        /*00a0*/ 	.short	0x0000
        /*00a2*/ 	.short	0x0000
        /*00a4*/ 	.byte	0x00, 0xf5, 0x21, 0x00


	//----- nvinfo : EIATTR_SPARSE_MMA_MASK
	.align		4
.L_2787:
        /*00a8*/ 	.byte	0x03, 0x50
        /*00aa*/ 	.short	0x0000


	//----- nvinfo : EIATTR_MAXREG_COUNT
	.align		4
        /*00ac*/ 	.byte	0x03, 0x1b
        /*00ae*/ 	.short	0x0040


	//----- nvinfo : EIATTR_NUM_BARRIERS
	.align		4
        /*00b0*/ 	.byte	0x02, 0x4c
        /*00b2*/ 	.byte	0x01
	.zero		1


	//----- nvinfo : EIATTR_MERCURY_ISA_VERSION
	.align		4
        /*00b4*/ 	.byte	0x03, 0x5f
        /*00b6*/ 	.short	0x0101


	//----- nvinfo : EIATTR_VRC_CTA_INIT_COUNT
	.align		4
        /*00b8*/ 	.byte	0x02, 0x4a
	.zero		1
	.zero		1


	//----- nvinfo : EIATTR_EXIT_INSTR_OFFSETS
	.align		4
        /*00bc*/ 	.byte	0x04, 0x1c
        /*00be*/ 	.short	(.L_2789 - .L_2788)


	//   ....[0]....
.L_2788:
        /*00c0*/ 	.word	0x00000330


	//   ....[1]....
        /*00c4*/ 	.word	0x000028a0


	//----- nvinfo : EIATTR_MAX_THREADS
	.align		4
.L_2789:
        /*00c8*/ 	.byte	0x04, 0x05
        /*00ca*/ 	.short	(.L_2791 - .L_2790)
.L_2790:
        /*00cc*/ 	.word	0x00000100
        /*00d0*/ 	.word	0x00000001
        /*00d4*/ 	.word	0x00000001


	//----- nvinfo : EIATTR_CRS_STACK_SIZE
	.align		4
.L_2791:
        /*00d8*/ 	.byte	0x04, 0x1e
        /*00da*/ 	.short	(.L_2793 - .L_2792)
.L_2792:
        /*00dc*/ 	.word	0x00000000


	//----- nvinfo : EIATTR_CBANK_PARAM_SIZE
	.align		4
.L_2793:
        /*00e0*/ 	.byte	0x03, 0x19
        /*00e2*/ 	.short	0x003c


	//----- nvinfo : EIATTR_PARAM_CBANK
	.align		4
        /*00e4*/ 	.byte	0x04, 0x0a
        /*00e6*/ 	.short	(.L_2795 - .L_2794)
	.align		4
.L_2794:
        /*00e8*/ 	.word	index@(.nv.constant0._Z31norm_dist_backward_input_kernelILi32ELi32EEvPKfS1_S1_S1_iiiiPff)
        /*00ec*/ 	.short	0x0380
        /*00ee*/ 	.short	0x003c


	//----- nvinfo : EIATTR_SW_WAR
	.align		4
.L_2795:
        /*00f0*/ 	.byte	0x04, 0x36
        /*00f2*/ 	.short	(.L_2797 - .L_2796)
.L_2796:
        /*00f4*/ 	.word	0x00000008
.L_2797:


//--------------------- .nv.info._Z31norm_dist_backward_input_kernelILi32ELi16EEvPKfS1_S1_S1_iiiiPff --------------------------
	.section	.nv.info._Z31norm_dist_backward_input_kernelILi32ELi16EEvPKfS1_S1_S1_iiiiPff,"",@"SHT_CUDA_INFO"
	.sectionflags	@""
	.align	4


	//----- nvinfo : EIATTR_CUDA_API_VERSION
	.align		4
        /*0000*/ 	.byte	0x04, 0x37
        /*0002*/ 	.short	(.L_2799 - .L_2798)
.L_2798:
        /*0004*/ 	.word	0x00000082


	//----- nvinfo : EIATTR_KPARAM_INFO
	.align		4
.L_2799:
        /*0008*/ 	.byte	0x04, 0x17
        /*000a*/ 	.short	(.L_2801 - .L_2800)
.L_2800:
        /*000c*/ 	.word	0x00000000
        /*0010*/ 	.short	0x0009
        /*0012*/ 	.short	0x0038
        /*0014*/ 	.byte	0x00, 0xf0, 0x11, 0x00


	//----- nvinfo : EIATTR_KPARAM_INFO
	.align		4
.L_2801:
        /*0018*/ 	.byte	0x04, 0x17
        /*001a*/ 	.short	(.L_2803 - .L_2802)
.L_2802:
        /*001c*/ 	.word	0x00000000
        /*0020*/ 	.short	0x0008
        /*0022*/ 	.short	0x0030
        /*0024*/ 	.byte	0x00, 0xf5, 0x21, 0x00


	//----- nvinfo : EIATTR_KPARAM_INFO
	.align		4
.L_2803:
        /*0028*/ 	.byte	0x04, 0x17
        /*002a*/ 	.short	(.L_2805 - .L_2804)
.L_2804:
        /*002c*/ 	.word	0x00000000
        /*0030*/ 	.short	0x0007
        /*0032*/ 	.short	0x002c
        /*0034*/ 	.byte	0x00, 0xf0, 0x11, 0x00


	//----- nvinfo : EIATTR_KPARAM_INFO
	.align		4
.L_2805:
        /*0038*/ 	.byte	0x04, 0x17
        /*003a*/ 	.short	(.L_2807 - .L_2806)
.L_2806:
        /*003c*/ 	.word	0x00000000
        /*0040*/ 	.short	0x0006
        /*0042*/ 	.short	0x0028
        /*0044*/ 	.byte	0x00, 0xf0, 0x11, 0x00


	//----- nvinfo : EIATTR_KPARAM_INFO
	.align		4
.L_2807:
        /*0048*/ 	.byte	0x04, 0x17
        /*004a*/ 	.short	(.L_2809 - .L_2808)
.L_2808:
        /*004c*/ 	.word	0x00000000
        /*0050*/ 	.short	0x0005
        /*0052*/ 	.short	0x0024
        /*0054*/ 	.byte	0x00, 0xf0, 0x11, 0x00


	//----- nvinfo : EIATTR_KPARAM_INFO
	.align		4
.L_2809:
        /*0058*/ 	.byte	0x04, 0x17
        /*005a*/ 	.short	(.L_2811 - .L_2810)
.L_2810:
        /*005c*/ 	.word	0x00000000
        /*0060*/ 	.short	0x0004
        /*0062*/ 	.short	0x0020
        /*0064*/ 	.byte	0x00, 0xf0, 0x11, 0x00


	//----- nvinfo : EIATTR_KPARAM_INFO
	.align		4
.L_2811:
        /*0068*/ 	.byte	0x04, 0x17
        /*006a*/ 	.short	(.L_2813 - .L_2812)
.L_2812:
        /*006c*/ 	.word	0x00000000
        /*0070*/ 	.short	0x0003
        /*0072*/ 	.short	0x0018
        /*0074*/ 	.byte	0x00, 0xf5, 0x21, 0x00


	//----- nvinfo : EIATTR_KPARAM_INFO
	.align		4
.L_2813:
        /*0078*/ 	.byte	0x04, 0x17
        /*007a*/ 	.short	(.L_2815 - .L_2814)
.L_2814:
        /*007c*/ 	.word	0x00000000
        /*0080*/ 	.short	0x0002
        /*0082*/ 	.short	0x0010
        /*0084*/ 	.byte	0x00, 0xf5, 0x21, 0x00


	//----- nvinfo : EIATTR_KPARAM_INFO
	.align		4
.L_2815:
        /*0088*/ 	.byte	0x04, 0x17
        /*008a*/ 	.short	(.L_2817 - .L_2816)
.L_2816:
        /*008c*/ 	.word	0x00000000
        /*0090*/ 	.short	0x0001
        /*0092*/ 	.short	0x0008
        /*0094*/ 	.byte	0x00, 0xf5, 0x21, 0x00


	//----- nvinfo : EIATTR_KPARAM_INFO
	.align		4
.L_2817:
        /*0098*/ 	.byte	0x04, 0x17
        /*009a*/ 	.short	(.L_2819 - .L_2818)
.L_2818:
        /*009c*/ 	.word	0x00000000
        /*00a0*/ 	.short	0x0000
        /*00a2*/ 	.short	0x0000
        /*00a4*/ 	.byte	0x00, 0xf5, 0x21, 0x00


	//----- nvinfo : EIATTR_SPARSE_MMA_MASK
	.align		4
.L_2819:
        /*00a8*/ 	.byte	0x03, 0x50
        /*00aa*/ 	.short	0x0000


	//----- nvinfo : EIATTR_MAXREG_COUNT
	.align		4
        /*00ac*/ 	.byte	0x03, 0x1b
        /*00ae*/ 	.short	0x0040


	//----- nvinfo : EIATTR_NUM_BARRIERS
	.align		4
        /*00b0*/ 	.byte	0x02, 0x4c
        /*00b2*/ 	.byte	0x01
	.zero		1


	//----- nvinfo : EIATTR_MERCURY_ISA_VERSION
	.align		4
        /*00b4*/ 	.byte	0x03, 0x5f
        /*00b6*/ 	.short	0x0101


	//----- nvinfo : EIATTR_VRC_CTA_INIT_COUNT
	.align		4
        /*00b8*/ 	.byte	0x02, 0x4a
	.zero		1
	.zero		1


	//----- nvinfo : EIATTR_EXIT_INSTR_OFFSETS
	.align		4
        /*00bc*/ 	.byte	0x04, 0x1c
        /*00be*/ 	.short	(.L_2821 - .L_2820)


	//   ....[0]....
.L_2820:
        /*00c0*/ 	.word	0x00000330


	//   ....[1]....
        /*00c4*/ 	.word	0x000028b0


	//----- nvinfo : EIATTR_MAX_THREADS
	.align		4
.L_2821:
        /*00c8*/ 	.byte	0x04, 0x05
        /*00ca*/ 	.short	(.L_2823 - .L_2822)
.L_2822:
        /*00cc*/ 	.word	0x00000100
        /*00d0*/ 	.word	0x00000001
        /*00d4*/ 	.word	0x00000001


	//----- nvinfo : EIATTR_CRS_STACK_SIZE
	.align		4
.L_2823:
        /*00d8*/ 	.byte	0x04, 0x1e
        /*00da*/ 	.short	(.L_2825 - .L_2824)
.L_2824:
        /*00dc*/ 	.word	0x00000000


	//----- nvinfo : EIATTR_CBANK_PARAM_SIZE
	.align		4
.L_2825:
        /*00e0*/ 	.byte	0x03, 0x19
        /*00e2*/ 	.short	0x003c


	//----- nvinfo : EIATTR_PARAM_CBANK
	.align		4
        /*00e4*/ 	.byte	0x04, 0x0a
        /*00e6*/ 	.short	(.L_2827 - .L_2826)
	.align		4
.L_2826:
        /*00e8*/ 	.word	index@(.nv.constant0._Z31norm_dist_backward_input_kernelILi32ELi16EEvPKfS1_S1_S1_iiiiPff)
        /*00ec*/ 	.short	0x0380
        /*00ee*/ 	.short	0x003c


	//----- nvinfo : EIATTR_SW_WAR
	.align		4
.L_2827:
        /*00f0*/ 	.byte	0x04, 0x36
        /*00f2*/ 	.short	(.L_2829 - .L_2828)
.L_2828:
        /*00f4*/ 	.word	0x00000008
.L_2829:


//--------------------- .nv.info._Z31norm_dist_backward_input_kernelILi16ELi32EEvPKfS1_S1_S1_iiiiPff --------------------------
	.section	.nv.info._Z31norm_dist_backward_input_kernelILi16ELi32EEvPKfS1_S1_S1_iiiiPff,"",@"SHT_CUDA_INFO"
	.sectionflags	@""
	.align	4


	//----- nvinfo : EIATTR_CUDA_API_VERSION
	.align		4
        /*0000*/ 	.byte	0x04, 0x37
        /*0002*/ 	.short	(.L_2831 - .L_2830)
.L_2830:
        /*0004*/ 	.word	0x00000082


	//----- nvinfo : EIATTR_KPARAM_INFO
	.align		4
.L_2831:
        /*0008*/ 	.byte	0x04, 0x17
        /*000a*/ 	.short	(.L_2833 - .L_2832)
.L_2832:
        /*000c*/ 	.word	0x00000000
        /*0010*/ 	.short	0x0009
        /*0012*/ 	.short	0x0038
        /*0014*/ 	.byte	0x00, 0xf0, 0x11, 0x00


	//----- nvinfo : EIATTR_KPARAM_INFO
	.align		4
.L_2833:
        /*0018*/ 	.byte	0x04, 0x17
        /*001a*/ 	.short	(.L_2835 - .L_2834)
.L_2834:
        /*001c*/ 	.word	0x00000000
        /*0020*/ 	.short	0x0008
        /*0022*/ 	.short	0x0030
        /*0024*/ 	.byte	0x00, 0xf5, 0x21, 0x00


	//----- nvinfo : EIATTR_KPARAM_INFO
	.align		4
.L_2835:
        /*0028*/ 	.byte	0x04, 0x17
        /*002a*/ 	.short	(.L_2837 - .L_2836)
.L_2836:
        /*002c*/ 	.word	0x00000000
        /*0030*/ 	.short	0x0007
        /*0032*/ 	.short	0x002c
        /*0034*/ 	.byte	0x00, 0xf0, 0x11, 0x00


	//----- nvinfo : EIATTR_KPARAM_INFO
	.align		4
.L_2837:
        /*0038*/ 	.byte	0x04, 0x17
        /*003a*/ 	.short	(.L_2839 - .L_2838)
.L_2838:
        /*003c*/ 	.word	0x00000000
        /*0040*/ 	.short	0x0006
        /*0042*/ 	.short	0x0028
        /*0044*/ 	.byte	0x00, 0xf0, 0x11, 0x00


	//----- nvinfo : EIATTR_KPARAM_INFO
	.align		4
.L_2839:
        /*0048*/ 	.byte	0x04, 0x17
        /*004a*/ 	.short	(.L_2841 - .L_2840)
.L_2840:
        /*004c*/ 	.word	0x00000000
        /*0050*/ 	.short	0x0005
        /*0052*/ 	.short	0x0024
        /*0054*/ 	.byte	0x00, 0xf0, 0x11, 0x00


	//----- nvinfo : EIATTR_KPARAM_INFO
	.align		4
.L_2841:
        /*0058*/ 	.byte	0x04, 0x17
        /*005a*/ 	.short	(.L_2843 - .L_2842)
.L_2842:
        /*005c*/ 	.word	0x00000000
        /*0060*/ 	.short	0x0004
        /*0062*/ 	.short	0x0020
        /*0064*/ 	.byte	0x00, 0xf0, 0x11, 0x00


	//----- nvinfo : EIATTR_KPARAM_INFO
	.align		4
.L_2843:
        /*0068*/ 	.byte	0x04, 0x17
        /*006a*/ 	.short	(.L_2845 - .L_2844)
.L_2844:
        /*006c*/ 	.word	0x00000000
        /*0070*/ 	.short	0x0003
        /*0072*/ 	.short	0x0018
        /*0074*/ 	.byte	0x00, 0xf5, 0x21, 0x00


	//----- nvinfo : EIATTR_KPARAM_INFO
	.align		4
.L_2845:
        /*0078*/ 	.byte	0x04, 0x17
        /*007a*/ 	.short	(.L_2847 - .L_2846)
.L_2846:
        /*007c*/ 	.word	0x00000000
        /*0080*/ 	.short	0x0002
        /*0082*/ 	.short	0x0010
        /*0084*/ 	.byte	0x00, 0xf5, 0x21, 0x00


	//----- nvinfo : EIATTR_KPARAM_INFO
	.align		4
.L_2847:
        /*0088*/ 	.byte	0x04, 0x17
        /*008a*/ 	.short	(.L_2849 - .L_2848)
.L_2848:
        /*008c*/ 	.word	0x00000000
        /*0090*/ 	.short	0x0001
        /*0092*/ 	.short	0x0008
        /*0094*/ 	.byte	0x00, 0xf5, 0x21, 0x00


	//----- nvinfo : EIATTR_KPARAM_INFO
	.align		4
.L_2849:
        /*0098*/ 	.byte	0x04, 0x17
        /*009a*/ 	.short	(.L_2851 - .L_2850)
.L_2850:
        /*009c*/ 	.word	0x00000000
        /*00a0*/ 	.short	0x0000
        /*00a2*/ 	.short	0x0000
        /*00a4*/ 	.byte	0x00, 0xf5, 0x21, 0x00


	//----- nvinfo : EIATTR_SPARSE_MMA_MASK
	.align		4
.L_2851:
        /*00a8*/ 	.byte	0x03, 0x50
        /*00aa*/ 	.short	0x0000


	//----- nvinfo : EIATTR_MAXREG_COUNT
	.align		4
        /*00ac*/ 	.byte	0x03, 0x1b
        /*00ae*/ 	.short	0x0040


	//----- nvinfo : EIATTR_NUM_BARRIERS
	.align		4
        /*00b0*/ 	.byte	0x02, 0x4c
        /*00b2*/ 	.byte	0x01
	.zero		1


	//----- nvinfo : EIATTR_MERCURY_ISA_VERSION
	.align		4
        /*00b4*/ 	.byte	0x03, 0x5f
        /*00b6*/ 	.short	0x0101


	//----- nvinfo : EIATTR_VRC_CTA_INIT_COUNT
	.align		4
        /*00b8*/ 	.byte	0x02, 0x4a
	.zero		1
	.zero		1


	//----- nvinfo : EIATTR_EXIT_INSTR_OFFSETS
	.align		4
        /*00bc*/ 	.byte	0x04, 0x1c
        /*00be*/ 	.short	(.L_2853 - .L_2852)


	//   ....[0]....
.L_2852:
        /*00c0*/ 	.word	0x00000330


	//   ....[1]....
        /*00c4*/ 	.word	0x000028b0


	//----- nvinfo : EIATTR_MAX_THREADS
	.align		4
.L_2853:
        /*00c8*/ 	.byte	0x04, 0x05
        /*00ca*/ 	.short	(.L_2855 - .L_2854)
.L_2854:
        /*00cc*/ 	.word	0x00000100
        /*00d0*/ 	.word	0x00000001
        /*00d4*/ 	.word	0x00000001


	//----- nvinfo : EIATTR_CRS_STACK_SIZE
	.align		4
.L_2855:
        /*00d8*/ 	.byte	0x04, 0x1e
        /*00da*/ 	.short	(.L_2857 - .L_2856)
.L_2856:
        /*00dc*/ 	.word	0x00000000


	//----- nvinfo : EIATTR_CBANK_PARAM_SIZE
	.align		4
.L_2857:
        /*00e0*/ 	.byte	0x03, 0x19
        /*00e2*/ 	.short	0x003c


	//----- nvinfo : EIATTR_PARAM_CBANK
	.align		4
        /*00e4*/ 	.byte	0x04, 0x0a
        /*00e6*/ 	.short	(.L_2859 - .L_2858)
	.align		4
.L_2858:
        /*00e8*/ 	.word	index@(.nv.constant0._Z31norm_dist_backward_input_kernelILi16ELi32EEvPKfS1_S1_S1_iiiiPff)
        /*00ec*/ 	.short	0x0380
        /*00ee*/ 	.short	0x003c


	//----- nvinfo : EIATTR_SW_WAR
	.align		4
.L_2859:
        /*00f0*/ 	.byte	0x04, 0x36
        /*00f2*/ 	.short	(.L_2861 - .L_2860)
.L_2860:
        /*00f4*/ 	.word	0x00000008
.L_2861:


//--------------------- .nv.info._Z31norm_dist_backward_input_kernelILi16ELi16EEvPKfS1_S1_S1_iiiiPff --------------------------
	.section	.nv.info._Z31norm_dist_backward_input_kernelILi16ELi16EEvPKfS1_S1_S1_iiiiPff,"",@"SHT_CUDA_INFO"
	.sectionflags	@""
	.align	4


	//----- nvinfo : EIATTR_CUDA_API_VERSION
	.align		4
        /*0000*/ 	.byte	0x04, 0x37
        /*0002*/ 	.short	(.L_2863 - .L_2862)
.L_2862:
        /*0004*/ 	.word	0x00000082


	//----- nvinfo : EIATTR_KPARAM_INFO
	.align		4
.L_2863:
        /*0008*/ 	.byte	0x04, 0x17
        /*000a*/ 	.short	(.L_2865 - .L_2864)
.L_2864:
        /*000c*/ 	.word	0x00000000
        /*0010*/ 	.short	0x0009
        /*0012*/ 	.short	0x0038
        /*0014*/ 	.byte	0x00, 0xf0, 0x11, 0x00


	//----- nvinfo : EIATTR_KPARAM_INFO
	.align		4
.L_2865:
        /*0018*/ 	.byte	0x04, 0x17
        /*001a*/ 	.short	(.L_2867 - .L_2866)
.L_2866:
        /*001c*/ 	.word	0x00000000
        /*0020*/ 	.short	0x0008
        /*0022*/ 	.short	0x0030
        /*0024*/ 	.byte	0x00, 0xf5, 0x21, 0x00


	//----- nvinfo : EIATTR_KPARAM_INFO
	.align		4
.L_2867:
        /*0028*/ 	.byte	0x04, 0x17
        /*002a*/ 	.short	(.L_2869 - .L_2868)
.L_2868:
        /*002c*/ 	.word	0x00000000
        /*0030*/ 	.short	0x0007
        /*0032*/ 	.short	0x002c
        /*0034*/ 	.byte	0x00, 0xf0, 0x11, 0x00


	//----- nvinfo : EIATTR_KPARAM_INFO
	.align		4
.L_2869:
        /*0038*/ 	.byte	0x04, 0x17
        /*003a*/ 	.short	(.L_2871 - .L_2870)
.L_2870:
        /*003c*/ 	.word	0x00000000
        /*0040*/ 	.short	0x0006
        /*0042*/ 	.short	0x0028
        /*0044*/ 	.byte	0x00, 0xf0, 0x11, 0x00


	//----- nvinfo : EIATTR_KPARAM_INFO
	.align		4
.L_2871:
        /*0048*/ 	.byte	0x04, 0x17
        /*004a*/ 	.short	(.L_2873 - .L_2872)
.L_2872:
        /*004c*/ 	.word	0x00000000
        /*0050*/ 	.short	0x0005
        /*0052*/ 	.short	0x0024
        /*0054*/ 	.byte	0x00, 0xf0, 0x11, 0x00


	//----- nvinfo : EIATTR_KPARAM_INFO
	.align		4
.L_2873:
        /*0058*/ 	.byte	0x04, 0x17
        /*005a*/ 	.short	(.L_2875 - .L_2874)
.L_2874:
        /*005c*/ 	.word	0x00000000
        /*0060*/ 	.short	0x0004
        /*0062*/ 	.short	0x0020
        /*0064*/ 	.byte	0x00, 0xf0, 0x11, 0x00


	//----- nvinfo : EIATTR_KPARAM_INFO
	.align		4
.L_2875:
        /*0068*/ 	.byte	0x04, 0x17
        /*006a*/ 	.short	(.L_2877 - .L_2876)
.L_2876:
        /*006c*/ 	.word	0x00000000
        /*0070*/ 	.short	0x0003
        /*0072*/ 	.short	0x0018
        /*0074*/ 	.byte	0x00, 0xf5, 0x21, 0x00


	//----- nvinfo : EIATTR_KPARAM_INFO
	.align		4
.L_2877:
        /*0078*/ 	.byte	0x04, 0x17
        /*007a*/ 	.short	(.L_2879 - .L_2878)
.L_2878:
        /*007c*/ 	.word	0x00000000
        /*0080*/ 	.short	0x0002
        /*0082*/ 	.short	0x0010
        /*0084*/ 	.byte	0x00, 0xf5, 0x21, 0x00


	//----- nvinfo : EIATTR_KPARAM_INFO
	.align		4
.L_2879:
        /*0088*/ 	.byte	0x04, 0x17
        /*008a*/ 	.short	(.L_2881 - .L_2880)
.L_2880:
        /*008c*/ 	.word	0x00000000
        /*0090*/ 	.short	0x0001
        /*0092*/ 	.short	0x0008
        /*0094*/ 	.byte	0x00, 0xf5, 0x21, 0x00


	//----- nvinfo : EIATTR_KPARAM_INFO
	.align		4
.L_2881:
        /*0098*/ 	.byte	0x04, 0x17
        /*009a*/ 	.short	(.L_2883 - .L_2882)
.L_2882:
        /*009c*/ 	.word	0x00000000
        /*00a0*/ 	.short	0x0000
        /*00a2*/ 	.short	0x0000
        /*00a4*/ 	.byte	0x00, 0xf5, 0x21, 0x00


	//----- nvinfo : EIATTR_SPARSE_MMA_MASK
	.align		4
.L_2883:
        /*00a8*/ 	.byte	0x03, 0x50
        /*00aa*/ 	.short	0x0000


	//----- nvinfo : EIATTR_MAXREG_COUNT
	.align		4
        /*00ac*/ 	.byte	0x03, 0x1b
        /*00ae*/ 	.short	0x0040


	//----- nvinfo : EIATTR_NUM_BARRIERS
	.align		4
        /*00b0*/ 	.byte	0x02, 0x4c
        /*00b2*/ 	.byte	0x01
	.zero		1


	//----- nvinfo : EIATTR_MERCURY_ISA_VERSION
	.align		4
        /*00b4*/ 	.byte	0x03, 0x5f
        /*00b6*/ 	.short	0x0101


	//----- nvinfo : EIATTR_VRC_CTA_INIT_COUNT
	.align		4
        /*00b8*/ 	.byte	0x02, 0x4a
	.zero		1
	.zero		1


	//----- nvinfo : EIATTR_EXIT_INSTR_OFFSETS
	.align		4
        /*00bc*/ 	.byte	0x04, 0x1c
        /*00be*/ 	.short	(.L_2885 - .L_2884)


	//   ....[0]....
.L_2884:
        /*00c0*/ 	.word	0x000002d0


	//   ....[1]....
        /*00c4*/ 	.word	0x00002860


	//----- nvinfo : EIATTR_MAX_THREADS
	.align		4
.L_2885:
        /*00c8*/ 	.byte	0x04, 0x05
        /*00ca*/ 	.short	(.L_2887 - .L_2886)
.L_2886:
        /*00cc*/ 	.word	0x00000100
        /*00d0*/ 	.word	0x00000001
        /*00d4*/ 	.word	0x00000001


	//----- nvinfo : EIATTR_CRS_STACK_SIZE
	.align		4
.L_2887:
        /*00d8*/ 	.byte	0x04, 0x1e
        /*00da*/ 	.short	(.L_2889 - .L_2888)
.L_2888:
        /*00dc*/ 	.word	0x00000000


	//----- nvinfo : EIATTR_CBANK_PARAM_SIZE
	.align		4
.L_2889:
        /*00e0*/ 	.byte	0x03, 0x19
        /*00e2*/ 	.short	0x003c


	//----- nvinfo : EIATTR_PARAM_CBANK
	.align		4
        /*00e4*/ 	.byte	0x04, 0x0a
        /*00e6*/ 	.short	(.L_2891 - .L_2890)
	.align		4
.L_2890:
        /*00e8*/ 	.word	index@(.nv.constant0._Z31norm_dist_backward_input_kernelILi16ELi16EEvPKfS1_S1_S1_iiiiPff)
        /*00ec*/ 	.short	0x0380
        /*00ee*/ 	.short	0x003c


	//----- nvinfo : EIATTR_SW_WAR
	.align		4
.L_2891:
        /*00f0*/ 	.byte	0x04, 0x36
        /*00f2*/ 	.short	(.L_2893 - .L_2892)
.L_2892:
        /*00f4*/ 	.word	0x00000008
.L_2893:


//--------------------- .nv.info._Z31norm_dist_backward_input_kernelILi16ELi8EEvPKfS1_S1_S1_iiiiPff --------------------------
	.section	.nv.info._Z31norm_dist_backward_input_kernelILi16ELi8EEvPKfS1_S1_S1_iiiiPff,"",@"SHT_CUDA_INFO"
	.sectionflags	@""
	.align	4


	//----- nvinfo : EIATTR_CUDA_API_VERSION
	.align		4
        /*0000*/ 	.byte	0x04, 0x37
        /*0002*/ 	.short	(.L_2895 - .L_2894)
.L_2894:
        /*0004*/ 	.word	0x00000082


	//----- nvinfo : EIATTR_KPARAM_INFO
	.align		4
.L_2895:
        /*0008*/ 	.byte	0x04, 0x17
        /*000a*/ 	.short	(.L_2897 - .L_2896)
.L_2896:
        /*000c*/ 	.word	0x00000000
        /*0010*/ 	.short	0x0009
        /*0012*/ 	.short	0x0038
        /*0014*/ 	.byte	0x00, 0xf0, 0x11, 0x00


	//----- nvinfo : EIATTR_KPARAM_INFO
	.align		4
.L_2897:
        /*0018*/ 	.byte	0x04, 0x17
        /*001a*/ 	.short	(.L_2899 - .L_2898)
.L_2898:
        /*001c*/ 	.word	0x00000000
        /*0020*/ 	.short	0x0008
        /*0022*/ 	.short	0x0030
        /*0024*/ 	.byte	0x00, 0xf5, 0x21, 0x00


	//----- nvinfo : EIATTR_KPARAM_INFO
	.align		4
.L_2899:
        /*0028*/ 	.byte	0x04, 0x17
        /*002a*/ 	.short	(.L_2901 - .L_2900)
.L_2900:
        /*002c*/ 	.word	0x00000000
        /*0030*/ 	.short	0x0007
        /*0032*/ 	.short	0x002c
        /*0034*/ 	.byte	0x00, 0xf0, 0x11, 0x00


	//----- nvinfo : EIATTR_KPARAM_INFO
	.align		4
.L_2901:
        /*0038*/ 	.byte	0x04, 0x17
        /*003a*/ 	.short	(.L_2903 - .L_2902)
.L_2902:
        /*003c*/ 	.word	0x00000000
        /*0040*/ 	.short	0x0006
        /*0042*/ 	.short	0x0028
        /*0044*/ 	.byte	0x00, 0xf0, 0x11, 0x00


	//----- nvinfo : EIATTR_KPARAM_INFO
	.align		4
.L_2903:
        /*0048*/ 	.byte	0x04, 0x17
        /*004a*/ 	.short	(.L_2905 - .L_2904)
.L_2904:
        /*004c*/ 	.word	0x00000000
        /*0050*/ 	.short	0x0005
        /*0052*/ 	.short	0x0024
        /*0054*/ 	.byte	0x00, 0xf0, 0x11, 0x00


	//----- nvinfo : EIATTR_KPARAM_INFO
	.align		4
.L_2905:
        /*0058*/ 	.byte	0x04, 0x17
        /*005a*/ 	.short	(.L_2907 - .L_2906)
.L_2906:
        /*005c*/ 	.word	0x00000000
        /*0060*/ 	.short	0x0004
        /*0062*/ 	.short	0x0020
        /*0064*/ 	.byte	0x00, 0xf0, 0x11, 0x00


	//----- nvinfo : EIATTR_KPARAM_INFO
	.align		4
.L_2907:
        /*0068*/ 	.byte	0x04, 0x17
        /*006a*/ 	.short	(.L_2909 - .L_2908)
.L_2908:
        /*006c*/ 	.word	0x00000000
        /*0070*/ 	.short	0x0003
        /*0072*/ 	.short	0x0018
        /*0074*/ 	.byte	0x00, 0xf5, 0x21, 0x00


	//----- nvinfo : EIATTR_KPARAM_INFO
	.align		4
.L_2909:
        /*0078*/ 	.byte	0x04, 0x17
        /*007a*/ 	.short	(.L_2911 - .L_2910)
.L_2910:
        /*007c*/ 	.word	0x00000000
        /*0080*/ 	.short	0x0002
        /*0082*/ 	.short	0x0010
        /*0084*/ 	.byte	0x00, 0xf5, 0x21, 0x00


	//----- nvinfo : EIATTR_KPARAM_INFO
	.align		4
.L_2911:
        /*0088*/ 	.byte	0x04, 0x17
        /*008a*/ 	.short	(.L_2913 - .L_2912)
.L_2912:
        /*008c*/ 	.word	0x00000000
        /*0090*/ 	.short	0x0001
        /*0092*/ 	.short	0x0008
        /*0094*/ 	.byte	0x00, 0xf5, 0x21, 0x00


	//----- nvinfo : EIATTR_KPARAM_INFO
	.align		4
.L_2913:
        /*0098*/ 	.byte	0x04, 0x17
        /*009a*/ 	.short	(.L_2915 - .L_2914)
.L_2914:
        /*009c*/ 	.word	0x00000000
        /*00a0*/ 	.short	0x0000
        /*00a2*/ 	.short	0x0000
        /*00a4*/ 	.byte	0x00, 0xf5, 0x21, 0x00


	//----- nvinfo : EIATTR_SPARSE_MMA_MASK
	.align		4
.L_2915:
        /*00a8*/ 	.byte	0x03, 0x50
        /*00aa*/ 	.short	0x0000


	//----- nvinfo : EIATTR_MAXREG_COUNT
	.align		4
        /*00ac*/ 	.byte	0x03, 0x1b
        /*00ae*/ 	.short	0x0040


	//----- nvinfo : EIATTR_NUM_BARRIERS
	.align		4
        /*00b0*/ 	.byte	0x02, 0x4c
        /*00b2*/ 	.byte	0x01
	.zero		1


	//----- nvinfo : EIATTR_MERCURY_ISA_VERSION
	.align		4
        /*00b4*/ 	.byte	0x03, 0x5f
        /*00b6*/ 	.short	0x0101


	//----- nvinfo : EIATTR_VRC_CTA_INIT_COUNT
	.align		4
        /*00b8*/ 	.byte	0x02, 0x4a
	.zero		1
	.zero		1


	//----- nvinfo : EIATTR_EXIT_INSTR_OFFSETS
	.align		4
        /*00bc*/ 	.byte	0x04, 0x1c
        /*00be*/ 	.short	(.L_2917 - .L_2916)


	//   ....[0]....
.L_2916:
        /*00c0*/ 	.word	0x000002d0


	//   ....[1]....
        /*00c4*/ 	.word	0x000016c0


	//----- nvinfo : EIATTR_MAX_THREADS
	.align		4
.L_2917:
        /*00c8*/ 	.byte	0x04, 0x05
        /*00ca*/ 	.short	(.L_2919 - .L_2918)
.L_2918:
        /*00cc*/ 	.word	0x00000100
        /*00d0*/ 	.word	0x00000001
        /*00d4*/ 	.word	0x00000001


	//----- nvinfo : EIATTR_CRS_STACK_SIZE
	.align		4
.L_2919:
        /*00d8*/ 	.byte	0x04, 0x1e
        /*00da*/ 	.short	(.L_2921 - .L_2920)
.L_2920:
        /*00dc*/ 	.word	0x00000000


	//----- nvinfo : EIATTR_CBANK_PARAM_SIZE
	.align		4
.L_2921:
        /*00e0*/ 	.byte	0x03, 0x19
        /*00e2*/ 	.short	0x003c


	//----- nvinfo : EIATTR_PARAM_CBANK
	.align		4
        /*00e4*/ 	.byte	0x04, 0x0a
        /*00e6*/ 	.short	(.L_2923 - .L_2922)
	.align		4
.L_2922:
        /*00e8*/ 	.word	index@(.nv.constant0._Z31norm_dist_backward_input_kernelILi16ELi8EEvPKfS1_S1_S1_iiiiPff)
        /*00ec*/ 	.short	0x0380
        /*00ee*/ 	.short	0x003c


	//----- nvinfo : EIATTR_SW_WAR
	.align		4
.L_2923:
        /*00f0*/ 	.byte	0x04, 0x36
        /*00f2*/ 	.short	(.L_2925 - .L_2924)
.L_2924:
        /*00f4*/ 	.word	0x00000008
.L_2925:


//--------------------- .nv.info._Z31norm_dist_backward_input_kernelILi8ELi16EEvPKfS1_S1_S1_iiiiPff --------------------------
	.section	.nv.info._Z31norm_dist_backward_input_kernelILi8ELi16EEvPKfS1_S1_S1_iiiiPff,"",@"SHT_CUDA_INFO"
	.sectionflags	@""
	.align	4


	//----- nvinfo : EIATTR_CUDA_API_VERSION
	.align		4
        /*0000*/ 	.byte	0x04, 0x37
        /*0002*/ 	.short	(.L_2927 - .L_2926)
.L_2926:
        /*0004*/ 	.word	0x00000082


	//----- nvinfo : EIATTR_KPARAM_INFO
	.align		4
.L_2927:
        /*0008*/ 	.byte	0x04, 0x17
        /*000a*/ 	.short	(.L_2929 - .L_2928)
.L_2928:
        /*000c*/ 	.word	0x00000000
        /*0010*/ 	.short	0x0009
        /*0012*/ 	.short	0x0038
        /*0014*/ 	.byte	0x00, 0xf0, 0x11, 0x00


	//----- nvinfo : EIATTR_KPARAM_INFO
	.align		4
.L_2929:
        /*0018*/ 	.byte	0x04, 0x17
        /*001a*/ 	.short	(.L_2931 - .L_2930)
.L_2930:
        /*001c*/ 	.word	0x00000000
        /*0020*/ 	.short	0x0008
        /*0022*/ 	.short	0x0030
        /*0024*/ 	.byte	0x00, 0xf5, 0x21, 0x00


	//----- nvinfo : EIATTR_KPARAM_INFO
	.align		4
.L_2931:
        /*0028*/ 	.byte	0x04, 0x17
        /*002a*/ 	.short	(.L_2933 - .L_2932)
.L_2932:
        /*002c*/ 	.word	0x00000000
        /*0030*/ 	.short	0x0007
        /*0032*/ 	.short	0x002c
        /*0034*/ 	.byte	0x00, 0xf0, 0x11, 0x00


	//----- nvinfo : EIATTR_KPARAM_INFO
	.align		4
.L_2933:
        /*0038*/ 	.byte	0x04, 0x17
        /*003a*/ 	.short	(.L_2935 - .L_2934)
.L_2934:
        /*003c*/ 	.word	0x00000000
        /*0040*/ 	.short	0x0006
        /*0042*/ 	.short	0x0028
        /*0044*/ 	.byte	0x00, 0xf0, 0x11, 0x00


	//----- nvinfo : EIATTR_KPARAM_INFO
	.align		4
.L_2935:
        /*0048*/ 	.byte	0x04, 0x17
        /*004a*/ 	.short	(.L_2937 - .L_2936)
.L_2936:
        /*004c*/ 	.word	0x00000000
        /*0050*/ 	.short	0x0005
        /*0052*/ 	.short	0x0024
        /*0054*/ 	.byte	0x00, 0xf0, 0x11, 0x00


	//----- nvinfo : EIATTR_KPARAM_INFO
	.align		4
.L_2937:
        /*0058*/ 	.byte	0x04, 0x17
        /*005a*/ 	.short	(.L_2939 - .L_2938)
.L_2938:
        /*005c*/ 	.word	0x00000000
        /*0060*/ 	.short	0x0004
        /*0062*/ 	.short	0x0020
        /*0064*/ 	.byte	0x00, 0xf0, 0x11, 0x00


	//----- nvinfo : EIATTR_KPARAM_INFO
	.align		4
.L_2939:
        /*0068*/ 	.byte	0x04, 0x17
        /*006a*/ 	.short	(.L_2941 - .L_2940)
.L_2940:
        /*006c*/ 	.word	0x00000000
        /*0070*/ 	.short	0x0003
        /*0072*/ 	.short	0x0018
        /*0074*/ 	.byte	0x00, 0xf5, 0x21, 0x00


	//----- nvinfo : EIATTR_KPARAM_INFO
	.align		4
.L_2941:
        /*0078*/ 	.byte	0x04, 0x17
        /*007a*/ 	.short	(.L_2943 - .L_2942)
.L_2942:
        /*007c*/ 	.word	0x00000000
        /*0080*/ 	.short	0x0002
        /*0082*/ 	.short	0x0010
        /*0084*/ 	.byte	0x00, 0xf5, 0x21, 0x00


	//----- nvinfo : EIATTR_KPARAM_INFO
	.align		4
.L_2943:
        /*0088*/ 	.byte	0x04, 0x17
        /*008a*/ 	.short	(.L_2945 - .L_2944)
.L_2944:
        /*008c*/ 	.word	0x00000000
        /*0090*/ 	.short	0x0001
        /*0092*/ 	.short	0x0008
        /*0094*/ 	.byte	0x00, 0xf5, 0x21, 0x00


	//----- nvinfo : EIATTR_KPARAM_INFO
	.align		4
.L_2945:
        /*0098*/ 	.byte	0x04, 0x17
        /*009a*/ 	.short	(.L_2947 - .L_2946)
.L_2946:
        /*009c*/ 	.word	0x00000000
        /*00a0*/ 	.short	0x0000
        /*00a2*/ 	.short	0x0000
        /*00a4*/ 	.byte	0x00, 0xf5, 0x21, 0x00


	//----- nvinfo : EIATTR_SPARSE_MMA_MASK
	.align		4
.L_2947:
        /*00a8*/ 	.byte	0x03, 0x50
        /*00aa*/ 	.short	0x0000


	//----- nvinfo : EIATTR_MAXREG_COUNT
	.align		4
        /*00ac*/ 	.byte	0x03, 0x1b
        /*00ae*/ 	.short	0x0040


	//----- nvinfo : EIATTR_NUM_BARRIERS
	.align		4
        /*00b0*/ 	.byte	0x02, 0x4c
        /*00b2*/ 	.byte	0x01
	.zero		1


	//----- nvinfo : EIATTR_MERCURY_ISA_VERSION
	.align		4
        /*00b4*/ 	.byte	0x03, 0x5f
        /*00b6*/ 	.short	0x0101


	//----- nvinfo : EIATTR_VRC_CTA_INIT_COUNT
	.align		4
        /*00b8*/ 	.byte	0x02, 0x4a
	.zero		1
	.zero		1


	//----- nvinfo : EIATTR_EXIT_INSTR_OFFSETS
	.align		4
        /*00bc*/ 	.byte	0x04, 0x1c
        /*00be*/ 	.short	(.L_2949 - .L_2948)


	//   ....[0]....
.L_2948:
        /*00c0*/ 	.word	0x000002d0


	//   ....[1]....
        /*00c4*/ 	.word	0x000028d0


	//----- nvinfo : EIATTR_MAX_THREADS
	.align		4
.L_2949:
        /*00c8*/ 	.byte	0x04, 0x05
        /*00ca*/ 	.short	(.L_2951 - .L_2950)
.L_2950:
        /*00cc*/ 	.word	0x00000100
        /*00d0*/ 	.word	0x00000001
        /*00d4*/ 	.word	0x00000001


	//----- nvinfo : EIATTR_CRS_STACK_SIZE
	.align		4
.L_2951:
        /*00d8*/ 	.byte	0x04, 0x1e
        /*00da*/ 	.short	(.L_2953 - .L_2952)
.L_2952:
        /*00dc*/ 	.word	0x00000000


	//----- nvinfo : EIATTR_CBANK_PARAM_SIZE
	.align		4
.L_2953:
        /*00e0*/ 	.byte	0x03, 0x19
        /*00e2*/ 	.short	0x003c


	//----- nvinfo : EIATTR_PARAM_CBANK
	.align		4
        /*00e4*/ 	.byte	0x04, 0x0a
        /*00e6*/ 	.short	(.L_2955 - .L_2954)
	.align		4
.L_2954:
        /*00e8*/ 	.word	index@(.nv.constant0._Z31norm_dist_backward_input_kernelILi8ELi16EEvPKfS1_S1_S1_iiiiPff)
        /*00ec*/ 	.short	0x0380
        /*00ee*/ 	.short	0x003c


	//----- nvinfo : EIATTR_SW_WAR
	.align		4
.L_2955:
        /*00f0*/ 	.byte	0x04, 0x36
        /*00f2*/ 	.short	(.L_2957 - .L_2956)
.L_2956:
        /*00f4*/ 	.word	0x00000008
.L_2957:


//--------------------- .nv.info._Z31norm_dist_backward_input_kernelILi8ELi8EEvPKfS1_S1_S1_iiiiPff --------------------------
	.section	.nv.info._Z31norm_dist_backward_input_kernelILi8ELi8EEvPKfS1_S1_S1_iiiiPff,"",@"SHT_CUDA_INFO"
	.sectionflags	@""
	.align	4


	//----- nvinfo : EIATTR_CUDA_API_VERSION
	.align		4
        /*0000*/ 	.byte	0x04, 0x37
        /*0002*/ 	.short	(.L_2959 - .L_2958)
.L_2958:
        /*0004*/ 	.word	0x00000082


	//----- nvinfo : EIATTR_KPARAM_INFO
	.align		4
.L_2959:
        /*0008*/ 	.byte	0x04, 0x17
        /*000a*/ 	.short	(.L_2961 - .L_2960)
.L_2960:
        /*000c*/ 	.word	0x00000000
        /*0010*/ 	.short	0x0009
        /*0012*/ 	.short	0x0038
        /*0014*/ 	.byte	0x00, 0xf0, 0x11, 0x00


	//----- nvinfo : EIATTR_KPARAM_INFO
	.align		4
.L_2961:
        /*0018*/ 	.byte	0x04, 0x17
        /*001a*/ 	.short	(.L_2963 - .L_2962)
.L_2962:
        /*001c*/ 	.word	0x00000000
        /*0020*/ 	.short	0x0008
        /*0022*/ 	.short	0x0030
        /*0024*/ 	.byte	0x00, 0xf5, 0x21, 0x00


	//----- nvinfo : EIATTR_KPARAM_INFO
	.align		4
.L_2963:
        /*0028*/ 	.byte	0x04, 0x17
        /*002a*/ 	.short	(.L_2965 - .L_2964)
.L_2964:
        /*002c*/ 	.word	0x00000000
        /*0030*/ 	.short	0x0007
        /*0032*/ 	.short	0x002c
        /*0034*/ 	.byte	0x00, 0xf0, 0x11, 0x00


	//----- nvinfo : EIATTR_KPARAM_INFO
	.align		4
.L_2965:
        /*0038*/ 	.byte	0x04, 0x17
        /*003a*/ 	.short	(.L_2967 - .L_2966)
.L_2966:
        /*003c*/ 	.word	0x00000000
        /*0040*/ 	.short	0x0006
        /*0042*/ 	.short	0x0028
        /*0044*/ 	.byte	0x00, 0xf0, 0x11, 0x00


	//----- nvinfo : EIATTR_KPARAM_INFO
	.align		4
.L_2967:
        /*0048*/ 	.byte	0x04, 0x17
        /*004a*/ 	.short	(.L_2969 - .L_2968)
.L_2968:
        /*004c*/ 	.word	0x00000000
        /*0050*/ 	.short	0x0005
        /*0052*/ 	.short	0x0024
        /*0054*/ 	.byte	0x00, 0xf0, 0x11, 0x00


	//----- nvinfo : EIATTR_KPARAM_INFO
	.align		4
.L_2969:
        /*0058*/ 	.byte	0x04, 0x17
        /*005a*/ 	.short	(.L_2971 - .L_2970)
.L_2970:
        /*005c*/ 	.word	0x00000000
        /*0060*/ 	.short	0x0004
        /*0062*/ 	.short	0x0020
        /*0064*/ 	.byte	0x00, 0xf0, 0x11, 0x00


	//----- nvinfo : EIATTR_KPARAM_INFO
	.align		4
.L_2971:
        /*0068*/ 	.byte	0x04, 0x17
        /*006a*/ 	.short	(.L_2973 - .L_2972)
.L_2972:
        /*006c*/ 	.word	0x00000000
        /*0070*/ 	.short	0x0003
        /*0072*/ 	.short	0x0018
        /*0074*/ 	.byte	0x00, 0xf5, 0x21, 0x00


	//----- nvinfo : EIATTR_KPARAM_INFO
	.align		4
.L_2973:
        /*0078*/ 	.byte	0x04, 0x17
        /*007a*/ 	.short	(.L_2975 - .L_2974)
.L_2974:
        /*007c*/ 	.word	0x00000000
        /*0080*/ 	.short	0x0002
        /*0082*/ 	.short	0x0010
        /*0084*/ 	.byte	0x00, 0xf5, 0x21, 0x00


	//----- nvinfo : EIATTR_KPARAM_INFO
	.align		4
.L_2975:
        /*0088*/ 	.byte	0x04, 0x17
        /*008a*/ 	.short	(.L_2977 - .L_2976)
.L_2976:
        /*008c*/ 	.word	0x00000000
        /*0090*/ 	.short	0x0001
        /*0092*/ 	.short	0x0008
        /*0094*/ 	.byte	0x00, 0xf5, 0x21, 0x00


	//----- nvinfo : EIATTR_KPARAM_INFO
	.align		4
.L_2977:
        /*0098*/ 	.byte	0x04, 0x17
        /*009a*/ 	.short	(.L_2979 - .L_2978)
.L_2978:
        /*009c*/ 	.word	0x00000000
        /*00a0*/ 	.short	0x0000
        /*00a2*/ 	.short	0x0000
        /*00a4*/ 	.byte	0x00, 0xf5, 0x21, 0x00


	//----- nvinfo : EIATTR_SPARSE_MMA_MASK
	.align		4
.L_2979:
        /*00a8*/ 	.byte	0x03, 0x50
        /*00aa*/ 	.short	0x0000


	//----- nvinfo : EIATTR_MAXREG_COUNT
	.align		4
        /*00ac*/ 	.byte	0x03, 0x1b
        /*00ae*/ 	.short	0x0040


	//----- nvinfo : EIATTR_NUM_BARRIERS
	.align		4
        /*00b0*/ 	.byte	0x02, 0x4c
        /*00b2*/ 	.byte	0x01
	.zero		1


	//----- nvinfo : EIATTR_MERCURY_ISA_VERSION
	.align		4
        /*00b4*/ 	.byte	0x03, 0x5f
        /*00b6*/ 	.short	0x0101


	//----- nvinfo : EIATTR_VRC_CTA_INIT_COUNT
	.align		4
        /*00b8*/ 	.byte	0x02, 0x4a
	.zero		1
	.zero		1


	//----- nvinfo : EIATTR_EXIT_INSTR_OFFSETS
	.align		4
        /*00bc*/ 	.byte	0x04, 0x1c
        /*00be*/ 	.short	(.L_2981 - .L_2980)


	//   ....[0]....
.L_2980:
        /*00c0*/ 	.word	0x000002d0


	//   ....[1]....
        /*00c4*/ 	.word	0x000016b0


	//----- nvinfo : EIATTR_MAX_THREADS
	.align		4
.L_2981:
        /*00c8*/ 	.byte	0x04, 0x05
        /*00ca*/ 	.short	(.L_2983 - .L_2982)
.L_2982:
        /*00cc*/ 	.word	0x00000100
        /*00d0*/ 	.word	0x00000001
        /*00d4*/ 	.word	0x00000001


	//----- nvinfo : EIATTR_CRS_STACK_SIZE
	.align		4
.L_2983:
        /*00d8*/ 	.byte	0x04, 0x1e
        /*00da*/ 	.short	(.L_2985 - .L_2984)
.L_2984:
        /*00dc*/ 	.word	0x00000000


	//----- nvinfo : EIATTR_CBANK_PARAM_SIZE
	.align		4
.L_2985:
        /*00e0*/ 	.byte	0x03, 0x19
        /*00e2*/ 	.short	0x003c


	//----- nvinfo : EIATTR_PARAM_CBANK
	.align		4
        /*00e4*/ 	.byte	0x04, 0x0a
        /*00e6*/ 	.short	(.L_2987 - .L_2986)
	.align		4
.L_2986:
        /*00e8*/ 	.word	index@(.nv.constant0._Z31norm_dist_backward_input_kernelILi8ELi8EEvPKfS1_S1_S1_iiiiPff)
        /*00ec*/ 	.short	0x0380
        /*00ee*/ 	.short	0x003c


	//----- nvinfo : EIATTR_SW_WAR
	.align		4
.L_2987:
        /*00f0*/ 	.byte	0x04, 0x36
        /*00f2*/ 	.short	(.L_2989 - .L_2988)
.L_2988:
        /*00f4*/ 	.word	0x00000008
.L_2989:


//--------------------- .nv.info._Z31norm_dist_backward_input_kernelILi8ELi4EEvPKfS1_S1_S1_iiiiPff --------------------------
	.section	.nv.info._Z31norm_dist_backward_input_kernelILi8ELi4EEvPKfS1_S1_S1_iiiiPff,"",@"SHT_CUDA_INFO"
	.sectionflags	@""
	.align	4


	//----- nvinfo : EIATTR_CUDA_API_VERSION
	.align		4
        /*0000*/ 	.byte	0x04, 0x37
        /*0002*/ 	.short	(.L_2991 - .L_2990)
.L_2990:
        /*0004*/ 	.word	0x00000082


	//----- nvinfo : EIATTR_KPARAM_INFO
	.align		4
.L_2991:
        /*0008*/ 	.byte	0x04, 0x17
        /*000a*/ 	.short	(.L_2993 - .L_2992)
.L_2992:
        /*000c*/ 	.word	0x00000000
        /*0010*/ 	.short	0x0009
        /*0012*/ 	.short	0x0038
        /*0014*/ 	.byte	0x00, 0xf0, 0x11, 0x00


	//----- nvinfo : EIATTR_KPARAM_INFO
	.align		4
.L_2993:
        /*0018*/ 	.byte	0x04, 0x17
        /*001a*/ 	.short	(.L_2995 - .L_2994)
.L_2994:
        /*001c*/ 	.word	0x00000000
        /*0020*/ 	.short	0x0008
        /*0022*/ 	.short	0x0030
        /*0024*/ 	.byte	0x00, 0xf5, 0x21, 0x00


	//----- nvinfo : EIATTR_KPARAM_INFO
	.align		4
.L_2995:
        /*0028*/ 	.byte	0x04, 0x17
        /*002a*/ 	.short	(.L_2997 - .L_2996)
.L_2996:
        /*002c*/ 	.word	0x00000000
        /*0030*/ 	.short	0x0007
        /*0032*/ 	.short	0x002c
        /*0034*/ 	.byte	0x00, 0xf0, 0x11, 0x00


	//----- nvinfo : EIATTR_KPARAM_INFO
	.align		4
.L_2997:
        /*0038*/ 	.byte	0x04, 0x17
        /*003a*/ 	.short	(.L_2999 - .L_2998)
.L_2998:
        /*003c*/ 	.word	0x00000000
        /*0040*/ 	.short	0x0006
        /*0042*/ 	.short	0x0028
        /*0044*/ 	.byte	0x00, 0xf0, 0x11, 0x00


	//----- nvinfo : EIATTR_KPARAM_INFO
	.align		4
.L_2999:
        /*0048*/ 	.byte	0x04, 0x17
        /*004a*/ 	.short	(.L_3001 - .L_3000)
.L_3000:
        /*004c*/ 	.word	0x00000000
        /*0050*/ 	.short	0x0005
        /*0052*/ 	.short	0x0024
        /*0054*/ 	.byte	0x00, 0xf0, 0x11, 0x00


	//----- nvinfo : EIATTR_KPARAM_INFO
	.align		4
.L_3001:
        /*0058*/ 	.byte	0x04, 0x17
        /*005a*/ 	.short	(.L_3003 - .L_3002)
.L_3002:
        /*005c*/ 	.word	0x00000000
        /*0060*/ 	.short	0x0004
        /*0062*/ 	.short	0x0020
        /*0064*/ 	.byte	0x00, 0xf0, 0x11, 0x00


	//----- nvinfo : EIATTR_KPARAM_INFO
	.align		4
.L_3003:
        /*0068*/ 	.byte	0x04, 0x17
        /*006a*/ 	.short	(.L_3005 - .L_3004)
.L_3004:
        /*006c*/ 	.word	0x00000000
        /*0070*/ 	.short	0x0003
        /*0072*/ 	.short	0x0018
        /*0074*/ 	.byte	0x00, 0xf5, 0x21, 0x00


	//----- nvinfo : EIATTR_KPARAM_INFO
	.align		4
.L_3005:
        /*0078*/ 	.byte	0x04, 0x17
        /*007a*/ 	.short	(.L_3007 - .L_3006)
.L_3006:
        /*007c*/ 	.word	0x00000000
        /*0080*/ 	.short	0x0002
        /*0082*/ 	.short	0x0010
        /*0084*/ 	.byte	0x00, 0xf5, 0x21, 0x00


	//----- nvinfo : EIATTR_KPARAM_INFO
	.align		4
.L_3007:
        /*0088*/ 	.byte	0x04, 0x17
        /*008a*/ 	.short	(.L_3009 - .L_3008)
.L_3008:
        /*008c*/ 	.word	0x00000000
        /*0090*/ 	.short	0x0001
        /*0092*/ 	.short	0x0008
        /*0094*/ 	.byte	0x00, 0xf5, 0x21, 0x00


	//----- nvinfo : EIATTR_KPARAM_INFO
	.align		4
.L_3009:
        /*0098*/ 	.byte	0x04, 0x17
        /*009a*/ 	.short	(.L_3011 - .L_3010)
.L_3010:
        /*009c*/ 	.word	0x00000000
        /*00a0*/ 	.short	0x0000
        /*00a2*/ 	.short	0x0000
        /*00a4*/ 	.byte	0x00, 0xf5, 0x21, 0x00


	//----- nvinfo : EIATTR_SPARSE_MMA_MASK
	.align		4
.L_3011:
        /*00a8*/ 	.byte	0x03, 0x50
        /*00aa*/ 	.short	0x0000


	//----- nvinfo : EIATTR_MAXREG_COUNT
	.align		4
        /*00ac*/ 	.byte	0x03, 0x1b
        /*00ae*/ 	.short	0x0040


	//----- nvinfo : EIATTR_NUM_BARRIERS
	.align		4
        /*00b0*/ 	.byte	0x02, 0x4c
        /*00b2*/ 	.byte	0x01
	.zero		1


	//----- nvinfo : EIATTR_MERCURY_ISA_VERSION
	.align		4
        /*00b4*/ 	.byte	0x03, 0x5f
        /*00b6*/ 	.short	0x0101


	//----- nvinfo : EIATTR_VRC_CTA_INIT_COUNT
	.align		4
        /*00b8*/ 	.byte	0x02, 0x4a
	.zero		1
	.zero		1


	//----- nvinfo : EIATTR_EXIT_INSTR_OFFSETS
	.align		4
        /*00bc*/ 	.byte	0x04, 0x1c
        /*00be*/ 	.short	(.L_3013 - .L_3012)


	//   ....[0]....
.L_3012:
        /*00c0*/ 	.word	0x000002d0


	//   ....[1]....
        /*00c4*/ 	.word	0x00000de0


	//----- nvinfo : EIATTR_MAX_THREADS
	.align		4
.L_3013:
        /*00c8*/ 	.byte	0x04, 0x05
        /*00ca*/ 	.short	(.L_3015 - .L_3014)
.L_3014:
        /*00cc*/ 	.word	0x00000100
        /*00d0*/ 	.word	0x00000001
        /*00d4*/ 	.word	0x00000001


	//----- nvinfo : EIATTR_CRS_STACK_SIZE
	.align		4
.L_3015:
        /*00d8*/ 	.byte	0x04, 0x1e
        /*00da*/ 	.short	(.L_3017 - .L_3016)
.L_3016:
        /*00dc*/ 	.word	0x00000000


	//----- nvinfo : EIATTR_CBANK_PARAM_SIZE
	.align		4
.L_3017:
        /*00e0*/ 	.byte	0x03, 0x19
        /*00e2*/ 	.short	0x003c


	//----- nvinfo : EIATTR_PARAM_CBANK
	.align		4
        /*00e4*/ 	.byte	0x04, 0x0a
        /*00e6*/ 	.short	(.L_3019 - .L_3018)
	.align		4
.L_3018:
        /*00e8*/ 	.word	index@(.nv.constant0._Z31norm_dist_backward_input_kernelILi8ELi4EEvPKfS1_S1_S1_iiiiPff)
        /*00ec*/ 	.short	0x0380
        /*00ee*/ 	.short	0x003c


	//----- nvinfo : EIATTR_SW_WAR
	.align		4
.L_3019:
        /*00f0*/ 	.byte	0x04, 0x36
        /*00f2*/ 	.short	(.L_3021 - .L_3020)
.L_3020:
        /*00f4*/ 	.word	0x00000008
.L_3021:


//--------------------- .nv.info._Z31norm_dist_backward_input_kernelILi4ELi8EEvPKfS1_S1_S1_iiiiPff --------------------------
	.section	.nv.info._Z31norm_dist_backward_input_kernelILi4ELi8EEvPKfS1_S1_S1_iiiiPff,"",@"SHT_CUDA_INFO"
	.sectionflags	@""
	.align	4


	//----- nvinfo : EIATTR_CUDA_API_VERSION
	.align		4
        /*0000*/ 	.byte	0x04, 0x37
        /*0002*/ 	.short	(.L_3023 - .L_3022)
.L_3022:
        /*0004*/ 	.word	0x00000082


	//----- nvinfo : EIATTR_KPARAM_INFO
	.align		4
.L_3023:
        /*0008*/ 	.byte	0x04, 0x17
        /*000a*/ 	.short	(.L_3025 - .L_3024)
.L_3024:
        /*000c*/ 	.word	0x00000000
        /*0010*/ 	.short	0x0009
        /*0012*/ 	.short	0x0038
        /*0014*/ 	.byte	0x00, 0xf0, 0x11, 0x00


	//----- nvinfo : EIATTR_KPARAM_INFO
	.align		4
.L_3025:
        /*0018*/ 	.byte	0x04, 0x17
        /*001a*/ 	.short	(.L_3027 - .L_3026)
.L_3026:
        /*001c*/ 	.word	0x00000000
        /*0020*/ 	.short	0x0008
        /*0022*/ 	.short	0x0030
        /*0024*/ 	.byte	0x00, 0xf5, 0x21, 0x00


	//----- nvinfo : EIATTR_KPARAM_INFO
	.align		4
.L_3027:
        /*0028*/ 	.byte	0x04, 0x17
        /*002a*/ 	.short	(.L_3029 - .L_3028)
.L_3028:
        /*002c*/ 	.word	0x00000000
        /*0030*/ 	.short	0x0007
        /*0032*/ 	.short	0x002c
        /*0034*/ 	.byte	0x00, 0xf0, 0x11, 0x00


	//----- nvinfo : EIATTR_KPARAM_INFO
	.align		4
.L_3029:
        /*0038*/ 	.byte	0x04, 0x17
        /*003a*/ 	.short	(.L_3031 - .L_3030)
.L_3030:
        /*003c*/ 	.word	0x00000000
        /*0040*/ 	.short	0x0006
        /*0042*/ 	.short	0x0028
        /*0044*/ 	.byte	0x00, 0xf0, 0x11, 0x00


	//----- nvinfo : EIATTR_KPARAM_INFO
	.align		4
.L_3031:
        /*0048*/ 	.byte	0x04, 0x17
        /*004a*/ 	.short	(.L_3033 - .L_3032)
.L_3032:
        /*004c*/ 	.word	0x00000000
        /*0050*/ 	.short	0x0005
        /*0052*/ 	.short	0x0024
        /*0054*/ 	.byte	0x00, 0xf0, 0x11, 0x00


	//----- nvinfo : EIATTR_KPARAM_INFO
	.align		4
.L_3033:
        /*0058*/ 	.byte	0x04, 0x17
        /*005a*/ 	.short	(.L_3035 - .L_3034)
.L_3034:
        /*005c*/ 	.word	0x00000000
        /*0060*/ 	.short	0x0004
        /*0062*/ 	.short	0x0020
        /*0064*/ 	.byte	0x00, 0xf0, 0x11, 0x00


	//----- nvinfo : EIATTR_KPARAM_INFO
	.align		4
.L_3035:
        /*0068*/ 	.byte	0x04, 0x17
        /*006a*/ 	.short	(.L_3037 - .L_3036)
.L_3036:
        /*006c*/ 	.word	0x00000000
        /*0070*/ 	.short	0x0003
        /*0072*/ 	.short	0x0018
        /*0074*/ 	.byte	0x00, 0xf5, 0x21, 0x00


	//----- nvinfo : EIATTR_KPARAM_INFO
	.align		4
.L_3037:
        /*0078*/ 	.byte	0x04, 0x17
        /*007a*/ 	.short	(.L_3039 - .L_3038)
.L_3038:
        /*007c*/ 	.word	0x00000000
        /*0080*/ 	.short	0x0002
        /*0082*/ 	.short	0x0010
        /*0084*/ 	.byte	0x00, 0xf5, 0x21, 0x00


	//----- nvinfo : EIATTR_KPARAM_INFO
	.align		4
.L_3039:
        /*0088*/ 	.byte	0x04, 0x17
        /*008a*/ 	.short	(.L_3041 - .L_3040)
.L_3040:
        /*008c*/ 	.word	0x00000000
        /*0090*/ 	.short	0x0001
        /*0092*/ 	.short	0x0008
        /*0094*/ 	.byte	0x00, 0xf5, 0x21, 0x00


	//----- nvinfo : EIATTR_KPARAM_INFO
	.align		4
.L_3041:
        /*0098*/ 	.byte	0x04, 0x17
        /*009a*/ 	.short	(.L_3043 - .L_3042)
.L_3042:
        /*009c*/ 	.word	0x00000000
        /*00a0*/ 	.short	0x0000
        /*00a2*/ 	.short	0x0000
        /*00a4*/ 	.byte	0x00, 0xf5, 0x21, 0x00


	//----- nvinfo : EIATTR_SPARSE_MMA_MASK
	.align		4
.L_3043:
        /*00a8*/ 	.byte	0x03, 0x50
        /*00aa*/ 	.short	0x0000


	//----- nvinfo : EIATTR_MAXREG_COUNT
	.align		4
        /*00ac*/ 	.byte	0x03, 0x1b
        /*00ae*/ 	.short	0x0040


	//----- nvinfo : EIATTR_NUM_BARRIERS
	.align		4
        /*00b0*/ 	.byte	0x02, 0x4c
        /*00b2*/ 	.byte	0x01
	.zero		1


	//----- nvinfo : EIATTR_MERCURY_ISA_VERSION
	.align		4
        /*00b4*/ 	.byte	0x03, 0x5f
        /*00b6*/ 	.short	0x0101


	//----- nvinfo : EIATTR_VRC_CTA_INIT_COUNT
	.align		4
        /*00b8*/ 	.byte	0x02, 0x4a
	.zero		1
	.zero		1


	//----- nvinfo : EIATTR_EXIT_INSTR_OFFSETS
	.align		4
        /*00bc*/ 	.byte	0x04, 0x1c
        /*00be*/ 	.short	(.L_3045 - .L_3044)


	//   ....[0]....
.L_3044:
        /*00c0*/ 	.word	0x000002d0


	//   ....[1]....
        /*00c4*/ 	.word	0x000016c0


	//----- nvinfo : EIATTR_MAX_THREADS
	.align		4
.L_3045:
        /*00c8*/ 	.byte	0x04, 0x05
        /*00ca*/ 	.short	(.L_3047 - .L_3046)
.L_3046:
        /*00cc*/ 	.word	0x00000100
        /*00d0*/ 	.word	0x00000001
        /*00d4*/ 	.word	0x00000001


	//----- nvinfo : EIATTR_CRS_STACK_SIZE
	.align		4
.L_3047:
        /*00d8*/ 	.byte	0x04, 0x1e
        /*00da*/ 	.short	(.L_3049 - .L_3048)
.L_3048:
        /*00dc*/ 	.word	0x00000000


	//----- nvinfo : EIATTR_CBANK_PARAM_SIZE
	.align		4
.L_3049:
        /*00e0*/ 	.byte	0x03, 0x19
        /*00e2*/ 	.short	0x003c


	//----- nvinfo : EIATTR_PARAM_CBANK
	.align		4
        /*00e4*/ 	.byte	0x04, 0x0a
        /*00e6*/ 	.short	(.L_3051 - .L_3050)
	.align		4
.L_3050:
        /*00e8*/ 	.word	index@(.nv.constant0._Z31norm_dist_backward_input_kernelILi4ELi8EEvPKfS1_S1_S1_iiiiPff)
        /*00ec*/ 	.short	0x0380
        /*00ee*/ 	.short	0x003c


	//----- nvinfo : EIATTR_SW_WAR
	.align		4
.L_3051:
        /*00f0*/ 	.byte	0x04, 0x36
        /*00f2*/ 	.short	(.L_3053 - .L_3052)
.L_3052:
        /*00f4*/ 	.word	0x00000008
.L_3053:


//--------------------- .nv.info._Z31norm_dist_backward_input_kernelILi4ELi4EEvPKfS1_S1_S1_iiiiPff --------------------------
	.section	.nv.info._Z31norm_dist_backward_input_kernelILi4ELi4EEvPKfS1_S1_S1_iiiiPff,"",@"SHT_CUDA_INFO"
	.sectionflags	@""
	.align	4


	//----- nvinfo : EIATTR_CUDA_API_VERSION
	.align		4
        /*0000*/ 	.byte	0x04, 0x37
        /*0002*/ 	.short	(.L_3055 - .L_3054)
.L_3054:
        /*0004*/ 	.word	0x00000082


	//----- nvinfo : EIATTR_KPARAM_INFO
	.align		4
.L_3055:
        /*0008*/ 	.byte	0x04, 0x17
        /*000a*/ 	.short	(.L_3057 - .L_3056)
.L_3056:
        /*000c*/ 	.word	0x00000000
        /*0010*/ 	.short	0x0009
        /*0012*/ 	.short	0x0038
        /*0014*/ 	.byte	0x00, 0xf0, 0x11, 0x00


	//----- nvinfo : EIATTR_KPARAM_INFO
	.align		4
.L_3057:
        /*0018*/ 	.byte	0x04, 0x17
        /*001a*/ 	.short	(.L_3059 - .L_3058)
.L_3058:
        /*001c*/ 	.word	0x00000000
        /*0020*/ 	.short	0x0008
        /*0022*/ 	.short	0x0030
        /*0024*/ 	.byte	0x00, 0xf5, 0x21, 0x00


	//----- nvinfo : EIATTR_KPARAM_INFO
	.align		4
.L_3059:
        /*0028*/ 	.byte	0x04, 0x17
        /*002a*/ 	.short	(.L_3061 - .L_3060)
.L_3060:
        /*002c*/ 	.word	0x00000000
        /*0030*/ 	.short	0x0007
        /*0032*/ 	.short	0x002c
        /*0034*/ 	.byte	0x00, 0xf0, 0x11, 0x00


	//----- nvinfo : EIATTR_KPARAM_INFO
	.align		4
.L_3061:
        /*0038*/ 	.byte	0x04, 0x17
        /*003a*/ 	.short	(.L_3063 - .L_3062)
.L_3062:
        /*003c*/ 	.word	0x00000000
        /*0040*/ 	.short	0x0006
        /*0042*/ 	.short	0x0028
        /*0044*/ 	.byte	0x00, 0xf0, 0x11, 0x00


	//----- nvinfo : EIATTR_KPARAM_INFO
	.align		4
.L_3063:
        /*0048*/ 	.byte	0x04, 0x17
        /*004a*/ 	.short	(.L_3065 - .L_3064)
.L_3064:
        /*004c*/ 	.word	0x00000000
        /*0050*/ 	.short	0x0005
        /*0052*/ 	.short	0x0024
        /*0054*/ 	.byte	0x00, 0xf0, 0x11, 0x00


	//----- nvinfo : EIATTR_KPARAM_INFO
	.align		4
.L_3065:
        /*0058*/ 	.byte	0x04, 0x17
        /*005a*/ 	.short	(.L_3067 - .L_3066)
.L_3066:
        /*005c*/ 	.word	0x00000000
        /*0060*/ 	.short	0x0004
        /*0062*/ 	.short	0x0020
        /*0064*/ 	.byte	0x00, 0xf0, 0x11, 0x00


	//----- nvinfo : EIATTR_KPARAM_INFO
	.align		4
.L_3067:
        /*0068*/ 	.byte	0x04, 0x17
        /*006a*/ 	.short	(.L_3069 - .L_3068)
.L_3068:
        /*006c*/ 	.word	0x00000000
        /*0070*/ 	.short	0x0003
        /*0072*/ 	.short	0x0018
        /*0074*/ 	.byte	0x00, 0xf5, 0x21, 0x00


	//----- nvinfo : EIATTR_KPARAM_INFO
	.align		4
.L_3069:
        /*0078*/ 	.byte	0x04, 0x17
        /*007a*/ 	.short	(.L_3071 - .L_3070)
.L_3070:
        /*007c*/ 	.word	0x00000000
        /*0080*/ 	.short	0x0002
        /*0082*/ 	.short	0x0010
        /*0084*/ 	.byte	0x00, 0xf5, 0x21, 0x00


	//----- nvinfo : EIATTR_KPARAM_INFO
	.align		4
.L_3071:
        /*0088*/ 	.byte	0x04, 0x17
        /*008a*/ 	.short	(.L_3073 - .L_3072)
.L_3072:
        /*008c*/ 	.word	0x00000000
        /*0090*/ 	.short	0x0001
        /*0092*/ 	.short	0x0008
        /*0094*/ 	.byte	0x00, 0xf5, 0x21, 0x00


	//----- nvinfo : EIATTR_KPARAM_INFO
	.align		4
.L_3073:
        /*0098*/ 	.byte	0x04, 0x17
        /*009a*/ 	.short	(.L_3075 - .L_3074)
.L_3074:
        /*009c*/ 	.word	0x00000000
        /*00a0*/ 	.short	0x0000
        /*00a2*/ 	.short	0x0000
        /*00a4*/ 	.byte	0x00, 0xf5, 0x21, 0x00


	//----- nvinfo : EIATTR_SPARSE_MMA_MASK
	.align		4
.L_3075:
        /*00a8*/ 	.byte	0x03, 0x50
        /*00aa*/ 	.short	0x0000


	//----- nvinfo : EIATTR_MAXREG_COUNT
	.align		4
        /*00ac*/ 	.byte	0x03, 0x1b
        /*00ae*/ 	.short	0x0040


	//----- nvinfo : EIATTR_NUM_BARRIERS
	.align		4
        /*00b0*/ 	.byte	0x02, 0x4c
        /*00b2*/ 	.byte	0x01
	.zero		1


	//----- nvinfo : EIATTR_MERCURY_ISA_VERSION
	.align		4
        /*00b4*/ 	.byte	0x03, 0x5f
        /*00b6*/ 	.short	0x0101


	//----- nvinfo : EIATTR_VRC_CTA_INIT_COUNT
	.align		4
        /*00b8*/ 	.byte	0x02, 0x4a
	.zero		1
	.zero		1


	//----- nvinfo : EIATTR_EXIT_INSTR_OFFSETS
	.align		4
        /*00bc*/ 	.byte	0x04, 0x1c
        /*00be*/ 	.short	(.L_3077 - .L_3076)


	//   ....[0]....
.L_3076:
        /*00c0*/ 	.word	0x000002e0


	//   ....[1]....
        /*00c4*/ 	.word	0x00000de0


	//----- nvinfo : EIATTR_MAX_THREADS
	.align		4
.L_3077:
        /*00c8*/ 	.byte	0x04, 0x05
        /*00ca*/ 	.short	(.L_3079 - .L_3078)
.L_3078:
        /*00cc*/ 	.word	0x00000100
        /*00d0*/ 	.word	0x00000001
        /*00d4*/ 	.word	0x00000001


	//----- nvinfo : EIATTR_CRS_STACK_SIZE
	.align		4
.L_3079:
        /*00d8*/ 	.byte	0x04, 0x1e
        /*00da*/ 	.short	(.L_3081 - .L_3080)
.L_3080:
        /*00dc*/ 	.word	0x00000000


	//----- nvinfo : EIATTR_CBANK_PARAM_SIZE
	.align		4
.L_3081:
        /*00e0*/ 	.byte	0x03, 0x19
        /*00e2*/ 	.short	0x003c


	//----- nvinfo : EIATTR_PARAM_CBANK
	.align		4
        /*00e4*/ 	.byte	0x04, 0x0a
        /*00e6*/ 	.short	(.L_3083 - .L_3082)
	.align		4
.L_3082:
        /*00e8*/ 	.word	index@(.nv.constant0._Z31norm_dist_backward_input_kernelILi4ELi4EEvPKfS1_S1_S1_iiiiPff)
        /*00ec*/ 	.short	0x0380
        /*00ee*/ 	.short	0x003c


	//----- nvinfo : EIATTR_SW_WAR
	.align		4
.L_3083:
        /*00f0*/ 	.byte	0x04, 0x36
        /*00f2*/ 	.short	(.L_3085 - .L_3084)
.L_3084:
        /*00f4*/ 	.word	0x00000008
.L_3085:


//--------------------- .nv.info._Z31norm_dist_backward_input_kernelILi4ELi2EEvPKfS1_S1_S1_iiiiPff --------------------------
	.section	.nv.info._Z31norm_dist_backward_input_kernelILi4ELi2EEvPKfS1_S1_S1_iiiiPff,"",@"SHT_CUDA_INFO"
	.sectionflags	@""
	.align	4


	//----- nvinfo : EIATTR_CUDA_API_VERSION
	.align		4
        /*0000*/ 	.byte	0x04, 0x37
        /*0002*/ 	.short	(.L_3087 - .L_3086)
.L_3086:
        /*0004*/ 	.word	0x00000082


	//----- nvinfo : EIATTR_KPARAM_INFO
	.align		4
.L_3087:
        /*0008*/ 	.byte	0x04, 0x17
        /*000a*/ 	.short	(.L_3089 - .L_3088)
.L_3088:
        /*000c*/ 	.word	0x00000000
        /*0010*/ 	.short	0x0009
        /*0012*/ 	.short	0x0038
        /*0014*/ 	.byte	0x00, 0xf0, 0x11, 0x00


	//----- nvinfo : EIATTR_KPARAM_INFO
	.align		4
.L_3089:
        /*0018*/ 	.byte	0x04, 0x17
        /*001a*/ 	.short	(.L_3091 - .L_3090)
.L_3090:
        /*001c*/ 	.word	0x00000000
        /*0020*/ 	.short	0x0008
        /*0022*/ 	.short	0x0030
        /*0024*/ 	.byte	0x00, 0xf5, 0x21, 0x00


	//----- nvinfo : EIATTR_KPARAM_INFO
	.align		4
.L_3091:
        /*0028*/ 	.byte	0x04, 0x17
        /*002a*/ 	.short	(.L_3093 - .L_3092)
.L_3092:
        /*002c*/ 	.word	0x00000000
        /*0030*/ 	.short	0x0007
        /*0032*/ 	.short	0x002c
        /*0034*/ 	.byte	0x00, 0xf0, 0x11, 0x00


	//----- nvinfo : EIATTR_KPARAM_INFO
	.align		4
.L_3093:
        /*0038*/ 	.byte	0x04, 0x17
        /*003a*/ 	.short	(.L_3095 - .L_3094)
.L_3094:
        /*003c*/ 	.word	0x00000000
        /*0040*/ 	.short	0x0006
        /*0042*/ 	.short	0x0028
        /*0044*/ 	.byte	0x00, 0xf0, 0x11, 0x00


	//----- nvinfo : EIATTR_KPARAM_INFO
	.align		4
.L_3095:
        /*0048*/ 	.byte	0x04, 0x17
        /*004a*/ 	.short	(.L_3097 - .L_3096)
.L_3096:
        /*004c*/ 	.word	0x00000000
        /*0050*/ 	.short	0x0005
        /*0052*/ 	.short	0x0024
        /*0054*/ 	.byte	0x00, 0xf0, 0x11, 0x00


	//----- nvinfo : EIATTR_KPARAM_INFO
	.align		4
.L_3097:
        /*0058*/ 	.byte	0x04, 0x17
        /*005a*/ 	.short	(.L_3099 - .L_3098)
.L_3098:
        /*005c*/ 	.word	0x00000000
        /*0060*/ 	.short	0x0004
        /*0062*/ 	.short	0x0020
        /*0064*/ 	.byte	0x00, 0xf0, 0x11, 0x00


	//----- nvinfo : EIATTR_KPARAM_INFO
	.align		4
.L_3099:
        /*0068*/ 	.byte	0x04, 0x17
        /*006a*/ 	.short	(.L_3101 - .L_3100)
.L_3100:
        /*006c*/ 	.word	0x00000000
        /*0070*/ 	.short	0x0003
        /*0072*/ 	.short	0x0018
        /*0074*/ 	.byte	0x00, 0xf5, 0x21, 0x00


	//----- nvinfo : EIATTR_KPARAM_INFO
	.align		4
.L_3101:
        /*0078*/ 	.byte	0x04, 0x17
        /*007a*/ 	.short	(.L_3103 - .L_3102)
.L_3102:
        /*007c*/ 	.word	0x00000000
        /*0080*/ 	.short	0x0002
        /*0082*/ 	.short	0x0010
        /*0084*/ 	.byte	0x00, 0xf5, 0x21, 0x00


	//----- nvinfo : EIATTR_KPARAM_INFO
	.align		4
.L_3103:
        /*0088*/ 	.byte	0x04, 0x17
        /*008a*/ 	.short	(.L_3105 - .L_3104)
.L_3104:
        /*008c*/ 	.word	0x00000000
        /*0090*/ 	.short	0x0001
        /*0092*/ 	.short	0x0008
        /*0094*/ 	.byte	0x00, 0xf5, 0x21, 0x00


	//----- nvinfo : EIATTR_KPARAM_INFO
	.align		4
.L_3105:
        /*0098*/ 	.byte	0x04, 0x17
        /*009a*/ 	.short	(.L_3107 - .L_3106)
.L_3106:
        /*009c*/ 	.word	0x00000000
        /*00a0*/ 	.short	0x0000
        /*00a2*/ 	.short	0x0000
        /*00a4*/ 	.byte	0x00, 0xf5, 0x21, 0x00


	//----- nvinfo : EIATTR_SPARSE_MMA_MASK
	.align		4
.L_3107:
        /*00a8*/ 	.byte	0x03, 0x50
        /*00aa*/ 	.short	0x0000


	//----- nvinfo : EIATTR_MAXREG_COUNT
	.align		4
        /*00ac*/ 	.byte	0x03, 0x1b
        /*00ae*/ 	.short	0x0040


	//----- nvinfo : EIATTR_NUM_BARRIERS
	.align		4
        /*00b0*/ 	.byte	0x02, 0x4c
        /*00b2*/ 	.byte	0x01
	.zero		1


	//----- nvinfo : EIATTR_MERCURY_ISA_VERSION
	.align		4
        /*00b4*/ 	.byte	0x03, 0x5f
        /*00b6*/ 	.short	0x0101


	//----- nvinfo : EIATTR_VRC_CTA_INIT_COUNT
	.align		4
        /*00b8*/ 	.byte	0x02, 0x4a
	.zero		1
	.zero		1


	//----- nvinfo : EIATTR_EXIT_INSTR_OFFSETS
	.align		4
        /*00bc*/ 	.byte	0x04, 0x1c
        /*00be*/ 	.short	(.L_3109 - .L_3108)


	//   ....[0]....
.L_3108:
        /*00c0*/ 	.word	0x000002d0


	//   ....[1]....
        /*00c4*/ 	.word	0x00000960


	//----- nvinfo : EIATTR_MAX_THREADS
	.align		4
.L_3109:
        /*00c8*/ 	.byte	0x04, 0x05
        /*00ca*/ 	.short	(.L_3111 - .L_3110)
.L_3110:
        /*00cc*/ 	.word	0x00000100
        /*00d0*/ 	.word	0x00000001
        /*00d4*/ 	.word	0x00000001


	//----- nvinfo : EIATTR_CRS_STACK_SIZE
	.align		4
.L_3111:
        /*00d8*/ 	.byte	0x04, 0x1e
        /*00da*/ 	.short	(.L_3113 - .L_3112)
.L_3112:
        /*00dc*/ 	.word	0x00000000


	//----- nvinfo : EIATTR_CBANK_PARAM_SIZE
	.align		4
.L_3113:
        /*00e0*/ 	.byte	0x03, 0x19
        /*00e2*/ 	.short	0x003c


	//----- nvinfo : EIATTR_PARAM_CBANK
	.align		4
        /*00e4*/ 	.byte	0x04, 0x0a
        /*00e6*/ 	.short	(.L_3115 - .L_3114)
	.align		4
.L_3114:
        /*00e8*/ 	.word	index@(.nv.constant0._Z31norm_dist_backward_input_kernelILi4ELi2EEvPKfS1_S1_S1_iiiiPff)
        /*00ec*/ 	.short	0x0380
        /*00ee*/ 	.short	0x003c


	//----- nvinfo : EIATTR_SW_WAR
	.align		4
.L_3115:
        /*00f0*/ 	.byte	0x04, 0x36
        /*00f2*/ 	.short	(.L_3117 - .L_3116)
.L_3116:
        /*00f4*/ 	.word	0x00000008
.L_3117:


//--------------------- .nv.info._Z31norm_dist_backward_input_kernelILi2ELi4EEvPKfS1_S1_S1_iiiiPff --------------------------
	.section	.nv.info._Z31norm_dist_backward_input_kernelILi2ELi4EEvPKfS1_S1_S1_iiiiPff,"",@"SHT_CUDA_INFO"
	.sectionflags	@""
	.align	4


	//----- nvinfo : EIATTR_CUDA_API_VERSION
	.align		4
        /*0000*/ 	.byte	0x04, 0x37
        /*0002*/ 	.short	(.L_3119 - .L_3118)
.L_3118:
        /*0004*/ 	.word	0x00000082


	//----- nvinfo : EIATTR_KPARAM_INFO
	.align		4
.L_3119:
        /*0008*/ 	.byte	0x04, 0x17
        /*000a*/ 	.short	(.L_3121 - .L_3120)
.L_3120:
        /*000c*/ 	.word	0x00000000
        /*0010*/ 	.short	0x0009
        /*0012*/ 	.short	0x0038
        /*0014*/ 	.byte	0x00, 0xf0, 0x11, 0x00


	//----- nvinfo : EIATTR_KPARAM_INFO
	.align		4
.L_3121:
        /*0018*/ 	.byte	0x04, 0x17
        /*001a*/ 	.short	(.L_3123 - .L_3122)
.L_3122:
        /*001c*/ 	.word	0x00000000
        /*0020*/ 	.short	0x0008
        /*0022*/ 	.short	0x0030
        /*0024*/ 	.byte	0x00, 0xf5, 0x21, 0x00


	//----- nvinfo : EIATTR_KPARAM_INFO
	.align		4
.L_3123:
        /*0028*/ 	.byte	0x04, 0x17
        /*002a*/ 	.short	(.L_3125 - .L_3124)
.L_3124:
        /*002c*/ 	.word	0x00000000
        /*0030*/ 	.short	0x0007
        /*0032*/ 	.short	0x002c
        /*0034*/ 	.byte	0x00, 0xf0, 0x11, 0x00


	//----- nvinfo : EIATTR_KPARAM_INFO
	.align		4
.L_3125:
        /*0038*/ 	.byte	0x04, 0x17
        /*003a*/ 	.short	(.L_3127 - .L_3126)
.L_3126:
        /*003c*/ 	.word	0x00000000
        /*0040*/ 	.short	0x0006
        /*0042*/ 	.short	0x0028
        /*0044*/ 	.byte	0x00, 0xf0, 0x11, 0x00


	//----- nvinfo : EIATTR_KPARAM_INFO
	.align		4
.L_3127:
        /*0048*/ 	.byte	0x04, 0x17
        /*004a*/ 	.short	(.L_3129 - .L_3128)
.L_3128:
        /*004c*/ 	.word	0x00000000
        /*0050*/ 	.short	0x0005
        /*0052*/ 	.short	0x0024
        /*0054*/ 	.byte	0x00, 0xf0, 0x11, 0x00


	//----- nvinfo : EIATTR_KPARAM_INFO
	.align		4
.L_3129:
        /*0058*/ 	.byte	0x04, 0x17
        /*005a*/ 	.short	(.L_3131 - .L_3130)
.L_3130:
        /*005c*/ 	.word	0x00000000
        /*0060*/ 	.short	0x0004
        /*0062*/ 	.short	0x0020
        /*0064*/ 	.byte	0x00, 0xf0, 0x11, 0x00


	//----- nvinfo : EIATTR_KPARAM_INFO
	.align		4
.L_3131:
        /*0068*/ 	.byte	0x04, 0x17
        /*006a*/ 	.short	(.L_3133 - .L_3132)
.L_3132:
        /*006c*/ 	.word	0x00000000
        /*0070*/ 	.short	0x0003
        /*0072*/ 	.short	0x0018
        /*0074*/ 	.byte	0x00, 0xf5, 0x21, 0x00


	//----- nvinfo : EIATTR_KPARAM_INFO
	.align		4
.L_3133:
        /*0078*/ 	.byte	0x04, 0x17
        /*007a*/ 	.short	(.L_3135 - .L_3134)
.L_3134:
        /*007c*/ 	.word	0x00000000
        /*0080*/ 	.short	0x0002
        /*0082*/ 	.short	0x0010
        /*0084*/ 	.byte	0x00, 0xf5, 0x21, 0x00


	//----- nvinfo : EIATTR_KPARAM_INFO
	.align		4
.L_3135:
        /*0088*/ 	.byte	0x04, 0x17
        /*008a*/ 	.short	(.L_3137 - .L_3136)
.L_3136:
        /*008c*/ 	.word	0x00000000
        /*0090*/ 	.short	0x0001
        /*0092*/ 	.short	0x0008
        /*0094*/ 	.byte	0x00, 0xf5, 0x21, 0x00


	//----- nvinfo : EIATTR_KPARAM_INFO
	.align		4
.L_3137:
        /*0098*/ 	.byte	0x04, 0x17
        /*009a*/ 	.short	(.L_3139 - .L_3138)
.L_3138:
        /*009c*/ 	.word	0x00000000
        /*00a0*/ 	.short	0x0000
        /*00a2*/ 	.short	0x0000
        /*00a4*/ 	.byte	0x00, 0xf5, 0x21, 0x00


	//----- nvinfo : EIATTR_SPARSE_MMA_MASK
	.align		4
.L_3139:
        /*00a8*/ 	.byte	0x03, 0x50
        /*00aa*/ 	.short	0x0000


	//----- nvinfo : EIATTR_MAXREG_COUNT
	.align		4
        /*00ac*/ 	.byte	0x03, 0x1b
        /*00ae*/ 	.short	0x0040


	//----- nvinfo : EIATTR_NUM_BARRIERS
	.align		4
        /*00b0*/ 	.byte	0x02, 0x4c
        /*00b2*/ 	.byte	0x01
	.zero		1


	//----- nvinfo : EIATTR_MERCURY_ISA_VERSION
	.align		4
        /*00b4*/ 	.byte	0x03, 0x5f
        /*00b6*/ 	.short	0x0101


	//----- nvinfo : EIATTR_VRC_CTA_INIT_COUNT
	.align		4
        /*00b8*/ 	.byte	0x02, 0x4a
	.zero		1
	.zero		1


	//----- nvinfo : EIATTR_EXIT_INSTR_OFFSETS
	.align		4
        /*00bc*/ 	.byte	0x04, 0x1c
        /*00be*/ 	.short	(.L_3141 - .L_3140)


	//   ....[0]....
.L_3140:
        /*00c0*/ 	.word	0x000002c0


	//   ....[1]....
        /*00c4*/ 	.word	0x00000db0


	//----- nvinfo : EIATTR_MAX_THREADS
	.align		4
.L_3141:
        /*00c8*/ 	.byte	0x04, 0x05
        /*00ca*/ 	.short	(.L_3143 - .L_3142)
.L_3142:
        /*00cc*/ 	.word	0x00000100
        /*00d0*/ 	.word	0x00000001
        /*00d4*/ 	.word	0x00000001


	//----- nvinfo : EIATTR_CRS_STACK_SIZE
	.align		4
.L_3143:
        /*00d8*/ 	.byte	0x04, 0x1e
        /*00da*/ 	.short	(.L_3145 - .L_3144)
.L_3144:
        /*00dc*/ 	.word	0x00000000


	//----- nvinfo : EIATTR_CBANK_PARAM_SIZE
	.align		4
.L_3145:
        /*00e0*/ 	.byte	0x03, 0x19
        /*00e2*/ 	.short	0x003c


	//----- nvinfo : EIATTR_PARAM_CBANK
	.align		4
        /*00e4*/ 	.byte	0x04, 0x0a
        /*00e6*/ 	.short	(.L_3147 - .L_3146)
	.align		4
.L_3146:
        /*00e8*/ 	.word	index@(.nv.constant0._Z31norm_dist_backward_input_kernelILi2ELi4EEvPKfS1_S1_S1_iiiiPff)
        /*00ec*/ 	.short	0x0380
        /*00ee*/ 	.short	0x003c


	//----- nvinfo : EIATTR_SW_WAR
	.align		4
.L_3147:
        /*00f0*/ 	.byte	0x04, 0x36
        /*00f2*/ 	.short	(.L_3149 - .L_3148)
.L_3148:
        /*00f4*/ 	.word	0x00000008
.L_3149:


//--------------------- .nv.info._Z31norm_dist_backward_input_kernelILi2ELi2EEvPKfS1_S1_S1_iiiiPff --------------------------
	.section	.nv.info._Z31norm_dist_backward_input_kernelILi2ELi2EEvPKfS1_S1_S1_iiiiPff,"",@"SHT_CUDA_INFO"
	.sectionflags	@""
	.align	4


	//----- nvinfo : EIATTR_CUDA_API_VERSION
	.align		4
        /*0000*/ 	.byte	0x04, 0x37
        /*0002*/ 	.short	(.L_3151 - .L_3150)
.L_3150:
        /*0004*/ 	.word	0x00000082


	//----- nvinfo : EIATTR_KPARAM_INFO
	.align		4
.L_3151:
        /*0008*/ 	.byte	0x04, 0x17
        /*000a*/ 	.short	(.L_3153 - .L_3152)
.L_3152:
        /*000c*/ 	.word	0x00000000
        /*0010*/ 	.short	0x0009
        /*0012*/ 	.short	0x0038
        /*0014*/ 	.byte	0x00, 0xf0, 0x11, 0x00


	//----- nvinfo : EIATTR_KPARAM_INFO
	.align		4
.L_3153:
        /*0018*/ 	.byte	0x04, 0x17
        /*001a*/ 	.short	(.L_3155 - .L_3154)
.L_3154:
        /*001c*/ 	.word	0x00000000
        /*0020*/ 	.short	0x0008
        /*0022*/ 	.short	0x0030
        /*0024*/ 	.byte	0x00, 0xf5, 0x21, 0x00


	//----- nvinfo : EIATTR_KPARAM_INFO
	.align		4
.L_3155:
        /*0028*/ 	.byte	0x04, 0x17
        /*002a*/ 	.short	(.L_3157 - .L_3156)
.L_3156:
        /*002c*/ 	.word	0x00000000
        /*0030*/ 	.short	0x0007
        /*0032*/ 	.short	0x002c
        /*0034*/ 	.byte	0x00, 0xf0, 0x11, 0x00


	//----- nvinfo : EIATTR_KPARAM_INFO
	.align		4
.L_3157:
        /*0038*/ 	.byte	0x04, 0x17
        /*003a*/ 	.short	(.L_3159 - .L_3158)
.L_3158:
        /*003c*/ 	.word	0x00000000
        /*0040*/ 	.short	0x0006
        /*0042*/ 	.short	0x0028
        /*0044*/ 	.byte	0x00, 0xf0, 0x11, 0x00


	//----- nvinfo : EIATTR_KPARAM_INFO
	.align		4
.L_3159:
        /*0048*/ 	.byte	0x04, 0x17
        /*004a*/ 	.short	(.L_3161 - .L_3160)
.L_3160:
        /*004c*/ 	.word	0x00000000
        /*0050*/ 	.short	0x0005
        /*0052*/ 	.short	0x0024
        /*0054*/ 	.byte	0x00, 0xf0, 0x11, 0x00


	//----- nvinfo : EIATTR_KPARAM_INFO
	.align		4
.L_3161:
        /*0058*/ 	.byte	0x04, 0x17
        /*005a*/ 	.short	(.L_3163 - .L_3162)
.L_3162:
        /*005c*/ 	.word	0x00000000
        /*0060*/ 	.short	0x0004
        /*0062*/ 	.short	0x0020
        /*0064*/ 	.byte	0x00, 0xf0, 0x11, 0x00


	//----- nvinfo : EIATTR_KPARAM_INFO
	.align		4
.L_3163:
        /*0068*/ 	.byte	0x04, 0x17
        /*006a*/ 	.short	(.L_3165 - .L_3164)
.L_3164:
        /*006c*/ 	.word	0x00000000
        /*0070*/ 	.short	0x0003
        /*0072*/ 	.short	0x0018
        /*0074*/ 	.byte	0x00, 0xf5, 0x21, 0x00


	//----- nvinfo : EIATTR_KPARAM_INFO
	.align		4
.L_3165:
        /*0078*/ 	.byte	0x04, 0x17
        /*007a*/ 	.short	(.L_3167 - .L_3166)
.L_3166:
        /*007c*/ 	.word	0x00000000
        /*0080*/ 	.short	0x0002
        /*0082*/ 	.short	0x0010
        /*0084*/ 	.byte	0x00, 0xf5, 0x21, 0x00


	//----- nvinfo : EIATTR_KPARAM_INFO
	.align		4
.L_3167:
        /*0088*/ 	.byte	0x04, 0x17
        /*008a*/ 	.short	(.L_3169 - .L_3168)
.L_3168:
        /*008c*/ 	.word	0x00000000
        /*0090*/ 	.short	0x0001
        /*0092*/ 	.short	0x0008
        /*0094*/ 	.byte	0x00, 0xf5, 0x21, 0x00


	//----- nvinfo : EIATTR_KPARAM_INFO
	.align		4
.L_3169:
        /*0098*/ 	.byte	0x04, 0x17
        /*009a*/ 	.short	(.L_3171 - .L_3170)
.L_3170:
        /*009c*/ 	.word	0x00000000
        /*00a0*/ 	.short	0x0000
        /*00a2*/ 	.short	0x0000
        /*00a4*/ 	.byte	0x00, 0xf5, 0x21, 0x00


	//----- nvinfo : EIATTR_SPARSE_MMA_MASK
	.align		4
.L_3171:
        /*00a8*/ 	.byte	0x03, 0x50
        /*00aa*/ 	.short	0x0000


	//----- nvinfo : EIATTR_MAXREG_COUNT
	.align		4
        /*00ac*/ 	.byte	0x03, 0x1b
        /*00ae*/ 	.short	0x0040


	//----- nvinfo : EIATTR_NUM_BARRIERS
	.align		4
        /*00b0*/ 	.byte	0x02, 0x4c
        /*00b2*/ 	.byte	0x01
	.zero		1


	//----- nvinfo : EIATTR_MERCURY_ISA_VERSION
	.align		4
        /*00b4*/ 	.byte	0x03, 0x5f
        /*00b6*/ 	.short	0x0101


	//----- nvinfo : EIATTR_VRC_CTA_INIT_COUNT
	.align		4
        /*00b8*/ 	.byte	0x02, 0x4a
	.zero		1
	.zero		1


	//----- nvinfo : EIATTR_EXIT_INSTR_OFFSETS
	.align		4
        /*00bc*/ 	.byte	0x04, 0x1c
        /*00be*/ 	.short	(.L_3173 - .L_3172)


	//   ....[0]....
.L_3172:
        /*00c0*/ 	.word	0x000002c0


	//   ....[1]....
        /*00c4*/ 	.word	0x00000920


	//----- nvinfo : EIATTR_MAX_THREADS
	.align		4
.L_3173:
        /*00c8*/ 	.byte	0x04, 0x05
        /*00ca*/ 	.short	(.L_3175 - .L_3174)
.L_3174:
        /*00cc*/ 	.word	0x00000100
        /*00d0*/ 	.word	0x00000001
        /*00d4*/ 	.word	0x00000001


	//----- nvinfo : EIATTR_CRS_STACK_SIZE
	.align		4
.L_3175:
        /*00d8*/ 	.byte	0x04, 0x1e
        /*00da*/ 	.short	(.L_3177 - .L_3176)
.L_3176:
        /*00dc*/ 	.word	0x00000000


	//----- nvinfo : EIATTR_CBANK_PARAM_SIZE
	.align		4
.L_3177:
        /*00e0*/ 	.byte	0x03, 0x19
        /*00e2*/ 	.short	0x003c


	//----- nvinfo : EIATTR_PARAM_CBANK
	.align		4
        /*00e4*/ 	.byte	0x04, 0x0a
        /*00e6*/ 	.short	(.L_3179 - .L_3178)
	.align		4
.L_3178:
        /*00e8*/ 	.word	index@(.nv.constant0._Z31norm_dist_backward_input_kernelILi2ELi2EEvPKfS1_S1_S1_iiiiPff)
        /*00ec*/ 	.short	0x0380
        /*00ee*/ 	.short	0x003c


	//----- nvinfo : EIATTR_SW_WAR
	.align		4
.L_3179:
        /*00f0*/ 	.byte	0x04, 0x36
        /*00f2*/ 	.short	(.L_3181 - .L_3180)
.L_3180:
        /*00f4*/ 	.word	0x00000008
.L_3181:


//--------------------- .nv.info._Z31norm_dist_backward_input_kernelILi2ELi1EEvPKfS1_S1_S1_iiiiPff --------------------------
	.section	.nv.info._Z31norm_dist_backward_input_kernelILi2ELi1EEvPKfS1_S1_S1_iiiiPff,"",@"SHT_CUDA_INFO"
	.sectionflags	@""
	.align	4


	//----- nvinfo : EIATTR_CUDA_API_VERSION
	.align		4
        /*0000*/ 	.byte	0x04, 0x37
        /*0002*/ 	.short	(.L_3183 - .L_3182)
.L_3182:
        /*0004*/ 	.word	0x00000082


	//----- nvinfo : EIATTR_KPARAM_INFO
	.align		4
.L_3183:
        /*0008*/ 	.byte	0x04, 0x17
        /*000a*/ 	.short	(.L_3185 - .L_3184)
.L_3184:
        /*000c*/ 	.word	0x00000000
        /*0010*/ 	.short	0x0009
        /*0012*/ 	.short	0x0038
        /*0014*/ 	.byte	0x00, 0xf0, 0x11, 0x00


	//----- nvinfo : EIATTR_KPARAM_INFO
	.align		4
.L_3185:
        /*0018*/ 	.byte	0x04, 0x17
        /*001a*/ 	.short	(.L_3187 - .L_3186)
.L_3186:
        /*001c*/ 	.word	0x00000000
        /*0020*/ 	.short	0x0008
        /*0022*/ 	.short	0x0030
        /*0024*/ 	.byte	0x00, 0xf5, 0x21, 0x00


	//----- nvinfo : EIATTR_KPARAM_INFO
	.align		4
.L_3187:
        /*0028*/ 	.byte	0x04, 0x17
        /*002a*/ 	.short	(.L_3189 - .L_3188)
.L_3188:
        /*002c*/ 	.word	0x00000000
        /*0030*/ 	.short	0x0007
        /*0032*/ 	.short	0x002c
        /*0034*/ 	.byte	0x00, 0xf0, 0x11, 0x00


	//----- nvinfo : EIATTR_KPARAM_INFO
	.align		4
.L_3189:
        /*0038*/ 	.byte	0x04, 0x17
        /*003a*/ 	.short	(.L_3191 - .L_3190)
.L_3190:
        /*003c*/ 	.word	0x00000000
        /*0040*/ 	.short	0x0006
        /*0042*/ 	.short	0x0028
        /*0044*/ 	.byte	0x00, 0xf0, 0x11, 0x00


	//----- nvinfo : EIATTR_KPARAM_INFO
	.align		4
.L_3191:
        /*0048*/ 	.byte	0x04, 0x17
        /*004a*/ 	.short	(.L_3193 - .L_3192)
.L_3192:
        /*004c*/ 	.word	0x00000000
        /*0050*/ 	.short	0x0005
        /*0052*/ 	.short	0x0024
        /*0054*/ 	.byte	0x00, 0xf0, 0x11, 0x00


	//----- nvinfo : EIATTR_KPARAM_INFO
	.align		4
.L_3193:
        /*0058*/ 	.byte	0x04, 0x17
        /*005a*/ 	.short	(.L_3195 - .L_3194)
.L_3194:
        /*005c*/ 	.word	0x00000000
        /*0060*/ 	.short	0x0004
        /*0062*/ 	.short	0x0020
        /*0064*/ 	.byte	0x00, 0xf0, 0x11, 0x00


	//----- nvinfo : EIATTR_KPARAM_INFO
	.align		4
.L_3195:
        /*0068*/ 	.byte	0x04, 0x17
        /*006a*/ 	.short	(.L_3197 - .L_3196)
.L_3196:
        /*006c*/ 	.word	0x00000000
        /*0070*/ 	.short	0x0003
        /*0072*/ 	.short	0x0018
        /*0074*/ 	.byte	0x00, 0xf5, 0x21, 0x00


	//----- nvinfo : EIATTR_KPARAM_INFO
	.align		4
.L_3197:
        /*0078*/ 	.byte	0x04, 0x17
        /*007a*/ 	.short	(.L_3199 - .L_3198)
.L_3198:
        /*007c*/ 	.word	0x00000000
        /*0080*/ 	.short	0x0002
        /*0082*/ 	.short	0x0010
        /*0084*/ 	.byte	0x00, 0xf5, 0x21, 0x00


	//----- nvinfo : EIATTR_KPARAM_INFO
	.align		4
.L_3199:
        /*0088*/ 	.byte	0x04, 0x17
        /*008a*/ 	.short	(.L_3201 - .L_3200)
.L_3200:
        /*008c*/ 	.word	0x00000000
        /*0090*/ 	.short	0x0001
        /*0092*/ 	.short	0x0008
        /*0094*/ 	.byte	0x00, 0xf5, 0x21, 0x00


	//----- nvinfo : EIATTR_KPARAM_INFO
	.align		4
.L_3201:
        /*0098*/ 	.byte	0x04, 0x17
        /*009a*/ 	.short	(.L_3203 - .L_3202)
.L_3202:
        /*009c*/ 	.word	0x00000000
        /*00a0*/ 	.short	0x0000
        /*00a2*/ 	.short	0x0000
        /*00a4*/ 	.byte	0x00, 0xf5, 0x21, 0x00


	//----- nvinfo : EIATTR_SPARSE_MMA_MASK
	.align		4
.L_3203:
        /*00a8*/ 	.byte	0x03, 0x50
        /*00aa*/ 	.short	0x0000


	//----- nvinfo : EIATTR_MAXREG_COUNT
	.align		4
        /*00ac*/ 	.byte	0x03, 0x1b
        /*00ae*/ 	.short	0x0040


	//----- nvinfo : EIATTR_NUM_BARRIERS
	.align		4
        /*00b0*/ 	.byte	0x02, 0x4c
        /*00b2*/ 	.byte	0x01
	.zero		1


	//----- nvinfo : EIATTR_MERCURY_ISA_VERSION
	.align		4
        /*00b4*/ 	.byte	0x03, 0x5f
        /*00b6*/ 	.short	0x0101


	//----- nvinfo : EIATTR_VRC_CTA_INIT_COUNT
	.align		4
        /*00b8*/ 	.byte	0x02, 0x4a
	.zero		1
	.zero		1


	//----- nvinfo : EIATTR_EXIT_INSTR_OFFSETS
	.align		4
        /*00bc*/ 	.byte	0x04, 0x1c
        /*00be*/ 	.short	(.L_3205 - .L_3204)


	//   ....[0]....
.L_3204:
        /*00c0*/ 	.word	0x000002c0


	//   ....[1]....
        /*00c4*/ 	.word	0x000006d0


	//----- nvinfo : EIATTR_MAX_THREADS
	.align		4
.L_3205:
        /*00c8*/ 	.byte	0x04, 0x05
        /*00ca*/ 	.short	(.L_3207 - .L_3206)
.L_3206:
        /*00cc*/ 	.word	0x00000100
        /*00d0*/ 	.word	0x00000001
        /*00d4*/ 	.word	0x00000001


	//----- nvinfo : EIATTR_CRS_STACK_SIZE
	.align		4
.L_3207:
        /*00d8*/ 	.byte	0x04, 0x1e
        /*00da*/ 	.short	(.L_3209 - .L_3208)
.L_3208:
        /*00dc*/ 	.word	0x00000000


	//----- nvinfo : EIATTR_CBANK_PARAM_SIZE
	.align		4
.L_3209:
        /*00e0*/ 	.byte	0x03, 0x19
        /*00e2*/ 	.short	0x003c


	//----- nvinfo : EIATTR_PARAM_CBANK
	.align		4
        /*00e4*/ 	.byte	0x04, 0x0a
        /*00e6*/ 	.short	(.L_3211 - .L_3210)
	.align		4
.L_3210:
        /*00e8*/ 	.word	index@(.nv.constant0._Z31norm_dist_backward_input_kernelILi2ELi1EEvPKfS1_S1_S1_iiiiPff)
        /*00ec*/ 	.short	0x0380
        /*00ee*/ 	.short	0x003c


	//----- nvinfo : EIATTR_SW_WAR
	.align		4
.L_3211:
        /*00f0*/ 	.byte	0x04, 0x36
        /*00f2*/ 	.short	(.L_3213 - .L_3212)
.L_3212:
        /*00f4*/ 	.word	0x00000008
.L_3213:


//--------------------- .nv.info._Z31norm_dist_backward_input_kernelILi1ELi2EEvPKfS1_S1_S1_iiiiPff --------------------------
	.section	.nv.info._Z31norm_dist_backward_input_kernelILi1ELi2EEvPKfS1_S1_S1_iiiiPff,"",@"SHT_CUDA_INFO"
	.sectionflags	@""
	.align	4


	//----- nvinfo : EIATTR_CUDA_API_VERSION
	.align		4
        /*0000*/ 	.byte	0x04, 0x37
        /*0002*/ 	.short	(.L_3215 - .L_3214)
.L_3214:
        /*0004*/ 	.word	0x00000082


	//----- nvinfo : EIATTR_KPARAM_INFO
	.align		4
.L_3215:
        /*0008*/ 	.byte	0x04, 0x17
        /*000a*/ 	.short	(.L_3217 - .L_3216)
.L_3216:
        /*000c*/ 	.word	0x00000000
        /*0010*/ 	.short	0x0009
        /*0012*/ 	.short	0x0038
        /*0014*/ 	.byte	0x00, 0xf0, 0x11, 0x00


	//----- nvinfo : EIATTR_KPARAM_INFO
	.align		4
.L_3217:
        /*0018*/ 	.byte	0x04, 0x17
        /*001a*/ 	.short	(.L_3219 - .L_3218)
.L_3218:
        /*001c*/ 	.word	0x00000000
        /*0020*/ 	.short	0x0008
        /*0022*/ 	.short	0x0030
        /*0024*/ 	.byte	0x00, 0xf5, 0x21, 0x00


	//----- nvinfo : EIATTR_KPARAM_INFO
	.align		4
.L_3219:
        /*0028*/ 	.byte	0x04, 0x17
        /*002a*/ 	.short	(.L_3221 - .L_3220)
.L_3220:
        /*002c*/ 	.word	0x00000000
        /*0030*/ 	.short	0x0007
        /*0032*/ 	.short	0x002c
        /*0034*/ 	.byte	0x00, 0xf0, 0x11, 0x00


	//----- nvinfo : EIATTR_KPARAM_INFO
	.align		4
.L_3221:
        /*0038*/ 	.byte	0x04, 0x17
        /*003a*/ 	.short	(.L_3223 - .L_3222)
.L_3222:
        /*003c*/ 	.word	0x00000000
        /*0040*/ 	.short	0x0006
        /*0042*/ 	.short	0x0028
        /*0044*/ 	.byte	0x00, 0xf0, 0x11, 0x00


	//----- nvinfo : EIATTR_KPARAM_INFO
	.align		4
.L_3223:
        /*0048*/ 	.byte	0x04, 0x17
        /*004a*/ 	.short	(.L_3225 - .L_3224)
.L_3224:
        /*004c*/ 	.word	0x00000000
        /*0050*/ 	.short	0x0005
        /*0052*/ 	.short	0x0024
        /*0054*/ 	.byte	0x00, 0xf0, 0x11, 0x00


	//----- nvinfo : EIATTR_KPARAM_INFO
	.align		4
.L_3225:
        /*0058*/ 	.byte	0x04, 0x17
        /*005a*/ 	.short	(.L_3227 - .L_3226)
.L_3226:
        /*005c*/ 	.word	0x00000000
        /*0060*/ 	.short	0x0004
        /*0062*/ 	.short	0x0020
        /*0064*/ 	.byte	0x00, 0xf0, 0x11, 0x00


	//----- nvinfo : EIATTR_KPARAM_INFO
	.align		4
.L_3227:
        /*0068*/ 	.byte	0x04, 0x17
        /*006a*/ 	.short	(.L_3229 - .L_3228)
.L_3228:
        /*006c*/ 	.word	0x00000000
        /*0070*/ 	.short	0x0003
        /*0072*/ 	.short	0x0018
        /*0074*/ 	.byte	0x00, 0xf5, 0x21, 0x00


	//----- nvinfo : EIATTR_KPARAM_INFO
	.align		4
.L_3229:
        /*0078*/ 	.byte	0x04, 0x17
        /*007a*/ 	.short	(.L_3231 - .L_3230)
.L_3230:
        /*007c*/ 	.word	0x00000000
        /*0080*/ 	.short	0x0002
        /*0082*/ 	.short	0x0010
        /*0084*/ 	.byte	0x00, 0xf5, 0x21, 0x00


	//----- nvinfo : EIATTR_KPARAM_INFO
	.align		4
.L_3231:
        /*0088*/ 	.byte	0x04, 0x17
        /*008a*/ 	.short	(.L_3233 - .L_3232)
.L_3232:
        /*008c*/ 	.word	0x00000000
        /*0090*/ 	.short	0x0001
        /*0092*/ 	.short	0x0008
        /*0094*/ 	.byte	0x00, 0xf5, 0x21, 0x00


	//----- nvinfo : EIATTR_KPARAM_INFO
	.align		4
.L_3233:
        /*0098*/ 	.byte	0x04, 0x17
        /*009a*/ 	.short	(.L_3235 - .L_3234)
.L_3234:
        /*009c*/ 	.word	0x00000000
        /*00a0*/ 	.short	0x0000
        /*00a2*/ 	.short	0x0000
        /*00a4*/ 	.byte	0x00, 0xf5, 0x21, 0x00


	//----- nvinfo : EIATTR_SPARSE_MMA_MASK
	.align		4
.L_3235:
        /*00a8*/ 	.byte	0x03, 0x50
        /*00aa*/ 	.short	0x0000


	//----- nvinfo : EIATTR_MAXREG_COUNT
	.align		4
        /*00ac*/ 	.byte	0x03, 0x1b
        /*00ae*/ 	.short	0x0040


	//----- nvinfo : EIATTR_NUM_BARRIERS
	.align		4
        /*00b0*/ 	.byte	0x02, 0x4c
        /*00b2*/ 	.byte	0x01
	.zero		1


	//----- nvinfo : EIATTR_MERCURY_ISA_VERSION
	.align		4
        /*00b4*/ 	.byte	0x03, 0x5f
        /*00b6*/ 	.short	0x0101


	//----- nvinfo : EIATTR_VRC_CTA_INIT_COUNT
	.align		4
        /*00b8*/ 	.byte	0x02, 0x4a
	.zero		1
	.zero		1


	//----- nvinfo : EIATTR_EXIT_INSTR_OFFSETS
	.align		4
        /*00bc*/ 	.byte	0x04, 0x1c
        /*00be*/ 	.short	(.L_3237 - .L_3236)


	//   ....[0]....
.L_3236:
        /*00c0*/ 	.word	0x000002d0


	//   ....[1]....
        /*00c4*/ 	.word	0x000008d0


	//----- nvinfo : EIATTR_MAX_THREADS
	.align		4
.L_3237:
        /*00c8*/ 	.byte	0x04, 0x05
        /*00ca*/ 	.short	(.L_3239 - .L_3238)
.L_3238:
        /*00cc*/ 	.word	0x00000100
        /*00d0*/ 	.word	0x00000001
        /*00d4*/ 	.word	0x00000001


	//----- nvinfo : EIATTR_CRS_STACK_SIZE
	.align		4
.L_3239:
        /*00d8*/ 	.byte	0x04, 0x1e
        /*00da*/ 	.short	(.L_3241 - .L_3240)
.L_3240:
        /*00dc*/ 	.word	0x00000000


	//----- nvinfo : EIATTR_CBANK_PARAM_SIZE
	.align		4
.L_3241:
        /*00e0*/ 	.byte	0x03, 0x19
        /*00e2*/ 	.short	0x003c


	//----- nvinfo : EIATTR_PARAM_CBANK
	.align		4
        /*00e4*/ 	.byte	0x04, 0x0a
        /*00e6*/ 	.short	(.L_3243 - .L_3242)
	.align		4
.L_3242:
        /*00e8*/ 	.word	index@(.nv.constant0._Z31norm_dist_backward_input_kernelILi1ELi2EEvPKfS1_S1_S1_iiiiPff)
        /*00ec*/ 	.short	0x0380
        /*00ee*/ 	.short	0x003c


	//----- nvinfo : EIATTR_SW_WAR
	.align		4
.L_3243:
        /*00f0*/ 	.byte	0x04, 0x36
        /*00f2*/ 	.short	(.L_3245 - .L_3244)
.L_3244:
        /*00f4*/ 	.word	0x00000008
.L_3245:


//--------------------- .nv.info._Z31norm_dist_backward_input_kernelILi1ELi1EEvPKfS1_S1_S1_iiiiPff --------------------------
	.section	.nv.info._Z31norm_dist_backward_input_kernelILi1ELi1EEvPKfS1_S1_S1_iiiiPff,"",@"SHT_CUDA_INFO"
	.sectionflags	@""
	.align	4


	//----- nvinfo : EIATTR_CUDA_API_VERSION
	.align		4
        /*0000*/ 	.byte	0x04, 0x37
        /*0002*/ 	.short	(.L_3247 - .L_3246)
.L_3246:
        /*0004*/ 	.word	0x00000082


	//----- nvinfo : EIATTR_KPARAM_INFO
	.align		4
.L_3247:
        /*0008*/ 	.byte	0x04, 0x17
        /*000a*/ 	.short	(.L_3249 - .L_3248)
.L_3248:
        /*000c*/ 	.word	0x00000000
        /*0010*/ 	.short	0x0009
        /*0012*/ 	.short	0x0038
        /*0014*/ 	.byte	0x00, 0xf0, 0x11, 0x00


	//----- nvinfo : EIATTR_KPARAM_INFO
	.align		4
.L_3249:
        /*0018*/ 	.byte	0x04, 0x17
        /*001a*/ 	.short	(.L_3251 - .L_3250)
.L_3250:
        /*001c*/ 	.word	0x00000000
        /*0020*/ 	.short	0x0008
        /*0022*/ 	.short	0x0030
        /*0024*/ 	.byte	0x00, 0xf5, 0x21, 0x00


	//----- nvinfo : EIATTR_KPARAM_INFO
	.align		4
.L_3251:
        /*0028*/ 	.byte	0x04, 0x17
        /*002a*/ 	.short	(.L_3253 - .L_3252)
.L_3252:
        /*002c*/ 	.word	0x00000000
        /*0030*/ 	.short	0x0007
        /*0032*/ 	.short	0x002c
        /*0034*/ 	.byte	0x00, 0xf0, 0x11, 0x00


	//----- nvinfo : EIATTR_KPARAM_INFO
	.align		4
.L_3253:
        /*0038*/ 	.byte	0x04, 0x17
        /*003a*/ 	.short	(.L_3255 - .L_3254)
.L_3254:
        /*003c*/ 	.word	0x00000000
        /*0040*/ 	.short	0x0006
        /*0042*/ 	.short	0x0028
        /*0044*/ 	.byte	0x00, 0xf0, 0x11, 0x00


	//----- nvinfo : EIATTR_KPARAM_INFO
	.align		4
.L_3255:
        /*0048*/ 	.byte	0x04, 0x17
        /*004a*/ 	.short	(.L_3257 - .L_3256)
.L_3256:
        /*004c*/ 	.word	0x00000000
        /*0050*/ 	.short	0x0005
        /*0052*/ 	.short	0x0024
        /*0054*/ 	.byte	0x00, 0xf0, 0x11, 0x00


	//----- nvinfo : EIATTR_KPARAM_INFO
	.align		4
.L_3257:
        /*0058*/ 	.byte	0x04, 0x17
        /*005a*/ 	.short	(.L_3259 - .L_3258)
.L_3258:
        /*005c*/ 	.word	0x00000000
        /*0060*/ 	.short	0x0004
        /*0062*/ 	.short	0x0020
        /*0064*/ 	.byte	0x00, 0xf0, 0x11, 0x00


	//----- nvinfo : EIATTR_KPARAM_INFO
	.align		4
.L_3259:
        /*0068*/ 	.byte	0x04, 0x17
        /*006a*/ 	.short	(.L_3261 - .L_3260)
.L_3260:
        /*006c*/ 	.word	0x00000000
        /*0070*/ 	.short	0x0003
        /*0072*/ 	.short	0x0018
        /*0074*/ 	.byte	0x00, 0xf5, 0x21, 0x00


	//----- nvinfo : EIATTR_KPARAM_INFO
	.align		4
.L_3261:
        /*0078*/ 	.byte	0x04, 0x17
        /*007a*/ 	.short	(.L_3263 - .L_3262)
.L_3262:
        /*007c*/ 	.word	0x00000000
        /*0080*/ 	.short	0x0002
        /*0082*/ 	.short	0x0010
        /*0084*/ 	.byte	0x00, 0xf5, 0x21, 0x00


	//----- nvinfo : EIATTR_KPARAM_INFO
	.align		4
.L_3263:
        /*0088*/ 	.byte	0x04, 0x17
        /*008a*/ 	.short	(.L_3265 - .L_3264)
.L_3264:
        /*008c*/ 	.word	0x00000000
        /*0090*/ 	.short	0x0001
        /*0092*/ 	.short	0x0008
        /*0094*/ 	.byte	0x00, 0xf5, 0x21, 0x00


	//----- nvinfo : EIATTR_KPARAM_INFO
	.align		4
.L_3265:
        /*0098*/ 	.byte	0x04, 0x17
        /*009a*/ 	.short	(.L_3267 - .L_3266)
.L_3266:
        /*009c*/ 	.word	0x00000000
        /*00a0*/ 	.short	0x0000
        /*00a2*/ 	.short	0x0000
        /*00a4*/ 	.byte	0x00, 0xf5, 0x21, 0x00


	//----- nvinfo : EIATTR_SPARSE_MMA_MASK
	.align		4
.L_3267:
        /*00a8*/ 	.byte	0x03, 0x50
        /*00aa*/ 	.short	0x0000


	//----- nvinfo : EIATTR_MAXREG_COUNT
	.align		4
        /*00ac*/ 	.byte	0x03, 0x1b
        /*00ae*/ 	.short	0x0040


	//----- nvinfo : EIATTR_NUM_BARRIERS
	.align		4
        /*00b0*/ 	.byte	0x02, 0x4c
        /*00b2*/ 	.byte	0x01
	.zero		1


	//----- nvinfo : EIATTR_MERCURY_ISA_VERSION
	.align		4
        /*00b4*/ 	.byte	0x03, 0x5f
        /*00b6*/ 	.short	0x0101


	//----- nvinfo : EIATTR_VRC_CTA_INIT_COUNT
	.align		4
        /*00b8*/ 	.byte	0x02, 0x4a
	.zero		1
	.zero		1


	//----- nvinfo : EIATTR_EXIT_INSTR_OFFSETS
	.align		4
        /*00bc*/ 	.byte	0x04, 0x1c
        /*00be*/ 	.short	(.L_3269 - .L_3268)


	//   ....[0]....
.L_3268:
        /*00c0*/ 	.word	0x000002b0


	//   ....[1]....
        /*00c4*/ 	.word	0x00000670


	//----- nvinfo : EIATTR_MAX_THREADS
	.align		4
.L_3269:
        /*00c8*/ 	.byte	0x04, 0x05
        /*00ca*/ 	.short	(.L_3271 - .L_3270)
.L_3270:
        /*00cc*/ 	.word	0x00000100
        /*00d0*/ 	.word	0x00000001
        /*00d4*/ 	.word	0x00000001


	//----- nvinfo : EIATTR_CRS_STACK_SIZE
	.align		4
.L_3271:
        /*00d8*/ 	.byte	0x04, 0x1e
        /*00da*/ 	.short	(.L_3273 - .L_3272)
.L_3272:
        /*00dc*/ 	.word	0x00000000


	//----- nvinfo : EIATTR_CBANK_PARAM_SIZE
	.align		4
.L_3273:
        /*00e0*/ 	.byte	0x03, 0x19
        /*00e2*/ 	.short	0x003c


	//----- nvinfo : EIATTR_PARAM_CBANK
	.align		4
        /*00e4*/ 	.byte	0x04, 0x0a
        /*00e6*/ 	.short	(.L_3275 - .L_3274)
	.align		4
.L_3274:
        /*00e8*/ 	.word	index@(.nv.constant0._Z31norm_dist_backward_input_kernelILi1ELi1EEvPKfS1_S1_S1_iiiiPff)
        /*00ec*/ 	.short	0x0380
        /*00ee*/ 	.short	0x003c


	//----- nvinfo : EIATTR_SW_WAR
	.align		4
.L_3275:
        /*00f0*/ 	.byte	0x04, 0x36
        /*00f2*/ 	.short	(.L_3277 - .L_3276)
.L_3276:
        /*00f4*/ 	.word	0x00000008
.L_3277:


//--------------------- .nv.info._Z24norm_dist_forward_kernelILb1EEvPKfS1_iiiiiPff --------------------------
	.section	.nv.info._Z24norm_dist_forward_kernelILb1EEvPKfS1_iiiiiPff,"",@"SHT_CUDA_INFO"
	.sectionflags	@""
	.align	4


	//----- nvinfo : EIATTR_CUDA_API_VERSION
	.align		4
        /*0000*/ 	.byte	0x04, 0x37
        /*0002*/ 	.short	(.L_3279 - .L_3278)
.L_3278:
        /*0004*/ 	.word	0x00000082


	//----- nvinfo : EIATTR_KPARAM_INFO
	.align		4
.L_3279:
        /*0008*/ 	.byte	0x04, 0x17
        /*000a*/ 	.short	(.L_3281 - .L_3280)
.L_3280:
        /*000c*/ 	.word	0x00000000
        /*0010*/ 	.short	0x0008
        /*0012*/ 	.short	0x0030
        /*0014*/ 	.byte	0x00, 0xf0, 0x11, 0x00


	//----- nvinfo : EIATTR_KPARAM_INFO
	.align		4
.L_3281:
        /*0018*/ 	.byte	0x04, 0x17
        /*001a*/ 	.short	(.L_3283 - .L_3282)
.L_3282:
        /*001c*/ 	.word	0x00000000
        /*0020*/ 	.short	0x0007
        /*0022*/ 	.short	0x0028
        /*0024*/ 	.byte	0x00, 0xf5, 0x21, 0x00


	//----- nvinfo : EIATTR_KPARAM_INFO
	.align		4
.L_3283:
        /*0028*/ 	.byte	0x04, 0x17
        /*002a*/ 	.short	(.L_3285 - .L_3284)
.L_3284:
        /*002c*/ 	.word	0x00000000
        /*0030*/ 	.short	0x0006
        /*0032*/ 	.short	0x0020
        /*0034*/ 	.byte	0x00, 0xf0, 0x11, 0x00


	//----- nvinfo : EIATTR_KPARAM_INFO
	.align		4
.L_3285:
        /*0038*/ 	.byte	0x04, 0x17
        /*003a*/ 	.short	(.L_3287 - .L_3286)
.L_3286:
        /*003c*/ 	.word	0x00000000
        /*0040*/ 	.short	0x0005
        /*0042*/ 	.short	0x001c
        /*0044*/ 	.byte	0x00, 0xf0, 0x11, 0x00


	//----- nvinfo : EIATTR_KPARAM_INFO
	.align		4
.L_3287:
        /*0048*/ 	.byte	0x04, 0x17
        /*004a*/ 	.short	(.L_3289 - .L_3288)
.L_3288:
        /*004c*/ 	.word	0x00000000
        /*0050*/ 	.short	0x0004
        /*0052*/ 	.short	0x0018
        /*0054*/ 	.byte	0x00, 0xf0, 0x11, 0x00


	//----- nvinfo : EIATTR_KPARAM_INFO
	.align		4
.L_3289:
        /*0058*/ 	.byte	0x04, 0x17
        /*005a*/ 	.short	(.L_3291 - .L_3290)
.L_3290:
        /*005c*/ 	.word	0x00000000
        /*0060*/ 	.short	0x0003
        /*0062*/ 	.short	0x0014
        /*0064*/ 	.byte	0x00, 0xf0, 0x11, 0x00


	//----- nvinfo : EIATTR_KPARAM_INFO
	.align		4
.L_3291:
        /*0068*/ 	.byte	0x04, 0x17
        /*006a*/ 	.short	(.L_3293 - .L_3292)
.L_3292:
        /*006c*/ 	.word	0x00000000
        /*0070*/ 	.short	0x0002
        /*0072*/ 	.short	0x0010
        /*0074*/ 	.byte	0x00, 0xf0, 0x11, 0x00


	//----- nvinfo : EIATTR_KPARAM_INFO
	.align		4
.L_3293:
        /*0078*/ 	.byte	0x04, 0x17
        /*007a*/ 	.short	(.L_3295 - .L_3294)
.L_3294:
        /*007c*/ 	.word	0x00000000
        /*0080*/ 	.short	0x0001
        /*0082*/ 	.short	0x0008
        /*0084*/ 	.byte	0x00, 0xf5, 0x21, 0x00


	//----- nvinfo : EIATTR_KPARAM_INFO
	.align		4
.L_3295:
        /*0088*/ 	.byte	0x04, 0x17
        /*008a*/ 	.short	(.L_3297 - .L_3296)
.L_3296:
        /*008c*/ 	.word	0x00000000
        /*0090*/ 	.short	0x0000
        /*0092*/ 	.short	0x0000
        /*0094*/ 	.byte	0x00, 0xf5, 0x21, 0x00


	//----- nvinfo : EIATTR_SPARSE_MMA_MASK
	.align		4
.L_3297:
        /*0098*/ 	.byte	0x03, 0x50
        /*009a*/ 	.short	0x0000


	//----- nvinfo : EIATTR_MAXREG_COUNT
	.align		4
        /*009c*/ 	.byte	0x03, 0x1b
        /*009e*/ 	.short	0x00ff


	//----- nvinfo : EIATTR_NUM_BARRIERS
	.align		4
        /*00a0*/ 	.byte	0x02, 0x4c
        /*00a2*/ 	.byte	0x01
	.zero		1


	//----- nvinfo : EIATTR_MERCURY_ISA_VERSION
	.align		4
        /*00a4*/ 	.byte	0x03, 0x5f
        /*00a6*/ 	.short	0x0101


	//----- nvinfo : EIATTR_VRC_CTA_INIT_COUNT
	.align		4
        /*00a8*/ 	.byte	0x02, 0x4a
	.zero		1
	.zero		1


	//----- nvinfo : EIATTR_EXIT_INSTR_OFFSETS
	.align		4
        /*00ac*/ 	.byte	0x04, 0x1c
        /*00ae*/ 	.short	(.L_3299 - .L_3298)


	//   ....[0]....
.L_3298:
        /*00b0*/ 	.word	0x00002c00


	//   ....[1]....
        /*00b4*/ 	.word	0x00002e30


	//----- nvinfo : EIATTR_CRS_STACK_SIZE
	.align		4
.L_3299:
        /*00b8*/ 	.byte	0x04, 0x1e
        /*00ba*/ 	.short	(.L_3301 - .L_3300)
.L_3300:
        /*00bc*/ 	.word	0x00000000


	//----- nvinfo : EIATTR_CBANK_PARAM_SIZE
	.align		4
.L_3301:
        /*00c0*/ 	.byte	0x03, 0x19
        /*00c2*/ 	.short	0x0034


	//----- nvinfo : EIATTR_PARAM_CBANK
	.align		4
        /*00c4*/ 	.byte	0x04, 0x0a
        /*00c6*/ 	.short	(.L_3303 - .L_3302)
	.align		4
.L_3302:
        /*00c8*/ 	.word	index@(.nv.constant0._Z24norm_dist_forward_kernelILb1EEvPKfS1_iiiiiPff)
        /*00cc*/ 	.short	0x0380
        /*00ce*/ 	.short	0x0034


	//----- nvinfo : EIATTR_SW_WAR
	.align		4
.L_3303:
        /*00d0*/ 	.byte	0x04, 0x36
        /*00d2*/ 	.short	(.L_3305 - .L_3304)
.L_3304:
        /*00d4*/ 	.word	0x00000008
.L_3305:


//--------------------- .nv.info._Z24norm_dist_forward_kernelILb0EEvPKfS1_iiiiiPff --------------------------
	.section	.nv.info._Z24norm_dist_forward_kernelILb0EEvPKfS1_iiiiiPff,"",@"SHT_CUDA_INFO"
	.sectionflags	@""
	.align	4


	//----- nvinfo : EIATTR_CUDA_API_VERSION
	.align		4
        /*0000*/ 	.byte	0x04, 0x37
        /*0002*/ 	.short	(.L_3307 - .L_3306)
.L_3306:
        /*0004*/ 	.word	0x00000082


	//----- nvinfo : EIATTR_KPARAM_INFO
	.align		4
.L_3307:
        /*0008*/ 	.byte	0x04, 0x17
        /*000a*/ 	.short	(.L_3309 - .L_3308)
.L_3308:
        /*000c*/ 	.word	0x00000000
        /*0010*/ 	.short	0x0008
        /*0012*/ 	.short	0x0030
        /*0014*/ 	.byte	0x00, 0xf0, 0x11, 0x00


	//----- nvinfo : EIATTR_KPARAM_INFO
	.align		4
.L_3309:
        /*0018*/ 	.byte	0x04, 0x17
        /*001a*/ 	.short	(.L_3311 - .L_3310)
.L_3310:
        /*001c*/ 	.word	0x00000000
        /*0020*/ 	.short	0x0007
        /*0022*/ 	.short	0x0028
        /*0024*/ 	.byte	0x00, 0xf5, 0x21, 0x00


	//----- nvinfo : EIATTR_KPARAM_INFO
	.align		4
.L_3311:
        /*0028*/ 	.byte	0x04, 0x17
        /*002a*/ 	.short	(.L_3313 - .L_3312)
.L_3312:
        /*002c*/ 	.word	0x00000000
        /*0030*/ 	.short	0x0006
        /*0032*/ 	.short	0x0020
        /*0034*/ 	.byte	0x00, 0xf0, 0x11, 0x00


	//----- nvinfo : EIATTR_KPARAM_INFO
	.align		4
.L_3313:
        /*0038*/ 	.byte	0x04, 0x17
        /*003a*/ 	.short	(.L_3315 - .L_3314)
.L_3314:
        /*003c*/ 	.word	0x00000000
        /*0040*/ 	.short	0x0005
        /*0042*/ 	.short	0x001c
        /*0044*/ 	.byte	0x00, 0xf0, 0x11, 0x00


	//----- nvinfo : EIATTR_KPARAM_INFO
	.align		4
.L_3315:
        /*0048*/ 	.byte	0x04, 0x17
        /*004a*/ 	.short	(.L_3317 - .L_3316)
.L_3316:
        /*004c*/ 	.word	0x00000000
        /*0050*/ 	.short	0x0004
        /*0052*/ 	.short	0x0018
        /*0054*/ 	.byte	0x00, 0xf0, 0x11, 0x00


	//----- nvinfo : EIATTR_KPARAM_INFO
	.align		4
.L_3317:
        /*0058*/ 	.byte	0x04, 0x17
        /*005a*/ 	.short	(.L_3319 - .L_3318)
.L_3318:
        /*005c*/ 	.word	0x00000000
        /*0060*/ 	.short	0x0003
        /*0062*/ 	.short	0x0014
        /*0064*/ 	.byte	0x00, 0xf0, 0x11, 0x00


	//----- nvinfo : EIATTR_KPARAM_INFO
	.align		4
.L_3319:
        /*0068*/ 	.byte	0x04, 0x17
        /*006a*/ 	.short	(.L_3321 - .L_3320)
.L_3320:
        /*006c*/ 	.word	0x00000000
        /*0070*/ 	.short	0x0002
        /*0072*/ 	.short	0x0010
        /*0074*/ 	.byte	0x00, 0xf0, 0x11, 0x00


	//----- nvinfo : EIATTR_KPARAM_INFO
	.align		4
.L_3321:
        /*0078*/ 	.byte	0x04, 0x17
        /*007a*/ 	.short	(.L_3323 - .L_3322)
.L_3322:
        /*007c*/ 	.word	0x00000000
        /*0080*/ 	.short	0x0001
        /*0082*/ 	.short	0x0008
        /*0084*/ 	.byte	0x00, 0xf5, 0x21, 0x00


	//----- nvinfo : EIATTR_KPARAM_INFO
	.align		4
.L_3323:
        /*0088*/ 	.byte	0x04, 0x17
        /*008a*/ 	.short	(.L_3325 - .L_3324)
.L_3324:
        /*008c*/ 	.word	0x00000000
        /*0090*/ 	.short	0x0000
        /*0092*/ 	.short	0x0000
        /*0094*/ 	.byte	0x00, 0xf5, 0x21, 0x00


	//----- nvinfo : EIATTR_SPARSE_MMA_MASK
	.align		4
.L_3325:
        /*0098*/ 	.byte	0x03, 0x50
        /*009a*/ 	.short	0x0000


	//----- nvinfo : EIATTR_MAXREG_COUNT
	.align		4
        /*009c*/ 	.byte	0x03, 0x1b
        /*009e*/ 	.short	0x00ff


	//----- nvinfo : EIATTR_NUM_BARRIERS
	.align		4
        /*00a0*/ 	.byte	0x02, 0x4c
        /*00a2*/ 	.byte	0x01
	.zero		1


	//----- nvinfo : EIATTR_MERCURY_ISA_VERSION
	.align		4
        /*00a4*/ 	.byte	0x03, 0x5f
        /*00a6*/ 	.short	0x0101


	//----- nvinfo : EIATTR_UNUSED_LOAD_BYTE_OFFSET
	.align		4
        /*00a8*/ 	.byte	0x04, 0x44
        /*00aa*/ 	.short	(.L_3327 - .L_3326)


	//   ....[0]....
.L_3326:
        /*00ac*/ 	.word	0x00002790
        /*00b0*/ 	.word	0x00000fff


	//----- nvinfo : EIATTR_VRC_CTA_INIT_COUNT
	.align		4
.L_3327:
        /*00b4*/ 	.byte	0x02, 0x4a
	.zero		1
	.zero		1


	//----- nvinfo : EIATTR_EXIT_INSTR_OFFSETS
	.align		4
        /*00b8*/ 	.byte	0x04, 0x1c
        /*00ba*/ 	.short	(.L_3329 - .L_3328)


	//   ....[0]....
.L_3328:
        /*00bc*/ 	.word	0x00002a90


	//   ....[1]....
        /*00c0*/ 	.word	0x00002cd0


	//----- nvinfo : EIATTR_CRS_STACK_SIZE
	.align		4
.L_3329:
        /*00c4*/ 	.byte	0x04, 0x1e
        /*00c6*/ 	.short	(.L_3331 - .L_3330)
.L_3330:
        /*00c8*/ 	.word	0x00000000


	//----- nvinfo : EIATTR_CBANK_PARAM_SIZE
	.align		4
.L_3331:
        /*00cc*/ 	.byte	0x03, 0x19
        /*00ce*/ 	.short	0x0034


	//----- nvinfo : EIATTR_PARAM_CBANK
	.align		4
        /*00d0*/ 	.byte	0x04, 0x0a
        /*00d2*/ 	.short	(.L_3333 - .L_3332)
	.align		4
.L_3332:
        /*00d4*/ 	.word	index@(.nv.constant0._Z24norm_dist_forward_kernelILb0EEvPKfS1_iiiiiPff)
        /*00d8*/ 	.short	0x0380
        /*00da*/ 	.short	0x0034


	//----- nvinfo : EIATTR_SW_WAR
	.align		4
.L_3333:
        /*00dc*/ 	.byte	0x04, 0x36
        /*00de*/ 	.short	(.L_3335 - .L_3334)
.L_3334:
        /*00e0*/ 	.word	0x00000008
.L_3335:


//--------------------- .nv.info._Z24norm_dist_forward_kernelILi144ELi32EEvPKfS1_iiiiPff --------------------------
	.section	.nv.info._Z24norm_dist_forward_kernelILi144ELi32EEvPKfS1_iiiiPff,"",@"SHT_CUDA_INFO"
	.sectionflags	@""
	.align	4


	//----- nvinfo : EIATTR_CUDA_API_VERSION
	.align		4
        /*0000*/ 	.byte	0x04, 0x37
        /*0002*/ 	.short	(.L_3337 - .L_3336)
.L_3336:
        /*0004*/ 	.word	0x00000082


	//----- nvinfo : EIATTR_KPARAM_INFO
	.align		4
.L_3337:
        /*0008*/ 	.byte	0x04, 0x17
        /*000a*/ 	.short	(.L_3339 - .L_3338)
.L_3338:
        /*000c*/ 	.word	0x00000000
        /*0010*/ 	.short	0x0007
        /*0012*/ 	.short	0x0028
        /*0014*/ 	.byte	0x00, 0xf0, 0x11, 0x00


	//----- nvinfo : EIATTR_KPARAM_INFO
	.align		4
.L_3339:
        /*0018*/ 	.byte	0x04, 0x17
        /*001a*/ 	.short	(.L_3341 - .L_3340)
.L_3340:
        /*001c*/ 	.word	0x00000000
        /*0020*/ 	.short	0x0006
        /*0022*/ 	.short	0x0020
        /*0024*/ 	.byte	0x00, 0xf5, 0x21, 0x00


	//----- nvinfo : EIATTR_KPARAM_INFO
	.align		4
.L_3341:
        /*0028*/ 	.byte	0x04, 0x17
        /*002a*/ 	.short	(.L_3343 - .L_3342)
.L_3342:
        /*002c*/ 	.word	0x00000000
        /*0030*/ 	.short	0x0005
        /*0032*/ 	.short	0x001c
        /*0034*/ 	.byte	0x00, 0xf0, 0x11, 0x00


	//----- nvinfo : EIATTR_KPARAM_INFO
	.align		4
.L_3343:
        /*0038*/ 	.byte	0x04, 0x17
        /*003a*/ 	.short	(.L_3345 - .L_3344)
.L_3344:
        /*003c*/ 	.word	0x00000000
        /*0040*/ 	.short	0x0004
        /*0042*/ 	.short	0x0018
        /*0044*/ 	.byte	0x00, 0xf0, 0x11, 0x00


	//----- nvinfo : EIATTR_KPARAM_INFO
	.align		4
.L_3345:
        /*0048*/ 	.byte	0x04, 0x17
        /*004a*/ 	.short	(.L_3347 - .L_3346)
.L_3346:
        /*004c*/ 	.word	0x00000000
        /*0050*/ 	.short	0x0003
        /*0052*/ 	.short	0x0014
        /*0054*/ 	.byte	0x00, 0xf0, 0x11, 0x00


	//----- nvinfo : EIATTR_KPARAM_INFO
	.align		4
.L_3347:
        /*0058*/ 	.byte	0x04, 0x17
        /*005a*/ 	.short	(.L_3349 - .L_3348)
.L_3348:
        /*005c*/ 	.word	0x00000000
        /*0060*/ 	.short	0x0002
        /*0062*/ 	.short	0x0010
        /*0064*/ 	.byte	0x00, 0xf0, 0x11, 0x00


	//----- nvinfo : EIATTR_KPARAM_INFO
	.align		4
.L_3349:
        /*0068*/ 	.byte	0x04, 0x17
        /*006a*/ 	.short	(.L_3351 - .L_3350)
.L_3350:
        /*006c*/ 	.word	0x00000000
        /*0070*/ 	.short	0x0001
        /*0072*/ 	.short	0x0008
        /*0074*/ 	.byte	0x00, 0xf5, 0x21, 0x00


	//----- nvinfo : EIATTR_KPARAM_INFO
	.align		4
.L_3351:
        /*0078*/ 	.byte	0x04, 0x17
        /*007a*/ 	.short	(.L_3353 - .L_3352)
.L_3352:
        /*007c*/ 	.word	0x00000000
        /*0080*/ 	.short	0x0000
        /*0082*/ 	.short	0x0000
        /*0084*/ 	.byte	0x00, 0xf5, 0x21, 0x00


	//----- nvinfo : EIATTR_SPARSE_MMA_MASK
	.align		4
.L_3353:
        /*0088*/ 	.byte	0x03, 0x50
        /*008a*/ 	.short	0x0000


	//----- nvinfo : EIATTR_MAXREG_COUNT
	.align		4
        /*008c*/ 	.byte	0x03, 0x1b
        /*008e*/ 	.short	0x0040


	//----- nvinfo : EIATTR_NUM_BARRIERS
	.align		4
        /*0090*/ 	.byte	0x02, 0x4c
        /*0092*/ 	.byte	0x01
	.zero		1


	//----- nvinfo : EIATTR_MERCURY_ISA_VERSION
	.align		4
        /*0094*/ 	.byte	0x03, 0x5f
        /*0096*/ 	.short	0x0101


	//----- nvinfo : EIATTR_VRC_CTA_INIT_COUNT
	.align		4
        /*0098*/ 	.byte	0x02, 0x4a
	.zero		1
	.zero		1


	//----- nvinfo : EIATTR_EXIT_INSTR_OFFSETS
	.align		4
        /*009c*/ 	.byte	0x04, 0x1c
        /*009e*/ 	.short	(.L_3355 - .L_3354)


	//   ....[0]....
.L_3354:
        /*00a0*/ 	.word	0x00000320


	//   ....[1]....
        /*00a4*/ 	.word	0x00002470


	//----- nvinfo : EIATTR_MAX_THREADS
	.align		4
.L_3355:
        /*00a8*/ 	.byte	0x04, 0x05
        /*00aa*/ 	.short	(.L_3357 - .L_3356)
.L_3356:
        /*00ac*/ 	.word	0x00000100
        /*00b0*/ 	.word	0x00000001
        /*00b4*/ 	.word	0x00000001


	//----- nvinfo : EIATTR_CRS_STACK_SIZE
	.align		4
.L_3357:
        /*00b8*/ 	.byte	0x04, 0x1e
        /*00ba*/ 	.short	(.L_3359 - .L_3358)
.L_3358:
        /*00bc*/ 	.word	0x00000000


	//----- nvinfo : EIATTR_CBANK_PARAM_SIZE
	.align		4
.L_3359:
        /*00c0*/ 	.byte	0x03, 0x19
        /*00c2*/ 	.short	0x002c


	//----- nvinfo : EIATTR_PARAM_CBANK
	.align		4
        /*00c4*/ 	.byte	0x04, 0x0a
        /*00c6*/ 	.short	(.L_3361 - .L_3360)
	.align		4
.L_3360:
        /*00c8*/ 	.word	index@(.nv.constant0._Z24norm_dist_forward_kernelILi144ELi32EEvPKfS1_iiiiPff)
        /*00cc*/ 	.short	0x0380
        /*00ce*/ 	.short	0x002c


	//----- nvinfo : EIATTR_SW_WAR
	.align		4
.L_3361:
        /*00d0*/ 	.byte	0x04, 0x36
        /*00d2*/ 	.short	(.L_3363 - .L_3362)
.L_3362:
        /*00d4*/ 	.word	0x00000008
.L_3363:


//--------------------- .nv.info._Z24norm_dist_forward_kernelILi144ELi16EEvPKfS1_iiiiPff --------------------------
	.section	.nv.info._Z24norm_dist_forward_kernelILi144ELi16EEvPKfS1_iiiiPff,"",@"SHT_CUDA_INFO"
	.sectionflags	@""
	.align	4


	//----- nvinfo : EIATTR_CUDA_API_VERSION
	.align		4
        /*0000*/ 	.byte	0x04, 0x37
        /*0002*/ 	.short	(.L_3365 - .L_3364)
.L_3364:
        /*0004*/ 	.word	0x00000082


	//----- nvinfo : EIATTR_KPARAM_INFO
	.align		4
.L_3365:
        /*0008*/ 	.byte	0x04, 0x17
        /*000a*/ 	.short	(.L_3367 - .L_3366)
.L_3366:
        /*000c*/ 	.word	0x00000000
        /*0010*/ 	.short	0x0007
        /*0012*/ 	.short	0x0028
        /*0014*/ 	.byte	0x00, 0xf0, 0x11, 0x00


	//----- nvinfo : EIATTR_KPARAM_INFO
	.align		4
.L_3367:
        /*0018*/ 	.byte	0x04, 0x17
        /*001a*/ 	.short	(.L_3369 - .L_3368)
.L_3368:
        /*001c*/ 	.word	0x00000000
        /*0020*/ 	.short	0x0006
        /*0022*/ 	.short	0x0020
        /*0024*/ 	.byte	0x00, 0xf5, 0x21, 0x00


	//----- nvinfo : EIATTR_KPARAM_INFO
	.align		4
.L_3369:
        /*0028*/ 	.byte	0x04, 0x17
        /*002a*/ 	.short	(.L_3371 - .L_3370)
.L_3370:
        /*002c*/ 	.word	0x00000000
        /*0030*/ 	.short	0x0005
        /*0032*/ 	.short	0x001c
        /*0034*/ 	.byte	0x00, 0xf0, 0x11, 0x00


	//----- nvinfo : EIATTR_KPARAM_INFO
	.align		4
.L_3371:
        /*0038*/ 	.byte	0x04, 0x17
        /*003a*/ 	.short	(.L_3373 - .L_3372)
.L_3372:
        /*003c*/ 	.word	0x00000000
        /*0040*/ 	.short	0x0004
        /*0042*/ 	.short	0x0018
        /*0044*/ 	.byte	0x00, 0xf0, 0x11, 0x00


	//----- nvinfo : EIATTR_KPARAM_INFO
	.align		4
.L_3373:
        /*0048*/ 	.byte	0x04, 0x17
        /*004a*/ 	.short	(.L_3375 - .L_3374)
.L_3374:
        /*004c*/ 	.word	0x00000000
        /*0050*/ 	.short	0x0003
        /*0052*/ 	.short	0x0014
        /*0054*/ 	.byte	0x00, 0xf0, 0x11, 0x00


	//----- nvinfo : EIATTR_KPARAM_INFO
	.align		4
.L_3375:
        /*0058*/ 	.byte	0x04, 0x17
        /*005a*/ 	.short	(.L_3377 - .L_3376)
.L_3376:
        /*005c*/ 	.word	0x00000000
        /*0060*/ 	.short	0x0002
        /*0062*/ 	.short	0x0010
        /*0064*/ 	.byte	0x00, 0xf0, 0x11, 0x00


	//----- nvinfo : EIATTR_KPARAM_INFO
	.align		4
.L_3377:
        /*0068*/ 	.byte	0x04, 0x17
        /*006a*/ 	.short	(.L_3379 - .L_3378)
.L_3378:
        /*006c*/ 	.word	0x00000000
        /*0070*/ 	.short	0x0001
        /*0072*/ 	.short	0x0008
        /*0074*/ 	.byte	0x00, 0xf5, 0x21, 0x00


	//----- nvinfo : EIATTR_KPARAM_INFO
	.align		4
.L_3379:
        /*0078*/ 	.byte	0x04, 0x17
        /*007a*/ 	.short	(.L_3381 - .L_3380)
.L_3380:
        /*007c*/ 	.word	0x00000000
        /*0080*/ 	.short	0x0000
        /*0082*/ 	.short	0x0000
        /*0084*/ 	.byte	0x00, 0xf5, 0x21, 0x00


	//----- nvinfo : EIATTR_SPARSE_MMA_MASK
	.align		4
.L_3381:
        /*0088*/ 	.byte	0x03, 0x50
        /*008a*/ 	.short	0x0000


	//----- nvinfo : EIATTR_MAXREG_COUNT
	.align		4
        /*008c*/ 	.byte	0x03, 0x1b
        /*008e*/ 	.short	0x0040


	//----- nvinfo : EIATTR_NUM_BARRIERS
	.align		4
        /*0090*/ 	.byte	0x02, 0x4c
        /*0092*/ 	.byte	0x01
	.zero		1


	//----- nvinfo : EIATTR_MERCURY_ISA_VERSION
	.align		4
        /*0094*/ 	.byte	0x03, 0x5f
        /*0096*/ 	.short	0x0101


	//----- nvinfo : EIATTR_VRC_CTA_INIT_COUNT
	.align		4
        /*0098*/ 	.byte	0x02, 0x4a
	.zero		1
	.zero		1


	//----- nvinfo : EIATTR_EXIT_INSTR_OFFSETS
	.align		4
        /*009c*/ 	.byte	0x04, 0x1c
        /*009e*/ 	.short	(.L_3383 - .L_3382)


	//   ....[0]....
.L_3382:
        /*00a0*/ 	.word	0x00000320


	//   ....[1]....
        /*00a4*/ 	.word	0x00002480


	//----- nvinfo : EIATTR_MAX_THREADS
	.align		4
.L_3383:
        /*00a8*/ 	.byte	0x04, 0x05
        /*00aa*/ 	.short	(.L_3385 - .L_3384)
.L_3384:
        /*00ac*/ 	.word	0x00000100
        /*00b0*/ 	.word	0x00000001
        /*00b4*/ 	.word	0x00000001


	//----- nvinfo : EIATTR_CRS_STACK_SIZE
	.align		4
.L_3385:
        /*00b8*/ 	.byte	0x04, 0x1e
        /*00ba*/ 	.short	(.L_3387 - .L_3386)
.L_3386:
        /*00bc*/ 	.word	0x00000000


	//----- nvinfo : EIATTR_CBANK_PARAM_SIZE
	.align		4
.L_3387:
        /*00c0*/ 	.byte	0x03, 0x19
        /*00c2*/ 	.short	0x002c


	//----- nvinfo : EIATTR_PARAM_CBANK
	.align		4
        /*00c4*/ 	.byte	0x04, 0x0a
        /*00c6*/ 	.short	(.L_3389 - .L_3388)
	.align		4
.L_3388:
        /*00c8*/ 	.word	index@(.nv.constant0._Z24norm_dist_forward_kernelILi144ELi16EEvPKfS1_iiiiPff)
        /*00cc*/ 	.short	0x0380
        /*00ce*/ 	.short	0x002c


	//----- nvinfo : EIATTR_SW_WAR
	.align		4
.L_3389:
        /*00d0*/ 	.byte	0x04, 0x36
        /*00d2*/ 	.short	(.L_3391 - .L_3390)
.L_3390:
        /*00d4*/ 	.word	0x00000008
.L_3391:


//--------------------- .nv.info._Z24norm_dist_forward_kernelILi144ELi8EEvPKfS1_iiiiPff --------------------------
	.section	.nv.info._Z24norm_dist_forward_kernelILi144ELi8EEvPKfS1_iiiiPff,"",@"SHT_CUDA_INFO"
	.sectionflags	@""
	.align	4


	//----- nvinfo : EIATTR_CUDA_API_VERSION
	.align		4
        /*0000*/ 	.byte	0x04, 0x37
        /*0002*/ 	.short	(.L_3393 - .L_3392)
.L_3392:
        /*0004*/ 	.word	0x00000082


	//----- nvinfo : EIATTR_KPARAM_INFO
	.align		4
.L_3393:
        /*0008*/ 	.byte	0x04, 0x17
        /*000a*/ 	.short	(.L_3395 - .L_3394)
.L_3394:
        /*000c*/ 	.word	0x00000000
        /*0010*/ 	.short	0x0007
        /*0012*/ 	.short	0x0028
        /*0014*/ 	.byte	0x00, 0xf0, 0x11, 0x00


	//----- nvinfo : EIATTR_KPARAM_INFO
	.align		4
.L_3395:
        /*0018*/ 	.byte	0x04, 0x17
        /*001a*/ 	.short	(.L_3397 - .L_3396)
.L_3396:
        /*001c*/ 	.word	0x00000000
        /*0020*/ 	.short	0x0006
        /*0022*/ 	.short	0x0020
        /*0024*/ 	.byte	0x00, 0xf5, 0x21, 0x00


	//----- nvinfo : EIATTR_KPARAM_INFO
	.align		4
.L_3397:
        /*0028*/ 	.byte	0x04, 0x17
        /*002a*/ 	.short	(.L_3399 - .L_3398)
.L_3398:
        /*002c*/ 	.word	0x00000000
        /*0030*/ 	.short	0x0005
        /*0032*/ 	.short	0x001c
        /*0034*/ 	.byte	0x00, 0xf0, 0x11, 0x00


	//----- nvinfo : EIATTR_KPARAM_INFO
	.align		4
.L_3399:
        /*0038*/ 	.byte	0x04, 0x17
        /*003a*/ 	.short	(.L_3401 - .L_3400)
.L_3400:
        /*003c*/ 	.word	0x00000000
        /*0040*/ 	.short	0x0004
        /*0042*/ 	.short	0x0018
        /*0044*/ 	.byte	0x00, 0xf0, 0x11, 0x00


	//----- nvinfo : EIATTR_KPARAM_INFO
	.align		4
.L_3401:
        /*0048*/ 	.byte	0x04, 0x17
        /*004a*/ 	.short	(.L_3403 - .L_3402)
.L_3402:
        /*004c*/ 	.word	0x00000000
        /*0050*/ 	.short	0x0003
        /*0052*/ 	.short	0x0014
        /*0054*/ 	.byte	0x00, 0xf0, 0x11, 0x00


	//----- nvinfo : EIATTR_KPARAM_INFO
	.align		4
.L_3403:
        /*0058*/ 	.byte	0x04, 0x17
        /*005a*/ 	.short	(.L_3405 - .L_3404)
.L_3404:
        /*005c*/ 	.word	0x00000000
        /*0060*/ 	.short	0x0002
        /*0062*/ 	.short	0x0010
        /*0064*/ 	.byte	0x00, 0xf0, 0x11, 0x00


	//----- nvinfo : EIATTR_KPARAM_INFO
	.align		4
.L_3405:
        /*0068*/ 	.byte	0x04, 0x17
        /*006a*/ 	.short	(.L_3407 - .L_3406)
.L_3406:
        /*006c*/ 	.word	0x00000000
        /*0070*/ 	.short	0x0001
        /*0072*/ 	.short	0x0008
        /*0074*/ 	.byte	0x00, 0xf5, 0x21, 0x00


	//----- nvinfo : EIATTR_KPARAM_INFO
	.align		4
.L_3407:
        /*0078*/ 	.byte	0x04, 0x17
        /*007a*/ 	.short	(.L_3409 - .L_3408)
.L_3408:
        /*007c*/ 	.word	0x00000000
        /*0080*/ 	.short	0x0000
        /*0082*/ 	.short	0x0000
        /*0084*/ 	.byte	0x00, 0xf5, 0x21, 0x00


	//----- nvinfo : EIATTR_SPARSE_MMA_MASK
	.align		4
.L_3409:
        /*0088*/ 	.byte	0x03, 0x50
        /*008a*/ 	.short	0x0000


	//----- nvinfo : EIATTR_MAXREG_COUNT
	.align		4
        /*008c*/ 	.byte	0x03, 0x1b
        /*008e*/ 	.short	0x0040


	//----- nvinfo : EIATTR_NUM_BARRIERS
	.align		4
        /*0090*/ 	.byte	0x02, 0x4c
        /*0092*/ 	.byte	0x01
	.zero		1


	//----- nvinfo : EIATTR_MERCURY_ISA_VERSION
	.align		4
        /*0094*/ 	.byte	0x03, 0x5f
        /*0096*/ 	.short	0x0101


	//----- nvinfo : EIATTR_VRC_CTA_INIT_COUNT
	.align		4
        /*0098*/ 	.byte	0x02, 0x4a
	.zero		1
	.zero		1


	//----- nvinfo : EIATTR_EXIT_INSTR_OFFSETS
	.align		4
        /*009c*/ 	.byte	0x04, 0x1c
        /*009e*/ 	.short	(.L_3411 - .L_3410)


	//   ....[0]....
.L_3410:
        /*00a0*/ 	.word	0x00000390


	//   ....[1]....
        /*00a4*/ 	.word	0x00002420


	//----- nvinfo : EIATTR_MAX_THREADS
	.align		4
.L_3411:
        /*00a8*/ 	.byte	0x04, 0x05
        /*00aa*/ 	.short	(.L_3413 - .L_3412)
.L_3412:
        /*00ac*/ 	.word	0x00000100
        /*00b0*/ 	.word	0x00000001
        /*00b4*/ 	.word	0x00000001


	//----- nvinfo : EIATTR_CRS_STACK_SIZE
	.align		4
.L_3413:
        /*00b8*/ 	.byte	0x04, 0x1e
        /*00ba*/ 	.short	(.L_3415 - .L_3414)
.L_3414:
        /*00bc*/ 	.word	0x00000000


	//----- nvinfo : EIATTR_CBANK_PARAM_SIZE
	.align		4
.L_3415:
        /*00c0*/ 	.byte	0x03, 0x19
        /*00c2*/ 	.short	0x002c


	//----- nvinfo : EIATTR_PARAM_CBANK
	.align		4
        /*00c4*/ 	.byte	0x04, 0x0a
        /*00c6*/ 	.short	(.L_3417 - .L_3416)
	.align		4
.L_3416:
        /*00c8*/ 	.word	index@(.nv.constant0._Z24norm_dist_forward_kernelILi144ELi8EEvPKfS1_iiiiPff)
        /*00cc*/ 	.short	0x0380
        /*00ce*/ 	.short	0x002c


	//----- nvinfo : EIATTR_SW_WAR
	.align		4
.L_3417:
        /*00d0*/ 	.byte	0x04, 0x36
        /*00d2*/ 	.short	(.L_3419 - .L_3418)
.L_3418:
        /*00d4*/ 	.word	0x00000008
.L_3419:


//--------------------- .nv.info._Z24norm_dist_forward_kernelILi72ELi16EEvPKfS1_iiiiPff --------------------------
	.section	.nv.info._Z24norm_dist_forward_kernelILi72ELi16EEvPKfS1_iiiiPff,"",@"SHT_CUDA_INFO"
	.sectionflags	@""
	.align	4


	//----- nvinfo : EIATTR_CUDA_API_VERSION
	.align		4
        /*0000*/ 	.byte	0x04, 0x37
        /*0002*/ 	.short	(.L_3421 - .L_3420)
.L_3420:
        /*0004*/ 	.word	0x00000082


	//----- nvinfo : EIATTR_KPARAM_INFO
	.align		4
.L_3421:
        /*0008*/ 	.byte	0x04, 0x17
        /*000a*/ 	.short	(.L_3423 - .L_3422)
.L_3422:
        /*000c*/ 	.word	0x00000000
        /*0010*/ 	.short	0x0007
        /*0012*/ 	.short	0x0028
        /*0014*/ 	.byte	0x00, 0xf0, 0x11, 0x00


	//----- nvinfo : EIATTR_KPARAM_INFO
	.align		4
.L_3423:
        /*0018*/ 	.byte	0x04, 0x17
        /*001a*/ 	.short	(.L_3425 - .L_3424)
.L_3424:
        /*001c*/ 	.word	0x00000000
        /*0020*/ 	.short	0x0006
        /*0022*/ 	.short	0x0020
        /*0024*/ 	.byte	0x00, 0xf5, 0x21, 0x00


	//----- nvinfo : EIATTR_KPARAM_INFO
	.align		4
.L_3425:
        /*0028*/ 	.byte	0x04, 0x17
        /*002a*/ 	.short	(.L_3427 - .L_3426)
.L_3426:
        /*002c*/ 	.word	0x00000000
        /*0030*/ 	.short	0x0005
        /*0032*/ 	.short	0x001c
        /*0034*/ 	.byte	0x00, 0xf0, 0x11, 0x00


	//----- nvinfo : EIATTR_KPARAM_INFO
	.align		4
.L_3427:
        /*0038*/ 	.byte	0x04, 0x17
        /*003a*/ 	.short	(.L_3429 - .L_3428)
.L_3428:
        /*003c*/ 	.word	0x00000000
        /*0040*/ 	.short	0x0004
        /*0042*/ 	.short	0x0018
        /*0044*/ 	.byte	0x00, 0xf0, 0x11, 0x00


	//----- nvinfo : EIATTR_KPARAM_INFO
	.align		4
.L_3429:
        /*0048*/ 	.byte	0x04, 0x17
        /*004a*/ 	.short	(.L_3431 - .L_3430)
.L_3430:
        /*004c*/ 	.word	0x00000000
        /*0050*/ 	.short	0x0003
        /*0052*/ 	.short	0x0014
        /*0054*/ 	.byte	0x00, 0xf0, 0x11, 0x00


	//----- nvinfo : EIATTR_KPARAM_INFO
	.align		4
.L_3431:
        /*0058*/ 	.byte	0x04, 0x17
        /*005a*/ 	.short	(.L_3433 - .L_3432)
.L_3432:
        /*005c*/ 	.word	0x00000000
        /*0060*/ 	.short	0x0002
        /*0062*/ 	.short	0x0010
        /*0064*/ 	.byte	0x00, 0xf0, 0x11, 0x00


	//----- nvinfo : EIATTR_KPARAM_INFO
	.align		4
.L_3433:
        /*0068*/ 	.byte	0x04, 0x17
        /*006a*/ 	.short	(.L_3435 - .L_3434)
.L_3434:
        /*006c*/ 	.word	0x00000000
        /*0070*/ 	.short	0x0001
        /*0072*/ 	.short	0x0008
        /*0074*/ 	.byte	0x00, 0xf5, 0x21, 0x00


	//----- nvinfo : EIATTR_KPARAM_INFO
	.align		4
.L_3435:
        /*0078*/ 	.byte	0x04, 0x17
        /*007a*/ 	.short	(.L_3437 - .L_3436)
.L_3436:
        /*007c*/ 	.word	0x00000000
        /*0080*/ 	.short	0x0000
        /*0082*/ 	.short	0x0000
        /*0084*/ 	.byte	0x00, 0xf5, 0x21, 0x00


	//----- nvinfo : EIATTR_SPARSE_MMA_MASK
	.align		4
.L_3437:
        /*0088*/ 	.byte	0x03, 0x50
        /*008a*/ 	.short	0x0000


	//----- nvinfo : EIATTR_MAXREG_COUNT
	.align		4
        /*008c*/ 	.byte	0x03, 0x1b
        /*008e*/ 	.short	0x0040


	//----- nvinfo : EIATTR_NUM_BARRIERS
	.align		4
        /*0090*/ 	.byte	0x02, 0x4c
        /*0092*/ 	.byte	0x01
	.zero		1


	//----- nvinfo : EIATTR_MERCURY_ISA_VERSION
	.align		4
        /*0094*/ 	.byte	0x03, 0x5f
        /*0096*/ 	.short	0x0101


	//----- nvinfo : EIATTR_VRC_CTA_INIT_COUNT
	.align		4
        /*0098*/ 	.byte	0x02, 0x4a
	.zero		1
	.zero		1


	//----- nvinfo : EIATTR_EXIT_INSTR_OFFSETS
	.align		4
        /*009c*/ 	.byte	0x04, 0x1c
        /*009e*/ 	.short	(.L_3439 - .L_3438)


	//   ....[0]....
.L_3438:
        /*00a0*/ 	.word	0x00000320


	//   ....[1]....
        /*00a4*/ 	.word	0x00002480


	//----- nvinfo : EIATTR_MAX_THREADS
	.align		4
.L_3439:
        /*00a8*/ 	.byte	0x04, 0x05
        /*00aa*/ 	.short	(.L_3441 - .L_3440)
.L_3440:
        /*00ac*/ 	.word	0x00000100
        /*00b0*/ 	.word	0x00000001
        /*00b4*/ 	.word	0x00000001


	//----- nvinfo : EIATTR_CRS_STACK_SIZE
	.align		4
.L_3441:
        /*00b8*/ 	.byte	0x04, 0x1e
        /*00ba*/ 	.short	(.L_3443 - .L_3442)
.L_3442:
        /*00bc*/ 	.word	0x00000000


	//----- nvinfo : EIATTR_CBANK_PARAM_SIZE
	.align		4
.L_3443:
        /*00c0*/ 	.byte	0x03, 0x19
        /*00c2*/ 	.short	0x002c


	//----- nvinfo : EIATTR_PARAM_CBANK
	.align		4
        /*00c4*/ 	.byte	0x04, 0x0a
        /*00c6*/ 	.short	(.L_3445 - .L_3444)
	.align		4
.L_3444:
        /*00c8*/ 	.word	index@(.nv.constant0._Z24norm_dist_forward_kernelILi72ELi16EEvPKfS1_iiiiPff)
        /*00cc*/ 	.short	0x0380
        /*00ce*/ 	.short	0x002c


	//----- nvinfo : EIATTR_SW_WAR
	.align		4
.L_3445:
        /*00d0*/ 	.byte	0x04, 0x36
        /*00d2*/ 	.short	(.L_3447 - .L_3446)
.L_3446:
        /*00d4*/ 	.word	0x00000008
.L_3447:


//--------------------- .nv.info._Z24norm_dist_forward_kernelILi72ELi8EEvPKfS1_iiiiPff --------------------------
	.section	.nv.info._Z24norm_dist_forward_kernelILi72ELi8EEvPKfS1_iiiiPff,"",@"SHT_CUDA_INFO"
	.sectionflags	@""
	.align	4


	//----- nvinfo : EIATTR_CUDA_API_VERSION
	.align		4
        /*0000*/ 	.byte	0x04, 0x37
        /*0002*/ 	.short	(.L_3449 - .L_3448)
.L_3448:
        /*0004*/ 	.word	0x00000082


	//----- nvinfo : EIATTR_KPARAM_INFO
	.align		4
.L_3449:
        /*0008*/ 	.byte	0x04, 0x17
        /*000a*/ 	.short	(.L_3451 - .L_3450)
.L_3450:
        /*000c*/ 	.word	0x00000000
        /*0010*/ 	.short	0x0007
        /*0012*/ 	.short	0x0028
        /*0014*/ 	.byte	0x00, 0xf0, 0x11, 0x00


	//----- nvinfo : EIATTR_KPARAM_INFO
	.align		4
.L_3451:
        /*0018*/ 	.byte	0x04, 0x17
        /*001a*/ 	.short	(.L_3453 - .L_3452)
.L_3452:
        /*001c*/ 	.word	0x00000000
        /*0020*/ 	.short	0x0006
        /*0022*/ 	.short	0x0020
        /*0024*/ 	.byte	0x00, 0xf5, 0x21, 0x00


	//----- nvinfo : EIATTR_KPARAM_INFO
	.align		4
.L_3453:
        /*0028*/ 	.byte	0x04, 0x17
        /*002a*/ 	.short	(.L_3455 - .L_3454)
.L_3454:
        /*002c*/ 	.word	0x00000000
        /*0030*/ 	.short	0x0005
        /*0032*/ 	.short	0x001c
        /*0034*/ 	.byte	0x00, 0xf0, 0x11, 0x00


	//----- nvinfo : EIATTR_KPARAM_INFO
	.align		4
.L_3455:
        /*0038*/ 	.byte	0x04, 0x17
        /*003a*/ 	.short	(.L_3457 - .L_3456)
.L_3456:
        /*003c*/ 	.word	0x00000000
        /*0040*/ 	.short	0x0004
        /*0042*/ 	.short	0x0018
        /*0044*/ 	.byte	0x00, 0xf0, 0x11, 0x00


	//----- nvinfo : EIATTR_KPARAM_INFO
	.align		4
.L_3457:
        /*0048*/ 	.byte	0x04, 0x17
        /*004a*/ 	.short	(.L_3459 - .L_3458)
.L_3458:
        /*004c*/ 	.word	0x00000000
        /*0050*/ 	.short	0x0003
        /*0052*/ 	.short	0x0014
        /*0054*/ 	.byte	0x00, 0xf0, 0x11, 0x00


	//----- nvinfo : EIATTR_KPARAM_INFO
	.align		4
.L_3459:
        /*0058*/ 	.byte	0x04, 0x17
        /*005a*/ 	.short	(.L_3461 - .L_3460)
.L_3460:
        /*005c*/ 	.word	0x00000000
        /*0060*/ 	.short	0x0002
        /*0062*/ 	.short	0x0010
        /*0064*/ 	.byte	0x00, 0xf0, 0x11, 0x00


	//----- nvinfo : EIATTR_KPARAM_INFO
	.align		4
.L_3461:
        /*0068*/ 	.byte	0x04, 0x17
        /*006a*/ 	.short	(.L_3463 - .L_3462)
.L_3462:
        /*006c*/ 	.word	0x00000000
        /*0070*/ 	.short	0x0001
        /*0072*/ 	.short	0x0008
        /*0074*/ 	.byte	0x00, 0xf5, 0x21, 0x00


	//----- nvinfo : EIATTR_KPARAM_INFO
	.align		4
.L_3463:
        /*0078*/ 	.byte	0x04, 0x17
        /*007a*/ 	.short	(.L_3465 - .L_3464)
.L_3464:
        /*007c*/ 	.word	0x00000000
        /*0080*/ 	.short	0x0000
        /*0082*/ 	.short	0x0000
        /*0084*/ 	.byte	0x00, 0xf5, 0x21, 0x00


	//----- nvinfo : EIATTR_SPARSE_MMA_MASK
	.align		4
.L_3465:
        /*0088*/ 	.byte	0x03, 0x50
        /*008a*/ 	.short	0x0000


	//----- nvinfo : EIATTR_MAXREG_COUNT
	.align		4
        /*008c*/ 	.byte	0x03, 0x1b
        /*008e*/ 	.short	0x0040


	//----- nvinfo : EIATTR_NUM_BARRIERS
	.align		4
        /*0090*/ 	.byte	0x02, 0x4c
        /*0092*/ 	.byte	0x01
	.zero		1


	//----- nvinfo : EIATTR_MERCURY_ISA_VERSION
	.align		4
        /*0094*/ 	.byte	0x03, 0x5f
        /*0096*/ 	.short	0x0101


	//----- nvinfo : EIATTR_VRC_CTA_INIT_COUNT
	.align		4
        /*0098*/ 	.byte	0x02, 0x4a
	.zero		1
	.zero		1


	//----- nvinfo : EIATTR_EXIT_INSTR_OFFSETS
	.align		4
        /*009c*/ 	.byte	0x04, 0x1c
        /*009e*/ 	.short	(.L_3467 - .L_3466)


	//   ....[0]....
.L_3466:
        /*00a0*/ 	.word	0x00000390


	//   ....[1]....
        /*00a4*/ 	.word	0x00002420


	//----- nvinfo : EIATTR_MAX_THREADS
	.align		4
.L_3467:
        /*00a8*/ 	.byte	0x04, 0x05
        /*00aa*/ 	.short	(.L_3469 - .L_3468)
.L_3468:
        /*00ac*/ 	.word	0x00000100
        /*00b0*/ 	.word	0x00000001
        /*00b4*/ 	.word	0x00000001


	//----- nvinfo : EIATTR_CRS_STACK_SIZE
	.align		4
.L_3469:
        /*00b8*/ 	.byte	0x04, 0x1e
        /*00ba*/ 	.short	(.L_3471 - .L_3470)
.L_3470:
        /*00bc*/ 	.word	0x00000000


	//----- nvinfo : EIATTR_CBANK_PARAM_SIZE
	.align		4
.L_3471:
        /*00c0*/ 	.byte	0x03, 0x19
        /*00c2*/ 	.short	0x002c


	//----- nvinfo : EIATTR_PARAM_CBANK
	.align		4
        /*00c4*/ 	.byte	0x04, 0x0a
        /*00c6*/ 	.short	(.L_3473 - .L_3472)
	.align		4
.L_3472:
        /*00c8*/ 	.word	index@(.nv.constant0._Z24norm_dist_forward_kernelILi72ELi8EEvPKfS1_iiiiPff)
        /*00cc*/ 	.short	0x0380
        /*00ce*/ 	.short	0x002c


	//----- nvinfo : EIATTR_SW_WAR
	.align		4
.L_3473:
        /*00d0*/ 	.byte	0x04, 0x36
        /*00d2*/ 	.short	(.L_3475 - .L_3474)
.L_3474:
        /*00d4*/ 	.word	0x00000008
.L_3475:


//--------------------- .nv.info._Z24norm_dist_forward_kernelILi72ELi4EEvPKfS1_iiiiPff --------------------------
	.section	.nv.info._Z24norm_dist_forward_kernelILi72ELi4EEvPKfS1_iiiiPff,"",@"SHT_CUDA_INFO"
	.sectionflags	@""
	.align	4


	//----- nvinfo : EIATTR_CUDA_API_VERSION
	.align		4
        /*0000*/ 	.byte	0x04, 0x37
        /*0002*/ 	.short	(.L_3477 - .L_3476)
.L_3476:
        /*0004*/ 	.word	0x00000082


	//----- nvinfo : EIATTR_KPARAM_INFO
	.align		4
.L_3477:
        /*0008*/ 	.byte	0x04, 0x17
        /*000a*/ 	.short	(.L_3479 - .L_3478)
.L_3478:
        /*000c*/ 	.word	0x00000000
        /*0010*/ 	.short	0x0007
        /*0012*/ 	.short	0x0028
        /*0014*/ 	.byte	0x00, 0xf0, 0x11, 0x00


	//----- nvinfo : EIATTR_KPARAM_INFO
	.align		4
.L_3479:
        /*0018*/ 	.byte	0x04, 0x17
        /*001a*/ 	.short	(.L_3481 - .L_3480)
.L_3480:
        /*001c*/ 	.word	0x00000000
        /*0020*/ 	.short	0x0006
        /*0022*/ 	.short	0x0020
        /*0024*/ 	.byte	0x00, 0xf5, 0x21, 0x00


	//----- nvinfo : EIATTR_KPARAM_INFO
	.align		4
.L_3481:
        /*0028*/ 	.byte	0x04, 0x17
        /*002a*/ 	.short	(.L_3483 - .L_3482)
.L_3482:
        /*002c*/ 	.word	0x00000000
        /*0030*/ 	.short	0x0005
        /*0032*/ 	.short	0x001c
        /*0034*/ 	.byte	0x00, 0xf0, 0x11, 0x00


	//----- nvinfo : EIATTR_KPARAM_INFO
	.align		4
.L_3483:
        /*0038*/ 	.byte	0x04, 0x17
        /*003a*/ 	.short	(.L_3485 - .L_3484)
.L_3484:
        /*003c*/ 	.word	0x00000000
        /*0040*/ 	.short	0x0004
        /*0042*/ 	.short	0x0018
        /*0044*/ 	.byte	0x00, 0xf0, 0x11, 0x00


	//----- nvinfo : EIATTR_KPARAM_INFO
	.align		4
.L_3485:
        /*0048*/ 	.byte	0x04, 0x17
        /*004a*/ 	.short	(.L_3487 - .L_3486)
.L_3486:
        /*004c*/ 	.word	0x00000000
        /*0050*/ 	.short	0x0003
        /*0052*/ 	.short	0x0014
        /*0054*/ 	.byte	0x00, 0xf0, 0x11, 0x00


	//----- nvinfo : EIATTR_KPARAM_INFO
	.align		4
.L_3487:
        /*0058*/ 	.byte	0x04, 0x17
        /*005a*/ 	.short	(.L_3489 - .L_3488)
.L_3488:
        /*005c*/ 	.word	0x00000000
        /*0060*/ 	.short	0x0002
        /*0062*/ 	.short	0x0010
        /*0064*/ 	.byte	0x00, 0xf0, 0x11, 0x00


	//----- nvinfo : EIATTR_KPARAM_INFO
	.align		4
.L_3489:
        /*0068*/ 	.byte	0x04, 0x17
        /*006a*/ 	.short	(.L_3491 - .L_3490)
.L_3490:
        /*006c*/ 	.word	0x00000000
        /*0070*/ 	.short	0x0001
        /*0072*/ 	.short	0x0008
        /*0074*/ 	.byte	0x00, 0xf5, 0x21, 0x00


	//----- nvinfo : EIATTR_KPARAM_INFO
	.align		4
.L_3491:
        /*0078*/ 	.byte	0x04, 0x17
        /*007a*/ 	.short	(.L_3493 - .L_3492)
.L_3492:
        /*007c*/ 	.word	0x00000000
        /*0080*/ 	.short	0x0000
        /*0082*/ 	.short	0x0000
        /*0084*/ 	.byte	0x00, 0xf5, 0x21, 0x00


	//----- nvinfo : EIATTR_SPARSE_MMA_MASK
	.align		4
.L_3493:
        /*0088*/ 	.byte	0x03, 0x50
        /*008a*/ 	.short	0x0000


	//----- nvinfo : EIATTR_MAXREG_COUNT
	.align		4
        /*008c*/ 	.byte	0x03, 0x1b
        /*008e*/ 	.short	0x0040


	//----- nvinfo : EIATTR_NUM_BARRIERS
	.align		4
        /*0090*/ 	.byte	0x02, 0x4c
        /*0092*/ 	.byte	0x01
	.zero		1


	//----- nvinfo : EIATTR_MERCURY_ISA_VERSION
	.align		4
        /*0094*/ 	.byte	0x03, 0x5f
        /*0096*/ 	.short	0x0101


	//----- nvinfo : EIATTR_VRC_CTA_INIT_COUNT
	.align		4
        /*0098*/ 	.byte	0x02, 0x4a
	.zero		1
	.zero		1


	//----- nvinfo : EIATTR_EXIT_INSTR_OFFSETS
	.align		4
        /*009c*/ 	.byte	0x04, 0x1c
        /*009e*/ 	.short	(.L_3495 - .L_3494)


	//   ....[0]....
.L_3494:
        /*00a0*/ 	.word	0x00000380


	//   ....[1]....
        /*00a4*/ 	.word	0x00001560


	//----- nvinfo : EIATTR_MAX_THREADS
	.align		4
.L_3495:
        /*00a8*/ 	.byte	0x04, 0x05
        /*00aa*/ 	.short	(.L_3497 - .L_3496)
.L_3496:
        /*00ac*/ 	.word	0x00000100
        /*00b0*/ 	.word	0x00000001
        /*00b4*/ 	.word	0x00000001


	//----- nvinfo : EIATTR_CRS_STACK_SIZE
	.align		4
.L_3497:
        /*00b8*/ 	.byte	0x04, 0x1e
        /*00ba*/ 	.short	(.L_3499 - .L_3498)
.L_3498:
        /*00bc*/ 	.word	0x00000000


	//----- nvinfo : EIATTR_CBANK_PARAM_SIZE
	.align		4
.L_3499:
        /*00c0*/ 	.byte	0x03, 0x19
        /*00c2*/ 	.short	0x002c


	//----- nvinfo : EIATTR_PARAM_CBANK
	.align		4
        /*00c4*/ 	.byte	0x04, 0x0a
        /*00c6*/ 	.short	(.L_3501 - .L_3500)
	.align		4
.L_3500:
        /*00c8*/ 	.word	index@(.nv.constant0._Z24norm_dist_forward_kernelILi72ELi4EEvPKfS1_iiiiPff)
        /*00cc*/ 	.short	0x0380
        /*00ce*/ 	.short	0x002c


	//----- nvinfo : EIATTR_SW_WAR
	.align		4
.L_3501:
        /*00d0*/ 	.byte	0x04, 0x36
        /*00d2*/ 	.short	(.L_3503 - .L_3502)
.L_3502:
        /*00d4*/ 	.word	0x00000008
.L_3503:


//--------------------- .nv.info._Z24norm_dist_forward_kernelILi36ELi8EEvPKfS1_iiiiPff --------------------------
	.section	.nv.info._Z24norm_dist_forward_kernelILi36ELi8EEvPKfS1_iiiiPff,"",@"SHT_CUDA_INFO"
	.sectionflags	@""
	.align	4


	//----- nvinfo : EIATTR_CUDA_API_VERSION
	.align		4
        /*0000*/ 	.byte	0x04, 0x37
        /*0002*/ 	.short	(.L_3505 - .L_3504)
.L_3504:
        /*0004*/ 	.word	0x00000082


	//----- nvinfo : EIATTR_KPARAM_INFO
	.align		4
.L_3505:
        /*0008*/ 	.byte	0x04, 0x17
        /*000a*/ 	.short	(.L_3507 - .L_3506)
.L_3506:
        /*000c*/ 	.word	0x00000000
        /*0010*/ 	.short	0x0007
        /*0012*/ 	.short	0x0028
        /*0014*/ 	.byte	0x00, 0xf0, 0x11, 0x00


	//----- nvinfo : EIATTR_KPARAM_INFO
	.align		4
.L_3507:
        /*0018*/ 	.byte	0x04, 0x17
        /*001a*/ 	.short	(.L_3509 - .L_3508)
.L_3508:
        /*001c*/ 	.word	0x00000000
        /*0020*/ 	.short	0x0006
        /*0022*/ 	.short	0x0020
        /*0024*/ 	.byte	0x00, 0xf5, 0x21, 0x00


	//----- nvinfo : EIATTR_KPARAM_INFO
	.align		4
.L_3509:
        /*0028*/ 	.byte	0x04, 0x17
        /*002a*/ 	.short	(.L_3511 - .L_3510)
.L_3510:
        /*002c*/ 	.word	0x00000000
        /*0030*/ 	.short	0x0005
        /*0032*/ 	.short	0x001c
        /*0034*/ 	.byte	0x00, 0xf0, 0x11, 0x00


	//----- nvinfo : EIATTR_KPARAM_INFO
	.align		4
.L_3511:
        /*0038*/ 	.byte	0x04, 0x17
        /*003a*/ 	.short	(.L_3513 - .L_3512)
.L_3512:
        /*003c*/ 	.word	0x00000000
        /*0040*/ 	.short	0x0004
        /*0042*/ 	.short	0x0018
        /*0044*/ 	.byte	0x00, 0xf0, 0x11, 0x00


	//----- nvinfo : EIATTR_KPARAM_INFO
	.align		4
.L_3513:
        /*0048*/ 	.byte	0x04, 0x17
        /*004a*/ 	.short	(.L_3515 - .L_3514)
.L_3514:
        /*004c*/ 	.word	0x00000000
        /*0050*/ 	.short	0x0003
        /*0052*/ 	.short	0x0014
        /*0054*/ 	.byte	0x00, 0xf0, 0x11, 0x00


	//----- nvinfo : EIATTR_KPARAM_INFO
	.align		4
.L_3515:
        /*0058*/ 	.byte	0x04, 0x17
        /*005a*/ 	.short	(.L_3517 - .L_3516)
.L_3516:
        /*005c*/ 	.word	0x00000000
        /*0060*/ 	.short	0x0002
        /*0062*/ 	.short	0x0010
        /*0064*/ 	.byte	0x00, 0xf0, 0x11, 0x00


	//----- nvinfo : EIATTR_KPARAM_INFO
	.align		4
.L_3517:
        /*0068*/ 	.byte	0x04, 0x17
        /*006a*/ 	.short	(.L_3519 - .L_3518)
.L_3518:
        /*006c*/ 	.word	0x00000000
        /*0070*/ 	.short	0x0001
        /*0072*/ 	.short	0x0008
        /*0074*/ 	.byte	0x00, 0xf5, 0x21, 0x00


	//----- nvinfo : EIATTR_KPARAM_INFO
	.align		4
.L_3519:
        /*0078*/ 	.byte	0x04, 0x17
        /*007a*/ 	.short	(.L_3521 - .L_3520)
.L_3520:
        /*007c*/ 	.word	0x00000000
        /*0080*/ 	.short	0x0000
        /*0082*/ 	.short	0x0000
        /*0084*/ 	.byte	0x00, 0xf5, 0x21, 0x00


	//----- nvinfo : EIATTR_SPARSE_MMA_MASK
	.align		4
.L_3521:
        /*0088*/ 	.byte	0x03, 0x50
        /*008a*/ 	.short	0x0000


	//----- nvinfo : EIATTR_MAXREG_COUNT
	.align		4
        /*008c*/ 	.byte	0x03, 0x1b
        /*008e*/ 	.short	0x0040


	//----- nvinfo : EIATTR_NUM_BARRIERS
	.align		4
        /*0090*/ 	.byte	0x02, 0x4c
        /*0092*/ 	.byte	0x01
	.zero		1


	//----- nvinfo : EIATTR_MERCURY_ISA_VERSION
	.align		4
        /*0094*/ 	.byte	0x03, 0x5f
        /*0096*/ 	.short	0x0101


	//----- nvinfo : EIATTR_VRC_CTA_INIT_COUNT
	.align		4
        /*0098*/ 	.byte	0x02, 0x4a
	.zero		1
	.zero		1


	//----- nvinfo : EIATTR_EXIT_INSTR_OFFSETS
	.align		4
        /*009c*/ 	.byte	0x04, 0x1c
        /*009e*/ 	.short	(.L_3523 - .L_3522)


	//   ....[0]....
.L_3522:
        /*00a0*/ 	.word	0x00000390


	//   ....[1]....
        /*00a4*/ 	.word	0x00002420


	//----- nvinfo : EIATTR_MAX_THREADS
	.align		4
.L_3523:
        /*00a8*/ 	.byte	0x04, 0x05
        /*00aa*/ 	.short	(.L_3525 - .L_3524)
.L_3524:
        /*00ac*/ 	.word	0x00000100
        /*00b0*/ 	.word	0x00000001
        /*00b4*/ 	.word	0x00000001


	//----- nvinfo : EIATTR_CRS_STACK_SIZE
	.align		4
.L_3525:
        /*00b8*/ 	.byte	0x04, 0x1e
        /*00ba*/ 	.short	(.L_3527 - .L_3526)
.L_3526:
        /*00bc*/ 	.word	0x00000000


	//----- nvinfo : EIATTR_CBANK_PARAM_SIZE
	.align		4
.L_3527:
        /*00c0*/ 	.byte	0x03, 0x19
        /*00c2*/ 	.short	0x002c


	//----- nvinfo : EIATTR_PARAM_CBANK
	.align		4
        /*00c4*/ 	.byte	0x04, 0x0a
        /*00c6*/ 	.short	(.L_3529 - .L_3528)
	.align		4
.L_3528:
        /*00c8*/ 	.word	index@(.nv.constant0._Z24norm_dist_forward_kernelILi36ELi8EEvPKfS1_iiiiPff)
        /*00cc*/ 	.short	0x0380
        /*00ce*/ 	.short	0x002c


	//----- nvinfo : EIATTR_SW_WAR
	.align		4
.L_3529:
        /*00d0*/ 	.byte	0x04, 0x36
        /*00d2*/ 	.short	(.L_3531 - .L_3530)
.L_3530:
        /*00d4*/ 	.word	0x00000008
.L_3531:


//--------------------- .nv.info._Z24norm_dist_forward_kernelILi36ELi4EEvPKfS1_iiiiPff --------------------------
	.section	.nv.info._Z24norm_dist_forward_kernelILi36ELi4EEvPKfS1_iiiiPff,"",@"SHT_CUDA_INFO"
	.sectionflags	@""
	.align	4


	//----- nvinfo : EIATTR_CUDA_API_VERSION
	.align		4
        /*0000*/ 	.byte	0x04, 0x37
        /*0002*/ 	.short	(.L_3533 - .L_3532)
.L_3532:
        /*0004*/ 	.word	0x00000082


	//----- nvinfo : EIATTR_KPARAM_INFO
	.align		4
.L_3533:
        /*0008*/ 	.byte	0x04, 0x17
        /*000a*/ 	.short	(.L_3535 - .L_3534)
.L_3534:
        /*000c*/ 	.word	0x00000000
        /*0010*/ 	.short	0x0007
        /*0012*/ 	.short	0x0028
        /*0014*/ 	.byte	0x00, 0xf0, 0x11, 0x00


	//----- nvinfo : EIATTR_KPARAM_INFO
	.align		4
.L_3535:
        /*0018*/ 	.byte	0x04, 0x17
        /*001a*/ 	.short	(.L_3537 - .L_3536)
.L_3536:
        /*001c*/ 	.word	0x00000000
        /*0020*/ 	.short	0x0006
        /*0022*/ 	.short	0x0020
        /*0024*/ 	.byte	0x00, 0xf5, 0x21, 0x00


	//----- nvinfo : EIATTR_KPARAM_INFO
	.align		4
.L_3537:
        /*0028*/ 	.byte	0x04, 0x17
        /*002a*/ 	.short	(.L_3539 - .L_3538)
.L_3538:
        /*002c*/ 	.word	0x00000000
        /*0030*/ 	.short	0x0005
        /*0032*/ 	.short	0x001c
        /*0034*/ 	.byte	0x00, 0xf0, 0x11, 0x00


	//----- nvinfo : EIATTR_KPARAM_INFO
	.align		4
.L_3539:
        /*0038*/ 	.byte	0x04, 0x17
        /*003a*/ 	.short	(.L_3541 - .L_3540)
.L_3540:
        /*003c*/ 	.word	0x00000000
        /*0040*/ 	.short	0x0004
        /*0042*/ 	.short	0x0018
        /*0044*/ 	.byte	0x00, 0xf0, 0x11, 0x00


	//----- nvinfo : EIATTR_KPARAM_INFO
	.align		4
.L_3541:
        /*0048*/ 	.byte	0x04, 0x17
        /*004a*/ 	.short	(.L_3543 - .L_3542)
.L_3542:
        /*004c*/ 	.word	0x00000000
        /*0050*/ 	.short	0x0003
        /*0052*/ 	.short	0x0014
        /*0054*/ 	.byte	0x00, 0xf0, 0x11, 0x00


	//----- nvinfo : EIATTR_KPARAM_INFO
	.align		4
.L_3543:
        /*0058*/ 	.byte	0x04, 0x17
        /*005a*/ 	.short	(.L_3545 - .L_3544)
.L_3544:
        /*005c*/ 	.word	0x00000000
        /*0060*/ 	.short	0x0002
        /*0062*/ 	.short	0x0010
        /*0064*/ 	.byte	0x00, 0xf0, 0x11, 0x00


	//----- nvinfo : EIATTR_KPARAM_INFO
	.align		4
.L_3545:
        /*0068*/ 	.byte	0x04, 0x17
        /*006a*/ 	.short	(.L_3547 - .L_3546)
.L_3546:
        /*006c*/ 	.word	0x00000000
        /*0070*/ 	.short	0x0001
        /*0072*/ 	.short	0x0008
        /*0074*/ 	.byte	0x00, 0xf5, 0x21, 0x00


	//----- nvinfo : EIATTR_KPARAM_INFO
	.align		4
.L_3547:
        /*0078*/ 	.byte	0x04, 0x17
        /*007a*/ 	.short	(.L_3549 - .L_3548)
.L_3548:
        /*007c*/ 	.word	0x00000000
        /*0080*/ 	.short	0x0000
        /*0082*/ 	.short	0x0000
        /*0084*/ 	.byte	0x00, 0xf5, 0x21, 0x00


	//----- nvinfo : EIATTR_SPARSE_MMA_MASK
	.align		4
.L_3549:
        /*0088*/ 	.byte	0x03, 0x50
        /*008a*/ 	.short	0x0000


	//----- nvinfo : EIATTR_MAXREG_COUNT
	.align		4
        /*008c*/ 	.byte	0x03, 0x1b
        /*008e*/ 	.short	0x0040


	//----- nvinfo : EIATTR_NUM_BARRIERS
	.align		4
        /*0090*/ 	.byte	0x02, 0x4c
        /*0092*/ 	.byte	0x01
	.zero		1


	//----- nvinfo : EIATTR_MERCURY_ISA_VERSION
	.align		4
        /*0094*/ 	.byte	0x03, 0x5f
        /*0096*/ 	.short	0x0101


	//----- nvinfo : EIATTR_VRC_CTA_INIT_COUNT
	.align		4
        /*0098*/ 	.byte	0x02, 0x4a
	.zero		1
	.zero		1


	//----- nvinfo : EIATTR_EXIT_INSTR_OFFSETS
	.align		4
        /*009c*/ 	.byte	0x04, 0x1c
        /*009e*/ 	.short	(.L_3551 - .L_3550)


	//   ....[0]....
.L_3550:
        /*00a0*/ 	.word	0x000002c0


	//   ....[1]....
        /*00a4*/ 	.word	0x000014f0


	//----- nvinfo : EIATTR_MAX_THREADS
	.align		4
.L_3551:
        /*00a8*/ 	.byte	0x04, 0x05
        /*00aa*/ 	.short	(.L_3553 - .L_3552)
.L_3552:
        /*00ac*/ 	.word	0x00000100
        /*00b0*/ 	.word	0x00000001
        /*00b4*/ 	.word	0x00000001


	//----- nvinfo : EIATTR_CRS_STACK_SIZE
	.align		4
.L_3553:
        /*00b8*/ 	.byte	0x04, 0x1e
        /*00ba*/ 	.short	(.L_3555 - .L_3554)
.L_3554:
        /*00bc*/ 	.word	0x00000000


	//----- nvinfo : EIATTR_CBANK_PARAM_SIZE
	.align		4
.L_3555:
        /*00c0*/ 	.byte	0x03, 0x19
        /*00c2*/ 	.short	0x002c


	//----- nvinfo : EIATTR_PARAM_CBANK
	.align		4
        /*00c4*/ 	.byte	0x04, 0x0a
        /*00c6*/ 	.short	(.L_3557 - .L_3556)
	.align		4
.L_3556:
        /*00c8*/ 	.word	index@(.nv.constant0._Z24norm_dist_forward_kernelILi36ELi4EEvPKfS1_iiiiPff)
        /*00cc*/ 	.short	0x0380
        /*00ce*/ 	.short	0x002c


	//----- nvinfo : EIATTR_SW_WAR
	.align		4
.L_3557:
        /*00d0*/ 	.byte	0x04, 0x36
        /*00d2*/ 	.short	(.L_3559 - .L_3558)
.L_3558:
        /*00d4*/ 	.word	0x00000008
.L_3559:


//--------------------- .nv.info._Z24norm_dist_forward_kernelILi36ELi2EEvPKfS1_iiiiPff --------------------------
	.section	.nv.info._Z24norm_dist_forward_kernelILi36ELi2EEvPKfS1_iiiiPff,"",@"SHT_CUDA_INFO"
	.sectionflags	@""
	.align	4


	//----- nvinfo : EIATTR_CUDA_API_VERSION
	.align		4
        /*0000*/ 	.byte	0x04, 0x37
        /*0002*/ 	.short	(.L_3561 - .L_3560)
.L_3560:
        /*0004*/ 	.word	0x00000082


	//----- nvinfo : EIATTR_KPARAM_INFO
	.align		4
.L_3561:
        /*0008*/ 	.byte	0x04, 0x17
        /*000a*/ 	.short	(.L_3563 - .L_3562)
.L_3562:
        /*000c*/ 	.word	0x00000000
        /*0010*/ 	.short	0x0007
        /*0012*/ 	.short	0x0028
        /*0014*/ 	.byte	0x00, 0xf0, 0x11, 0x00


	//----- nvinfo : EIATTR_KPARAM_INFO
	.align		4
.L_3563:
        /*0018*/ 	.byte	0x04, 0x17
        /*001a*/ 	.short	(.L_3565 - .L_3564)
.L_3564:
        /*001c*/ 	.word	0x00000000
        /*0020*/ 	.short	0x0006
        /*0022*/ 	.short	0x0020
        /*0024*/ 	.byte	0x00, 0xf5, 0x21, 0x00


	//----- nvinfo : EIATTR_KPARAM_INFO
	.align		4
.L_3565:
        /*0028*/ 	.byte	0x04, 0x17
        /*002a*/ 	.short	(.L_3567 - .L_3566)
.L_3566:
        /*002c*/ 	.word	0x00000000
        /*0030*/ 	.short	0x0005
        /*0032*/ 	.short	0x001c
        /*0034*/ 	.byte	0x00, 0xf0, 0x11, 0x00


	//----- nvinfo : EIATTR_KPARAM_INFO
	.align		4
.L_3567:
        /*0038*/ 	.byte	0x04, 0x17
        /*003a*/ 	.short	(.L_3569 - .L_3568)
.L_3568:
        /*003c*/ 	.word	0x00000000
        /*0040*/ 	.short	0x0004
        /*0042*/ 	.short	0x0018
        /*0044*/ 	.byte	0x00, 0xf0, 0x11, 0x00


	//----- nvinfo : EIATTR_KPARAM_INFO
	.align		4
.L_3569:
        /*0048*/ 	.byte	0x04, 0x17
        /*004a*/ 	.short	(.L_3571 - .L_3570)
.L_3570:
        /*004c*/ 	.word	0x00000000
        /*0050*/ 	.short	0x0003
        /*0052*/ 	.short	0x0014
        /*0054*/ 	.byte	0x00, 0xf0, 0x11, 0x00


	//----- nvinfo : EIATTR_KPARAM_INFO
	.align		4
.L_3571:
        /*0058*/ 	.byte	0x04, 0x17
        /*005a*/ 	.short	(.L_3573 - .L_3572)
.L_3572:
        /*005c*/ 	.word	0x00000000
        /*0060*/ 	.short	0x0002
        /*0062*/ 	.short	0x0010
        /*0064*/ 	.byte	0x00, 0xf0, 0x11, 0x00


	//----- nvinfo : EIATTR_KPARAM_INFO
	.align		4
.L_3573:
        /*0068*/ 	.byte	0x04, 0x17
        /*006a*/ 	.short	(.L_3575 - .L_3574)
.L_3574:
        /*006c*/ 	.word	0x00000000
        /*0070*/ 	.short	0x0001
        /*0072*/ 	.short	0x0008
        /*0074*/ 	.byte	0x00, 0xf5, 0x21, 0x00


	//----- nvinfo : EIATTR_KPARAM_INFO
	.align		4
.L_3575:
        /*0078*/ 	.byte	0x04, 0x17
        /*007a*/ 	.short	(.L_3577 - .L_3576)
.L_3576:
        /*007c*/ 	.word	0x00000000
        /*0080*/ 	.short	0x0000
        /*0082*/ 	.short	0x0000
        /*0084*/ 	.byte	0x00, 0xf5, 0x21, 0x00


	//----- nvinfo : EIATTR_SPARSE_MMA_MASK
	.align		4
.L_3577:
        /*0088*/ 	.byte	0x03, 0x50
        /*008a*/ 	.short	0x0000


	//----- nvinfo : EIATTR_MAXREG_COUNT
	.align		4
        /*008c*/ 	.byte	0x03, 0x1b
        /*008e*/ 	.short	0x0040


	//----- nvinfo : EIATTR_NUM_BARRIERS
	.align		4
        /*0090*/ 	.byte	0x02, 0x4c
        /*0092*/ 	.byte	0x01
	.zero		1


	//----- nvinfo : EIATTR_MERCURY_ISA_VERSION
	.align		4
        /*0094*/ 	.byte	0x03, 0x5f
        /*0096*/ 	.short	0x0101


	//----- nvinfo : EIATTR_VRC_CTA_INIT_COUNT
	.align		4
        /*0098*/ 	.byte	0x02, 0x4a
	.zero		1
	.zero		1


	//----- nvinfo : EIATTR_EXIT_INSTR_OFFSETS
	.align		4
        /*009c*/ 	.byte	0x04, 0x1c
        /*009e*/ 	.short	(.L_3579 - .L_3578)


	//   ....[0]....
.L_3578:
        /*00a0*/ 	.word	0x000002c0


	//   ....[1]....
        /*00a4*/ 	.word	0x00000db0


	//----- nvinfo : EIATTR_MAX_THREADS
	.align		4
.L_3579:
        /*00a8*/ 	.byte	0x04, 0x05
        /*00aa*/ 	.short	(.L_3581 - .L_3580)
.L_3580:
        /*00ac*/ 	.word	0x00000100
        /*00b0*/ 	.word	0x00000001
        /*00b4*/ 	.word	0x00000001


	//----- nvinfo : EIATTR_CRS_STACK_SIZE
	.align		4
.L_3581:
        /*00b8*/ 	.byte	0x04, 0x1e
        /*00ba*/ 	.short	(.L_3583 - .L_3582)
.L_3582:
        /*00bc*/ 	.word	0x00000000


	//----- nvinfo : EIATTR_CBANK_PARAM_SIZE
	.align		4
.L_3583:
        /*00c0*/ 	.byte	0x03, 0x19
        /*00c2*/ 	.short	0x002c


	//----- nvinfo : EIATTR_PARAM_CBANK
	.align		4
        /*00c4*/ 	.byte	0x04, 0x0a
        /*00c6*/ 	.short	(.L_3585 - .L_3584)
	.align		4
.L_3584:
        /*00c8*/ 	.word	index@(.nv.constant0._Z24norm_dist_forward_kernelILi36ELi2EEvPKfS1_iiiiPff)
        /*00cc*/ 	.short	0x0380
        /*00ce*/ 	.short	0x002c


	//----- nvinfo : EIATTR_SW_WAR
	.align		4
.L_3585:
        /*00d0*/ 	.byte	0x04, 0x36
        /*00d2*/ 	.short	(.L_3587 - .L_3586)
.L_3586:
        /*00d4*/ 	.word	0x00000008
.L_3587:


//--------------------- .nv.info._Z24norm_dist_forward_kernelILi18ELi4EEvPKfS1_iiiiPff --------------------------
	.section	.nv.info._Z24norm_dist_forward_kernelILi18ELi4EEvPKfS1_iiiiPff,"",@"SHT_CUDA_INFO"
	.sectionflags	@""
	.align	4


	//----- nvinfo : EIATTR_CUDA_API_VERSION
	.align		4
        /*0000*/ 	.byte	0x04, 0x37
        /*0002*/ 	.short	(.L_3589 - .L_3588)
.L_3588:
        /*0004*/ 	.word	0x00000082


	//----- nvinfo : EIATTR_KPARAM_INFO
	.align		4
.L_3589:
        /*0008*/ 	.byte	0x04, 0x17
        /*000a*/ 	.short	(.L_3591 - .L_3590)
.L_3590:
        /*000c*/ 	.word	0x00000000
        /*0010*/ 	.short	0x0007
        /*0012*/ 	.short	0x0028
        /*0014*/ 	.byte	0x00, 0xf0, 0x11, 0x00


	//----- nvinfo : EIATTR_KPARAM_INFO
	.align		4
.L_3591:
        /*0018*/ 	.byte	0x04, 0x17
        /*001a*/ 	.short	(.L_3593 - .L_3592)
.L_3592:
        /*001c*/ 	.word	0x00000000
        /*0020*/ 	.short	0x0006
        /*0022*/ 	.short	0x0020
        /*0024*/ 	.byte	0x00, 0xf5, 0x21, 0x00


	//----- nvinfo : EIATTR_KPARAM_INFO
	.align		4
.L_3593:
        /*0028*/ 	.byte	0x04, 0x17
        /*002a*/ 	.short	(.L_3595 - .L_3594)
.L_3594:
        /*002c*/ 	.word	0x00000000
        /*0030*/ 	.short	0x0005
        /*0032*/ 	.short	0x001c
        /*0034*/ 	.byte	0x00, 0xf0, 0x11, 0x00


	//----- nvinfo : EIATTR_KPARAM_INFO
	.align		4
.L_3595:
        /*0038*/ 	.byte	0x04, 0x17
        /*003a*/ 	.short	(.L_3597 - .L_3596)
.L_3596:
        /*003c*/ 	.word	0x00000000
        /*0040*/ 	.short	0x0004
        /*0042*/ 	.short	0x0018
        /*0044*/ 	.byte	0x00, 0xf0, 0x11, 0x00


	//----- nvinfo : EIATTR_KPARAM_INFO
	.align		4
.L_3597:
        /*0048*/ 	.byte	0x04, 0x17
        /*004a*/ 	.short	(.L_3599 - .L_3598)
.L_3598:
        /*004c*/ 	.word	0x00000000
        /*0050*/ 	.short	0x0003
        /*0052*/ 	.short	0x0014
        /*0054*/ 	.byte	0x00, 0xf0, 0x11, 0x00


	//----- nvinfo : EIATTR_KPARAM_INFO
	.align		4
.L_3599:
        /*0058*/ 	.byte	0x04, 0x17
        /*005a*/ 	.short	(.L_3601 - .L_3600)
.L_3600:
        /*005c*/ 	.word	0x00000000
        /*0060*/ 	.short	0x0002
        /*0062*/ 	.short	0x0010
        /*0064*/ 	.byte	0x00, 0xf0, 0x11, 0x00


	//----- nvinfo : EIATTR_KPARAM_INFO
	.align		4
.L_3601:
        /*0068*/ 	.byte	0x04, 0x17
        /*006a*/ 	.short	(.L_3603 - .L_3602)
.L_3602:
        /*006c*/ 	.word	0x00000000
        /*0070*/ 	.short	0x0001
        /*0072*/ 	.short	0x0008
        /*0074*/ 	.byte	0x00, 0xf5, 0x21, 0x00


	//----- nvinfo : EIATTR_KPARAM_INFO
	.align		4
.L_3603:
        /*0078*/ 	.byte	0x04, 0x17
        /*007a*/ 	.short	(.L_3605 - .L_3604)
.L_3604:
        /*007c*/ 	.word	0x00000000
        /*0080*/ 	.short	0x0000
        /*0082*/ 	.short	0x0000
        /*0084*/ 	.byte	0x00, 0xf5, 0x21, 0x00


	//----- nvinfo : EIATTR_SPARSE_MMA_MASK
	.align		4
.L_3605:
        /*0088*/ 	.byte	0x03, 0x50
        /*008a*/ 	.short	0x0000


	//----- nvinfo : EIATTR_MAXREG_COUNT
	.align		4
        /*008c*/ 	.byte	0x03, 0x1b
        /*008e*/ 	.short	0x0040


	//----- nvinfo : EIATTR_NUM_BARRIERS
	.align		4
        /*0090*/ 	.byte	0x02, 0x4c
        /*0092*/ 	.byte	0x01
	.zero		1


	//----- nvinfo : EIATTR_MERCURY_ISA_VERSION
	.align		4
        /*0094*/ 	.byte	0x03, 0x5f
        /*0096*/ 	.short	0x0101


	//----- nvinfo : EIATTR_VRC_CTA_INIT_COUNT
	.align		4
        /*0098*/ 	.byte	0x02, 0x4a
	.zero		1
	.zero		1


	//----- nvinfo : EIATTR_EXIT_INSTR_OFFSETS
	.align		4
        /*009c*/ 	.byte	0x04, 0x1c
        /*009e*/ 	.short	(.L_3607 - .L_3606)


	//   ....[0]....
.L_3606:
        /*00a0*/ 	.word	0x000002c0


	//   ....[1]....
        /*00a4*/ 	.word	0x000014f0


	//----- nvinfo : EIATTR_MAX_THREADS
	.align		4
.L_3607:
        /*00a8*/ 	.byte	0x04, 0x05
        /*00aa*/ 	.short	(.L_3609 - .L_3608)
.L_3608:
        /*00ac*/ 	.word	0x00000100
        /*00b0*/ 	.word	0x00000001
        /*00b4*/ 	.word	0x00000001


	//----- nvinfo : EIATTR_CRS_STACK_SIZE
	.align		4
.L_3609:
        /*00b8*/ 	.byte	0x04, 0x1e
        /*00ba*/ 	.short	(.L_3611 - .L_3610)
.L_3610:
        /*00bc*/ 	.word	0x00000000


	//----- nvinfo : EIATTR_CBANK_PARAM_SIZE
	.align		4
.L_3611:
        /*00c0*/ 	.byte	0x03, 0x19
        /*00c2*/ 	.short	0x002c


	//----- nvinfo : EIATTR_PARAM_CBANK
	.align		4
        /*00c4*/ 	.byte	0x04, 0x0a
        /*00c6*/ 	.short	(.L_3613 - .L_3612)
	.align		4
.L_3612:
        /*00c8*/ 	.word	index@(.nv.constant0._Z24norm_dist_forward_kernelILi18ELi4EEvPKfS1_iiiiPff)
        /*00cc*/ 	.short	0x0380
        /*00ce*/ 	.short	0x002c


	//----- nvinfo : EIATTR_SW_WAR
	.align		4
.L_3613:
        /*00d0*/ 	.byte	0x04, 0x36
        /*00d2*/ 	.short	(.L_3615 - .L_3614)
.L_3614:
        /*00d4*/ 	.word	0x00000008
.L_3615:


//--------------------- .nv.info._Z24norm_dist_forward_kernelILi18ELi2EEvPKfS1_iiiiPff --------------------------
	.section	.nv.info._Z24norm_dist_forward_kernelILi18ELi2EEvPKfS1_iiiiPff,"",@"SHT_CUDA_INFO"
	.sectionflags	@""
	.align	4


	//----- nvinfo : EIATTR_CUDA_API_VERSION
	.align		4
        /*0000*/ 	.byte	0x04, 0x37
        /*0002*/ 	.short	(.L_3617 - .L_3616)
.L_3616:
        /*0004*/ 	.word	0x00000082


	//----- nvinfo : EIATTR_KPARAM_INFO
	.align		4
.L_3617:
        /*0008*/ 	.byte	0x04, 0x17
        /*000a*/ 	.short	(.L_3619 - .L_3618)
.L_3618:
        /*000c*/ 	.word	0x00000000
        /*0010*/ 	.short	0x0007
        /*0012*/ 	.short	0x0028
        /*0014*/ 	.byte	0x00, 0xf0, 0x11, 0x00


	//----- nvinfo : EIATTR_KPARAM_INFO
	.align		4
.L_3619:
        /*0018*/ 	.byte	0x04, 0x17
        /*001a*/ 	.short	(.L_3621 - .L_3620)
.L_3620:
        /*001c*/ 	.word	0x00000000
        /*0020*/ 	.short	0x0006
        /*0022*/ 	.short	0x0020
        /*0024*/ 	.byte	0x00, 0xf5, 0x21, 0x00


	//----- nvinfo : EIATTR_KPARAM_INFO
	.align		4
.L_3621:
        /*0028*/ 	.byte	0x04, 0x17
        /*002a*/ 	.short	(.L_3623 - .L_3622)
.L_3622:
        /*002c*/ 	.word	0x00000000
        /*0030*/ 	.short	0x0005
        /*0032*/ 	.short	0x001c
        /*0034*/ 	.byte	0x00, 0xf0, 0x11, 0x00


	//----- nvinfo : EIATTR_KPARAM_INFO
	.align		4
.L_3623:
        /*0038*/ 	.byte	0x04, 0x17
        /*003a*/ 	.short	(.L_3625 - .L_3624)
.L_3624:
        /*003c*/ 	.word	0x00000000
        /*0040*/ 	.short	0x0004
        /*0042*/ 	.short	0x0018
        /*0044*/ 	.byte	0x00, 0xf0, 0x11, 0x00


	//----- nvinfo : EIATTR_KPARAM_INFO
	.align		4
.L_3625:
        /*0048*/ 	.byte	0x04, 0x17
        /*004a*/ 	.short	(.L_3627 - .L_3626)
.L_3626:
        /*004c*/ 	.word	0x00000000
        /*0050*/ 	.short	0x0003
        /*0052*/ 	.short	0x0014
        /*0054*/ 	.byte	0x00, 0xf0, 0x11, 0x00


	//----- nvinfo : EIATTR_KPARAM_INFO
	.align		4
.L_3627:
        /*0058*/ 	.byte	0x04, 0x17
        /*005a*/ 	.short	(.L_3629 - .L_3628)
.L_3628:
        /*005c*/ 	.word	0x00000000
        /*0060*/ 	.short	0x0002
        /*0062*/ 	.short	0x0010
        /*0064*/ 	.byte	0x00, 0xf0, 0x11, 0x00


	//----- nvinfo : EIATTR_KPARAM_INFO
	.align		4
.L_3629:
        /*0068*/ 	.byte	0x04, 0x17
        /*006a*/ 	.short	(.L_3631 - .L_3630)
.L_3630:
        /*006c*/ 	.word	0x00000000
        /*0070*/ 	.short	0x0001
        /*0072*/ 	.short	0x0008
        /*0074*/ 	.byte	0x00, 0xf5, 0x21, 0x00


	//----- nvinfo : EIATTR_KPARAM_INFO
	.align		4
.L_3631:
        /*0078*/ 	.byte	0x04, 0x17
        /*007a*/ 	.short	(.L_3633 - .L_3632)
.L_3632:
        /*007c*/ 	.word	0x00000000
        /*0080*/ 	.short	0x0000
        /*0082*/ 	.short	0x0000
        /*0084*/ 	.byte	0x00, 0xf5, 0x21, 0x00


	//----- nvinfo : EIATTR_SPARSE_MMA_MASK
	.align		4
.L_3633:
        /*0088*/ 	.byte	0x03, 0x50
        /*008a*/ 	.short	0x0000


	//----- nvinfo : EIATTR_MAXREG_COUNT
	.align		4
        /*008c*/ 	.byte	0x03, 0x1b
        /*008e*/ 	.short	0x0040


	//----- nvinfo : EIATTR_NUM_BARRIERS
	.align		4
        /*0090*/ 	.byte	0x02, 0x4c
        /*0092*/ 	.byte	0x01
	.zero		1


	//----- nvinfo : EIATTR_MERCURY_ISA_VERSION
	.align		4
        /*0094*/ 	.byte	0x03, 0x5f
        /*0096*/ 	.short	0x0101


	//----- nvinfo : EIATTR_VRC_CTA_INIT_COUNT
	.align		4
        /*0098*/ 	.byte	0x02, 0x4a
	.zero		1
	.zero		1


	//----- nvinfo : EIATTR_EXIT_INSTR_OFFSETS
	.align		4
        /*009c*/ 	.byte	0x04, 0x1c
        /*009e*/ 	.short	(.L_3635 - .L_3634)


	//   ....[0]....
.L_3634:
        /*00a0*/ 	.word	0x000002c0


	//   ....[1]....
        /*00a4*/ 	.word	0x00000db0


	//----- nvinfo : EIATTR_MAX_THREADS
	.align		4
.L_3635:
        /*00a8*/ 	.byte	0x04, 0x05
        /*00aa*/ 	.short	(.L_3637 - .L_3636)
.L_3636:
        /*00ac*/ 	.word	0x00000100
        /*00b0*/ 	.word	0x00000001
        /*00b4*/ 	.word	0x00000001


	//----- nvinfo : EIATTR_CRS_STACK_SIZE
	.align		4
.L_3637:
        /*00b8*/ 	.byte	0x04, 0x1e
        /*00ba*/ 	.short	(.L_3639 - .L_3638)
.L_3638:
        /*00bc*/ 	.word	0x00000000


	//----- nvinfo : EIATTR_CBANK_PARAM_SIZE
	.align		4
.L_3639:
        /*00c0*/ 	.byte	0x03, 0x19
        /*00c2*/ 	.short	0x002c


	//----- nvinfo : EIATTR_PARAM_CBANK
	.align		4
        /*00c4*/ 	.byte	0x04, 0x0a
        /*00c6*/ 	.short	(.L_3641 - .L_3640)
	.align		4
.L_3640:
        /*00c8*/ 	.word	index@(.nv.constant0._Z24norm_dist_forward_kernelILi18ELi2EEvPKfS1_iiiiPff)
        /*00cc*/ 	.short	0x0380
        /*00ce*/ 	.short	0x002c


	//----- nvinfo : EIATTR_SW_WAR
	.align		4
.L_3641:
        /*00d0*/ 	.byte	0x04, 0x36
        /*00d2*/ 	.short	(.L_3643 - .L_3642)
.L_3642:
        /*00d4*/ 	.word	0x00000008
.L_3643:


//--------------------- .nv.info._Z24norm_dist_forward_kernelILi18ELi1EEvPKfS1_iiiiPff --------------------------
	.section	.nv.info._Z24norm_dist_forward_kernelILi18ELi1EEvPKfS1_iiiiPff,"",@"SHT_CUDA_INFO"
	.sectionflags	@""
	.align	4


	//----- nvinfo : EIATTR_CUDA_API_VERSION
	.align		4
        /*0000*/ 	.byte	0x04, 0x37
        /*0002*/ 	.short	(.L_3645 - .L_3644)
.L_3644:
        /*0004*/ 	.word	0x00000082


	//----- nvinfo : EIATTR_KPARAM_INFO
	.align		4
.L_3645:
        /*0008*/ 	.byte	0x04, 0x17
        /*000a*/ 	.short	(.L_3647 - .L_3646)
.L_3646:
        /*000c*/ 	.word	0x00000000
        /*0010*/ 	.short	0x0007
        /*0012*/ 	.short	0x0028
        /*0014*/ 	.byte	0x00, 0xf0, 0x11, 0x00


	//----- nvinfo : EIATTR_KPARAM_INFO
	.align		4
.L_3647:
        /*0018*/ 	.byte	0x04, 0x17
        /*001a*/ 	.short	(.L_3649 - .L_3648)
.L_3648:
        /*001c*/ 	.word	0x00000000
        /*0020*/ 	.short	0x0006
        /*0022*/ 	.short	0x0020
        /*0024*/ 	.byte	0x00, 0xf5, 0x21, 0x00


	//----- nvinfo : EIATTR_KPARAM_INFO
	.align		4
.L_3649:
        /*0028*/ 	.byte	0x04, 0x17
        /*002a*/ 	.short	(.L_3651 - .L_3650)
.L_3650:
        /*002c*/ 	.word	0x00000000
        /*0030*/ 	.short	0x0005
        /*0032*/ 	.short	0x001c
        /*0034*/ 	.byte	0x00, 0xf0, 0x11, 0x00


	//----- nvinfo : EIATTR_KPARAM_INFO
	.align		4
.L_3651:
        /*0038*/ 	.byte	0x04, 0x17
        /*003a*/ 	.short	(.L_3653 - .L_3652)
.L_3652:
        /*003c*/ 	.word	0x00000000
        /*0040*/ 	.short	0x0004
        /*0042*/ 	.short	0x0018
        /*0044*/ 	.byte	0x00, 0xf0, 0x11, 0x00


	//----- nvinfo : EIATTR_KPARAM_INFO
	.align		4
.L_3653:
        /*0048*/ 	.byte	0x04, 0x17
        /*004a*/ 	.short	(.L_3655 - .L_3654)
.L_3654:
        /*004c*/ 	.word	0x00000000
        /*0050*/ 	.short	0x0003
        /*0052*/ 	.short	0x0014
        /*0054*/ 	.byte	0x00, 0xf0, 0x11, 0x00


	//----- nvinfo : EIATTR_KPARAM_INFO
	.align		4
.L_3655:
        /*0058*/ 	.byte	0x04, 0x17
        /*005a*/ 	.short	(.L_3657 - .L_3656)
.L_3656:
        /*005c*/ 	.word	0x00000000
        /*0060*/ 	.short	0x0002
        /*0062*/ 	.short	0x0010
        /*0064*/ 	.byte	0x00, 0xf0, 0x11, 0x00


	//----- nvinfo : EIATTR_KPARAM_INFO
	.align		4
.L_3657:
        /*0068*/ 	.byte	0x04, 0x17
        /*006a*/ 	.short	(.L_3659 - .L_3658)
.L_3658:
        /*006c*/ 	.word	0x00000000
        /*0070*/ 	.short	0x0001
        /*0072*/ 	.short	0x0008
        /*0074*/ 	.byte	0x00, 0xf5, 0x21, 0x00


	//----- nvinfo : EIATTR_KPARAM_INFO
	.align		4
.L_3659:
        /*0078*/ 	.byte	0x04, 0x17
        /*007a*/ 	.short	(.L_3661 - .L_3660)
.L_3660:
        /*007c*/ 	.word	0x00000000
        /*0080*/ 	.short	0x0000
        /*0082*/ 	.short	0x0000
        /*0084*/ 	.byte	0x00, 0xf5, 0x21, 0x00


	//----- nvinfo : EIATTR_SPARSE_MMA_MASK
	.align		4
.L_3661:
        /*0088*/ 	.byte	0x03, 0x50
        /*008a*/ 	.short	0x0000


	//----- nvinfo : EIATTR_MAXREG_COUNT
	.align		4
        /*008c*/ 	.byte	0x03, 0x1b
        /*008e*/ 	.short	0x0040


	//----- nvinfo : EIATTR_NUM_BARRIERS
	.align		4
        /*0090*/ 	.byte	0x02, 0x4c
        /*0092*/ 	.byte	0x01
	.zero		1


	//----- nvinfo : EIATTR_MERCURY_ISA_VERSION
	.align		4
        /*0094*/ 	.byte	0x03, 0x5f
        /*0096*/ 	.short	0x0101


	//----- nvinfo : EIATTR_VRC_CTA_INIT_COUNT
	.align		4
        /*0098*/ 	.byte	0x02, 0x4a
	.zero		1
	.zero		1


	//----- nvinfo : EIATTR_EXIT_INSTR_OFFSETS
	.align		4
        /*009c*/ 	.byte	0x04, 0x1c
        /*009e*/ 	.short	(.L_3663 - .L_3662)


	//   ....[0]....
.L_3662:
        /*00a0*/ 	.word	0x000002c0


	//   ....[1]....
        /*00a4*/ 	.word	0x000009c0


	//----- nvinfo : EIATTR_MAX_THREADS
	.align		4
.L_3663:
        /*00a8*/ 	.byte	0x04, 0x05
        /*00aa*/ 	.short	(.L_3665 - .L_3664)
.L_3664:
        /*00ac*/ 	.word	0x00000100
        /*00b0*/ 	.word	0x00000001
        /*00b4*/ 	.word	0x00000001


	//----- nvinfo : EIATTR_CRS_STACK_SIZE
	.align		4
.L_3665:
        /*00b8*/ 	.byte	0x04, 0x1e
        /*00ba*/ 	.short	(.L_3667 - .L_3666)
.L_3666:
        /*00bc*/ 	.word	0x00000000


	//----- nvinfo : EIATTR_CBANK_PARAM_SIZE
	.align		4
.L_3667:
        /*00c0*/ 	.byte	0x03, 0x19
        /*00c2*/ 	.short	0x002c


	//----- nvinfo : EIATTR_PARAM_CBANK
	.align		4
        /*00c4*/ 	.byte	0x04, 0x0a
        /*00c6*/ 	.short	(.L_3669 - .L_3668)
	.align		4
.L_3668:
        /*00c8*/ 	.word	index@(.nv.constant0._Z24norm_dist_forward_kernelILi18ELi1EEvPKfS1_iiiiPff)
        /*00cc*/ 	.short	0x0380
        /*00ce*/ 	.short	0x002c


	//----- nvinfo : EIATTR_SW_WAR
	.align		4
.L_3669:
        /*00d0*/ 	.byte	0x04, 0x36
        /*00d2*/ 	.short	(.L_3671 - .L_3670)
.L_3670:
        /*00d4*/ 	.word	0x00000008
.L_3671:


//--------------------- .nv.info._Z24norm_dist_forward_kernelILi9ELi2EEvPKfS1_iiiiPff --------------------------
	.section	.nv.info._Z24norm_dist_forward_kernelILi9ELi2EEvPKfS1_iiiiPff,"",@"SHT_CUDA_INFO"
	.sectionflags	@""
	.align	4


	//----- nvinfo : EIATTR_CUDA_API_VERSION
	.align		4
        /*0000*/ 	.byte	0x04, 0x37
        /*0002*/ 	.short	(.L_3673 - .L_3672)
.L_3672:
        /*0004*/ 	.word	0x00000082


	//----- nvinfo : EIATTR_KPARAM_INFO
	.align		4
.L_3673:
        /*0008*/ 	.byte	0x04, 0x17
        /*000a*/ 	.short	(.L_3675 - .L_3674)
.L_3674:
        /*000c*/ 	.word	0x00000000
        /*0010*/ 	.short	0x0007
        /*0012*/ 	.short	0x0028
        /*0014*/ 	.byte	0x00, 0xf0, 0x11, 0x00


	//----- nvinfo : EIATTR_KPARAM_INFO
	.align		4
.L_3675:
        /*0018*/ 	.byte	0x04, 0x17
        /*001a*/ 	.short	(.L_3677 - .L_3676)
.L_3676:
        /*001c*/ 	.word	0x00000000
        /*0020*/ 	.short	0x0006
        /*0022*/ 	.short	0x0020
        /*0024*/ 	.byte	0x00, 0xf5, 0x21, 0x00


	//----- nvinfo : EIATTR_KPARAM_INFO
	.align		4
.L_3677:
        /*0028*/ 	.byte	0x04, 0x17
        /*002a*/ 	.short	(.L_3679 - .L_3678)
.L_3678:
        /*002c*/ 	.word	0x00000000
        /*0030*/ 	.short	0x0005
        /*0032*/ 	.short	0x001c
        /*0034*/ 	.byte	0x00, 0xf0, 0x11, 0x00


	//----- nvinfo : EIATTR_KPARAM_INFO
	.align		4
.L_3679:
        /*0038*/ 	.byte	0x04, 0x17
        /*003a*/ 	.short	(.L_3681 - .L_3680)
.L_3680:
        /*003c*/ 	.word	0x00000000
        /*0040*/ 	.short	0x0004
        /*0042*/ 	.short	0x0018
        /*0044*/ 	.byte	0x00, 0xf0, 0x11, 0x00


	//----- nvinfo : EIATTR_KPARAM_INFO
	.align		4
.L_3681:
        /*0048*/ 	.byte	0x04, 0x17
        /*004a*/ 	.short	(.L_3683 - .L_3682)
.L_3682:
        /*004c*/ 	.word	0x00000000
        /*0050*/ 	.short	0x0003
        /*0052*/ 	.short	0x0014
        /*0054*/ 	.byte	0x00, 0xf0, 0x11, 0x00


	//----- nvinfo : EIATTR_KPARAM_INFO
	.align		4
.L_3683:
        /*0058*/ 	.byte	0x04, 0x17
        /*005a*/ 	.short	(.L_3685 - .L_3684)
.L_3684:
        /*005c*/ 	.word	0x00000000
        /*0060*/ 	.short	0x0002
        /*0062*/ 	.short	0x0010
        /*0064*/ 	.byte	0x00, 0xf0, 0x11, 0x00


	//----- nvinfo : EIATTR_KPARAM_INFO
	.align		4
.L_3685:
        /*0068*/ 	.byte	0x04, 0x17
        /*006a*/ 	.short	(.L_3687 - .L_3686)
.L_3686:
        /*006c*/ 	.word	0x00000000
        /*0070*/ 	.short	0x0001
        /*0072*/ 	.short	0x0008
        /*0074*/ 	.byte	0x00, 0xf5, 0x21, 0x00


	//----- nvinfo : EIATTR_KPARAM_INFO
	.align		4
.L_3687:
        /*0078*/ 	.byte	0x04, 0x17
        /*007a*/ 	.short	(.L_3689 - .L_3688)
.L_3688:
        /*007c*/ 	.word	0x00000000
        /*0080*/ 	.short	0x0000
        /*0082*/ 	.short	0x0000
        /*0084*/ 	.byte	0x00, 0xf5, 0x21, 0x00


	//----- nvinfo : EIATTR_SPARSE_MMA_MASK
	.align		4
.L_3689:
        /*0088*/ 	.byte	0x03, 0x50
        /*008a*/ 	.short	0x0000


	//----- nvinfo : EIATTR_MAXREG_COUNT
	.align		4
        /*008c*/ 	.byte	0x03, 0x1b
        /*008e*/ 	.short	0x0040


	//----- nvinfo : EIATTR_NUM_BARRIERS
	.align		4
        /*0090*/ 	.byte	0x02, 0x4c
        /*0092*/ 	.byte	0x01
	.zero		1


	//----- nvinfo : EIATTR_MERCURY_ISA_VERSION
	.align		4
        /*0094*/ 	.byte	0x03, 0x5f
        /*0096*/ 	.short	0x0101


	//----- nvinfo : EIATTR_VRC_CTA_INIT_COUNT
	.align		4
        /*0098*/ 	.byte	0x02, 0x4a
	.zero		1
	.zero		1


	//----- nvinfo : EIATTR_EXIT_INSTR_OFFSETS
	.align		4
        /*009c*/ 	.byte	0x04, 0x1c
        /*009e*/ 	.short	(.L_3691 - .L_3690)


	//   ....[0]....
.L_3690:
        /*00a0*/ 	.word	0x000002c0


	//   ....[1]....
        /*00a4*/ 	.word	0x00000db0


	//----- nvinfo : EIATTR_MAX_THREADS
	.align		4
.L_3691:
        /*00a8*/ 	.byte	0x04, 0x05
        /*00aa*/ 	.short	(.L_3693 - .L_3692)
.L_3692:
        /*00ac*/ 	.word	0x00000100
        /*00b0*/ 	.word	0x00000001
        /*00b4*/ 	.word	0x00000001


	//----- nvinfo : EIATTR_CRS_STACK_SIZE
	.align		4
.L_3693:
        /*00b8*/ 	.byte	0x04, 0x1e
        /*00ba*/ 	.short	(.L_3695 - .L_3694)
.L_3694:
        /*00bc*/ 	.word	0x00000000


	//----- nvinfo : EIATTR_CBANK_PARAM_SIZE
	.align		4
.L_3695:
        /*00c0*/ 	.byte	0x03, 0x19
        /*00c2*/ 	.short	0x002c


	//----- nvinfo : EIATTR_PARAM_CBANK
	.align		4
        /*00c4*/ 	.byte	0x04, 0x0a
        /*00c6*/ 	.short	(.L_3697 - .L_3696)
	.align		4
.L_3696:
        /*00c8*/ 	.word	index@(.nv.constant0._Z24norm_dist_forward_kernelILi9ELi2EEvPKfS1_iiiiPff)
        /*00cc*/ 	.short	0x0380
        /*00ce*/ 	.short	0x002c


	//----- nvinfo : EIATTR_SW_WAR
	.align		4
.L_3697:
        /*00d0*/ 	.byte	0x04, 0x36
        /*00d2*/ 	.short	(.L_3699 - .L_3698)
.L_3698:
        /*00d4*/ 	.word	0x00000008
.L_3699:


//--------------------- .nv.info._Z24norm_dist_forward_kernelILi9ELi1EEvPKfS1_iiiiPff --------------------------
	.section	.nv.info._Z24norm_dist_forward_kernelILi9ELi1EEvPKfS1_iiiiPff,"",@"SHT_CUDA_INFO"
	.sectionflags	@""
	.align	4


	//----- nvinfo : EIATTR_CUDA_API_VERSION
	.align		4
        /*0000*/ 	.byte	0x04, 0x37
        /*0002*/ 	.short	(.L_3701 - .L_3700)
.L_3700:
        /*0004*/ 	.word	0x00000082


	//----- nvinfo : EIATTR_KPARAM_INFO
	.align		4
.L_3701:
        /*0008*/ 	.byte	0x04, 0x17
        /*000a*/ 	.short	(.L_3703 - .L_3702)
.L_3702:
        /*000c*/ 	.word	0x00000000
        /*0010*/ 	.short	0x0007
        /*0012*/ 	.short	0x0028
        /*0014*/ 	.byte	0x00, 0xf0, 0x11, 0x00


	//----- nvinfo : EIATTR_KPARAM_INFO
	.align		4
.L_3703:
        /*0018*/ 	.byte	0x04, 0x17
        /*001a*/ 	.short	(.L_3705 - .L_3704)
.L_3704:
        /*001c*/ 	.word	0x00000000
        /*0020*/ 	.short	0x0006
        /*0022*/ 	.short	0x0020
        /*0024*/ 	.byte	0x00, 0xf5, 0x21, 0x00


	//----- nvinfo : EIATTR_KPARAM_INFO
	.align		4
.L_3705:
        /*0028*/ 	.byte	0x04, 0x17
        /*002a*/ 	.short	(.L_3707 - .L_3706)
.L_3706:
        /*002c*/ 	.word	0x00000000
        /*0030*/ 	.short	0x0005
        /*0032*/ 	.short	0x001c
        /*0034*/ 	.byte	0x00, 0xf0, 0x11, 0x00


	//----- nvinfo : EIATTR_KPARAM_INFO
	.align		4
.L_3707:
        /*0038*/ 	.byte	0x04, 0x17
        /*003a*/ 	.short	(.L_3709 - .L_3708)
.L_3708:
        /*003c*/ 	.word	0x00000000
        /*0040*/ 	.short	0x0004
        /*0042*/ 	.short	0x0018
        /*0044*/ 	.byte	0x00, 0xf0, 0x11, 0x00


	//----- nvinfo : EIATTR_KPARAM_INFO
	.align		4
.L_3709:
        /*0048*/ 	.byte	0x04, 0x17
        /*004a*/ 	.short	(.L_3711 - .L_3710)
.L_3710:
        /*004c*/ 	.word	0x00000000
        /*0050*/ 	.short	0x0003
        /*0052*/ 	.short	0x0014
        /*0054*/ 	.byte	0x00, 0xf0, 0x11, 0x00


	//----- nvinfo : EIATTR_KPARAM_INFO
	.align		4
.L_3711:
        /*0058*/ 	.byte	0x04, 0x17
        /*005a*/ 	.short	(.L_3713 - .L_3712)
.L_3712:
        /*005c*/ 	.word	0x00000000
        /*0060*/ 	.short	0x0002
        /*0062*/ 	.short	0x0010
        /*0064*/ 	.byte	0x00, 0xf0, 0x11, 0x00


	//----- nvinfo : EIATTR_KPARAM_INFO
	.align		4
.L_3713:
        /*0068*/ 	.byte	0x04, 0x17
        /*006a*/ 	.short	(.L_3715 - .L_3714)
.L_3714:
        /*006c*/ 	.word	0x00000000
        /*0070*/ 	.short	0x0001
        /*0072*/ 	.short	0x0008
        /*0074*/ 	.byte	0x00, 0xf5, 0x21, 0x00


	//----- nvinfo : EIATTR_KPARAM_INFO
	.align		4
.L_3715:
        /*0078*/ 	.byte	0x04, 0x17
        /*007a*/ 	.short	(.L_3717 - .L_3716)
.L_3716:
        /*007c*/ 	.word	0x00000000
        /*0080*/ 	.short	0x0000
        /*0082*/ 	.short	0x0000
        /*0084*/ 	.byte	0x00, 0xf5, 0x21, 0x00


	//----- nvinfo : EIATTR_SPARSE_MMA_MASK
	.align		4
.L_3717:
        /*0088*/ 	.byte	0x03, 0x50
        /*008a*/ 	.short	0x0000


	//----- nvinfo : EIATTR_MAXREG_COUNT
	.align		4
        /*008c*/ 	.byte	0x03, 0x1b
        /*008e*/ 	.short	0x0040


	//----- nvinfo : EIATTR_NUM_BARRIERS
	.align		4
        /*0090*/ 	.byte	0x02, 0x4c
        /*0092*/ 	.byte	0x01
	.zero		1


	//----- nvinfo : EIATTR_MERCURY_ISA_VERSION
	.align		4
        /*0094*/ 	.byte	0x03, 0x5f
        /*0096*/ 	.short	0x0101


	//----- nvinfo : EIATTR_VRC_CTA_INIT_COUNT
	.align		4
        /*0098*/ 	.byte	0x02, 0x4a
	.zero		1
	.zero		1


	//----- nvinfo : EIATTR_EXIT_INSTR_OFFSETS
	.align		4
        /*009c*/ 	.byte	0x04, 0x1c
        /*009e*/ 	.short	(.L_3719 - .L_3718)


	//   ....[0]....
.L_3718:
        /*00a0*/ 	.word	0x000002c0


	//   ....[1]....
        /*00a4*/ 	.word	0x000009c0


	//----- nvinfo : EIATTR_MAX_THREADS
	.align		4
.L_3719:
        /*00a8*/ 	.byte	0x04, 0x05
        /*00aa*/ 	.short	(.L_3721 - .L_3720)
.L_3720:
        /*00ac*/ 	.word	0x00000100
        /*00b0*/ 	.word	0x00000001
        /*00b4*/ 	.word	0x00000001


	//----- nvinfo : EIATTR_CRS_STACK_SIZE
	.align		4
.L_3721:
        /*00b8*/ 	.byte	0x04, 0x1e
        /*00ba*/ 	.short	(.L_3723 - .L_3722)
.L_3722:
        /*00bc*/ 	.word	0x00000000


	//----- nvinfo : EIATTR_CBANK_PARAM_SIZE
	.align		4
.L_3723:
        /*00c0*/ 	.byte	0x03, 0x19
        /*00c2*/ 	.short	0x002c


	//----- nvinfo : EIATTR_PARAM_CBANK
	.align		4
        /*00c4*/ 	.byte	0x04, 0x0a
        /*00c6*/ 	.short	(.L_3725 - .L_3724)
	.align		4
.L_3724:
        /*00c8*/ 	.word	index@(.nv.constant0._Z24norm_dist_forward_kernelILi9ELi1EEvPKfS1_iiiiPff)
        /*00cc*/ 	.short	0x0380
        /*00ce*/ 	.short	0x002c


	//----- nvinfo : EIATTR_SW_WAR
	.align		4
.L_3725:
        /*00d0*/ 	.byte	0x04, 0x36
        /*00d2*/ 	.short	(.L_3727 - .L_3726)
.L_3726:
        /*00d4*/ 	.word	0x00000008
.L_3727:


//--------------------- .nv.info._Z24norm_dist_forward_kernelILi64ELi64EEvPKfS1_iiiiPff --------------------------
	.section	.nv.info._Z24norm_dist_forward_kernelILi64ELi64EEvPKfS1_iiiiPff,"",@"SHT_CUDA_INFO"
	.sectionflags	@""
	.align	4


	//----- nvinfo : EIATTR_CUDA_API_VERSION
	.align		4
        /*0000*/ 	.byte	0x04, 0x37
        /*0002*/ 	.short	(.L_3729 - .L_3728)
.L_3728:
        /*0004*/ 	.word	0x00000082


	//----- nvinfo : EIATTR_KPARAM_INFO
	.align		4
.L_3729:
        /*0008*/ 	.byte	0x04, 0x17
        /*000a*/ 	.short	(.L_3731 - .L_3730)
.L_3730:
        /*000c*/ 	.word	0x00000000
        /*0010*/ 	.short	0x0007
        /*0012*/ 	.short	0x0028
        /*0014*/ 	.byte	0x00, 0xf0, 0x11, 0x00


	//----- nvinfo : EIATTR_KPARAM_INFO
	.align		4
.L_3731:
        /*0018*/ 	.byte	0x04, 0x17
        /*001a*/ 	.short	(.L_3733 - .L_3732)
.L_3732:
        /*001c*/ 	.word	0x00000000
        /*0020*/ 	.short	0x0006
        /*0022*/ 	.short	0x0020
        /*0024*/ 	.byte	0x00, 0xf5, 0x21, 0x00


	//----- nvinfo : EIATTR_KPARAM_INFO
	.align		4
.L_3733:
        /*0028*/ 	.byte	0x04, 0x17
        /*002a*/ 	.short	(.L_3735 - .L_3734)
.L_3734:
        /*002c*/ 	.word	0x00000000
        /*0030*/ 	.short	0x0005
        /*0032*/ 	.short	0x001c
        /*0034*/ 	.byte	0x00, 0xf0, 0x11, 0x00


	//----- nvinfo : EIATTR_KPARAM_INFO
	.align		4
.L_3735:
        /*0038*/ 	.byte	0x04, 0x17
        /*003a*/ 	.short	(.L_3737 - .L_3736)
.L_3736:
        /*003c*/ 	.word	0x00000000
        /*0040*/ 	.short	0x0004
        /*0042*/ 	.short	0x0018
        /*0044*/ 	.byte	0x00, 0xf0, 0x11, 0x00


	//----- nvinfo : EIATTR_KPARAM_INFO
	.align		4
.L_3737:
        /*0048*/ 	.byte	0x04, 0x17
        /*004a*/ 	.short	(.L_3739 - .L_3738)
.L_3738:
        /*004c*/ 	.word	0x00000000
        /*0050*/ 	.short	0x0003
        /*0052*/ 	.short	0x0014
        /*0054*/ 	.byte	0x00, 0xf0, 0x11, 0x00


	//----- nvinfo : EIATTR_KPARAM_INFO
	.align		4
.L_3739:
        /*0058*/ 	.byte	0x04, 0x17
        /*005a*/ 	.short	(.L_3741 - .L_3740)
.L_3740:
        /*005c*/ 	.word	0x00000000
        /*0060*/ 	.short	0x0002
        /*0062*/ 	.short	0x0010
        /*0064*/ 	.byte	0x00, 0xf0, 0x11, 0x00


	//----- nvinfo : EIATTR_KPARAM_INFO
	.align		4
.L_3741:
        /*0068*/ 	.byte	0x04, 0x17
        /*006a*/ 	.short	(.L_3743 - .L_3742)
.L_3742:
        /*006c*/ 	.word	0x00000000
        /*0070*/ 	.short	0x0001
        /*0072*/ 	.short	0x0008
        /*0074*/ 	.byte	0x00, 0xf5, 0x21, 0x00


	//----- nvinfo : EIATTR_KPARAM_INFO
	.align		4
.L_3743:
        /*0078*/ 	.byte	0x04, 0x17
        /*007a*/ 	.short	(.L_3745 - .L_3744)
.L_3744:
        /*007c*/ 	.word	0x00000000
        /*0080*/ 	.short	0x0000
        /*0082*/ 	.short	0x0000
        /*0084*/ 	.byte	0x00, 0xf5, 0x21, 0x00


	//----- nvinfo : EIATTR_SPARSE_MMA_MASK
	.align		4
.L_3745:
        /*0088*/ 	.byte	0x03, 0x50
        /*008a*/ 	.short	0x0000


	//----- nvinfo : EIATTR_MAXREG_COUNT
	.align		4
        /*008c*/ 	.byte	0x03, 0x1b
        /*008e*/ 	.short	0x0040


	//----- nvinfo : EIATTR_NUM_BARRIERS
	.align		4
        /*0090*/ 	.byte	0x02, 0x4c
        /*0092*/ 	.byte	0x01
	.zero		1


	//----- nvinfo : EIATTR_MERCURY_ISA_VERSION
	.align		4
        /*0094*/ 	.byte	0x03, 0x5f
        /*0096*/ 	.short	0x0101


	//----- nvinfo : EIATTR_VRC_CTA_INIT_COUNT
	.align		4
        /*0098*/ 	.byte	0x02, 0x4a
	.zero		1
	.zero		1


	//----- nvinfo : EIATTR_EXIT_INSTR_OFFSETS
	.align		4
        /*009c*/ 	.byte	0x04, 0x1c
        /*009e*/ 	.short	(.L_3747 - .L_3746)


	//   ....[0]....
.L_3746:
        /*00a0*/ 	.word	0x00000320


	//   ....[1]....
        /*00a4*/ 	.word	0x00002460


	//----- nvinfo : EIATTR_MAX_THREADS
	.align		4
.L_3747:
        /*00a8*/ 	.byte	0x04, 0x05
        /*00aa*/ 	.short	(.L_3749 - .L_3748)
.L_3748:
        /*00ac*/ 	.word	0x00000100
        /*00b0*/ 	.word	0x00000001
        /*00b4*/ 	.word	0x00000001


	//----- nvinfo : EIATTR_CRS_STACK_SIZE
	.align		4
.L_3749:
        /*00b8*/ 	.byte	0x04, 0x1e
        /*00ba*/ 	.short	(.L_3751 - .L_3750)
.L_3750:
        /*00bc*/ 	.word	0x00000000


	//----- nvinfo : EIATTR_CBANK_PARAM_SIZE
	.align		4
.L_3751:
        /*00c0*/ 	.byte	0x03, 0x19
        /*00c2*/ 	.short	0x002c


	//----- nvinfo : EIATTR_PARAM_CBANK
	.align		4
        /*00c4*/ 	.byte	0x04, 0x0a
        /*00c6*/ 	.short	(.L_3753 - .L_3752)
	.align		4
.L_3752:
        /*00c8*/ 	.word	index@(.nv.constant0._Z24norm_dist_forward_kernelILi64ELi64EEvPKfS1_iiiiPff)
        /*00cc*/ 	.short	0x0380
        /*00ce*/ 	.short	0x002c


	//----- nvinfo : EIATTR_SW_WAR
	.align		4
.L_3753:
        /*00d0*/ 	.byte	0x04, 0x36
        /*00d2*/ 	.short	(.L_3755 - .L_3754)
.L_3754:
        /*00d4*/ 	.word	0x00000008
.L_3755:


//--------------------- .nv.info._Z24norm_dist_forward_kernelILi64ELi32EEvPKfS1_iiiiPff --------------------------
	.section	.nv.info._Z24norm_dist_forward_kernelILi64ELi32EEvPKfS1_iiiiPff,"",@"SHT_CUDA_INFO"
	.sectionflags	@""
	.align	4


	//----- nvinfo : EIATTR_CUDA_API_VERSION
	.align		4
        /*0000*/ 	.byte	0x04, 0x37
        /*0002*/ 	.short	(.L_3757 - .L_3756)
.L_3756:
        /*0004*/ 	.word	0x00000082


	//----- nvinfo : EIATTR_KPARAM_INFO
	.align		4
.L_3757:
        /*0008*/ 	.byte	0x04, 0x17
        /*000a*/ 	.short	(.L_3759 - .L_3758)
.L_3758:
        /*000c*/ 	.word	0x00000000
        /*0010*/ 	.short	0x0007
        /*0012*/ 	.short	0x0028
        /*0014*/ 	.byte	0x00, 0xf0, 0x11, 0x00


	//----- nvinfo : EIATTR_KPARAM_INFO
	.align		4
.L_3759:
        /*0018*/ 	.byte	0x04, 0x17
        /*001a*/ 	.short	(.L_3761 - .L_3760)
.L_3760:
        /*001c*/ 	.word	0x00000000
        /*0020*/ 	.short	0x0006
        /*0022*/ 	.short	0x0020
        /*0024*/ 	.byte	0x00, 0xf5, 0x21, 0x00


	//----- nvinfo : EIATTR_KPARAM_INFO
	.align		4
.L_3761:
        /*0028*/ 	.byte	0x04, 0x17
        /*002a*/ 	.short	(.L_3763 - .L_3762)
.L_3762:
        /*002c*/ 	.word	0x00000000
        /*0030*/ 	.short	0x0005
        /*0032*/ 	.short	0x001c
        /*0034*/ 	.byte	0x00, 0xf0, 0x11, 0x00


	//----- nvinfo : EIATTR_KPARAM_INFO
	.align		4
.L_3763:
        /*0038*/ 	.byte	0x04, 0x17
        /*003a*/ 	.short	(.L_3765 - .L_3764)
.L_3764:
        /*003c*/ 	.word	0x00000000
        /*0040*/ 	.short	0x0004
        /*0042*/ 	.short	0x0018
        /*0044*/ 	.byte	0x00, 0xf0, 0x11, 0x00


	//----- nvinfo : EIATTR_KPARAM_INFO
	.align		4
.L_3765:
        /*0048*/ 	.byte	0x04, 0x17
        /*004a*/ 	.short	(.L_3767 - .L_3766)
.L_3766:
        /*004c*/ 	.word	0x00000000
        /*0050*/ 	.short	0x0003
        /*0052*/ 	.short	0x0014
        /*0054*/ 	.byte	0x00, 0xf0, 0x11, 0x00


	//----- nvinfo : EIATTR_KPARAM_INFO
	.align		4
.L_3767:
        /*0058*/ 	.byte	0x04, 0x17
        /*005a*/ 	.short	(.L_3769 - .L_3768)
.L_3768:
        /*005c*/ 	.word	0x00000000
        /*0060*/ 	.short	0x0002
        /*0062*/ 	.short	0x0010
        /*0064*/ 	.byte	0x00, 0xf0, 0x11, 0x00


	//----- nvinfo : EIATTR_KPARAM_INFO
	.align		4
.L_3769:
        /*0068*/ 	.byte	0x04, 0x17
        /*006a*/ 	.short	(.L_3771 - .L_3770)
.L_3770:
        /*006c*/ 	.word	0x00000000
        /*0070*/ 	.short	0x0001
        /*0072*/ 	.short	0x0008
        /*0074*/ 	.byte	0x00, 0xf5, 0x21, 0x00


	//----- nvinfo : EIATTR_KPARAM_INFO
	.align		4
.L_3771:
        /*0078*/ 	.byte	0x04, 0x17
        /*007a*/ 	.short	(.L_3773 - .L_3772)
.L_3772:
        /*007c*/ 	.word	0x00000000
        /*0080*/ 	.short	0x0000
        /*0082*/ 	.short	0x0000
        /*0084*/ 	.byte	0x00, 0xf5, 0x21, 0x00


	//----- nvinfo : EIATTR_SPARSE_MMA_MASK
	.align		4
.L_3773:
        /*0088*/ 	.byte	0x03, 0x50
        /*008a*/ 	.short	0x0000


	//----- nvinfo : EIATTR_MAXREG_COUNT
	.align		4
        /*008c*/ 	.byte	0x03, 0x1b
        /*008e*/ 	.short	0x0040


	//----- nvinfo : EIATTR_NUM_BARRIERS
	.align		4
        /*0090*/ 	.byte	0x02, 0x4c
        /*0092*/ 	.byte	0x01
	.zero		1


	//----- nvinfo : EIATTR_MERCURY_ISA_VERSION
	.align		4
        /*0094*/ 	.byte	0x03, 0x5f
        /*0096*/ 	.short	0x0101


	//----- nvinfo : EIATTR_VRC_CTA_INIT_COUNT
	.align		4
        /*0098*/ 	.byte	0x02, 0x4a
	.zero		1
	.zero		1


	//----- nvinfo : EIATTR_EXIT_INSTR_OFFSETS
	.align		4
        /*009c*/ 	.byte	0x04, 0x1c
        /*009e*/ 	.short	(.L_3775 - .L_3774)


	//   ....[0]....
.L_3774:
        /*00a0*/ 	.word	0x00000320


	//   ....[1]....
        /*00a4*/ 	.word	0x00002470


	//----- nvinfo : EIATTR_MAX_THREADS
	.align		4
.L_3775:
        /*00a8*/ 	.byte	0x04, 0x05
        /*00aa*/ 	.short	(.L_3777 - .L_3776)
.L_3776:
        /*00ac*/ 	.word	0x00000100
        /*00b0*/ 	.word	0x00000001
        /*00b4*/ 	.word	0x00000001


	//----- nvinfo : EIATTR_CRS_STACK_SIZE
	.align		4
.L_3777:
        /*00b8*/ 	.byte	0x04, 0x1e
        /*00ba*/ 	.short	(.L_3779 - .L_3778)
.L_3778:
        /*00bc*/ 	.word	0x00000000


	//----- nvinfo : EIATTR_CBANK_PARAM_SIZE
	.align		4
.L_3779:
        /*00c0*/ 	.byte	0x03, 0x19
        /*00c2*/ 	.short	0x002c


	//----- nvinfo : EIATTR_PARAM_CBANK
	.align		4
        /*00c4*/ 	.byte	0x04, 0x0a
        /*00c6*/ 	.short	(.L_3781 - .L_3780)
	.align		4
.L_3780:
        /*00c8*/ 	.word	index@(.nv.constant0._Z24norm_dist_forward_kernelILi64ELi32EEvPKfS1_iiiiPff)
        /*00cc*/ 	.short	0x0380
        /*00ce*/ 	.short	0x002c


	//----- nvinfo : EIATTR_SW_WAR
	.align		4
.L_3781:
        /*00d0*/ 	.byte	0x04, 0x36
        /*00d2*/ 	.short	(.L_3783 - .L_3782)
.L_3782:
        /*00d4*/ 	.word	0x00000008
.L_3783:


//--------------------- .nv.info._Z24norm_dist_forward_kernelILi32ELi64EEvPKfS1_iiiiPff --------------------------
	.section	.nv.info._Z24norm_dist_forward_kernelILi32ELi64EEvPKfS1_iiiiPff,"",@"SHT_CUDA_INFO"
	.sectionflags	@""
	.align	4


	//----- nvinfo : EIATTR_CUDA_API_VERSION
	.align		4
        /*0000*/ 	.byte	0x04, 0x37
        /*0002*/ 	.short	(.L_3785 - .L_3784)
.L_3784:
        /*0004*/ 	.word	0x00000082


	//----- nvinfo : EIATTR_KPARAM_INFO
	.align		4
.L_3785:
        /*0008*/ 	.byte	0x04, 0x17
        /*000a*/ 	.short	(.L_3787 - .L_3786)
.L_3786:
        /*000c*/ 	.word	0x00000000
        /*0010*/ 	.short	0x0007
        /*0012*/ 	.short	0x0028
        /*0014*/ 	.byte	0x00, 0xf0, 0x11, 0x00


	//----- nvinfo : EIATTR_KPARAM_INFO
	.align		4
.L_3787:
        /*0018*/ 	.byte	0x04, 0x17
        /*001a*/ 	.short	(.L_3789 - .L_3788)
.L_3788:
        /*001c*/ 	.word	0x00000000
        /*0020*/ 	.short	0x0006
        /*0022*/ 	.short	0x0020
        /*0024*/ 	.byte	0x00, 0xf5, 0x21, 0x00


	//----- nvinfo : EIATTR_KPARAM_INFO
	.align		4
.L_3789:
        /*0028*/ 	.byte	0x04, 0x17
        /*002a*/ 	.short	(.L_3791 - .L_3790)
.L_3790:
        /*002c*/ 	.word	0x00000000
        /*0030*/ 	.short	0x0005
        /*0032*/ 	.short	0x001c
        /*0034*/ 	.byte	0x00, 0xf0, 0x11, 0x00


	//----- nvinfo : EIATTR_KPARAM_INFO
	.align		4
.L_3791:
        /*0038*/ 	.byte	0x04, 0x17
        /*003a*/ 	.short	(.L_3793 - .L_3792)
.L_3792:
        /*003c*/ 	.word	0x00000000
        /*0040*/ 	.short	0x0004
        /*0042*/ 	.short	0x0018
        /*0044*/ 	.byte	0x00, 0xf0, 0x11, 0x00


	//----- nvinfo : EIATTR_KPARAM_INFO
	.align		4
.L_3793:
        /*0048*/ 	.byte	0x04, 0x17
        /*004a*/ 	.short	(.L_3795 - .L_3794)
.L_3794:
        /*004c*/ 	.word	0x00000000
        /*0050*/ 	.short	0x0003
        /*0052*/ 	.short	0x0014
        /*0054*/ 	.byte	0x00, 0xf0, 0x11, 0x00


	//----- nvinfo : EIATTR_KPARAM_INFO
	.align		4
.L_3795:
        /*0058*/ 	.byte	0x04, 0x17
        /*005a*/ 	.short	(.L_3797 - .L_3796)
.L_3796:
        /*005c*/ 	.word	0x00000000
        /*0060*/ 	.short	0x0002
        /*0062*/ 	.short	0x0010
        /*0064*/ 	.byte	0x00, 0xf0, 0x11, 0x00


	//----- nvinfo : EIATTR_KPARAM_INFO
	.align		4
.L_3797:
        /*0068*/ 	.byte	0x04, 0x17
        /*006a*/ 	.short	(.L_3799 - .L_3798)
.L_3798:
        /*006c*/ 	.word	0x00000000
        /*0070*/ 	.short	0x0001
        /*0072*/ 	.short	0x0008
        /*0074*/ 	.byte	0x00, 0xf5, 0x21, 0x00


	//----- nvinfo : EIATTR_KPARAM_INFO
	.align		4
.L_3799:
        /*0078*/ 	.byte	0x04, 0x17
        /*007a*/ 	.short	(.L_3801 - .L_3800)
.L_3800:
        /*007c*/ 	.word	0x00000000
        /*0080*/ 	.short	0x0000
        /*0082*/ 	.short	0x0000
        /*0084*/ 	.byte	0x00, 0xf5, 0x21, 0x00


	//----- nvinfo : EIATTR_SPARSE_MMA_MASK
	.align		4
.L_3801:
        /*0088*/ 	.byte	0x03, 0x50
        /*008a*/ 	.short	0x0000


	//----- nvinfo : EIATTR_MAXREG_COUNT
	.align		4
        /*008c*/ 	.byte	0x03, 0x1b
        /*008e*/ 	.short	0x0040


	//----- nvinfo : EIATTR_NUM_BARRIERS
	.align		4
        /*0090*/ 	.byte	0x02, 0x4c
        /*0092*/ 	.byte	0x01
	.zero		1


	//----- nvinfo : EIATTR_MERCURY_ISA_VERSION
	.align		4
        /*0094*/ 	.byte	0x03, 0x5f
        /*0096*/ 	.short	0x0101


	//----- nvinfo : EIATTR_VRC_CTA_INIT_COUNT
	.align		4
        /*0098*/ 	.byte	0x02, 0x4a
	.zero		1
	.zero		1


	//----- nvinfo : EIATTR_EXIT_INSTR_OFFSETS
	.align		4
        /*009c*/ 	.byte	0x04, 0x1c
        /*009e*/ 	.short	(.L_3803 - .L_3802)


	//   ....[0]....
.L_3802:
        /*00a0*/ 	.word	0x00000320


	//   ....[1]....
        /*00a4*/ 	.word	0x00002470


	//----- nvinfo : EIATTR_MAX_THREADS
	.align		4
.L_3803:
        /*00a8*/ 	.byte	0x04, 0x05
        /*00aa*/ 	.short	(.L_3805 - .L_3804)
.L_3804:
        /*00ac*/ 	.word	0x00000100
        /*00b0*/ 	.word	0x00000001
        /*00b4*/ 	.word	0x00000001


	//----- nvinfo : EIATTR_CRS_STACK_SIZE
	.align		4
.L_3805:
        /*00b8*/ 	.byte	0x04, 0x1e
        /*00ba*/ 	.short	(.L_3807 - .L_3806)
.L_3806:
        /*00bc*/ 	.word	0x00000000


	//----- nvinfo : EIATTR_CBANK_PARAM_SIZE
	.align		4
.L_3807:
        /*00c0*/ 	.byte	0x03, 0x19
        /*00c2*/ 	.short	0x002c


	//----- nvinfo : EIATTR_PARAM_CBANK
	.align		4
        /*00c4*/ 	.byte	0x04, 0x0a
        /*00c6*/ 	.short	(.L_3809 - .L_3808)
	.align		4
.L_3808:
        /*00c8*/ 	.word	index@(.nv.constant0._Z24norm_dist_forward_kernelILi32ELi64EEvPKfS1_iiiiPff)
        /*00cc*/ 	.short	0x0380
        /*00ce*/ 	.short	0x002c


	//----- nvinfo : EIATTR_SW_WAR
	.align		4
.L_3809:
        /*00d0*/ 	.byte	0x04, 0x36
        /*00d2*/ 	.short	(.L_3811 - .L_3810)
.L_3810:
        /*00d4*/ 	.word	0x00000008
.L_3811:


//--------------------- .nv.info._Z24norm_dist_forward_kernelILi32ELi32EEvPKfS1_iiiiPff --------------------------
	.section	.nv.info._Z24norm_dist_forward_kernelILi32ELi32EEvPKfS1_iiiiPff,"",@"SHT_CUDA_INFO"
	.sectionflags	@""
	.align	4


	//----- nvinfo : EIATTR_CUDA_API_VERSION
	.align		4
        /*0000*/ 	.byte	0x04, 0x37
        /*0002*/ 	.short	(.L_3813 - .L_3812)
.L_3812:
        /*0004*/ 	.word	0x00000082


	//----- nvinfo : EIATTR_KPARAM_INFO
	.align		4
.L_3813:
        /*0008*/ 	.byte	0x04, 0x17
        /*000a*/ 	.short	(.L_3815 - .L_3814)
.L_3814:
        /*000c*/ 	.word	0x00000000
        /*0010*/ 	.short	0x0007
        /*0012*/ 	.short	0x0028
        /*0014*/ 	.byte	0x00, 0xf0, 0x11, 0x00


	//----- nvinfo : EIATTR_KPARAM_INFO
	.align		4
.L_3815:
        /*0018*/ 	.byte	0x04, 0x17
        /*001a*/ 	.short	(.L_3817 - .L_3816)
.L_3816:
        /*001c*/ 	.word	0x00000000
        /*0020*/ 	.short	0x0006
        /*0022*/ 	.short	0x0020
        /*0024*/ 	.byte	0x00, 0xf5, 0x21, 0x00


	//----- nvinfo : EIATTR_KPARAM_INFO
	.align		4
.L_3817:
        /*0028*/ 	.byte	0x04, 0x17
        /*002a*/ 	.short	(.L_3819 - .L_3818)
.L_3818:
        /*002c*/ 	.word	0x00000000
        /*0030*/ 	.short	0x0005
        /*0032*/ 	.short	0x001c
        /*0034*/ 	.byte	0x00, 0xf0, 0x11, 0x00


	//----- nvinfo : EIATTR_KPARAM_INFO
	.align		4
.L_3819:
        /*0038*/ 	.byte	0x04, 0x17
        /*003a*/ 	.short	(.L_3821 - .L_3820)
.L_3820:
        /*003c*/ 	.word	0x00000000
        /*0040*/ 	.short	0x0004
        /*0042*/ 	.short	0x0018
        /*0044*/ 	.byte	0x00, 0xf0, 0x11, 0x00


	//----- nvinfo : EIATTR_KPARAM_INFO
	.align		4
.L_3821:
        /*0048*/ 	.byte	0x04, 0x17
        /*004a*/ 	.short	(.L_3823 - .L_3822)
.L_3822:
        /*004c*/ 	.word	0x00000000
        /*0050*/ 	.short	0x0003
        /*0052*/ 	.short	0x0014
        /*0054*/ 	.byte	0x00, 0xf0, 0x11, 0x00


	//----- nvinfo : EIATTR_KPARAM_INFO
	.align		4
.L_3823:
        /*0058*/ 	.byte	0x04, 0x17
        /*005a*/ 	.short	(.L_3825 - .L_3824)
.L_3824:
        /*005c*/ 	.word	0x00000000
        /*0060*/ 	.short	0x0002
        /*0062*/ 	.short	0x0010
        /*0064*/ 	.byte	0x00, 0xf0, 0x11, 0x00


	//----- nvinfo : EIATTR_KPARAM_INFO
	.align		4
.L_3825:
        /*0068*/ 	.byte	0x04, 0x17
        /*006a*/ 	.short	(.L_3827 - .L_3826)
.L_3826:
        /*006c*/ 	.word	0x00000000
        /*0070*/ 	.short	0x0001
        /*0072*/ 	.short	0x0008
        /*0074*/ 	.byte	0x00, 0xf5, 0x21, 0x00


	//----- nvinfo : EIATTR_KPARAM_INFO
	.align		4
.L_3827:
        /*0078*/ 	.byte	0x04, 0x17
        /*007a*/ 	.short	(.L_3829 - .L_3828)
.L_3828:
        /*007c*/ 	.word	0x00000000
        /*0080*/ 	.short	0x0000
        /*0082*/ 	.short	0x0000
        /*0084*/ 	.byte	0x00, 0xf5, 0x21, 0x00


	//----- nvinfo : EIATTR_SPARSE_MMA_MASK
	.align		4
.L_3829:
        /*0088*/ 	.byte	0x03, 0x50
        /*008a*/ 	.short	0x0000


	//----- nvinfo : EIATTR_MAXREG_COUNT
	.align		4
        /*008c*/ 	.byte	0x03, 0x1b
        /*008e*/ 	.short	0x0040


	//----- nvinfo : EIATTR_NUM_BARRIERS
	.align		4
        /*0090*/ 	.byte	0x02, 0x4c
        /*0092*/ 	.byte	0x01
	.zero		1


	//----- nvinfo : EIATTR_MERCURY_ISA_VERSION
	.align		4
        /*0094*/ 	.byte	0x03, 0x5f
        /*0096*/ 	.short	0x0101


	//----- nvinfo : EIATTR_VRC_CTA_INIT_COUNT
	.align		4
        /*0098*/ 	.byte	0x02, 0x4a
	.zero		1
	.zero		1


	//----- nvinfo : EIATTR_EXIT_INSTR_OFFSETS
	.align		4
        /*009c*/ 	.byte	0x04, 0x1c
        /*009e*/ 	.short	(.L_3831 - .L_3830)


	//   ....[0]....
.L_3830:
        /*00a0*/ 	.word	0x00000320


	//   ....[1]....
        /*00a4*/ 	.word	0x00002460


	//----- nvinfo : EIATTR_MAX_THREADS
	.align		4
.L_3831:
        /*00a8*/ 	.byte	0x04, 0x05
        /*00aa*/ 	.short	(.L_3833 - .L_3832)
.L_3832:
        /*00ac*/ 	.word	0x00000100
        /*00b0*/ 	.word	0x00000001
        /*00b4*/ 	.word	0x00000001


	//----- nvinfo : EIATTR_CRS_STACK_SIZE
	.align		4
.L_3833:
        /*00b8*/ 	.byte	0x04, 0x1e
        /*00ba*/ 	.short	(.L_3835 - .L_3834)
.L_3834:
        /*00bc*/ 	.word	0x00000000


	//----- nvinfo : EIATTR_CBANK_PARAM_SIZE
	.align		4
.L_3835:
        /*00c0*/ 	.byte	0x03, 0x19
        /*00c2*/ 	.short	0x002c


	//----- nvinfo : EIATTR_PARAM_CBANK
	.align		4
        /*00c4*/ 	.byte	0x04, 0x0a
        /*00c6*/ 	.short	(.L_3837 - .L_3836)
	.align		4
.L_3836:
        /*00c8*/ 	.word	index@(.nv.constant0._Z24norm_dist_forward_kernelILi32ELi32EEvPKfS1_iiiiPff)
        /*00cc*/ 	.short	0x0380
        /*00ce*/ 	.short	0x002c


	//----- nvinfo : EIATTR_SW_WAR
	.align		4
.L_3837:
        /*00d0*/ 	.byte	0x04, 0x36
        /*00d2*/ 	.short	(.L_3839 - .L_3838)
.L_3838:
        /*00d4*/ 	.word	0x00000008
.L_3839:


//--------------------- .nv.info._Z24norm_dist_forward_kernelILi32ELi16EEvPKfS1_iiiiPff --------------------------
	.section	.nv.info._Z24norm_dist_forward_kernelILi32ELi16EEvPKfS1_iiiiPff,"",@"SHT_CUDA_INFO"
	.sectionflags	@""
	.align	4


	//----- nvinfo : EIATTR_CUDA_API_VERSION
	.align		4
        /*0000*/ 	.byte	0x04, 0x37
        /*0002*/ 	.short	(.L_3841 - .L_3840)
.L_3840:
        /*0004*/ 	.word	0x00000082


	//----- nvinfo : EIATTR_KPARAM_INFO
	.align		4
.L_3841:
        /*0008*/ 	.byte	0x04, 0x17
        /*000a*/ 	.short	(.L_3843 - .L_3842)
.L_3842:
        /*000c*/ 	.word	0x00000000
        /*0010*/ 	.short	0x0007
        /*0012*/ 	.short	0x0028
        /*0014*/ 	.byte	0x00, 0xf0, 0x11, 0x00


	//----- nvinfo : EIATTR_KPARAM_INFO
	.align		4
.L_3843:
        /*0018*/ 	.byte	0x04, 0x17
        /*001a*/ 	.short	(.L_3845 - .L_3844)
.L_3844:
        /*001c*/ 	.word	0x00000000
        /*0020*/ 	.short	0x0006
        /*0022*/ 	.short	0x0020
        /*0024*/ 	.byte	0x00, 0xf5, 0x21, 0x00


	//----- nvinfo : EIATTR_KPARAM_INFO
	.align		4
.L_3845:
        /*0028*/ 	.byte	0x04, 0x17
        /*002a*/ 	.short	(.L_3847 - .L_3846)
.L_3846:
        /*002c*/ 	.word	0x00000000
        /*0030*/ 	.short	0x0005
        /*0032*/ 	.short	0x001c
        /*0034*/ 	.byte	0x00, 0xf0, 0x11, 0x00


	//----- nvinfo : EIATTR_KPARAM_INFO
	.align		4
.L_3847:
        /*0038*/ 	.byte	0x04, 0x17
        /*003a*/ 	.short	(.L_3849 - .L_3848)
.L_3848:
        /*003c*/ 	.word	0x00000000
        /*0040*/ 	.short	0x0004
        /*0042*/ 	.short	0x0018
        /*0044*/ 	.byte	0x00, 0xf0, 0x11, 0x00


	//----- nvinfo : EIATTR_KPARAM_INFO
	.align		4
.L_3849:
        /*0048*/ 	.byte	0x04, 0x17
        /*004a*/ 	.short	(.L_3851 - .L_3850)
.L_3850:
        /*004c*/ 	.word	0x00000000
        /*0050*/ 	.short	0x0003
        /*0052*/ 	.short	0x0014
        /*0054*/ 	.byte	0x00, 0xf0, 0x11, 0x00


	//----- nvinfo : EIATTR_KPARAM_INFO
	.align		4
.L_3851:
        /*0058*/ 	.byte	0x04, 0x17
        /*005a*/ 	.short	(.L_3853 - .L_3852)
.L_3852:
        /*005c*/ 	.word	0x00000000
        /*0060*/ 	.short	0x0002
        /*0062*/ 	.short	0x0010
        /*0064*/ 	.byte	0x00, 0xf0, 0x11, 0x00


	//----- nvinfo : EIATTR_KPARAM_INFO
	.align		4
.L_3853:
        /*0068*/ 	.byte	0x04, 0x17
        /*006a*/ 	.short	(.L_3855 - .L_3854)
.L_3854:
        /*006c*/ 	.word	0x00000000
        /*0070*/ 	.short	0x0001
        /*0072*/ 	.short	0x0008
        /*0074*/ 	.byte	0x00, 0xf5, 0x21, 0x00


	//----- nvinfo : EIATTR_KPARAM_INFO
	.align		4
.L_3855:
        /*0078*/ 	.byte	0x04, 0x17
        /*007a*/ 	.short	(.L_3857 - .L_3856)
.L_3856:
        /*007c*/ 	.word	0x00000000
        /*0080*/ 	.short	0x0000
        /*0082*/ 	.short	0x0000
        /*0084*/ 	.byte	0x00, 0xf5, 0x21, 0x00


	//----- nvinfo : EIATTR_SPARSE_MMA_MASK
	.align		4
.L_3857:
        /*0088*/ 	.byte	0x03, 0x50
        /*008a*/ 	.short	0x0000


	//----- nvinfo : EIATTR_MAXREG_COUNT
	.align		4
        /*008c*/ 	.byte	0x03, 0x1b
        /*008e*/ 	.short	0x0040


	//----- nvinfo : EIATTR_NUM_BARRIERS
	.align		4
        /*0090*/ 	.byte	0x02, 0x4c
        /*0092*/ 	.byte	0x01
	.zero		1


	//----- nvinfo : EIATTR_MERCURY_ISA_VERSION
	.align		4
        /*0094*/ 	.byte	0x03, 0x5f
        /*0096*/ 	.short	0x0101


	//----- nvinfo : EIATTR_VRC_CTA_INIT_COUNT
	.align		4
        /*0098*/ 	.byte	0x02, 0x4a
	.zero		1
	.zero		1


	//----- nvinfo : EIATTR_EXIT_INSTR_OFFSETS
	.align		4
        /*009c*/ 	.byte	0x04, 0x1c
        /*009e*/ 	.short	(.L_3859 - .L_3858)


	//   ....[0]....
.L_3858:
        /*00a0*/ 	.word	0x00000320


	//   ....[1]....
        /*00a4*/ 	.word	0x00002480


	//----- nvinfo : EIATTR_MAX_THREADS
	.align		4
.L_3859:
        /*00a8*/ 	.byte	0x04, 0x05
        /*00aa*/ 	.short	(.L_3861 - .L_3860)
.L_3860:
        /*00ac*/ 	.word	0x00000100
        /*00b0*/ 	.word	0x00000001
        /*00b4*/ 	.word	0x00000001


	//----- nvinfo : EIATTR_CRS_STACK_SIZE
	.align		4
.L_3861:
        /*00b8*/ 	.byte	0x04, 0x1e
        /*00ba*/ 	.short	(.L_3863 - .L_3862)
.L_3862:
        /*00bc*/ 	.word	0x00000000


	//----- nvinfo : EIATTR_CBANK_PARAM_SIZE
	.align		4
.L_3863:
        /*00c0*/ 	.byte	0x03, 0x19
        /*00c2*/ 	.short	0x002c


	//----- nvinfo : EIATTR_PARAM_CBANK
	.align		4
        /*00c4*/ 	.byte	0x04, 0x0a
        /*00c6*/ 	.short	(.L_3865 - .L_3864)
	.align		4
.L_3864:
        /*00c8*/ 	.word	index@(.nv.constant0._Z24norm_dist_forward_kernelILi32ELi16EEvPKfS1_iiiiPff)
        /*00cc*/ 	.short	0x0380
        /*00ce*/ 	.short	0x002c


	//----- nvinfo : EIATTR_SW_WAR
	.align		4
.L_3865:
        /*00d0*/ 	.byte	0x04, 0x36
        /*00d2*/ 	.short	(.L_3867 - .L_3866)
.L_3866:
        /*00d4*/ 	.word	0x00000008
.L_3867:


//--------------------- .nv.info._Z24norm_dist_forward_kernelILi16ELi32EEvPKfS1_iiiiPff --------------------------
	.section	.nv.info._Z24norm_dist_forward_kernelILi16ELi32EEvPKfS1_iiiiPff,"",@"SHT_CUDA_INFO"
	.sectionflags	@""
	.align	4


	//----- nvinfo : EIATTR_CUDA_API_VERSION
	.align		4
        /*0000*/ 	.byte	0x04, 0x37
        /*0002*/ 	.short	(.L_3869 - .L_3868)
.L_3868:
        /*0004*/ 	.word	0x00000082


	//----- nvinfo : EIATTR_KPARAM_INFO
	.align		4
.L_3869:
        /*0008*/ 	.byte	0x04, 0x17
        /*000a*/ 	.short	(.L_3871 - .L_3870)
.L_3870:
        /*000c*/ 	.word	0x00000000
        /*0010*/ 	.short	0x0007
        /*0012*/ 	.short	0x0028
        /*0014*/ 	.byte	0x00, 0xf0, 0x11, 0x00


	//----- nvinfo : EIATTR_KPARAM_INFO
	.align		4
.L_3871:
        /*0018*/ 	.byte	0x04, 0x17
        /*001a*/ 	.short	(.L_3873 - .L_3872)
.L_3872:
        /*001c*/ 	.word	0x00000000
        /*0020*/ 	.short	0x0006
        /*0022*/ 	.short	0x0020
        /*0024*/ 	.byte	0x00, 0xf5, 0x21, 0x00


	//----- nvinfo : EIATTR_KPARAM_INFO
	.align		4
.L_3873:
        /*0028*/ 	.byte	0x04, 0x17
        /*002a*/ 	.short	(.L_3875 - .L_3874)
.L_3874:
        /*002c*/ 	.word	0x00000000
        /*0030*/ 	.short	0x0005
        /*0032*/ 	.short	0x001c
        /*0034*/ 	.byte	0x00, 0xf0, 0x11, 0x00


	//----- nvinfo : EIATTR_KPARAM_INFO
	.align		4
.L_3875:
        /*0038*/ 	.byte	0x04, 0x17
        /*003a*/ 	.short	(.L_3877 - .L_3876)
.L_3876:
        /*003c*/ 	.word	0x00000000
        /*0040*/ 	.short	0x0004
        /*0042*/ 	.short	0x0018
        /*0044*/ 	.byte	0x00, 0xf0, 0x11, 0x00


	//----- nvinfo : EIATTR_KPARAM_INFO
	.align		4
.L_3877:
        /*0048*/ 	.byte	0x04, 0x17
        /*004a*/ 	.short	(.L_3879 - .L_3878)
.L_3878:
        /*004c*/ 	.word	0x00000000
        /*0050*/ 	.short	0x0003
        /*0052*/ 	.short	0x0014
        /*0054*/ 	.byte	0x00, 0xf0, 0x11, 0x00


	//----- nvinfo : EIATTR_KPARAM_INFO
	.align		4
.L_3879:
        /*0058*/ 	.byte	0x04, 0x17
        /*005a*/ 	.short	(.L_3881 - .L_3880)
.L_3880:
        /*005c*/ 	.word	0x00000000
        /*0060*/ 	.short	0x0002
        /*0062*/ 	.short	0x0010
        /*0064*/ 	.byte	0x00, 0xf0, 0x11, 0x00


	//----- nvinfo : EIATTR_KPARAM_INFO
	.align		4
.L_3881:
        /*0068*/ 	.byte	0x04, 0x17
        /*006a*/ 	.short	(.L_3883 - .L_3882)
.L_3882:
        /*006c*/ 	.word	0x00000000
        /*0070*/ 	.short	0x0001
        /*0072*/ 	.short	0x0008
        /*0074*/ 	.byte	0x00, 0xf5, 0x21, 0x00


	//----- nvinfo : EIATTR_KPARAM_INFO
	.align		4
.L_3883:
        /*0078*/ 	.byte	0x04, 0x17
        /*007a*/ 	.short	(.L_3885 - .L_3884)
.L_3884:
        /*007c*/ 	.word	0x00000000
        /*0080*/ 	.short	0x0000
        /*0082*/ 	.short	0x0000
        /*0084*/ 	.byte	0x00, 0xf5, 0x21, 0x00


	//----- nvinfo : EIATTR_SPARSE_MMA_MASK
	.align		4
.L_3885:
        /*0088*/ 	.byte	0x03, 0x50
        /*008a*/ 	.short	0x0000


	//----- nvinfo : EIATTR_MAXREG_COUNT
	.align		4
        /*008c*/ 	.byte	0x03, 0x1b
        /*008e*/ 	.short	0x0040


	//----- nvinfo : EIATTR_NUM_BARRIERS
	.align		4
        /*0090*/ 	.byte	0x02, 0x4c
        /*0092*/ 	.byte	0x01
	.zero		1


	//----- nvinfo : EIATTR_MERCURY_ISA_VERSION
	.align		4
        /*0094*/ 	.byte	0x03, 0x5f
        /*0096*/ 	.short	0x0101


	//----- nvinfo : EIATTR_VRC_CTA_INIT_COUNT
	.align		4
        /*0098*/ 	.byte	0x02, 0x4a
	.zero		1
	.zero		1


	//----- nvinfo : EIATTR_EXIT_INSTR_OFFSETS
	.align		4
        /*009c*/ 	.byte	0x04, 0x1c
        /*009e*/ 	.short	(.L_3887 - .L_3886)


	//   ....[0]....
.L_3886:
        /*00a0*/ 	.word	0x00000320


	//   ....[1]....
        /*00a4*/ 	.word	0x00002470


	//----- nvinfo : EIATTR_MAX_THREADS
	.align		4
.L_3887:
        /*00a8*/ 	.byte	0x04, 0x05
        /*00aa*/ 	.short	(.L_3889 - .L_3888)
.L_3888:
        /*00ac*/ 	.word	0x00000100
        /*00b0*/ 	.word	0x00000001
        /*00b4*/ 	.word	0x00000001


	//----- nvinfo : EIATTR_CRS_STACK_SIZE
	.align		4
.L_3889:
        /*00b8*/ 	.byte	0x04, 0x1e
        /*00ba*/ 	.short	(.L_3891 - .L_3890)
.L_3890:
        /*00bc*/ 	.word	0x00000000


	//----- nvinfo : EIATTR_CBANK_PARAM_SIZE
	.align		4
.L_3891:
        /*00c0*/ 	.byte	0x03, 0x19
        /*00c2*/ 	.short	0x002c


	//----- nvinfo : EIATTR_PARAM_CBANK
	.align		4
        /*00c4*/ 	.byte	0x04, 0x0a
        /*00c6*/ 	.short	(.L_3893 - .L_3892)
	.align		4
.L_3892:
        /*00c8*/ 	.word	index@(.nv.constant0._Z24norm_dist_forward_kernelILi16ELi32EEvPKfS1_iiiiPff)
        /*00cc*/ 	.short	0x0380
        /*00ce*/ 	.short	0x002c


	//----- nvinfo : EIATTR_SW_WAR
	.align		4
.L_3893:
        /*00d0*/ 	.byte	0x04, 0x36
        /*00d2*/ 	.short	(.L_3895 - .L_3894)
.L_3894:
        /*00d4*/ 	.word	0x00000008
.L_3895:


//--------------------- .nv.info._Z24norm_dist_forward_kernelILi16ELi16EEvPKfS1_iiiiPff --------------------------
	.section	.nv.info._Z24norm_dist_forward_kernelILi16ELi16EEvPKfS1_iiiiPff,"",@"SHT_CUDA_INFO"
	.sectionflags	@""
	.align	4


	//----- nvinfo : EIATTR_CUDA_API_VERSION
	.align		4
        /*0000*/ 	.byte	0x04, 0x37
        /*0002*/ 	.short	(.L_3897 - .L_3896)
.L_3896:
        /*0004*/ 	.word	0x00000082


	//----- nvinfo : EIATTR_KPARAM_INFO
	.align		4
.L_3897:
        /*0008*/ 	.byte	0x04, 0x17
        /*000a*/ 	.short	(.L_3899 - .L_3898)
.L_3898:
        /*000c*/ 	.word	0x00000000
        /*0010*/ 	.short	0x0007
        /*0012*/ 	.short	0x0028
        /*0014*/ 	.byte	0x00, 0xf0, 0x11, 0x00


	//----- nvinfo : EIATTR_KPARAM_INFO
	.align		4
.L_3899:
        /*0018*/ 	.byte	0x04, 0x17
        /*001a*/ 	.short	(.L_3901 - .L_3900)
.L_3900:
        /*001c*/ 	.word	0x00000000
        /*0020*/ 	.short	0x0006
        /*0022*/ 	.short	0x0020
        /*0024*/ 	.byte	0x00, 0xf5, 0x21, 0x00


	//----- nvinfo : EIATTR_KPARAM_INFO
	.align		4
.L_3901:
        /*0028*/ 	.byte	0x04, 0x17
        /*002a*/ 	.short	(.L_3903 - .L_3902)
.L_3902:
        /*002c*/ 	.word	0x00000000
        /*0030*/ 	.short	0x0005
        /*0032*/ 	.short	0x001c
        /*0034*/ 	.byte	0x00, 0xf0, 0x11, 0x00


	//----- nvinfo : EIATTR_KPARAM_INFO
	.align		4
.L_3903:
        /*0038*/ 	.byte	0x04, 0x17
        /*003a*/ 	.short	(.L_3905 - .L_3904)
.L_3904:
        /*003c*/ 	.word	0x00000000
        /*0040*/ 	.short	0x0004
        /*0042*/ 	.short	0x0018
        /*0044*/ 	.byte	0x00, 0xf0, 0x11, 0x00


	//----- nvinfo : EIATTR_KPARAM_INFO
	.align		4
.L_3905:
        /*0048*/ 	.byte	0x04, 0x17
        /*004a*/ 	.short	(.L_3907 - .L_3906)
.L_3906:
        /*004c*/ 	.word	0x00000000
        /*0050*/ 	.short	0x0003
        /*0052*/ 	.short	0x0014
        /*0054*/ 	.byte	0x00, 0xf0, 0x11, 0x00


	//----- nvinfo : EIATTR_KPARAM_INFO
	.align		4
.L_3907:
        /*0058*/ 	.byte	0x04, 0x17
        /*005a*/ 	.short	(.L_3909 - .L_3908)
.L_3908:
        /*005c*/ 	.word	0x00000000
        /*0060*/ 	.short	0x0002
        /*0062*/ 	.short	0x0010
        /*0064*/ 	.byte	0x00, 0xf0, 0x11, 0x00


	//----- nvinfo : EIATTR_KPARAM_INFO
	.align		4
.L_3909:
        /*0068*/ 	.byte	0x04, 0x17
        /*006a*/ 	.short	(.L_3911 - .L_3910)
.L_3910:
        /*006c*/ 	.word	0x00000000
        /*0070*/ 	.short	0x0001
        /*0072*/ 	.short	0x0008
        /*0074*/ 	.byte	0x00, 0xf5, 0x21, 0x00


	//----- nvinfo : EIATTR_KPARAM_INFO
	.align		4
.L_3911:
        /*0078*/ 	.byte	0x04, 0x17
        /*007a*/ 	.short	(.L_3913 - .L_3912)
.L_3912:
        /*007c*/ 	.word	0x00000000
        /*0080*/ 	.short	0x0000
        /*0082*/ 	.short	0x0000
        /*0084*/ 	.byte	0x00, 0xf5, 0x21, 0x00


	//----- nvinfo : EIATTR_SPARSE_MMA_MASK
	.align		4
.L_3913:
        /*0088*/ 	.byte	0x03, 0x50
        /*008a*/ 	.short	0x0000


	//----- nvinfo : EIATTR_MAXREG_COUNT
	.align		4
        /*008c*/ 	.byte	0x03, 0x1b
        /*008e*/ 	.short	0x0040


	//----- nvinfo : EIATTR_NUM_BARRIERS
	.align		4
        /*0090*/ 	.byte	0x02, 0x4c
        /*0092*/ 	.byte	0x01
	.zero		1


	//----- nvinfo : EIATTR_MERCURY_ISA_VERSION
	.align		4
        /*0094*/ 	.byte	0x03, 0x5f
        /*0096*/ 	.short	0x0101


	//----- nvinfo : EIATTR_VRC_CTA_INIT_COUNT
	.align		4
        /*0098*/ 	.byte	0x02, 0x4a
	.zero		1
	.zero		1


	//----- nvinfo : EIATTR_EXIT_INSTR_OFFSETS
	.align		4
        /*009c*/ 	.byte	0x04, 0x1c
        /*009e*/ 	.short	(.L_3915 - .L_3914)


	//   ....[0]....
.L_3914:
        /*00a0*/ 	.word	0x000002c0


	//   ....[1]....
        /*00a4*/ 	.word	0x00002430


	//----- nvinfo : EIATTR_MAX_THREADS
	.align		4
.L_3915:
        /*00a8*/ 	.byte	0x04, 0x05
        /*00aa*/ 	.short	(.L_3917 - .L_3916)
.L_3916:
        /*00ac*/ 	.word	0x00000100
        /*00b0*/ 	.word	0x00000001
        /*00b4*/ 	.word	0x00000001


	//----- nvinfo : EIATTR_CRS_STACK_SIZE
	.align		4
.L_3917:
        /*00b8*/ 	.byte	0x04, 0x1e
        /*00ba*/ 	.short	(.L_3919 - .L_3918)
.L_3918:
        /*00bc*/ 	.word	0x00000000


	//----- nvinfo : EIATTR_CBANK_PARAM_SIZE
	.align		4
.L_3919:
        /*00c0*/ 	.byte	0x03, 0x19
        /*00c2*/ 	.short	0x002c


	//----- nvinfo : EIATTR_PARAM_CBANK
	.align		4
        /*00c4*/ 	.byte	0x04, 0x0a
        /*00c6*/ 	.short	(.L_3921 - .L_3920)
	.align		4
.L_3920:
        /*00c8*/ 	.word	index@(.nv.constant0._Z24norm_dist_forward_kernelILi16ELi16EEvPKfS1_iiiiPff)
        /*00cc*/ 	.short	0x0380
        /*00ce*/ 	.short	0x002c


	//----- nvinfo : EIATTR_SW_WAR
	.align		4
.L_3921:
        /*00d0*/ 	.byte	0x04, 0x36
        /*00d2*/ 	.short	(.L_3923 - .L_3922)
.L_3922:
        /*00d4*/ 	.word	0x00000008
.L_3923:


//--------------------- .nv.info._Z24norm_dist_forward_kernelILi16ELi8EEvPKfS1_iiiiPff --------------------------
	.section	.nv.info._Z24norm_dist_forward_kernelILi16ELi8EEvPKfS1_iiiiPff,"",@"SHT_CUDA_INFO"
	.sectionflags	@""
	.align	4


	//----- nvinfo : EIATTR_CUDA_API_VERSION
	.align		4
        /*0000*/ 	.byte	0x04, 0x37
        /*0002*/ 	.short	(.L_3925 - .L_3924)
.L_3924:
        /*0004*/ 	.word	0x00000082


	//----- nvinfo : EIATTR_KPARAM_INFO
	.align		4
.L_3925:
        /*0008*/ 	.byte	0x04, 0x17
        /*000a*/ 	.short	(.L_3927 - .L_3926)
.L_3926:
        /*000c*/ 	.word	0x00000000
        /*0010*/ 	.short	0x0007
        /*0012*/ 	.short	0x0028
        /*0014*/ 	.byte	0x00, 0xf0, 0x11, 0x00


	//----- nvinfo : EIATTR_KPARAM_INFO
	.align		4
.L_3927:
        /*0018*/ 	.byte	0x04, 0x17
        /*001a*/ 	.short	(.L_3929 - .L_3928)
.L_3928:
        /*001c*/ 	.word	0x00000000
        /*0020*/ 	.short	0x0006
        /*0022*/ 	.short	0x0020
        /*0024*/ 	.byte	0x00, 0xf5, 0x21, 0x00


	//----- nvinfo : EIATTR_KPARAM_INFO
	.align		4
.L_3929:
        /*0028*/ 	.byte	0x04, 0x17
        /*002a*/ 	.short	(.L_3931 - .L_3930)
.L_3930:
        /*002c*/ 	.word	0x00000000
        /*0030*/ 	.short	0x0005
        /*0032*/ 	.short	0x001c
        /*0034*/ 	.byte	0x00, 0xf0, 0x11, 0x00


	//----- nvinfo : EIATTR_KPARAM_INFO
	.align		4
.L_3931:
        /*0038*/ 	.byte	0x04, 0x17
        /*003a*/ 	.short	(.L_3933 - .L_3932)
.L_3932:
        /*003c*/ 	.word	0x00000000
        /*0040*/ 	.short	0x0004
        /*0042*/ 	.short	0x0018
        /*0044*/ 	.byte	0x00, 0xf0, 0x11, 0x00


	//----- nvinfo : EIATTR_KPARAM_INFO
	.align		4
.L_3933:
        /*0048*/ 	.byte	0x04, 0x17
        /*004a*/ 	.short	(.L_3935 - .L_3934)
.L_3934:
        /*004c*/ 	.word	0x00000000
        /*0050*/ 	.short	0x0003
        /*0052*/ 	.short	0x0014
        /*0054*/ 	.byte	0x00, 0xf0, 0x11, 0x00


	//----- nvinfo : EIATTR_KPARAM_INFO
	.align		4
.L_3935:
        /*0058*/ 	.byte	0x04, 0x17
        /*005a*/ 	.short	(.L_3937 - .L_3936)
.L_3936:
        /*005c*/ 	.word	0x00000000
        /*0060*/ 	.short	0x0002
        /*0062*/ 	.short	0x0010
        /*0064*/ 	.byte	0x00, 0xf0, 0x11, 0x00


	//----- nvinfo : EIATTR_KPARAM_INFO
	.align		4
.L_3937:
        /*0068*/ 	.byte	0x04, 0x17
        /*006a*/ 	.short	(.L_3939 - .L_3938)
.L_3938:
        /*006c*/ 	.word	0x00000000
        /*0070*/ 	.short	0x0001
        /*0072*/ 	.short	0x0008
        /*0074*/ 	.byte	0x00, 0xf5, 0x21, 0x00


	//----- nvinfo : EIATTR_KPARAM_INFO
	.align		4
.L_3939:
        /*0078*/ 	.byte	0x04, 0x17
        /*007a*/ 	.short	(.L_3941 - .L_3940)
.L_3940:
        /*007c*/ 	.word	0x00000000
        /*0080*/ 	.short	0x0000
        /*0082*/ 	.short	0x0000
        /*0084*/ 	.byte	0x00, 0xf5, 0x21, 0x00


	//----- nvinfo : EIATTR_SPARSE_MMA_MASK
	.align		4
.L_3941:
        /*0088*/ 	.byte	0x03, 0x50
        /*008a*/ 	.short	0x0000


	//----- nvinfo : EIATTR_MAXREG_COUNT
	.align		4
        /*008c*/ 	.byte	0x03, 0x1b
        /*008e*/ 	.short	0x0040


	//----- nvinfo : EIATTR_NUM_BARRIERS
	.align		4
        /*0090*/ 	.byte	0x02, 0x4c
        /*0092*/ 	.byte	0x01
	.zero		1


	//----- nvinfo : EIATTR_MERCURY_ISA_VERSION
	.align		4
        /*0094*/ 	.byte	0x03, 0x5f
        /*0096*/ 	.short	0x0101


	//----- nvinfo : EIATTR_VRC_CTA_INIT_COUNT
	.align		4
        /*0098*/ 	.byte	0x02, 0x4a
	.zero		1
	.zero		1


	//----- nvinfo : EIATTR_EXIT_INSTR_OFFSETS
	.align		4
        /*009c*/ 	.byte	0x04, 0x1c
        /*009e*/ 	.short	(.L_3943 - .L_3942)


	//   ....[0]....
.L_3942:
        /*00a0*/ 	.word	0x000002c0


	//   ....[1]....
        /*00a4*/ 	.word	0x000023a0


	//----- nvinfo : EIATTR_MAX_THREADS
	.align		4
.L_3943:
        /*00a8*/ 	.byte	0x04, 0x05
        /*00aa*/ 	.short	(.L_3945 - .L_3944)
.L_3944:
        /*00ac*/ 	.word	0x00000100
        /*00b0*/ 	.word	0x00000001
        /*00b4*/ 	.word	0x00000001


	//----- nvinfo : EIATTR_CRS_STACK_SIZE
	.align		4
.L_3945:
        /*00b8*/ 	.byte	0x04, 0x1e
        /*00ba*/ 	.short	(.L_3947 - .L_3946)
.L_3946:
        /*00bc*/ 	.word	0x00000000


	//----- nvinfo : EIATTR_CBANK_PARAM_SIZE
	.align		4
.L_3947:
        /*00c0*/ 	.byte	0x03, 0x19
        /*00c2*/ 	.short	0x002c


	//----- nvinfo : EIATTR_PARAM_CBANK
	.align		4
        /*00c4*/ 	.byte	0x04, 0x0a
        /*00c6*/ 	.short	(.L_3949 - .L_3948)
	.align		4
.L_3948:
        /*00c8*/ 	.word	index@(.nv.constant0._Z24norm_dist_forward_kernelILi16ELi8EEvPKfS1_iiiiPff)
        /*00cc*/ 	.short	0x0380
        /*00ce*/ 	.short	0x002c


	//----- nvinfo : EIATTR_SW_WAR
	.align		4
.L_3949:
        /*00d0*/ 	.byte	0x04, 0x36
        /*00d2*/ 	.short	(.L_3951 - .L_3950)
.L_3950:
        /*00d4*/ 	.word	0x00000008
.L_3951:


//--------------------- .nv.info._Z24norm_dist_forward_kernelILi8ELi16EEvPKfS1_iiiiPff --------------------------
	.section	.nv.info._Z24norm_dist_forward_kernelILi8ELi16EEvPKfS1_iiiiPff,"",@"SHT_CUDA_INFO"
	.sectionflags	@""
	.align	4


	//----- nvinfo : EIATTR_CUDA_API_VERSION
	.align		4
        /*0000*/ 	.byte	0x04, 0x37
        /*0002*/ 	.short	(.L_3953 - .L_3952)
.L_3952:
        /*0004*/ 	.word	0x00000082


	//----- nvinfo : EIATTR_KPARAM_INFO
	.align		4
.L_3953:
        /*0008*/ 	.byte	0x04, 0x17
        /*000a*/ 	.short	(.L_3955 - .L_3954)
.L_3954:
        /*000c*/ 	.word	0x00000000
        /*0010*/ 	.short	0x0007
        /*0012*/ 	.short	0x0028
        /*0014*/ 	.byte	0x00, 0xf0, 0x11, 0x00


	//----- nvinfo : EIATTR_KPARAM_INFO
	.align		4
.L_3955:
        /*0018*/ 	.byte	0x04, 0x17
        /*001a*/ 	.short	(.L_3957 - .L_3956)
.L_3956:
        /*001c*/ 	.word	0x00000000
        /*0020*/ 	.short	0x0006
        /*0022*/ 	.short	0x0020
        /*0024*/ 	.byte	0x00, 0xf5, 0x21, 0x00


	//----- nvinfo : EIATTR_KPARAM_INFO
	.align		4
.L_3957:
        /*0028*/ 	.byte	0x04, 0x17
        /*002a*/ 	.short	(.L_3959 - .L_3958)
.L_3958:
        /*002c*/ 	.word	0x00000000
        /*0030*/ 	.short	0x0005
        /*0032*/ 	.short	0x001c
        /*0034*/ 	.byte	0x00, 0xf0, 0x11, 0x00


	//----- nvinfo : EIATTR_KPARAM_INFO
	.align		4
.L_3959:
        /*0038*/ 	.byte	0x04, 0x17
        /*003a*/ 	.short	(.L_3961 - .L_3960)
.L_3960:
        /*003c*/ 	.word	0x00000000
        /*0040*/ 	.short	0x0004
        /*0042*/ 	.short	0x0018
        /*0044*/ 	.byte	0x00, 0xf0, 0x11, 0x00


	//----- nvinfo : EIATTR_KPARAM_INFO
	.align		4
.L_3961:
        /*0048*/ 	.byte	0x04, 0x17
        /*004a*/ 	.short	(.L_3963 - .L_3962)
.L_3962:
        /*004c*/ 	.word	0x00000000
        /*0050*/ 	.short	0x0003
        /*0052*/ 	.short	0x0014
        /*0054*/ 	.byte	0x00, 0xf0, 0x11, 0x00


	//----- nvinfo : EIATTR_KPARAM_INFO
	.align		4
.L_3963:
        /*0058*/ 	.byte	0x04, 0x17
        /*005a*/ 	.short	(.L_3965 - .L_3964)
.L_3964:
        /*005c*/ 	.word	0x00000000
        /*0060*/ 	.short	0x0002
        /*0062*/ 	.short	0x0010
        /*0064*/ 	.byte	0x00, 0xf0, 0x11, 0x00


	//----- nvinfo : EIATTR_KPARAM_INFO
	.align		4
.L_3965:
        /*0068*/ 	.byte	0x04, 0x17
        /*006a*/ 	.short	(.L_3967 - .L_3966)
.L_3966:
        /*006c*/ 	.word	0x00000000
        /*0070*/ 	.short	0x0001
        /*0072*/ 	.short	0x0008
        /*0074*/ 	.byte	0x00, 0xf5, 0x21, 0x00


	//----- nvinfo : EIATTR_KPARAM_INFO
	.align		4
.L_3967:
        /*0078*/ 	.byte	0x04, 0x17
        /*007a*/ 	.short	(.L_3969 - .L_3968)
.L_3968:
        /*007c*/ 	.word	0x00000000
        /*0080*/ 	.short	0x0000
        /*0082*/ 	.short	0x0000
        /*0084*/ 	.byte	0x00, 0xf5, 0x21, 0x00


	//----- nvinfo : EIATTR_SPARSE_MMA_MASK
	.align		4
.L_3969:
        /*0088*/ 	.byte	0x03, 0x50
        /*008a*/ 	.short	0x0000


	//----- nvinfo : EIATTR_MAXREG_COUNT
	.align		4
        /*008c*/ 	.byte	0x03, 0x1b
        /*008e*/ 	.short	0x0040


	//----- nvinfo : EIATTR_NUM_BARRIERS
	.align		4
        /*0090*/ 	.byte	0x02, 0x4c
        /*0092*/ 	.byte	0x01
	.zero		1


	//----- nvinfo : EIATTR_MERCURY_ISA_VERSION
	.align		4
        /*0094*/ 	.byte	0x03, 0x5f
        /*0096*/ 	.short	0x0101


	//----- nvinfo : EIATTR_VRC_CTA_INIT_COUNT
	.align		4
        /*0098*/ 	.byte	0x02, 0x4a
	.zero		1
	.zero		1


	//----- nvinfo : EIATTR_EXIT_INSTR_OFFSETS
	.align		4
        /*009c*/ 	.byte	0x04, 0x1c
        /*009e*/ 	.short	(.L_3971 - .L_3970)


	//   ....[0]....
.L_3970:
        /*00a0*/ 	.word	0x000002c0


	//   ....[1]....
        /*00a4*/ 	.word	0x00002470


	//----- nvinfo : EIATTR_MAX_THREADS
	.align		4
.L_3971:
        /*00a8*/ 	.byte	0x04, 0x05
        /*00aa*/ 	.short	(.L_3973 - .L_3972)
.L_3972:
        /*00ac*/ 	.word	0x00000100
        /*00b0*/ 	.word	0x00000001
        /*00b4*/ 	.word	0x00000001


	//----- nvinfo : EIATTR_CRS_STACK_SIZE
	.align		4
.L_3973:
        /*00b8*/ 	.byte	0x04, 0x1e
        /*00ba*/ 	.short	(.L_3975 - .L_3974)
.L_3974:
        /*00bc*/ 	.word	0x00000000


	//----- nvinfo : EIATTR_CBANK_PARAM_SIZE
	.align		4
.L_3975:
        /*00c0*/ 	.byte	0x03, 0x19
        /*00c2*/ 	.short	0x002c


	//----- nvinfo : EIATTR_PARAM_CBANK
	.align		4
        /*00c4*/ 	.byte	0x04, 0x0a
        /*00c6*/ 	.short	(.L_3977 - .L_3976)
	.align		4
.L_3976:
        /*00c8*/ 	.word	index@(.nv.constant0._Z24norm_dist_forward_kernelILi8ELi16EEvPKfS1_iiiiPff)
        /*00cc*/ 	.short	0x0380
        /*00ce*/ 	.short	0x002c


	//----- nvinfo : EIATTR_SW_WAR
	.align		4
.L_3977:
        /*00d0*/ 	.byte	0x04, 0x36
        /*00d2*/ 	.short	(.L_3979 - .L_3978)
.L_3978:
        /*00d4*/ 	.word	0x00000008
.L_3979:


//--------------------- .nv.info._Z24norm_dist_forward_kernelILi8ELi8EEvPKfS1_iiiiPff --------------------------
	.section	.nv.info._Z24norm_dist_forward_kernelILi8ELi8EEvPKfS1_iiiiPff,"",@"SHT_CUDA_INFO"
	.sectionflags	@""
	.align	4


	//----- nvinfo : EIATTR_CUDA_API_VERSION
	.align		4
        /*0000*/ 	.byte	0x04, 0x37
        /*0002*/ 	.short	(.L_3981 - .L_3980)
.L_3980:
        /*0004*/ 	.word	0x00000082


	//----- nvinfo : EIATTR_KPARAM_INFO
	.align		4
.L_3981:
        /*0008*/ 	.byte	0x04, 0x17
        /*000a*/ 	.short	(.L_3983 - .L_3982)
.L_3982:
        /*000c*/ 	.word	0x00000000
        /*0010*/ 	.short	0x0007
        /*0012*/ 	.short	0x0028
        /*0014*/ 	.byte	0x00, 0xf0, 0x11, 0x00


	//----- nvinfo : EIATTR_KPARAM_INFO
	.align		4
.L_3983:
        /*0018*/ 	.byte	0x04, 0x17
        /*001a*/ 	.short	(.L_3985 - .L_3984)
.L_3984:
        /*001c*/ 	.word	0x00000000
        /*0020*/ 	.short	0x0006
        /*0022*/ 	.short	0x0020
        /*0024*/ 	.byte	0x00, 0xf5, 0x21, 0x00


	//----- nvinfo : EIATTR_KPARAM_INFO
	.align		4
.L_3985:
        /*0028*/ 	.byte	0x04, 0x17
        /*002a*/ 	.short	(.L_3987 - .L_3986)
.L_3986:
        /*002c*/ 	.word	0x00000000
        /*0030*/ 	.short	0x0005
        /*0032*/ 	.short	0x001c
        /*0034*/ 	.byte	0x00, 0xf0, 0x11, 0x00


	//----- nvinfo : EIATTR_KPARAM_INFO
	.align		4
.L_3987:
        /*0038*/ 	.byte	0x04, 0x17
        /*003a*/ 	.short	(.L_3989 - .L_3988)
.L_3988:
        /*003c*/ 	.word	0x00000000
        /*0040*/ 	.short	0x0004
        /*0042*/ 	.short	0x0018
        /*0044*/ 	.byte	0x00, 0xf0, 0x11, 0x00


	//----- nvinfo : EIATTR_KPARAM_INFO
	.align		4
.L_3989:
        /*0048*/ 	.byte	0x04, 0x17
        /*004a*/ 	.short	(.L_3991 - .L_3990)
.L_3990:
        /*004c*/ 	.word	0x00000000
        /*0050*/ 	.short	0x0003
        /*0052*/ 	.short	0x0014
        /*0054*/ 	.byte	0x00, 0xf0, 0x11, 0x00


	//----- nvinfo : EIATTR_KPARAM_INFO
	.align		4
.L_3991:
        /*0058*/ 	.byte	0x04, 0x17
        /*005a*/ 	.short	(.L_3993 - .L_3992)
.L_3992:
        /*005c*/ 	.word	0x00000000
        /*0060*/ 	.short	0x0002
        /*0062*/ 	.short	0x0010
        /*0064*/ 	.byte	0x00, 0xf0, 0x11, 0x00


	//----- nvinfo : EIATTR_KPARAM_INFO
	.align		4
.L_3993:
        /*0068*/ 	.byte	0x04, 0x17
        /*006a*/ 	.short	(.L_3995 - .L_3994)
.L_3994:
        /*006c*/ 	.word	0x00000000
        /*0070*/ 	.short	0x0001
        /*0072*/ 	.short	0x0008
        /*0074*/ 	.byte	0x00, 0xf5, 0x21, 0x00


	//----- nvinfo : EIATTR_KPARAM_INFO
	.align		4
.L_3995:
        /*0078*/ 	.byte	0x04, 0x17
        /*007a*/ 	.short	(.L_3997 - .L_3996)
.L_3996:
        /*007c*/ 	.word	0x00000000
        /*0080*/ 	.short	0x0000
        /*0082*/ 	.short	0x0000
        /*0084*/ 	.byte	0x00, 0xf5, 0x21, 0x00


	//----- nvinfo : EIATTR_SPARSE_MMA_MASK
	.align		4
.L_3997:
        /*0088*/ 	.byte	0x03, 0x50
        /*008a*/ 	.short	0x0000


	//----- nvinfo : EIATTR_MAXREG_COUNT
	.align		4
        /*008c*/ 	.byte	0x03, 0x1b
        /*008e*/ 	.short	0x0040


	//----- nvinfo : EIATTR_NUM_BARRIERS
	.align		4
        /*0090*/ 	.byte	0x02, 0x4c
        /*0092*/ 	.byte	0x01
	.zero		1


	//----- nvinfo : EIATTR_MERCURY_ISA_VERSION
	.align		4
        /*0094*/ 	.byte	0x03, 0x5f
        /*0096*/ 	.short	0x0101


	//----- nvinfo : EIATTR_VRC_CTA_INIT_COUNT
	.align		4
        /*0098*/ 	.byte	0x02, 0x4a
	.zero		1
	.zero		1


	//----- nvinfo : EIATTR_EXIT_INSTR_OFFSETS
	.align		4
        /*009c*/ 	.byte	0x04, 0x1c
        /*009e*/ 	.short	(.L_3999 - .L_3998)


	//   ....[0]....
.L_3998:
        /*00a0*/ 	.word	0x000002c0


	//   ....[1]....
        /*00a4*/ 	.word	0x00002390


	//----- nvinfo : EIATTR_MAX_THREADS
	.align		4
.L_3999:
        /*00a8*/ 	.byte	0x04, 0x05
        /*00aa*/ 	.short	(.L_4001 - .L_4000)
.L_4000:
        /*00ac*/ 	.word	0x00000100
        /*00b0*/ 	.word	0x00000001
        /*00b4*/ 	.word	0x00000001


	//----- nvinfo : EIATTR_CRS_STACK_SIZE
	.align		4
.L_4001:
        /*00b8*/ 	.byte	0x04, 0x1e
        /*00ba*/ 	.short	(.L_4003 - .L_4002)
.L_4002:
        /*00bc*/ 	.word	0x00000000


	//----- nvinfo : EIATTR_CBANK_PARAM_SIZE
	.align		4
.L_4003:
        /*00c0*/ 	.byte	0x03, 0x19
        /*00c2*/ 	.short	0x002c


	//----- nvinfo : EIATTR_PARAM_CBANK
	.align		4
        /*00c4*/ 	.byte	0x04, 0x0a
        /*00c6*/ 	.short	(.L_4005 - .L_4004)
	.align		4
.L_4004:
        /*00c8*/ 	.word	index@(.nv.constant0._Z24norm_dist_forward_kernelILi8ELi8EEvPKfS1_iiiiPff)
        /*00cc*/ 	.short	0x0380
        /*00ce*/ 	.short	0x002c


	//----- nvinfo : EIATTR_SW_WAR
	.align		4
.L_4005:
        /*00d0*/ 	.byte	0x04, 0x36
        /*00d2*/ 	.short	(.L_4007 - .L_4006)
.L_4006:
        /*00d4*/ 	.word	0x00000008
.L_4007:


//--------------------- .nv.info._Z24norm_dist_forward_kernelILi8ELi4EEvPKfS1_iiiiPff --------------------------
	.section	.nv.info._Z24norm_dist_forward_kernelILi8ELi4EEvPKfS1_iiiiPff,"",@"SHT_CUDA_INFO"
	.sectionflags	@""
	.align	4


	//----- nvinfo : EIATTR_CUDA_API_VERSION
	.align		4
        /*0000*/ 	.byte	0x04, 0x37
        /*0002*/ 	.short	(.L_4009 - .L_4008)
.L_4008:
        /*0004*/ 	.word	0x00000082


	//----- nvinfo : EIATTR_KPARAM_INFO
	.align		4
.L_4009:
        /*0008*/ 	.byte	0x04, 0x17
        /*000a*/ 	.short	(.L_4011 - .L_4010)
.L_4010:
        /*000c*/ 	.word	0x00000000
        /*0010*/ 	.short	0x0007
        /*0012*/ 	.short	0x0028
        /*0014*/ 	.byte	0x00, 0xf0, 0x11, 0x00


	//----- nvinfo : EIATTR_KPARAM_INFO
	.align		4
.L_4011:
        /*0018*/ 	.byte	0x04, 0x17
        /*001a*/ 	.short	(.L_4013 - .L_4012)
.L_4012:
        /*001c*/ 	.word	0x00000000
        /*0020*/ 	.short	0x0006
        /*0022*/ 	.short	0x0020
        /*0024*/ 	.byte	0x00, 0xf5, 0x21, 0x00


	//----- nvinfo : EIATTR_KPARAM_INFO
	.align		4
.L_4013:
        /*0028*/ 	.byte	0x04, 0x17
        /*002a*/ 	.short	(.L_4015 - .L_4014)
.L_4014:
        /*002c*/ 	.word	0x00000000
        /*0030*/ 	.short	0x0005
        /*0032*/ 	.short	0x001c
        /*0034*/ 	.byte	0x00, 0xf0, 0x11, 0x00


	//----- nvinfo : EIATTR_KPARAM_INFO
	.align		4
.L_4015:
        /*0038*/ 	.byte	0x04, 0x17
        /*003a*/ 	.short	(.L_4017 - .L_4016)
.L_4016:
        /*003c*/ 	.word	0x00000000
        /*0040*/ 	.short	0x0004
        /*0042*/ 	.short	0x0018
        /*0044*/ 	.byte	0x00, 0xf0, 0x11, 0x00


	//----- nvinfo : EIATTR_KPARAM_INFO
	.align		4
.L_4017:
        /*0048*/ 	.byte	0x04, 0x17
        /*004a*/ 	.short	(.L_4019 - .L_4018)
.L_4018:
        /*004c*/ 	.word	0x00000000
        /*0050*/ 	.short	0x0003
        /*0052*/ 	.short	0x0014
        /*0054*/ 	.byte	0x00, 0xf0, 0x11, 0x00


	//----- nvinfo : EIATTR_KPARAM_INFO
	.align		4
.L_4019:
        /*0058*/ 	.byte	0x04, 0x17
        /*005a*/ 	.short	(.L_4021 - .L_4020)
.L_4020:
        /*005c*/ 	.word	0x00000000
        /*0060*/ 	.short	0x0002
        /*0062*/ 	.short	0x0010
        /*0064*/ 	.byte	0x00, 0xf0, 0x11, 0x00


	//----- nvinfo : EIATTR_KPARAM_INFO
	.align		4
.L_4021:
        /*0068*/ 	.byte	0x04, 0x17
        /*006a*/ 	.short	(.L_4023 - .L_4022)
.L_4022:
        /*006c*/ 	.word	0x00000000
        /*0070*/ 	.short	0x0001
        /*0072*/ 	.short	0x0008
        /*0074*/ 	.byte	0x00, 0xf5, 0x21, 0x00


	//----- nvinfo : EIATTR_KPARAM_INFO
	.align		4
.L_4023:
        /*0078*/ 	.byte	0x04, 0x17
        /*007a*/ 	.short	(.L_4025 - .L_4024)
.L_4024:
        /*007c*/ 	.word	0x00000000
        /*0080*/ 	.short	0x0000
        /*0082*/ 	.short	0x0000
        /*0084*/ 	.byte	0x00, 0xf5, 0x21, 0x00


	//----- nvinfo : EIATTR_SPARSE_MMA_MASK
	.align		4
.L_4025:
        /*0088*/ 	.byte	0x03, 0x50
        /*008a*/ 	.short	0x0000


	//----- nvinfo : EIATTR_MAXREG_COUNT
	.align		4
        /*008c*/ 	.byte	0x03, 0x1b
        /*008e*/ 	.short	0x0040


	//----- nvinfo : EIATTR_NUM_BARRIERS
	.align		4
        /*0090*/ 	.byte	0x02, 0x4c
        /*0092*/ 	.byte	0x01
	.zero		1


	//----- nvinfo : EIATTR_MERCURY_ISA_VERSION
	.align		4
        /*0094*/ 	.byte	0x03, 0x5f
        /*0096*/ 	.short	0x0101


	//----- nvinfo : EIATTR_VRC_CTA_INIT_COUNT
	.align		4
        /*0098*/ 	.byte	0x02, 0x4a
	.zero		1
	.zero		1


	//----- nvinfo : EIATTR_EXIT_INSTR_OFFSETS
	.align		4
        /*009c*/ 	.byte	0x04, 0x1c
        /*009e*/ 	.short	(.L_4027 - .L_4026)


	//   ....[0]....
.L_4026:
        /*00a0*/ 	.word	0x000002c0


	//   ....[1]....
        /*00a4*/ 	.word	0x000014f0


	//----- nvinfo : EIATTR_MAX_THREADS
	.align		4
.L_4027:
        /*00a8*/ 	.byte	0x04, 0x05
        /*00aa*/ 	.short	(.L_4029 - .L_4028)
.L_4028:
        /*00ac*/ 	.word	0x00000100
        /*00b0*/ 	.word	0x00000001
        /*00b4*/ 	.word	0x00000001


	//----- nvinfo : EIATTR_CRS_STACK_SIZE
	.align		4
.L_4029:
        /*00b8*/ 	.byte	0x04, 0x1e
        /*00ba*/ 	.short	(.L_4031 - .L_4030)
.L_4030:
        /*00bc*/ 	.word	0x00000000


	//----- nvinfo : EIATTR_CBANK_PARAM_SIZE
	.align		4
.L_4031:
        /*00c0*/ 	.byte	0x03, 0x19
        /*00c2*/ 	.short	0x002c


	//----- nvinfo : EIATTR_PARAM_CBANK
	.align		4
        /*00c4*/ 	.byte	0x04, 0x0a
        /*00c6*/ 	.short	(.L_4033 - .L_4032)
	.align		4
.L_4032:
        /*00c8*/ 	.word	index@(.nv.constant0._Z24norm_dist_forward_kernelILi8ELi4EEvPKfS1_iiiiPff)
        /*00cc*/ 	.short	0x0380
        /*00ce*/ 	.short	0x002c


	//----- nvinfo : EIATTR_SW_WAR
	.align		4
.L_4033:
        /*00d0*/ 	.byte	0x04, 0x36
        /*00d2*/ 	.short	(.L_4035 - .L_4034)
.L_4034:
        /*00d4*/ 	.word	0x00000008
.L_4035:


//--------------------- .nv.info._Z24norm_dist_forward_kernelILi4ELi8EEvPKfS1_iiiiPff --------------------------
	.section	.nv.info._Z24norm_dist_forward_kernelILi4ELi8EEvPKfS1_iiiiPff,"",@"SHT_CUDA_INFO"
	.sectionflags	@""
	.align	4


	//----- nvinfo : EIATTR_CUDA_API_VERSION
	.align		4
        /*0000*/ 	.byte	0x04, 0x37
        /*0002*/ 	.short	(.L_4037 - .L_4036)
.L_4036:
        /*0004*/ 	.word	0x00000082


	//----- nvinfo : EIATTR_KPARAM_INFO
	.align		4
.L_4037:
        /*0008*/ 	.byte	0x04, 0x17
        /*000a*/ 	.short	(.L_4039 - .L_4038)
.L_4038:
        /*000c*/ 	.word	0x00000000
        /*0010*/ 	.short	0x0007
        /*0012*/ 	.short	0x0028
        /*0014*/ 	.byte	0x00, 0xf0, 0x11, 0x00


	//----- nvinfo : EIATTR_KPARAM_INFO
	.align		4
.L_4039:
        /*0018*/ 	.byte	0x04, 0x17
        /*001a*/ 	.short	(.L_4041 - .L_4040)
.L_4040:
        /*001c*/ 	.word	0x00000000
        /*0020*/ 	.short	0x0006
        /*0022*/ 	.short	0x0020
        /*0024*/ 	.byte	0x00, 0xf5, 0x21, 0x00


	//----- nvinfo : EIATTR_KPARAM_INFO
	.align		4
.L_4041:
        /*0028*/ 	.byte	0x04, 0x17
        /*002a*/ 	.short	(.L_4043 - .L_4042)
.L_4042:
        /*002c*/ 	.word	0x00000000
        /*0030*/ 	.short	0x0005
        /*0032*/ 	.short	0x001c
        /*0034*/ 	.byte	0x00, 0xf0, 0x11, 0x00


	//----- nvinfo : EIATTR_KPARAM_INFO
	.align		4
.L_4043:
        /*0038*/ 	.byte	0x04, 0x17
        /*003a*/ 	.short	(.L_4045 - .L_4044)
.L_4044:
        /*003c*/ 	.word	0x00000000
        /*0040*/ 	.short	0x0004
        /*0042*/ 	.short	0x0018
        /*0044*/ 	.byte	0x00, 0xf0, 0x11, 0x00


	//----- nvinfo : EIATTR_KPARAM_INFO
	.align		4
.L_4045:
        /*0048*/ 	.byte	0x04, 0x17
        /*004a*/ 	.short	(.L_4047 - .L_4046)
.L_4046:
        /*004c*/ 	.word	0x00000000
        /*0050*/ 	.short	0x0003
        /*0052*/ 	.short	0x0014
        /*0054*/ 	.byte	0x00, 0xf0, 0x11, 0x00


	//----- nvinfo : EIATTR_KPARAM_INFO
	.align		4
.L_4047:
        /*0058*/ 	.byte	0x04, 0x17
        /*005a*/ 	.short	(.L_4049 - .L_4048)
.L_4048:
        /*005c*/ 	.word	0x00000000
        /*0060*/ 	.short	0x0002
        /*0062*/ 	.short	0x0010
        /*0064*/ 	.byte	0x00, 0xf0, 0x11, 0x00


	//----- nvinfo : EIATTR_KPARAM_INFO
	.align		4
.L_4049:
        /*0068*/ 	.byte	0x04, 0x17
        /*006a*/ 	.short	(.L_4051 - .L_4050)
.L_4050:
        /*006c*/ 	.word	0x00000000
        /*0070*/ 	.short	0x0001
        /*0072*/ 	.short	0x0008
        /*0074*/ 	.byte	0x00, 0xf5, 0x21, 0x00


	//----- nvinfo : EIATTR_KPARAM_INFO
	.align		4
.L_4051:
        /*0078*/ 	.byte	0x04, 0x17
        /*007a*/ 	.short	(.L_4053 - .L_4052)
.L_4052:
        /*007c*/ 	.word	0x00000000
        /*0080*/ 	.short	0x0000
        /*0082*/ 	.short	0x0000
        /*0084*/ 	.byte	0x00, 0xf5, 0x21, 0x00


	//----- nvinfo : EIATTR_SPARSE_MMA_MASK
	.align		4
.L_4053:
        /*0088*/ 	.byte	0x03, 0x50
        /*008a*/ 	.short	0x0000


	//----- nvinfo : EIATTR_MAXREG_COUNT
	.align		4
        /*008c*/ 	.byte	0x03, 0x1b
        /*008e*/ 	.short	0x0040


	//----- nvinfo : EIATTR_NUM_BARRIERS
	.align		4
        /*0090*/ 	.byte	0x02, 0x4c
        /*0092*/ 	.byte	0x01
	.zero		1


	//----- nvinfo : EIATTR_MERCURY_ISA_VERSION
	.align		4
        /*0094*/ 	.byte	0x03, 0x5f
        /*0096*/ 	.short	0x0101


	//----- nvinfo : EIATTR_VRC_CTA_INIT_COUNT
	.align		4
        /*0098*/ 	.byte	0x02, 0x4a
	.zero		1
	.zero		1


	//----- nvinfo : EIATTR_EXIT_INSTR_OFFSETS
	.align		4
        /*009c*/ 	.byte	0x04, 0x1c
        /*009e*/ 	.short	(.L_4055 - .L_4054)


	//   ....[0]....
.L_4054:
        /*00a0*/ 	.word	0x000002c0


	//   ....[1]....
        /*00a4*/ 	.word	0x000023a0


	//----- nvinfo : EIATTR_MAX_THREADS
	.align		4
.L_4055:
        /*00a8*/ 	.byte	0x04, 0x05
        /*00aa*/ 	.short	(.L_4057 - .L_4056)
.L_4056:
        /*00ac*/ 	.word	0x00000100
        /*00b0*/ 	.word	0x00000001
        /*00b4*/ 	.word	0x00000001


	//----- nvinfo : EIATTR_CRS_STACK_SIZE
	.align		4
.L_4057:
        /*00b8*/ 	.byte	0x04, 0x1e
        /*00ba*/ 	.short	(.L_4059 - .L_4058)
.L_4058:
        /*00bc*/ 	.word	0x00000000


	//----- nvinfo : EIATTR_CBANK_PARAM_SIZE
	.align		4
.L_4059:
        /*00c0*/ 	.byte	0x03, 0x19
        /*00c2*/ 	.short	0x002c


	//----- nvinfo : EIATTR_PARAM_CBANK
	.align		4
        /*00c4*/ 	.byte	0x04, 0x0a
        /*00c6*/ 	.short	(.L_4061 - .L_4060)
	.align		4
.L_4060:
        /*00c8*/ 	.word	index@(.nv.constant0._Z24norm_dist_forward_kernelILi4ELi8EEvPKfS1_iiiiPff)
        /*00cc*/ 	.short	0x0380
        /*00ce*/ 	.short	0x002c


	//----- nvinfo : EIATTR_SW_WAR
	.align		4
.L_4061:
        /*00d0*/ 	.byte	0x04, 0x36
        /*00d2*/ 	.short	(.L_4063 - .L_4062)
.L_4062:
        /*00d4*/ 	.word	0x00000008
.L_4063:


//--------------------- .nv.info._Z24norm_dist_forward_kernelILi4ELi4EEvPKfS1_iiiiPff --------------------------
	.section	.nv.info._Z24norm_dist_forward_kernelILi4ELi4EEvPKfS1_iiiiPff,"",@"SHT_CUDA_INFO"
	.sectionflags	@""
	.align	4


	//----- nvinfo : EIATTR_CUDA_API_VERSION
	.align		4
        /*0000*/ 	.byte	0x04, 0x37
        /*0002*/ 	.short	(.L_4065 - .L_4064)
.L_4064:
        /*0004*/ 	.word	0x00000082


	//----- nvinfo : EIATTR_KPARAM_INFO
	.align		4
.L_4065:
        /*0008*/ 	.byte	0x04, 0x17
        /*000a*/ 	.short	(.L_4067 - .L_4066)
.L_4066:
        /*000c*/ 	.word	0x00000000
        /*0010*/ 	.short	0x0007
        /*0012*/ 	.short	0x0028
        /*0014*/ 	.byte	0x00, 0xf0, 0x11, 0x00


	//----- nvinfo : EIATTR_KPARAM_INFO
	.align		4
.L_4067:
        /*0018*/ 	.byte	0x04, 0x17
        /*001a*/ 	.short	(.L_4069 - .L_4068)
.L_4068:
        /*001c*/ 	.word	0x00000000
        /*0020*/ 	.short	0x0006
        /*0022*/ 	.short	0x0020
        /*0024*/ 	.byte	0x00, 0xf5, 0x21, 0x00


	//----- nvinfo : EIATTR_KPARAM_INFO
	.align		4
.L_4069:
        /*0028*/ 	.byte	0x04, 0x17
        /*002a*/ 	.short	(.L_4071 - .L_4070)
.L_4070:
        /*002c*/ 	.word	0x00000000
        /*0030*/ 	.short	0x0005
        /*0032*/ 	.short	0x001c
        /*0034*/ 	.byte	0x00, 0xf0, 0x11, 0x00


	//----- nvinfo : EIATTR_KPARAM_INFO
	.align		4
.L_4071:
        /*0038*/ 	.byte	0x04, 0x17
        /*003a*/ 	.short	(.L_4073 - .L_4072)
.L_4072:
        /*003c*/ 	.word	0x00000000
        /*0040*/ 	.short	0x0004
        /*0042*/ 	.short	0x0018
        /*0044*/ 	.byte	0x00, 0xf0, 0x11, 0x00


	//----- nvinfo : EIATTR_KPARAM_INFO
	.align		4
.L_4073:
        /*0048*/ 	.byte	0x04, 0x17
        /*004a*/ 	.short	(.L_4075 - .L_4074)
.L_4074:
        /*004c*/ 	.word	0x00000000
        /*0050*/ 	.short	0x0003
        /*0052*/ 	.short	0x0014
        /*0054*/ 	.byte	0x00, 0xf0, 0x11, 0x00


	//----- nvinfo : EIATTR_KPARAM_INFO
	.align		4
.L_4075:
        /*0058*/ 	.byte	0x04, 0x17
        /*005a*/ 	.short	(.L_4077 - .L_4076)
.L_4076:
        /*005c*/ 	.word	0x00000000
        /*0060*/ 	.short	0x0002
        /*0062*/ 	.short	0x0010
        /*0064*/ 	.byte	0x00, 0xf0, 0x11, 0x00


	//----- nvinfo : EIATTR_KPARAM_INFO
	.align		4
.L_4077:
        /*0068*/ 	.byte	0x04, 0x17
        /*006a*/ 	.short	(.L_4079 - .L_4078)
.L_4078:
        /*006c*/ 	.word	0x00000000
        /*0070*/ 	.short	0x0001
        /*0072*/ 	.short	0x0008
        /*0074*/ 	.byte	0x00, 0xf5, 0x21, 0x00


	//----- nvinfo : EIATTR_KPARAM_INFO
	.align		4
.L_4079:
        /*0078*/ 	.byte	0x04, 0x17
        /*007a*/ 	.short	(.L_4081 - .L_4080)
.L_4080:
        /*007c*/ 	.word	0x00000000
        /*0080*/ 	.short	0x0000
        /*0082*/ 	.short	0x0000
        /*0084*/ 	.byte	0x00, 0xf5, 0x21, 0x00


	//----- nvinfo : EIATTR_SPARSE_MMA_MASK
	.align		4
.L_4081:
        /*0088*/ 	.byte	0x03, 0x50
        /*008a*/ 	.short	0x0000


	//----- nvinfo : EIATTR_MAXREG_COUNT
	.align		4
        /*008c*/ 	.byte	0x03, 0x1b
        /*008e*/ 	.short	0x0040


	//----- nvinfo : EIATTR_NUM_BARRIERS
	.align		4
        /*0090*/ 	.byte	0x02, 0x4c
        /*0092*/ 	.byte	0x01
	.zero		1


	//----- nvinfo : EIATTR_MERCURY_ISA_VERSION
	.align		4
        /*0094*/ 	.byte	0x03, 0x5f
        /*0096*/ 	.short	0x0101


	//----- nvinfo : EIATTR_VRC_CTA_INIT_COUNT
	.align		4
        /*0098*/ 	.byte	0x02, 0x4a
	.zero		1
	.zero		1


	//----- nvinfo : EIATTR_EXIT_INSTR_OFFSETS
	.align		4
        /*009c*/ 	.byte	0x04, 0x1c
        /*009e*/ 	.short	(.L_4083 - .L_4082)


	//   ....[0]....
.L_4082:
        /*00a0*/ 	.word	0x000002c0


	//   ....[1]....
        /*00a4*/ 	.word	0x000014e0


	//----- nvinfo : EIATTR_MAX_THREADS
	.align		4
.L_4083:
        /*00a8*/ 	.byte	0x04, 0x05
        /*00aa*/ 	.short	(.L_4085 - .L_4084)
.L_4084:
        /*00ac*/ 	.word	0x00000100
        /*00b0*/ 	.word	0x00000001
        /*00b4*/ 	.word	0x00000001


	//----- nvinfo : EIATTR_CRS_STACK_SIZE
	.align		4
.L_4085:
        /*00b8*/ 	.byte	0x04, 0x1e
        /*00ba*/ 	.short	(.L_4087 - .L_4086)
.L_4086:
        /*00bc*/ 	.word	0x00000000


	//----- nvinfo : EIATTR_CBANK_PARAM_SIZE
	.align		4
.L_4087:
        /*00c0*/ 	.byte	0x03, 0x19
        /*00c2*/ 	.short	0x002c


	//----- nvinfo : EIATTR_PARAM_CBANK
	.align		4
        /*00c4*/ 	.byte	0x04, 0x0a
        /*00c6*/ 	.short	(.L_4089 - .L_4088)
	.align		4
.L_4088:
        /*00c8*/ 	.word	index@(.nv.constant0._Z24norm_dist_forward_kernelILi4ELi4EEvPKfS1_iiiiPff)
        /*00cc*/ 	.short	0x0380
        /*00ce*/ 	.short	0x002c


	//----- nvinfo : EIATTR_SW_WAR
	.align		4
.L_4089:
        /*00d0*/ 	.byte	0x04, 0x36
        /*00d2*/ 	.short	(.L_4091 - .L_4090)
.L_4090:
        /*00d4*/ 	.word	0x00000008
.L_4091:


//--------------------- .nv.info._Z24norm_dist_forward_kernelILi4ELi2EEvPKfS1_iiiiPff --------------------------
	.section	.nv.info._Z24norm_dist_forward_kernelILi4ELi2EEvPKfS1_iiiiPff,"",@"SHT_CUDA_INFO"
	.sectionflags	@""
	.align	4


	//----- nvinfo : EIATTR_CUDA_API_VERSION
	.align		4
        /*0000*/ 	.byte	0x04, 0x37
        /*0002*/ 	.short	(.L_4093 - .L_4092)
.L_4092:
        /*0004*/ 	.word	0x00000082


	//----- nvinfo : EIATTR_KPARAM_INFO
	.align		4
.L_4093:
        /*0008*/ 	.byte	0x04, 0x17
        /*000a*/ 	.short	(.L_4095 - .L_4094)
.L_4094:
        /*000c*/ 	.word	0x00000000
        /*0010*/ 	.short	0x0007
        /*0012*/ 	.short	0x0028
        /*0014*/ 	.byte	0x00, 0xf0, 0x11, 0x00


	//----- nvinfo : EIATTR_KPARAM_INFO
	.align		4
.L_4095:
        /*0018*/ 	.byte	0x04, 0x17
        /*001a*/ 	.short	(.L_4097 - .L_4096)
.L_4096:
        /*001c*/ 	.word	0x00000000
        /*0020*/ 	.short	0x0006
        /*0022*/ 	.short	0x0020
        /*0024*/ 	.byte	0x00, 0xf5, 0x21, 0x00


	//----- nvinfo : EIATTR_KPARAM_INFO
	.align		4
.L_4097:
        /*0028*/ 	.byte	0x04, 0x17
        /*002a*/ 	.short	(.L_4099 - .L_4098)
.L_4098:
        /*002c*/ 	.word	0x00000000
        /*0030*/ 	.short	0x0005
        /*0032*/ 	.short	0x001c
        /*0034*/ 	.byte	0x00, 0xf0, 0x11, 0x00


	//----- nvinfo : EIATTR_KPARAM_INFO
	.align		4
.L_4099:
        /*0038*/ 	.byte	0x04, 0x17
        /*003a*/ 	.short	(.L_4101 - .L_4100)
.L_4100:
        /*003c*/ 	.word	0x00000000
        /*0040*/ 	.short	0x0004
        /*0042*/ 	.short	0x0018
        /*0044*/ 	.byte	0x00, 0xf0, 0x11, 0x00


	//----- nvinfo : EIATTR_KPARAM_INFO
	.align		4
.L_4101:
        /*0048*/ 	.byte	0x04, 0x17
        /*004a*/ 	.short	(.L_4103 - .L_4102)
.L_4102:
        /*004c*/ 	.word	0x00000000
        /*0050*/ 	.short	0x0003
        /*0052*/ 	.short	0x0014
        /*0054*/ 	.byte	0x00, 0xf0, 0x11, 0x00


	//----- nvinfo : EIATTR_KPARAM_INFO
	.align		4
.L_4103:
        /*0058*/ 	.byte	0x04, 0x17
        /*005a*/ 	.short	(.L_4105 - .L_4104)
.L_4104:
        /*005c*/ 	.word	0x00000000
        /*0060*/ 	.short	0x0002
        /*0062*/ 	.short	0x0010
        /*0064*/ 	.byte	0x00, 0xf0, 0x11, 0x00


	//----- nvinfo : EIATTR_KPARAM_INFO
	.align		4
.L_4105:
        /*0068*/ 	.byte	0x04, 0x17
        /*006a*/ 	.short	(.L_4107 - .L_4106)
.L_4106:
        /*006c*/ 	.word	0x00000000
        /*0070*/ 	.short	0x0001
        /*0072*/ 	.short	0x0008
        /*0074*/ 	.byte	0x00, 0xf5, 0x21, 0x00


	//----- nvinfo : EIATTR_KPARAM_INFO
	.align		4
.L_4107:
        /*0078*/ 	.byte	0x04, 0x17
        /*007a*/ 	.short	(.L_4109 - .L_4108)
.L_4108:
        /*007c*/ 	.word	0x00000000
        /*0080*/ 	.short	0x0000
        /*0082*/ 	.short	0x0000
        /*0084*/ 	.byte	0x00, 0xf5, 0x21, 0x00


	//----- nvinfo : EIATTR_SPARSE_MMA_MASK
	.align		4
.L_4109:
        /*0088*/ 	.byte	0x03, 0x50
        /*008a*/ 	.short	0x0000


	//----- nvinfo : EIATTR_MAXREG_COUNT
	.align		4
        /*008c*/ 	.byte	0x03, 0x1b
        /*008e*/ 	.short	0x0040


	//----- nvinfo : EIATTR_NUM_BARRIERS
	.align		4
        /*0090*/ 	.byte	0x02, 0x4c
        /*0092*/ 	.byte	0x01
	.zero		1


	//----- nvinfo : EIATTR_MERCURY_ISA_VERSION
	.align		4
        /*0094*/ 	.byte	0x03, 0x5f
        /*0096*/ 	.short	0x0101


	//----- nvinfo : EIATTR_VRC_CTA_INIT_COUNT
	.align		4
        /*0098*/ 	.byte	0x02, 0x4a
	.zero		1
	.zero		1


	//----- nvinfo : EIATTR_EXIT_INSTR_OFFSETS
	.align		4
        /*009c*/ 	.byte	0x04, 0x1c
        /*009e*/ 	.short	(.L_4111 - .L_4110)


	//   ....[0]....
.L_4110:
        /*00a0*/ 	.word	0x000002c0


	//   ....[1]....
        /*00a4*/ 	.word	0x00000d90


	//----- nvinfo : EIATTR_MAX_THREADS
	.align		4
.L_4111:
        /*00a8*/ 	.byte	0x04, 0x05
        /*00aa*/ 	.short	(.L_4113 - .L_4112)
.L_4112:
        /*00ac*/ 	.word	0x00000100
        /*00b0*/ 	.word	0x00000001
        /*00b4*/ 	.word	0x00000001


	//----- nvinfo : EIATTR_CRS_STACK_SIZE
	.align		4
.L_4113:
        /*00b8*/ 	.byte	0x04, 0x1e
        /*00ba*/ 	.short	(.L_4115 - .L_4114)
.L_4114:
        /*00bc*/ 	.word	0x00000000


	//----- nvinfo : EIATTR_CBANK_PARAM_SIZE
	.align		4
.L_4115:
        /*00c0*/ 	.byte	0x03, 0x19
        /*00c2*/ 	.short	0x002c


	//----- nvinfo : EIATTR_PARAM_CBANK
	.align		4
        /*00c4*/ 	.byte	0x04, 0x0a
        /*00c6*/ 	.short	(.L_4117 - .L_4116)
	.align		4
.L_4116:
        /*00c8*/ 	.word	index@(.nv.constant0._Z24norm_dist_forward_kernelILi4ELi2EEvPKfS1_iiiiPff)
        /*00cc*/ 	.short	0x0380
        /*00ce*/ 	.short	0x002c


	//----- nvinfo : EIATTR_SW_WAR
	.align		4
.L_4117:
        /*00d0*/ 	.byte	0x04, 0x36
        /*00d2*/ 	.short	(.L_4119 - .L_4118)
.L_4118:
        /*00d4*/ 	.word	0x00000008
.L_4119:


//--------------------- .nv.info._Z24norm_dist_forward_kernelILi2ELi4EEvPKfS1_iiiiPff --------------------------
	.section	.nv.info._Z24norm_dist_forward_kernelILi2ELi4EEvPKfS1_iiiiPff,"",@"SHT_CUDA_INFO"
	.sectionflags	@""
	.align	4


	//----- nvinfo : EIATTR_CUDA_API_VERSION
	.align		4
        /*0000*/ 	.byte	0x04, 0x37
        /*0002*/ 	.short	(.L_4121 - .L_4120)
.L_4120:
        /*0004*/ 	.word	0x00000082


	//----- nvinfo : EIATTR_KPARAM_INFO
	.align		4
.L_4121:
        /*0008*/ 	.byte	0x04, 0x17
        /*000a*/ 	.short	(.L_4123 - .L_4122)
.L_4122:
        /*000c*/ 	.word	0x00000000
        /*0010*/ 	.short	0x0007
        /*0012*/ 	.short	0x0028
        /*0014*/ 	.byte	0x00, 0xf0, 0x11, 0x00


	//----- nvinfo : EIATTR_KPARAM_INFO
	.align		4
.L_4123:
        /*0018*/ 	.byte	0x04, 0x17
        /*001a*/ 	.short	(.L_4125 - .L_4124)
.L_4124:
        /*001c*/ 	.word	0x00000000
        /*0020*/ 	.short	0x0006
        /*0022*/ 	.short	0x0020
        /*0024*/ 	.byte	0x00, 0xf5, 0x21, 0x00


	//----- nvinfo : EIATTR_KPARAM_INFO
	.align		4
.L_4125:
        /*0028*/ 	.byte	0x04, 0x17
        /*002a*/ 	.short	(.L_4127 - .L_4126)
.L_4126:
        /*002c*/ 	.word	0x00000000
        /*0030*/ 	.short	0x0005
        /*0032*/ 	.short	0x001c
        /*0034*/ 	.byte	0x00, 0xf0, 0x11, 0x00


	//----- nvinfo : EIATTR_KPARAM_INFO
	.align		4
.L_4127:
        /*0038*/ 	.byte	0x04, 0x17
        /*003a*/ 	.short	(.L_4129 - .L_4128)
.L_4128:
        /*003c*/ 	.word	0x00000000
        /*0040*/ 	.short	0x0004
        /*0042*/ 	.short	0x0018
        /*0044*/ 	.byte	0x00, 0xf0, 0x11, 0x00


	//----- nvinfo : EIATTR_KPARAM_INFO
	.align		4
.L_4129:
        /*0048*/ 	.byte	0x04, 0x17
        /*004a*/ 	.short	(.L_4131 - .L_4130)
.L_4130:
        /*004c*/ 	.word	0x00000000
        /*0050*/ 	.short	0x0003
        /*0052*/ 	.short	0x0014
        /*0054*/ 	.byte	0x00, 0xf0, 0x11, 0x00


	//----- nvinfo : EIATTR_KPARAM_INFO
	.align		4
.L_4131:
        /*0058*/ 	.byte	0x04, 0x17
        /*005a*/ 	.short	(.L_4133 - .L_4132)
.L_4132:
        /*005c*/ 	.word	0x00000000
        /*0060*/ 	.short	0x0002
        /*0062*/ 	.short	0x0010
        /*0064*/ 	.byte	0x00, 0xf0, 0x11, 0x00


	//----- nvinfo : EIATTR_KPARAM_INFO
	.align		4
.L_4133:
        /*0068*/ 	.byte	0x04, 0x17
        /*006a*/ 	.short	(.L_4135 - .L_4134)
.L_4134:
        /*006c*/ 	.word	0x00000000
        /*0070*/ 	.short	0x0001
        /*0072*/ 	.short	0x0008
        /*0074*/ 	.byte	0x00, 0xf5, 0x21, 0x00


	//----- nvinfo : EIATTR_KPARAM_INFO
	.align		4
.L_4135:
        /*0078*/ 	.byte	0x04, 0x17
        /*007a*/ 	.short	(.L_4137 - .L_4136)
.L_4136:
        /*007c*/ 	.word	0x00000000
        /*0080*/ 	.short	0x0000
        /*0082*/ 	.short	0x0000
        /*0084*/ 	.byte	0x00, 0xf5, 0x21, 0x00


	//----- nvinfo : EIATTR_SPARSE_MMA_MASK
	.align		4
.L_4137:
        /*0088*/ 	.byte	0x03, 0x50
        /*008a*/ 	.short	0x0000


	//----- nvinfo : EIATTR_MAXREG_COUNT
	.align		4
        /*008c*/ 	.byte	0x03, 0x1b
        /*008e*/ 	.short	0x0040


	//----- nvinfo : EIATTR_NUM_BARRIERS
	.align		4
        /*0090*/ 	.byte	0x02, 0x4c
        /*0092*/ 	.byte	0x01
	.zero		1


	//----- nvinfo : EIATTR_MERCURY_ISA_VERSION
	.align		4
        /*0094*/ 	.byte	0x03, 0x5f
        /*0096*/ 	.short	0x0101


	//----- nvinfo : EIATTR_VRC_CTA_INIT_COUNT
	.align		4
        /*0098*/ 	.byte	0x02, 0x4a
	.zero		1
	.zero		1


	//----- nvinfo : EIATTR_EXIT_INSTR_OFFSETS
	.align		4
        /*009c*/ 	.byte	0x04, 0x1c
        /*009e*/ 	.short	(.L_4139 - .L_4138)


	//   ....[0]....
.L_4138:
        /*00a0*/ 	.word	0x000002c0


	//   ....[1]....
        /*00a4*/ 	.word	0x000014f0


	//----- nvinfo : EIATTR_MAX_THREADS
	.align		4
.L_4139:
        /*00a8*/ 	.byte	0x04, 0x05
        /*00aa*/ 	.short	(.L_4141 - .L_4140)
.L_4140:
        /*00ac*/ 	.word	0x00000100
        /*00b0*/ 	.word	0x00000001
        /*00b4*/ 	.word	0x00000001


	//----- nvinfo : EIATTR_CRS_STACK_SIZE
	.align		4
.L_4141:
        /*00b8*/ 	.byte	0x04, 0x1e
        /*00ba*/ 	.short	(.L_4143 - .L_4142)
.L_4142:
        /*00bc*/ 	.word	0x00000000


	//----- nvinfo : EIATTR_CBANK_PARAM_SIZE
	.align		4
.L_4143:
        /*00c0*/ 	.byte	0x03, 0x19
        /*00c2*/ 	.short	0x002c


	//----- nvinfo : EIATTR_PARAM_CBANK
	.align		4
        /*00c4*/ 	.byte	0x04, 0x0a
        /*00c6*/ 	.short	(.L_4145 - .L_4144)
	.align		4
.L_4144:
        /*00c8*/ 	.word	index@(.nv.constant0._Z24norm_dist_forward_kernelILi2ELi4EEvPKfS1_iiiiPff)
        /*00cc*/ 	.short	0x0380
        /*00ce*/ 	.short	0x002c


	//----- nvinfo : EIATTR_SW_WAR
	.align		4
.L_4145:
        /*00d0*/ 	.byte	0x04, 0x36
        /*00d2*/ 	.short	(.L_4147 - .L_4146)
.L_4146:
        /*00d4*/ 	.word	0x00000008
.L_4147:


//--------------------- .nv.info._Z24norm_dist_forward_kernelILi2ELi2EEvPKfS1_iiiiPff --------------------------
	.section	.nv.info._Z24norm_dist_forward_kernelILi2ELi2EEvPKfS1_iiiiPff,"",@"SHT_CUDA_INFO"
	.sectionflags	@""
	.align	4


	//----- nvinfo : EIATTR_CUDA_API_VERSION
	.align		4
        /*0000*/ 	.byte	0x04, 0x37
        /*0002*/ 	.short	(.L_4149 - .L_4148)
.L_4148:
        /*0004*/ 	.word	0x00000082


	//----- nvinfo : EIATTR_KPARAM_INFO
	.align		4
.L_4149:
        /*0008*/ 	.byte	0x04, 0x17
        /*000a*/ 	.short	(.L_4151 - .L_4150)
.L_4150:
        /*000c*/ 	.word	0x00000000
        /*0010*/ 	.short	0x0007
        /*0012*/ 	.short	0x0028
        /*0014*/ 	.byte	0x00, 0xf0, 0x11, 0x00


	//----- nvinfo : EIATTR_KPARAM_INFO
	.align		4
.L_4151:
        /*0018*/ 	.byte	0x04, 0x17
        /*001a*/ 	.short	(.L_4153 - .L_4152)
.L_4152:
        /*001c*/ 	.word	0x00000000
        /*0020*/ 	.short	0x0006
        /*0022*/ 	.short	0x0020
        /*0024*/ 	.byte	0x00, 0xf5, 0x21, 0x00


	//----- nvinfo : EIATTR_KPARAM_INFO
	.align		4
.L_4153:
        /*0028*/ 	.byte	0x04, 0x17
        /*002a*/ 	.short	(.L_4155 - .L_4154)
.L_4154:
        /*002c*/ 	.word	0x00000000
        /*0030*/ 	.short	0x0005
        /*0032*/ 	.short	0x001c
        /*0034*/ 	.byte	0x00, 0xf0, 0x11, 0x00


	//----- nvinfo : EIATTR_KPARAM_INFO
	.align		4
.L_4155:
        /*0038*/ 	.byte	0x04, 0x17
        /*003a*/ 	.short	(.L_4157 - .L_4156)
.L_4156:
        /*003c*/ 	.word	0x00000000
        /*0040*/ 	.short	0x0004
        /*0042*/ 	.short	0x0018
        /*0044*/ 	.byte	0x00, 0xf0, 0x11, 0x00


	//----- nvinfo : EIATTR_KPARAM_INFO
	.align		4
.L_4157:
        /*0048*/ 	.byte	0x04, 0x17
        /*004a*/ 	.short	(.L_4159 - .L_4158)
.L_4158:
        /*004c*/ 	.word	0x00000000
        /*0050*/ 	.short	0x0003
        /*0052*/ 	.short	0x0014
        /*0054*/ 	.byte	0x00, 0xf0, 0x11, 0x00


	//----- nvinfo : EIATTR_KPARAM_INFO
	.align		4
.L_4159:
        /*0058*/ 	.byte	0x04, 0x17
        /*005a*/ 	.short	(.L_4161 - .L_4160)
.L_4160:
        /*005c*/ 	.word	0x00000000
        /*0060*/ 	.short	0x0002
        /*0062*/ 	.short	0x0010
        /*0064*/ 	.byte	0x00, 0xf0, 0x11, 0x00


	//----- nvinfo : EIATTR_KPARAM_INFO
	.align		4
.L_4161:
        /*0068*/ 	.byte	0x04, 0x17
        /*006a*/ 	.short	(.L_4163 - .L_4162)
.L_4162:
        /*006c*/ 	.word	0x00000000
        /*0070*/ 	.short	0x0001
        /*0072*/ 	.short	0x0008
        /*0074*/ 	.byte	0x00, 0xf5, 0x21, 0x00


	//----- nvinfo : EIATTR_KPARAM_INFO
	.align		4
.L_4163:
        /*0078*/ 	.byte	0x04, 0x17
        /*007a*/ 	.short	(.L_4165 - .L_4164)
.L_4164:
        /*007c*/ 	.word	0x00000000
        /*0080*/ 	.short	0x0000
        /*0082*/ 	.short	0x0000
        /*0084*/ 	.byte	0x00, 0xf5, 0x21, 0x00


	//----- nvinfo : EIATTR_SPARSE_MMA_MASK
	.align		4
.L_4165:
        /*0088*/ 	.byte	0x03, 0x50
        /*008a*/ 	.short	0x0000


	//----- nvinfo : EIATTR_MAXREG_COUNT
	.align		4
        /*008c*/ 	.byte	0x03, 0x1b
        /*008e*/ 	.short	0x0040


	//----- nvinfo : EIATTR_NUM_BARRIERS
	.align		4
        /*0090*/ 	.byte	0x02, 0x4c
        /*0092*/ 	.byte	0x01
	.zero		1


	//----- nvinfo : EIATTR_MERCURY_ISA_VERSION
	.align		4
        /*0094*/ 	.byte	0x03, 0x5f
        /*0096*/ 	.short	0x0101


	//----- nvinfo : EIATTR_VRC_CTA_INIT_COUNT
	.align		4
        /*0098*/ 	.byte	0x02, 0x4a
	.zero		1
	.zero		1


	//----- nvinfo : EIATTR_EXIT_INSTR_OFFSETS
	.align		4
        /*009c*/ 	.byte	0x04, 0x1c
        /*009e*/ 	.short	(.L_4167 - .L_4166)


	//   ....[0]....
.L_4166:
        /*00a0*/ 	.word	0x000002c0


	//   ....[1]....
        /*00a4*/ 	.word	0x00000d70


	//----- nvinfo : EIATTR_MAX_THREADS
	.align		4
.L_4167:
        /*00a8*/ 	.byte	0x04, 0x05
        /*00aa*/ 	.short	(.L_4169 - .L_4168)
.L_4168:
        /*00ac*/ 	.word	0x00000100
        /*00b0*/ 	.word	0x00000001
        /*00b4*/ 	.word	0x00000001


	//----- nvinfo : EIATTR_CRS_STACK_SIZE
	.align		4
.L_4169:
        /*00b8*/ 	.byte	0x04, 0x1e
        /*00ba*/ 	.short	(.L_4171 - .L_4170)
.L_4170:
        /*00bc*/ 	.word	0x00000000


	//----- nvinfo : EIATTR_CBANK_PARAM_SIZE
	.align		4
.L_4171:
        /*00c0*/ 	.byte	0x03, 0x19
        /*00c2*/ 	.short	0x002c


	//----- nvinfo : EIATTR_PARAM_CBANK
	.align		4
        /*00c4*/ 	.byte	0x04, 0x0a
        /*00c6*/ 	.short	(.L_4173 - .L_4172)
	.align		4
.L_4172:
        /*00c8*/ 	.word	index@(.nv.constant0._Z24norm_dist_forward_kernelILi2ELi2EEvPKfS1_iiiiPff)
        /*00cc*/ 	.short	0x0380
        /*00ce*/ 	.short	0x002c


	//----- nvinfo : EIATTR_SW_WAR
	.align		4
.L_4173:
        /*00d0*/ 	.byte	0x04, 0x36
        /*00d2*/ 	.short	(.L_4175 - .L_4174)
.L_4174:
        /*00d4*/ 	.word	0x00000008
.L_4175:


//--------------------- .nv.info._Z24norm_dist_forward_kernelILi2ELi1EEvPKfS1_iiiiPff --------------------------
	.section	.nv.info._Z24norm_dist_forward_kernelILi2ELi1EEvPKfS1_iiiiPff,"",@"SHT_CUDA_INFO"
	.sectionflags	@""
	.align	4


	//----- nvinfo : EIATTR_CUDA_API_VERSION
	.align		4
        /*0000*/ 	.byte	0x04, 0x37
        /*0002*/ 	.short	(.L_4177 - .L_4176)
.L_4176:
        /*0004*/ 	.word	0x00000082


	//----- nvinfo : EIATTR_KPARAM_INFO
	.align		4
.L_4177:
        /*0008*/ 	.byte	0x04, 0x17
        /*000a*/ 	.short	(.L_4179 - .L_4178)
.L_4178:
        /*000c*/ 	.word	0x00000000
        /*0010*/ 	.short	0x0007
        /*0012*/ 	.short	0x0028
        /*0014*/ 	.byte	0x00, 0xf0, 0x11, 0x00


	//----- nvinfo : EIATTR_KPARAM_INFO
	.align		4
.L_4179:
        /*0018*/ 	.byte	0x04, 0x17
        /*001a*/ 	.short	(.L_4181 - .L_4180)
.L_4180:
        /*001c*/ 	.word	0x00000000
        /*0020*/ 	.short	0x0006
        /*0022*/ 	.short	0x0020
        /*0024*/ 	.byte	0x00, 0xf5, 0x21, 0x00


	//----- nvinfo : EIATTR_KPARAM_INFO
	.align		4
.L_4181:
        /*0028*/ 	.byte	0x04, 0x17
        /*002a*/ 	.short	(.L_4183 - .L_4182)
.L_4182:
        /*002c*/ 	.word	0x00000000
        /*0030*/ 	.short	0x0005
        /*0032*/ 	.short	0x001c
        /*0034*/ 	.byte	0x00, 0xf0, 0x11, 0x00


	//----- nvinfo : EIATTR_KPARAM_INFO
	.align		4
.L_4183:
        /*0038*/ 	.byte	0x04, 0x17
        /*003a*/ 	.short	(.L_4185 - .L_4184)
.L_4184:
        /*003c*/ 	.word	0x00000000
        /*0040*/ 	.short	0x0004
        /*0042*/ 	.short	0x0018
        /*0044*/ 	.byte	0x00, 0xf0, 0x11, 0x00


	//----- nvinfo : EIATTR_KPARAM_INFO
	.align		4
.L_4185:
        /*0048*/ 	.byte	0x04, 0x17
        /*004a*/ 	.short	(.L_4187 - .L_4186)
.L_4186:
        /*004c*/ 	.word	0x00000000
        /*0050*/ 	.short	0x0003
        /*0052*/ 	.short	0x0014
        /*0054*/ 	.byte	0x00, 0xf0, 0x11, 0x00


	//----- nvinfo : EIATTR_KPARAM_INFO
	.align		4
.L_4187:
        /*0058*/ 	.byte	0x04, 0x17
        /*005a*/ 	.short	(.L_4189 - .L_4188)
.L_4188:
        /*005c*/ 	.word	0x00000000
        /*0060*/ 	.short	0x0002
        /*0062*/ 	.short	0x0010
        /*0064*/ 	.byte	0x00, 0xf0, 0x11, 0x00


	//----- nvinfo : EIATTR_KPARAM_INFO
	.align		4
.L_4189:
        /*0068*/ 	.byte	0x04, 0x17
        /*006a*/ 	.short	(.L_4191 - .L_4190)
.L_4190:
        /*006c*/ 	.word	0x00000000
        /*0070*/ 	.short	0x0001
        /*0072*/ 	.short	0x0008
        /*0074*/ 	.byte	0x00, 0xf5, 0x21, 0x00


	//----- nvinfo : EIATTR_KPARAM_INFO
	.align		4
.L_4191:
        /*0078*/ 	.byte	0x04, 0x17
        /*007a*/ 	.short	(.L_4193 - .L_4192)
.L_4192:
        /*007c*/ 	.word	0x00000000
        /*0080*/ 	.short	0x0000
        /*0082*/ 	.short	0x0000
        /*0084*/ 	.byte	0x00, 0xf5, 0x21, 0x00


	//----- nvinfo : EIATTR_SPARSE_MMA_MASK
	.align		4
.L_4193:
        /*0088*/ 	.byte	0x03, 0x50
        /*008a*/ 	.short	0x0000


	//----- nvinfo : EIATTR_MAXREG_COUNT
	.align		4
        /*008c*/ 	.byte	0x03, 0x1b
        /*008e*/ 	.short	0x0040


	//----- nvinfo : EIATTR_NUM_BARRIERS
	.align		4
        /*0090*/ 	.byte	0x02, 0x4c
        /*0092*/ 	.byte	0x01
	.zero		1


	//----- nvinfo : EIATTR_MERCURY_ISA_VERSION
	.align		4
        /*0094*/ 	.byte	0x03, 0x5f
        /*0096*/ 	.short	0x0101


	//----- nvinfo : EIATTR_VRC_CTA_INIT_COUNT
	.align		4
        /*0098*/ 	.byte	0x02, 0x4a
	.zero		1
	.zero		1


	//----- nvinfo : EIATTR_EXIT_INSTR_OFFSETS
	.align		4
        /*009c*/ 	.byte	0x04, 0x1c
        /*009e*/ 	.short	(.L_4195 - .L_4194)


	//   ....[0]....
.L_4194:
        /*00a0*/ 	.word	0x000002c0


	//   ....[1]....
        /*00a4*/ 	.word	0x000009a0


	//----- nvinfo : EIATTR_MAX_THREADS
	.align		4
.L_4195:
        /*00a8*/ 	.byte	0x04, 0x05
        /*00aa*/ 	.short	(.L_4197 - .L_4196)
.L_4196:
        /*00ac*/ 	.word	0x00000100
        /*00b0*/ 	.word	0x00000001
        /*00b4*/ 	.word	0x00000001


	//----- nvinfo : EIATTR_CRS_STACK_SIZE
	.align		4
.L_4197:
        /*00b8*/ 	.byte	0x04, 0x1e
        /*00ba*/ 	.short	(.L_4199 - .L_4198)
.L_4198:
        /*00bc*/ 	.word	0x00000000


	//----- nvinfo : EIATTR_CBANK_PARAM_SIZE
	.align		4
.L_4199:
        /*00c0*/ 	.byte	0x03, 0x19
        /*00c2*/ 	.short	0x002c


	//----- nvinfo : EIATTR_PARAM_CBANK
	.align		4
        /*00c4*/ 	.byte	0x04, 0x0a
        /*00c6*/ 	.short	(.L_4201 - .L_4200)
	.align		4
.L_4200:
        /*00c8*/ 	.word	index@(.nv.constant0._Z24norm_dist_forward_kernelILi2ELi1EEvPKfS1_iiiiPff)
        /*00cc*/ 	.short	0x0380
        /*00ce*/ 	.short	0x002c


	//----- nvinfo : EIATTR_SW_WAR
	.align		4
.L_4201:
        /*00d0*/ 	.byte	0x04, 0x36
        /*00d2*/ 	.short	(.L_4203 - .L_4202)
.L_4202:
        /*00d4*/ 	.word	0x00000008
.L_4203:


//--------------------- .nv.info._Z24norm_dist_forward_kernelILi1ELi2EEvPKfS1_iiiiPff --------------------------
	.section	.nv.info._Z24norm_dist_forward_kernelILi1ELi2EEvPKfS1_iiiiPff,"",@"SHT_CUDA_INFO"
	.sectionflags	@""
	.align	4


	//----- nvinfo : EIATTR_CUDA_API_VERSION
	.align		4
        /*0000*/ 	.byte	0x04, 0x37
        /*0002*/ 	.short	(.L_4205 - .L_4204)
.L_4204:
        /*0004*/ 	.word	0x00000082


	//----- nvinfo : EIATTR_KPARAM_INFO
	.align		4
.L_4205:
        /*0008*/ 	.byte	0x04, 0x17
        /*000a*/ 	.short	(.L_4207 - .L_4206)
.L_4206:
        /*000c*/ 	.word	0x00000000
        /*0010*/ 	.short	0x0007
        /*0012*/ 	.short	0x0028
        /*0014*/ 	.byte	0x00, 0xf0, 0x11, 0x00


	//----- nvinfo : EIATTR_KPARAM_INFO
	.align		4
.L_4207:
        /*0018*/ 	.byte	0x04, 0x17
        /*001a*/ 	.short	(.L_4209 - .L_4208)
.L_4208:
        /*001c*/ 	.word	0x00000000
        /*0020*/ 	.short	0x0006
        /*0022*/ 	.short	0x0020
        /*0024*/ 	.byte	0x00, 0xf5, 0x21, 0x00


	//----- nvinfo : EIATTR_KPARAM_INFO
	.align		4
.L_4209:
        /*0028*/ 	.byte	0x04, 0x17
        /*002a*/ 	.short	(.L_4211 - .L_4210)
.L_4210:
        /*002c*/ 	.word	0x00000000
        /*0030*/ 	.short	0x0005
        /*0032*/ 	.short	0x001c
        /*0034*/ 	.byte	0x00, 0xf0, 0x11, 0x00


	//----- nvinfo : EIATTR_KPARAM_INFO
	.align		4
.L_4211:
        /*0038*/ 	.byte	0x04, 0x17
        /*003a*/ 	.short	(.L_4213 - .L_4212)
.L_4212:
        /*003c*/ 	.word	0x00000000
        /*0040*/ 	.short	0x0004
        /*0042*/ 	.short	0x0018
        /*0044*/ 	.byte	0x00, 0xf0, 0x11, 0x00


	//----- nvinfo : EIATTR_KPARAM_INFO
	.align		4
.L_4213:
        /*0048*/ 	.byte	0x04, 0x17
        /*004a*/ 	.short	(.L_4215 - .L_4214)
.L_4214:
        /*004c*/ 	.word	0x00000000
        /*0050*/ 	.short	0x0003
        /*0052*/ 	.short	0x0014
        /*0054*/ 	.byte	0x00, 0xf0, 0x11, 0x00


	//----- nvinfo : EIATTR_KPARAM_INFO
	.align		4
.L_4215:
        /*0058*/ 	.byte	0x04, 0x17
        /*005a*/ 	.short	(.L_4217 - .L_4216)
.L_4216:
        /*005c*/ 	.word	0x00000000
        /*0060*/ 	.short	0x0002
        /*0062*/ 	.short	0x0010
        /*0064*/ 	.byte	0x00, 0xf0, 0x11, 0x00


	//----- nvinfo : EIATTR_KPARAM_INFO
	.align		4
.L_4217:
        /*0068*/ 	.byte	0x04, 0x17
        /*006a*/ 	.short	(.L_4219 - .L_4218)
.L_4218:
        /*006c*/ 	.word	0x00000000
        /*0070*/ 	.short	0x0001
        /*0072*/ 	.short	0x0008
        /*0074*/ 	.byte	0x00, 0xf5, 0x21, 0x00


	//----- nvinfo : EIATTR_KPARAM_INFO
	.align		4
.L_4219:
        /*0078*/ 	.byte	0x04, 0x17
        /*007a*/ 	.short	(.L_4221 - .L_4220)
.L_4220:
        /*007c*/ 	.word	0x00000000
        /*0080*/ 	.short	0x0000
        /*0082*/ 	.short	0x0000
        /*0084*/ 	.byte	0x00, 0xf5, 0x21, 0x00


	//----- nvinfo : EIATTR_SPARSE_MMA_MASK
	.align		4
.L_4221:
        /*0088*/ 	.byte	0x03, 0x50
        /*008a*/ 	.short	0x0000


	//----- nvinfo : EIATTR_MAXREG_COUNT
	.align		4
        /*008c*/ 	.byte	0x03, 0x1b
        /*008e*/ 	.short	0x0040


	//----- nvinfo : EIATTR_NUM_BARRIERS
	.align		4
        /*0090*/ 	.byte	0x02, 0x4c
        /*0092*/ 	.byte	0x01
	.zero		1


	//----- nvinfo : EIATTR_MERCURY_ISA_VERSION
	.align		4
        /*0094*/ 	.byte	0x03, 0x5f
        /*0096*/ 	.short	0x0101


	//----- nvinfo : EIATTR_VRC_CTA_INIT_COUNT
	.align		4
        /*0098*/ 	.byte	0x02, 0x4a
	.zero		1
	.zero		1


	//----- nvinfo : EIATTR_EXIT_INSTR_OFFSETS
	.align		4
        /*009c*/ 	.byte	0x04, 0x1c
        /*009e*/ 	.short	(.L_4223 - .L_4222)


	//   ....[0]....
.L_4222:
        /*00a0*/ 	.word	0x000002e0


	//   ....[1]....
        /*00a4*/ 	.word	0x00000b90


	//----- nvinfo : EIATTR_MAX_THREADS
	.align		4
.L_4223:
        /*00a8*/ 	.byte	0x04, 0x05
        /*00aa*/ 	.short	(.L_4225 - .L_4224)
.L_4224:
        /*00ac*/ 	.word	0x00000100
        /*00b0*/ 	.word	0x00000001
        /*00b4*/ 	.word	0x00000001


	//----- nvinfo : EIATTR_CRS_STACK_SIZE
	.align		4
.L_4225:
        /*00b8*/ 	.byte	0x04, 0x1e
        /*00ba*/ 	.short	(.L_4227 - .L_4226)
.L_4226:
        /*00bc*/ 	.word	0x00000000


	//----- nvinfo : EIATTR_CBANK_PARAM_SIZE
	.align		4
.L_4227:
        /*00c0*/ 	.byte	0x03, 0x19
        /*00c2*/ 	.short	0x002c


	//----- nvinfo : EIATTR_PARAM_CBANK
	.align		4
        /*00c4*/ 	.byte	0x04, 0x0a
        /*00c6*/ 	.short	(.L_4229 - .L_4228)
	.align		4
.L_4228:
        /*00c8*/ 	.word	index@(.nv.constant0._Z24norm_dist_forward_kernelILi1ELi2EEvPKfS1_iiiiPff)
        /*00cc*/ 	.short	0x0380
        /*00ce*/ 	.short	0x002c


	//----- nvinfo : EIATTR_SW_WAR
	.align		4
.L_4229:
        /*00d0*/ 	.byte	0x04, 0x36
        /*00d2*/ 	.short	(.L_4231 - .L_4230)
.L_4230:
        /*00d4*/ 	.word	0x00000008
.L_4231:


//--------------------- .nv.info._Z24norm_dist_forward_kernelILi1ELi1EEvPKfS1_iiiiPff --------------------------
	.section	.nv.info._Z24norm_dist_forward_kernelILi1ELi1EEvPKfS1_iiiiPff,"",@"SHT_CUDA_INFO"
	.sectionflags	@""
	.align	4


	//----- nvinfo : EIATTR_CUDA_API_VERSION
	.align		4
        /*0000*/ 	.byte	0x04, 0x37
        /*0002*/ 	.short	(.L_4233 - .L_4232)
.L_4232:
        /*0004*/ 	.word	0x00000082


	//----- nvinfo : EIATTR_KPARAM_INFO
	.align		4
.L_4233:
        /*0008*/ 	.byte	0x04, 0x17
        /*000a*/ 	.short	(.L_4235 - .L_4234)
.L_4234:
        /*000c*/ 	.word	0x00000000
        /*0010*/ 	.short	0x0007
        /*0012*/ 	.short	0x0028
        /*0014*/ 	.byte	0x00, 0xf0, 0x11, 0x00


	//----- nvinfo : EIATTR_KPARAM_INFO
	.align		4
.L_4235:
        /*0018*/ 	.byte	0x04, 0x17
        /*001a*/ 	.short	(.L_4237 - .L_4236)
.L_4236:
        /*001c*/ 	.word	0x00000000
        /*0020*/ 	.short	0x0006
        /*0022*/ 	.short	0x0020
        /*0024*/ 	.byte	0x00, 0xf5, 0x21, 0x00


	//----- nvinfo : EIATTR_KPARAM_INFO
	.align		4
.L_4237:
        /*0028*/ 	.byte	0x04, 0x17
        /*002a*/ 	.short	(.L_4239 - .L_4238)
.L_4238:
        /*002c*/ 	.word	0x00000000
        /*0030*/ 	.short	0x0005
        /*0032*/ 	.short	0x001c
        /*0034*/ 	.byte	0x00, 0xf0, 0x11, 0x00


	//----- nvinfo : EIATTR_KPARAM_INFO
	.align		4
.L_4239:
        /*0038*/ 	.byte	0x04, 0x17
        /*003a*/ 	.short	(.L_4241 - .L_4240)
.L_4240:
        /*003c*/ 	.word	0x00000000
        /*0040*/ 	.short	0x0004
        /*0042*/ 	.short	0x0018
        /*0044*/ 	.byte	0x00, 0xf0, 0x11, 0x00


	//----- nvinfo : EIATTR_KPARAM_INFO
	.align		4
.L_4241:
        /*0048*/ 	.byte	0x04, 0x17
        /*004a*/ 	.short	(.L_4243 - .L_4242)
.L_4242:
        /*004c*/ 	.word	0x00000000
        /*0050*/ 	.short	0x0003
        /*0052*/ 	.short	0x0014
        /*0054*/ 	.byte	0x00, 0xf0, 0x11, 0x00


	//----- nvinfo : EIATTR_KPARAM_INFO
	.align		4
.L_4243:
        /*0058*/ 	.byte	0x04, 0x17
        /*005a*/ 	.short	(.L_4245 - .L_4244)
.L_4244:
        /*005c*/ 	.word	0x00000000
        /*0060*/ 	.short	0x0002
        /*0062*/ 	.short	0x0010
        /*0064*/ 	.byte	0x00, 0xf0, 0x11, 0x00


	//----- nvinfo : EIATTR_KPARAM_INFO
	.align		4
.L_4245:
        /*0068*/ 	.byte	0x04, 0x17
        /*006a*/ 	.short	(.L_4247 - .L_4246)
.L_4246:
        /*006c*/ 	.word	0x00000000
        /*0070*/ 	.short	0x0001
        /*0072*/ 	.short	0x0008
        /*0074*/ 	.byte	0x00, 0xf5, 0x21, 0x00


	//----- nvinfo : EIATTR_KPARAM_INFO
	.align		4
.L_4247:
        /*0078*/ 	.byte	0x04, 0x17
        /*007a*/ 	.short	(.L_4249 - .L_4248)
.L_4248:
        /*007c*/ 	.word	0x00000000
        /*0080*/ 	.short	0x0000
        /*0082*/ 	.short	0x0000
        /*0084*/ 	.byte	0x00, 0xf5, 0x21, 0x00


	//----- nvinfo : EIATTR_SPARSE_MMA_MASK
	.align		4
.L_4249:
        /*0088*/ 	.byte	0x03, 0x50
        /*008a*/ 	.short	0x0000


	//----- nvinfo : EIATTR_MAXREG_COUNT
	.align		4
        /*008c*/ 	.byte	0x03, 0x1b
        /*008e*/ 	.short	0x0040


	//----- nvinfo : EIATTR_NUM_BARRIERS
	.align		4
        /*0090*/ 	.byte	0x02, 0x4c
        /*0092*/ 	.byte	0x01
	.zero		1


	//----- nvinfo : EIATTR_MERCURY_ISA_VERSION
	.align		4
        /*0094*/ 	.byte	0x03, 0x5f
        /*0096*/ 	.short	0x0101


	//----- nvinfo : EIATTR_VRC_CTA_INIT_COUNT
	.align		4
        /*0098*/ 	.byte	0x02, 0x4a
	.zero		1
	.zero		1


	//----- nvinfo : EIATTR_EXIT_INSTR_OFFSETS
	.align		4
        /*009c*/ 	.byte	0x04, 0x1c
        /*009e*/ 	.short	(.L_4251 - .L_4250)


	//   ....[0]....
.L_4250:
        /*00a0*/ 	.word	0x000002b0


	//   ....[1]....
        /*00a4*/ 	.word	0x00000810


	//----- nvinfo : EIATTR_MAX_THREADS
	.align		4
.L_4251:
        /*00a8*/ 	.byte	0x04, 0x05
        /*00aa*/ 	.short	(.L_4253 - .L_4252)
.L_4252:
        /*00ac*/ 	.word	0x00000100
        /*00b0*/ 	.word	0x00000001
        /*00b4*/ 	.word	0x00000001


	//----- nvinfo : EIATTR_CRS_STACK_SIZE
	.align		4
.L_4253:
        /*00b8*/ 	.byte	0x04, 0x1e
        /*00ba*/ 	.short	(.L_4255 - .L_4254)
.L_4254:
        /*00bc*/ 	.word	0x00000000


	//----- nvinfo : EIATTR_CBANK_PARAM_SIZE
	.align		4
.L_4255:
        /*00c0*/ 	.byte	0x03, 0x19
        /*00c2*/ 	.short	0x002c


	//----- nvinfo : EIATTR_PARAM_CBANK
	.align		4
        /*00c4*/ 	.byte	0x04, 0x0a
        /*00c6*/ 	.short	(.L_4257 - .L_4256)
	.align		4
.L_4256:
        /*00c8*/ 	.word	index@(.nv.constant0._Z24norm_dist_forward_kernelILi1ELi1EEvPKfS1_iiiiPff)
        /*00cc*/ 	.short	0x0380
        /*00ce*/ 	.short	0x002c


	//----- nvinfo : EIATTR_SW_WAR
	.align		4
.L_4257:
        /*00d0*/ 	.byte	0x04, 0x36
        /*00d2*/ 	.short	(.L_4259 - .L_4258)
.L_4258:
        /*00d4*/ 	.word	0x00000008
.L_4259:


//--------------------- .nv.callgraph             --------------------------
	.section	.nv.callgraph,"",@"SHT_CUDA_CALLGRAPH"
	.align	4
	.sectionentsize	8
	.align		4
        /*0000*/ 	.word	0x00000000
	.align		4
        /*0004*/ 	.word	0xffffffff
	.align		4
        /*0008*/ 	.word	0x00000000
	.align		4
        /*000c*/ 	.word	0xfffffffe
	.align		4
        /*0010*/ 	.word	0x00000000
	.align		4
        /*0014*/ 	.word	0xfffffffd
	.align		4
        /*0018*/ 	.word	0x00000000
	.align		4
        /*001c*/ 	.word	0xfffffffc


//--------------------- .text._Z32norm_dist_backward_weight_kernelILb1EEvPKfS1_S1_S1_iiiiiPff --------------------------
	.section	.text._Z32norm_dist_backward_weight_kernelILb1EEvPKfS1_S1_S1_iiiiiPff,"ax",@progbits
	.align	128
        .global         _Z32norm_dist_backward_weight_kernelILb1EEvPKfS1_S1_S1_iiiiiPff
        .type           _Z32norm_dist_backward_weight_kernelILb1EEvPKfS1_S1_S1_iiiiiPff,@function
        .size           _Z32norm_dist_backward_weight_kernelILb1EEvPKfS1_S1_S1_iiiiiPff,(.L_x_3827 - _Z32norm_dist_backward_weight_kernelILb1EEvPKfS1_S1_S1_iiiiiPff)
        .other          _Z32norm_dist_backward_weight_kernelILb1EEvPKfS1_S1_S1_iiiiiPff,@"STO_CUDA_ENTRY STV_DEFAULT"
_Z32norm_dist_backward_weight_kernelILb1EEvPKfS1_S1_S1_iiiiiPff:
.text._Z32norm_dist_backward_weight_kernelILb1EEvPKfS1_S1_S1_iiiiiPff:
[----:B------:R-:W-:Y:S01]  /*0000*/  LDC R1, c[0x0][0x37c] ;  /* 0x0000df00ff017b82 */ /* 0x000fe20000000800 */
[----:B------:R-:W0:Y:S07]  /*0010*/  S2R R9, SR_CTAID.X ;  /* 0x0000000000097919 */ /* 0x000e2e0000002500 */
[----:B------:R-:W1:Y:S01]  /*0020*/  LDC.64 R6, c[0x0][0x3a0] ;  /* 0x0000e800ff067b82 */ /* 0x000e620000000a00 */
[----:B------:R-:W2:Y:S01]  /*0030*/  LDCU UR8, c[0x0][0x3a8] ;  /* 0x00007500ff0877ac */ /* 0x000ea20008000800 */
[----:B------:R-:W0:Y:S01]  /*0040*/  S2R R0, SR_TID.X ;  /* 0x0000000000007919 */ /* 0x000e220000002100 */
[----:B------:R-:W3:Y:S01]  /*0050*/  LDCU.64 UR6, c[0x0][0x358] ;  /* 0x00006b00ff0677ac */ /* 0x000ee20008000a00 */
[----:B------:R-:W4:Y:S04]  /*0060*/  S2R R10, SR_TID.Y ;  /* 0x00000000000a7919 */ /* 0x000f280000002200 */
[----:B------:R-:W2:Y:S01]  /*0070*/  S2UR UR4, SR_CTAID.Z ;  /* 0x00000000000479c3 */ /* 0x000ea20000002700 */
[----:B------:R-:W4:Y:S01]  /*0080*/  S2R R3, SR_CTAID.Y ;  /* 0x0000000000037919 */ /* 0x000f220000002600 */
[----:B------:R-:W3:Y:S01]  /*0090*/  S2R R17, SR_CgaCtaId ;  /* 0x0000000000117919 */ /* 0x000ee20000008800 */
[----:B--2---:R-:W-:Y:S01]  /*00a0*/  USHF.R.U32.HI UR5, URZ, 0x3, UR4 ;  /* 0x00000003ff057899 */ /* 0x004fe20008011604 */
[----:B0-----:R-:W-:-:S04]  /*00b0*/  LEA R2, R9, R0, 0x4 ;  /* 0x0000000009027211 */ /* 0x001fc800078e20ff */
[----:B------:R-:W-:Y:S02]  /*00c0*/  ISETP.GE.AND P1, PT, R2, UR8, PT ;  /* 0x0000000802007c0c */ /* 0x000fe4000bf26270 */
[----:B----4-:R-:W-:-:S04]  /*00d0*/  LEA R4, R3, R10, 0x4 ;  /* 0x0000000a03047211 */ /* 0x010fc800078e20ff */
[----:B-1----:R-:W-:-:S13]  /*00e0*/  ISETP.LT.AND P1, PT, R4, R7, !P1 ;  /* 0x000000070400720c */ /* 0x002fda0004f21270 */
[----:B------:R-:W0:Y:S01]  /*00f0*/  @P1 LDC.64 R12, c[0x0][0x390] ;  /* 0x0000e400ff0c1b82 */ /* 0x000e220000000a00 */
[----:B------:R-:W-:Y:S01]  /*0100*/  @P1 IMAD R3, R7, UR5, R4 ;  /* 0x0000000507031c24 */ /* 0x000fe2000f8e0204 */
[----:B------:R-:W-:-:S03]  /*0110*/  ULOP3.LUT UR4, UR4, 0x7, URZ, 0xc0, !UPT ;  /* 0x0000000704047892 */ /* 0x000fc6000f8ec0ff */
[----:B------:R-:W-:Y:S01]  /*0120*/  @P1 IMAD R5, R3, UR8, R2 ;  /* 0x0000000803051c24 */ /* 0x000fe2000f8e0202 */
[----:B------:R-:W1:Y:S01]  /*0130*/  LDCU UR8, c[0x0][0x3ac] ;  /* 0x00007580ff0877ac */ /* 0x000e620008000800 */
[----:B------:R-:W-:Y:S02]  /*0140*/  HFMA2 R3, -RZ, RZ, 0, 0 ;  /* 0x00000000ff037431 */ /* 0x000fe400000001ff */
[----:B0-----:R-:W-:-:S04]  /*0150*/  @P1 IMAD.WIDE R12, R5, 0x4, R12 ;  /* 0x00000004050c1825 */ /* 0x001fc800078e020c */
[----:B------:R-:W-:Y:S01]  /*0160*/  IMAD R5, R6, UR4, RZ ;  /* 0x0000000406057c24 */ /* 0x000fe2000f8e02ff */
[----:B------:R-:W-:Y:S01]  /*0170*/  MOV R8, 0x400 ;  /* 0x0000040000087802 */ /* 0x000fe20000000f00 */
[----:B---3--:R0:W5:Y:S01]  /*0180*/  @P1 LDG.E.CONSTANT R3, desc[UR6][R12.64] ;  /* 0x000000060c031981 */ /* 0x008162000c1e9900 */
[----:B------:R-:W-:Y:S01]  /*0190*/  UMOV UR4, URZ ;  /* 0x000000ff00047c82 */ /* 0x000fe20008000000 */
[----:B------:R-:W-:Y:S02]  /*01a0*/  LEA R9, R9, R10, 0x4 ;  /* 0x0000000a09097211 */ /* 0x000fe400078e20ff */
[----:B------:R-:W-:Y:S02]  /*01b0*/  IADD3 R6, PT, PT, R5, R6, RZ ;  /* 0x0000000605067210 */ /* 0x000fe40007ffe0ff */
[----:B------:R-:W-:Y:S02]  /*01c0*/  SHF.R.U32.HI R5, RZ, 0x3, R5 ;  /* 0x00000003ff057819 */ /* 0x000fe40000011605 */
[----:B------:R-:W-:-:S02]  /*01d0*/  SHF.R.U32.HI R6, RZ, 0x3, R6 ;  /* 0x00000003ff067819 */ /* 0x000fc40000011606 */
[----:B------:R-:W-:Y:S02]  /*01e0*/  LEA R11, R17, R8, 0x18 ;  /* 0x00000008110b7211 */ /* 0x000fe400078ec0ff */
[----:B------:R-:W-:Y:S02]  /*01f0*/  IADD3 R7, PT, PT, -R5, R6, RZ ;  /* 0x0000000605077210 */ /* 0x000fe40007ffe1ff */
[----:B0-----:R-:W-:Y:S01]  /*0200*/  IADD3 R12, PT, PT, R8, 0x480, RZ ;  /* 0x00000480080c7810 */ /* 0x001fe20007ffe0ff */
[----:B------:R-:W-:Y:S01]  /*0210*/  IMAD R15, R0, 0x48, R11 ;  /* 0x00000048000f7824 */ /* 0x000fe200078e020b */
[----:B------:R-:W-:Y:S01]  /*0220*/  IADD3 R8, PT, PT, R8, 0x880, RZ ;  /* 0x0000088008087810 */ /* 0x000fe20007ffe0ff */
[----:B-1----:R-:W-:Y:S01]  /*0230*/  IMAD R7, R7, UR8, RZ ;  /* 0x0000000807077c24 */ /* 0x002fe2000f8e02ff */
[C---:B------:R-:W-:Y:S01]  /*0240*/  LEA R13, R17.reuse, R12, 0x18 ;  /* 0x0000000c110d7211 */ /* 0x040fe200078ec0ff */
[----:B------:R-:W-:Y:S01]  /*0250*/  IMAD R12, R0, -0x44, R15 ;  /* 0xffffffbc000c7824 */ /* 0x000fe200078e020f */
[----:B------:R-:W-:-:S02]  /*0260*/  LEA R17, R17, R8, 0x18 ;  /* 0x0000000811117211 */ /* 0x000fc400078ec0ff */
[----:B------:R-:W-:Y:S02]  /*0270*/  ISETP.GE.AND P0, PT, R7, 0x10, PT ;  /* 0x000000100700780c */ /* 0x000fe40003f06270 */
[C---:B------:R-:W-:Y:S02]  /*0280*/  LEA R11, R10.reuse, R13, 0x6 ;  /* 0x0000000d0a0b7211 */ /* 0x040fe400078e30ff */
[C---:B------:R-:W-:Y:S02]  /*0290*/  LEA R13, R10.reuse, R17, 0x6 ;  /* 0x000000110a0d7211 */ /* 0x040fe400078e30ff */
[----:B------:R-:W-:Y:S02]  /*02a0*/  MOV R8, RZ ;  /* 0x000000ff00087202 */ /* 0x000fe40000000f00 */
[----:B------:R-:W-:-:S05]  /*02b0*/  LEA R10, R10, R15, 0x2 ;  /* 0x0000000f0a0a7211 */ /* 0x000fca00078e10ff */
[----:B------:R-:W-:Y:S05]  /*02c0*/  @!P0 BRA `(.L_x_0) ;  /* 0x0000001400b48947 */ /* 0x000fea0003800000 */
[----:B------:R-:W0:Y:S01]  /*02d0*/  LDC R20, c[0x0][0x3b0] ;  /* 0x0000ec00ff147b82 */ /* 0x000e220000000800 */
[----:B------:R-:W-:Y:S01]  /*02e0*/  MOV R8, RZ ;  /* 0x000000ff00087202 */ /* 0x000fe20000000f00 */
[----:B------:R-:W1:Y:S01]  /*02f0*/  LDCU UR10, c[0x0][0x3a4] ;  /* 0x00007480ff0a77ac */ /* 0x000e620008000800 */
[----:B------:R-:W-:Y:S01]  /*0300*/  MOV R21, R0 ;  /* 0x0000000000157202 */ /* 0x000fe20000000f00 */
[----:B------:R-:W2:Y:S04]  /*0310*/  LDCU.64 UR8, c[0x0][0x3a8] ;  /* 0x00007500ff0877ac */ /* 0x000ea80008000a00 */
[----:B------:R-:W3:Y:S01]  /*0320*/  LDC.64 R14, c[0x0][0x398] ;  /* 0x0000e600ff0e7b82 */ /* 0x000ee20000000a00 */
[----:B------:R-:W-:-:S07]  /*0330*/  UMOV UR4, URZ ;  /* 0x000000ff00047c82 */ /* 0x000fce0008000000 */
[----:B------:R-:W4:Y:S02]  /*0340*/  LDC.64 R16, c[0x0][0x380] ;  /* 0x0000e000ff107b82 */ /* 0x000f240000000a00 */
.L_x_6:
[----:B--2---:R-:W2:Y:S01]  /*0350*/  I2F.U32.RP R22, UR9 ;  /* 0x0000000900167d06 */ /* 0x004ea20008209000 */
[----:B------:R-:W-:Y:S02]  /*0360*/  ISETP.GE.AND P4, PT, R9, UR8, PT ;  /* 0x0000000809007c0c */ /* 0x000fe4000bf86270 */
[----:B------:R-:W-:-:S05]  /*0370*/  ISETP.NE.U32.AND P3, PT, RZ, UR9, PT ;  /* 0x00000009ff007c0c */ /* 0x000fca000bf65070 */
[----:B--2---:R-:W2:Y:S02]  /*0380*/  MUFU.RCP R22, R22 ;  /* 0x0000001600167308 */ /* 0x004ea40000001000 */
[----:B--2---:R-:W-:-:S06]  /*0390*/  IADD3 R18, PT, PT, R22, 0xffffffe, RZ ;  /* 0x0ffffffe16127810 */ /* 0x004fcc0007ffe0ff */
[----:B------:R2:W1:Y:S02]  /*03a0*/  F2I.FTZ.U32.TRUNC.NTZ R19, R18 ;  /* 0x0000001200137305 */ /* 0x000464000021f000 */
[----:B--2---:R-:W-:Y:S01]  /*03b0*/  HFMA2 R18, -RZ, RZ, 0, 0 ;  /* 0x00000000ff127431 */ /* 0x004fe200000001ff */
[----:B-1----:R-:W-:-:S05]  /*03c0*/  IADD3 R23, PT, PT, RZ, -R19, RZ ;  /* 0x80000013ff177210 */ /* 0x002fca0007ffe0ff */
[----:B------:R-:W-:-:S04]  /*03d0*/  IMAD R23, R23, UR9, RZ ;  /* 0x0000000917177c24 */ /* 0x000fc8000f8e02ff */
[----:B------:R-:W-:-:S06]  /*03e0*/  IMAD.HI.U32 R24, R19, R23, R18 ;  /* 0x0000001713187227 */ /* 0x000fcc00078e0012 */
[----:B------:R-:W-:-:S05]  /*03f0*/  IMAD.HI.U32 R24, R24, R21, RZ ;  /* 0x0000001518187227 */ /* 0x000fca00078e00ff */
[----:B------:R-:W-:-:S05]  /*0400*/  IADD3 R26, PT, PT, -R24, RZ, RZ ;  /* 0x000000ff181a7210 */ /* 0x000fca0007ffe1ff */
[----:B------:R-:W-:Y:S02]  /*0410*/  IMAD R19, R26, UR9, R21 ;  /* 0x000000091a137c24 */ /* 0x000fe4000f8e0215 */
[----:B------:R-:W1:Y:S03]  /*0420*/  @!P4 LDC R26, c[0x0][0x3b0] ;  /* 0x0000ec00ff1acb82 */ /* 0x000e660000000800 */
[----:B------:R-:W-:-:S13]  /*0430*/  ISETP.GE.U32.AND P0, PT, R19, UR9, PT ;  /* 0x0000000913007c0c */ /* 0x000fda000bf06070 */
[----:B------:R-:W-:Y:S02]  /*0440*/  @P0 IADD3 R19, PT, PT, R19, -UR9, RZ ;  /* 0x8000000913130c10 */ /* 0x000fe4000fffe0ff */
[----:B------:R-:W-:Y:S02]  /*0450*/  @P0 IADD3 R24, PT, PT, R24, 0x1, RZ ;  /* 0x0000000118180810 */ /* 0x000fe40007ffe0ff */
[----:B------:R-:W-:Y:S02]  /*0460*/  ISETP.GE.U32.AND P2, PT, R19, UR9, PT ;  /* 0x0000000913007c0c */ /* 0x000fe4000bf46070 */
[----:B------:R-:W2:Y:S11]  /*0470*/  @!P4 LDC.64 R18, c[0x0][0x388] ;  /* 0x0000e200ff12cb82 */ /* 0x000eb60000000a00 */
[----:B------:R-:W-:-:S02]  /*0480*/  @P2 IADD3 R24, PT, PT, R24, 0x1, RZ ;  /* 0x0000000118182810 */ /* 0x000fc40007ffe0ff */
[----:B------:R-:W-:-:S04]  /*0490*/  @!P3 LOP3.LUT R24, RZ, UR9, RZ, 0x33, !PT ;  /* 0x00000009ff18bc12 */ /* 0x000fc8000f8e33ff */
[----:B------:R-:W-:Y:S02]  /*04a0*/  IADD3 R23, PT, PT, R5, R24, RZ ;  /* 0x0000001805177210 */ /* 0x000fe40007ffe0ff */
[----:B------:R-:W-:-:S03]  /*04b0*/  IADD3 R22, PT, PT, -R24, RZ, RZ ;  /* 0x000000ff18167210 */ /* 0x000fc60007ffe1ff */
[----:B-1----:R-:W-:Y:S02]  /*04c0*/  @!P4 IMAD R24, R23, R26, UR5 ;  /* 0x000000051718ce24 */ /* 0x002fe4000f8e021a */
[----:B------:R-:W-:Y:S02]  /*04d0*/  IMAD R22, R22, UR9, R21 ;  /* 0x0000000916167c24 */ /* 0x000fe4000f8e0215 */
[----:B------:R-:W-:-:S04]  /*04e0*/  @!P4 IMAD R25, R24, UR8, R9 ;  /* 0x000000081819cc24 */ /* 0x000fc8000f8e0209 */
[----:B------:R-:W-:-:S04]  /*04f0*/  @!P4 IMAD R25, R25, UR9, R22 ;  /* 0x000000091919cc24 */ /* 0x000fc8000f8e0216 */
[----:B--2---:R-:W-:-:S06]  /*0500*/  @!P4 IMAD.WIDE R18, R25, 0x4, R18 ;  /* 0x000000041912c825 */ /* 0x004fcc00078e0212 */
[----:B------:R-:W2:Y:S01]  /*0510*/  @!P4 LDG.E.CONSTANT R19, desc[UR6][R18.64] ;  /* 0x000000061213c981 */ /* 0x000ea2000c1e9900 */
[----:B------:R-:W-:Y:S01]  /*0520*/  ISETP.GE.AND P0, PT, R4, UR10, PT ;  /* 0x0000000a04007c0c */ /* 0x000fe2000bf06270 */
[----:B------:R-:W-:Y:S02]  /*0530*/  BSSY.RECONVERGENT B0, `(.L_x_1) ;  /* 0x000001d000007945 */ /* 0x000fe40003800200 */
[----:B--2---:R1:W-:Y:S10]  /*0540*/  @!P4 STS [R10], R19 ;  /* 0x000000130a00c388 */ /* 0x0043f40000000800 */
[----:B------:R-:W-:Y:S05]  /*0550*/  @P0 BRA `(.L_x_2) ;  /* 0x0000000000680947 */ /* 0x000fea0003800000 */
[----:B0-----:R-:W-:-:S04]  /*0560*/  IMAD R23, R23, R20, UR5 ;  /* 0x0000000517177e24 */ /* 0x001fc8000f8e0214 */
[----:B------:R-:W-:-:S04]  /*0570*/  IMAD R23, R23, UR10, R4 ;  /* 0x0000000a17177c24 */ /* 0x000fc8000f8e0204 */
[----:B------:R-:W-:-:S04]  /*0580*/  IMAD R23, R23, UR9, R22 ;  /* 0x0000000917177c24 */ /* 0x000fc8000f8e0216 */
[----:B-1-3--:R-:W-:-:S05]  /*0590*/  IMAD.WIDE R18, R23, 0x4, R14 ;  /* 0x0000000417127825 */ /* 0x00afca00078e020e */
[----:B------:R-:W2:Y:S01]  /*05a0*/  LDG.E.CONSTANT R25, desc[UR6][R18.64] ;  /* 0x0000000612197981 */ /* 0x000ea2000c1e9900 */
[----:B------:R-:W-:Y:S01]  /*05b0*/  BSSY.RECONVERGENT B1, `(.L_x_3) ;  /* 0x000000e000017945 */ /* 0x000fe20003800200 */
[----:B--2---:R-:W-:-:S04]  /*05c0*/  IADD3 R22, PT, PT, R25, 0x1800000, RZ ;  /* 0x0180000019167810 */ /* 0x004fc80007ffe0ff */
[----:B------:R-:W-:-:S04]  /*05d0*/  LOP3.LUT R22, R22, 0x7f800000, RZ, 0xc0, !PT ;  /* 0x7f80000016167812 */ /* 0x000fc800078ec0ff */
[----:B------:R-:W-:-:S13]  /*05e0*/  ISETP.GT.U32.AND P0, PT, R22, 0x1ffffff, PT ;  /* 0x01ffffff1600780c */ /* 0x000fda0003f04070 */
[----:B------:R-:W-:Y:S05]  /*05f0*/  @P0 BRA `(.L_x_4) ;  /* 0x0000000000140947 */ /* 0x000fea0003800000 */
[----:B------:R-:W-:Y:S02]  /*0600*/  MOV R18, R25 ;  /* 0x0000001900127202 */ /* 0x000fe40000000f00 */
[----:B------:R-:W-:-:S07]  /*0610*/  MOV R22, 0x630 ;  /* 0x0000063000167802 */ /* 0x000fce0000000f00 */
[----:B----45:R-:W-:Y:S05]  /*0620*/  CALL.REL.NOINC `($__internal_0_$__cuda_sm20_rcp_rn_f32_slowpath) ;  /* 0x0000002000a87944 */ /* 0x030fea0003c00000 */
[----:B------:R-:W-:Y:S01]  /*0630*/  MOV R22, R24 ;  /* 0x0000001800167202 */ /* 0x000fe20000000f00 */
[----:B------:R-:W-:Y:S06]  /*0640*/  BRA `(.L_x_5) ;  /* 0x0000000000107947 */ /* 0x000fec0003800000 */
.L_x_4:
[----:B------:R-:W0:Y:S02]  /*0650*/  MUFU.RCP R22, R25 ;  /* 0x0000001900167308 */ /* 0x000e240000001000 */
[----:B0-----:R-:W-:-:S04]  /*0660*/  FFMA R18, R25, R22, -1 ;  /* 0xbf80000019127423 */ /* 0x001fc80000000016 */
[----:B------:R-:W-:-:S04]  /*0670*/  FADD.FTZ R19, -R18, -RZ ;  /* 0x800000ff12137221 */ /* 0x000fc80000010100 */
[----:B------:R-:W-:-:S07]  /*0680*/  FFMA R22, R22, R19, R22 ;  /* 0x0000001316167223 */ /* 0x000fce0000000016 */
.L_x_5:
[----:B------:R-:W-:Y:S05]  /*0690*/  BSYNC.RECONVERGENT B1 ;  /* 0x0000000000017941 */ /* 0x000fea0003800200 */
.L_x_3:
[----:B----4-:R-:W-:-:S06]  /*06a0*/  IMAD.WIDE R18, R23, 0x4, R16 ;  /* 0x0000000417127825 */ /* 0x010fcc00078e0210 */
[----:B------:R-:W2:Y:S01]  /*06b0*/  LDG.E.CONSTANT R18, desc[UR6][R18.64] ;  /* 0x0000000612127981 */ /* 0x000ea2000c1e9900 */
[C---:B------:R-:W-:Y:S02]  /*06c0*/  LEA R23, R0.reuse, R11, 0x2 ;  /* 0x0000000b00177211 */ /* 0x040fe400078e10ff */
[----:B------:R-:W-:-:S03]  /*06d0*/  LEA R25, R0, R13, 0x2 ;  /* 0x0000000d00197211 */ /* 0x000fc600078e10ff */
[----:B------:R0:W-:Y:S04]  /*06e0*/  STS [R23], R22 ;  /* 0x0000001617007388 */ /* 0x0001e80000000800 */
[----:B--2---:R0:W-:Y:S02]  /*06f0*/  STS [R25], R18 ;  /* 0x0000001219007388 */ /* 0x0041e40000000800 */
.L_x_2:
[----:B------:R-:W-:Y:S05]  /*0700*/  BSYNC.RECONVERGENT B0 ;  /* 0x0000000000007941 */ /* 0x000fea0003800200 */
.L_x_1:
[----:B------:R-:W-:Y:S01]  /*0710*/  BAR.SYNC.DEFER_BLOCKING 0x0 ;  /* 0x0000000000007b1d */ /* 0x000fe20000010000 */
[----:B------:R-:W-:Y:S01]  /*0720*/  UIADD3 UR4, UPT, UPT, UR4, 0x10, URZ ;  /* 0x0000001004047890 */ /* 0x000fe2000fffe0ff */
[----:B------:R-:W-:-:S04]  /*0730*/  IADD3 R21, PT, PT, R21, 0x10, RZ ;  /* 0x0000001015157810 */ /* 0x000fc80007ffe0ff */
[----:B------:R-:W1:Y:S04]  /*0740*/  LDS R24, [R12] ;  /* 0x000000000c187984 */ /* 0x000e680000000800 */
[----:B0-----:R-:W0:Y:S04]  /*0750*/  LDS R18, [R11] ;  /* 0x000000000b127984 */ /* 0x001e280000000800 */
[----:B------:R-:W2:Y:S04]  /*0760*/  LDS R26, [R12+0x48] ;  /* 0x000048000c1a7984 */ /* 0x000ea80000000800 */
[----:B------:R-:W3:Y:S01]  /*0770*/  LDS R25, [R11+0x4] ;  /* 0x000004000b197984 */ /* 0x000ee20000000800 */
[----:B-1---5:R-:W-:-:S04]  /*0780*/  FADD R19, -R24, R3 ;  /* 0x0000000318137221 */ /* 0x022fc80000000100 */
[----:B0-----:R-:W-:Y:S02]  /*0790*/  FMUL R22, R18, |R19| ;  /* 0x4000001312167220 */ /* 0x001fe40000400000 */
[----:B------:R-:W0:Y:S01]  /*07a0*/  LDC R18, c[0x0][0x3c0] ;  /* 0x0000f000ff127b82 */ /* 0x000e220000000800 */
[----:B--2---:R-:W-:Y:S02]  /*07b0*/  FADD R27, -R26, R3 ;  /* 0x000000031a1b7221 */ /* 0x004fe40000000100 */
[----:B------:R-:W-:Y:S02]  /*07c0*/  FSETP.GEU.AND P0, PT, |R22|, 1.175494350822287508e-38, PT ;  /* 0x008000001600780b */ /* 0x000fe40003f0e200 */
[----:B---3--:R-:W-:-:S05]  /*07d0*/  FMUL R27, R25, |R27| ;  /* 0x4000001b191b7220 */ /* 0x008fca0000400000 */
[----:B------:R-:W-:-:S06]  /*07e0*/  FSETP.GEU.AND P2, PT, |R27|, 1.175494350822287508e-38, PT ;  /* 0x008000001b00780b */ /* 0x000fcc0003f4e200 */
[----:B------:R-:W-:-:S04]  /*07f0*/  @!P0 FMUL R22, R22, 16777216 ;  /* 0x4b80000016168820 */ /* 0x000fc80000400000 */
[----:B------:R1:W2:Y:S01]  /*0800*/  MUFU.LG2 R19, R22 ;  /* 0x0000001600137308 */ /* 0x0002a20000000c00 */
[----:B0-----:R-:W-:Y:S02]  /*0810*/  FADD R18, R18, -1 ;  /* 0xbf80000012127421 */ /* 0x001fe40000000000 */
[----:B------:R-:W-:Y:S01]  /*0820*/  @!P2 FMUL R27, R27, 16777216 ;  /* 0x4b8000001b1ba820 */ /* 0x000fe20000400000 */
[----:B-1----:R-:W-:Y:S04]  /*0830*/  LDS R22, [R12+0x90] ;  /* 0x000090000c167984 */ /* 0x002fe80000000800 */
[----:B------:R-:W0:Y:S01]  /*0840*/  MUFU.LG2 R25, R27 ;  /* 0x0000001b00197308 */ /* 0x000e220000000c00 */
[----:B--2---:R-:W-:-:S04]  /*0850*/  @!P0 FADD R19, R19, -24 ;  /* 0xc1c0000013138421 */ /* 0x004fc80000000000 */
[----:B------:R-:W-:Y:S02]  /*0860*/  FMUL R23, R19, R18 ;  /* 0x0000001213177220 */ /* 0x000fe40000400000 */
[----:B------:R-:W1:Y:S03]  /*0870*/  LDS R19, [R13] ;  /* 0x000000000d137984 */ /* 0x000e660000000800 */
[----:B------:R-:W-:Y:S01]  /*0880*/  FSETP.GEU.AND P0, PT, R23, -126, PT ;  /* 0xc2fc00001700780b */ /* 0x000fe20003f0e000 */
[----:B0-----:R-:W-:-:S12]  /*0890*/  @!P2 FADD R25, R25, -24 ;  /* 0xc1c000001919a421 */ /* 0x001fd80000000000 */
[----:B------:R-:W-:-:S04]  /*08a0*/  @!P0 FMUL R23, R23, 0.5 ;  /* 0x3f00000017178820 */ /* 0x000fc80000400000 */
[----:B------:R-:W0:Y:S02]  /*08b0*/  MUFU.EX2 R28, R23 ;  /* 0x00000017001c7308 */ /* 0x000e240000000800 */
[----:B0-----:R-:W-:Y:S01]  /*08c0*/  @!P0 FMUL R28, R28, R28 ;  /* 0x0000001c1c1c8220 */ /* 0x001fe20000400000 */
[----:B------:R-:W-:Y:S01]  /*08d0*/  FSETP.GT.AND P0, PT, R3, R24, PT ;  /* 0x000000180300720b */ /* 0x000fe20003f04000 */
[----:B------:R-:W-:Y:S02]  /*08e0*/  FMUL R24, R18, R25 ;  /* 0x0000001912187220 */ /* 0x000fe40000400000 */
[----:B-1----:R-:W-:Y:S01]  /*08f0*/  FMUL R28, R19, R28 ;  /* 0x0000001c131c7220 */ /* 0x002fe20000400000 */
[----:B------:R-:W0:Y:S02]  /*0900*/  LDS R25, [R13+0x4] ;  /* 0x000004000d197984 */ /* 0x000e240000000800 */
[----:B------:R-:W-:Y:S02]  /*0910*/  FSETP.GEU.AND P2, PT, R24, -126, PT ;  /* 0xc2fc00001800780b */ /* 0x000fe40003f4e000 */
[----:B------:R-:W1:Y:S01]  /*0920*/  LDS R19, [R11+0x8] ;  /* 0x000008000b137984 */ /* 0x000e620000000800 */
[----:B------:R-:W-:-:S02]  /*0930*/  FSEL R23, R28, -R28, P0 ;  /* 0x8000001c1c177208 */ /* 0x000fc40000000000 */
[----:B------:R-:W-:Y:S01]  /*0940*/  FSETP.GT.AND P0, PT, R3, R26, PT ;  /* 0x0000001a0300720b */ /* 0x000fe20003f04000 */
[----:B------:R-:W-:Y:S02]  /*0950*/  FADD R26, -R22, R3 ;  /* 0x00000003161a7221 */ /* 0x000fe40000000100 */
[----:B------:R-:W-:Y:S02]  /*0960*/  FADD R23, R23, R8 ;  /* 0x0000000817177221 */ /* 0x000fe40000000000 */
[----:B------:R-:W2:Y:S03]  /*0970*/  LDS R8, [R12+0xd8] ;  /* 0x0000d8000c087984 */ /* 0x000ea60000000800 */
[----:B------:R-:W-:-:S04]  /*0980*/  @!P2 FMUL R24, R24, 0.5 ;  /* 0x3f0000001818a820 */ /* 0x000fc80000400000 */
[----:B------:R3:W4:Y:S02]  /*0990*/  MUFU.EX2 R28, R24 ;  /* 0x00000018001c7308 */ /* 0x0007240000000800 */
[----:B---3--:R-:W-:Y:S01]  /*09a0*/  LDS R24, [R13+0x8] ;  /* 0x000008000d187984 */ /* 0x008fe20000000800 */
[----:B----4-:R-:W-:-:S04]  /*09b0*/  @!P2 FMUL R28, R28, R28 ;  /* 0x0000001c1c1ca220 */ /* 0x010fc80000400000 */
[----:B0-----:R-:W-:Y:S01]  /*09c0*/  FMUL R28, R25, R28 ;  /* 0x0000001c191c7220 */ /* 0x001fe20000400000 */
[----:B-1----:R-:W-:-:S04]  /*09d0*/  FMUL R26, R19, |R26| ;  /* 0x4000001a131a7220 */ /* 0x002fc80000400000 */
[----:B------:R-:W-:Y:S01]  /*09e0*/  FSEL R28, R28, -R28, P0 ;  /* 0x8000001c1c1c7208 */ /* 0x000fe20000000000 */
[----:B------:R-:W0:Y:S01]  /*09f0*/  LDS R19, [R11+0xc] ;  /* 0x00000c000b137984 */ /* 0x000e220000000800 */
[----:B------:R-:W-:Y:S02]  /*0a00*/  FSETP.GT.AND P0, PT, R3, R22, PT ;  /* 0x000000160300720b */ /* 0x000fe40003f04000 */
[----:B------:R-:W-:Y:S01]  /*0a10*/  FSETP.GEU.AND P3, PT, |R26|, 1.175494350822287508e-38, PT ;  /* 0x008000001a00780b */ /* 0x000fe20003f6e200 */
[----:B------:R-:W1:Y:S01]  /*0a20*/  LDS R22, [R12+0x120] ;  /* 0x000120000c167984 */ /* 0x000e620000000800 */
[----:B--2---:R-:W-:-:S11]  /*0a30*/  FADD R25, -R8, R3 ;  /* 0x0000000308197221 */ /* 0x004fd60000000100 */
[----:B------:R-:W-:-:S04]  /*0a40*/  @!P3 FMUL R26, R26, 16777216 ;  /* 0x4b8000001a1ab820 */ /* 0x000fc80000400000 */
[----:B------:R-:W2:Y:S02]  /*0a50*/  MUFU.LG2 R27, R26 ;  /* 0x0000001a001b7308 */ /* 0x000ea40000000c00 */
[----:B--2---:R-:W-:Y:S01]  /*0a60*/  @!P3 FADD R27, R27, -24 ;  /* 0xc1c000001b1bb421 */ /* 0x004fe20000000000 */
[----:B0-----:R-:W-:-:S03]  /*0a70*/  FMUL R29, R19, |R25| ;  /* 0x40000019131d7220 */ /* 0x001fc60000400000 */
[----:B------:R-:W-:Y:S01]  /*0a80*/  FMUL R27, R18, R27 ;  /* 0x0000001b121b7220 */ /* 0x000fe20000400000 */
[----:B------:R-:W-:Y:S02]  /*0a90*/  FADD R19, R23, R28 ;  /* 0x0000001c17137221 */ /* 0x000fe40000000000 */
[----:B------:R-:W0:Y:S01]  /*0aa0*/  LDS R23, [R11+0x10] ;  /* 0x000010000b177984 */ /* 0x000e220000000800 */
[----:B------:R-:W-:Y:S02]  /*0ab0*/  FSETP.GEU.AND P2, PT, |R29|, 1.175494350822287508e-38, PT ;  /* 0x008000001d00780b */ /* 0x000fe40003f4e200 */
[----:B------:R-:W-:-:S11]  /*0ac0*/  FSETP.GEU.AND P3, PT, R27, -126, PT ;  /* 0xc2fc00001b00780b */ /* 0x000fd60003f6e000 */
[----:B------:R-:W-:Y:S02]  /*0ad0*/  @!P2 FMUL R29, R29, 16777216 ;  /* 0x4b8000001d1da820 */ /* 0x000fe40000400000 */
[----:B------:R-:W-:Y:S02]  /*0ae0*/  @!P3 FMUL R27, R27, 0.5 ;  /* 0x3f0000001b1bb820 */ /* 0x000fe40000400000 */
[----:B------:R-:W2:Y:S08]  /*0af0*/  MUFU.LG2 R25, R29 ;  /* 0x0000001d00197308 */ /* 0x000eb00000000c00 */
[----:B------:R-:W3:Y:S01]  /*0b00*/  MUFU.EX2 R29, R27 ;  /* 0x0000001b001d7308 */ /* 0x000ee20000000800 */
[----:B--2---:R-:W-:Y:S01]  /*0b10*/  @!P2 FADD R25, R25, -24 ;  /* 0xc1c000001919a421 */ /* 0x004fe20000000000 */
[----:B------:R-:W-:Y:S01]  /*0b20*/  FSETP.GT.AND P2, PT, R3, R8, PT ;  /* 0x000000080300720b */ /* 0x000fe20003f44000 */
[----:B-1----:R-:W-:-:S02]  /*0b30*/  FADD R8, -R22, R3 ;  /* 0x0000000316087221 */ /* 0x002fc40000000100 */
[----:B------:R-:W-:Y:S02]  /*0b40*/  FMUL R28, R18, R25 ;  /* 0x00000019121c7220 */ /* 0x000fe40000400000 */
[----:B------:R-:W1:Y:S01]  /*0b50*/  LDS R25, [R13+0xc] ;  /* 0x00000c000d197984 */ /* 0x000e620000000800 */
[----:B---3--:R-:W-:Y:S02]  /*0b60*/  @!P3 FMUL R29, R29, R29 ;  /* 0x0000001d1d1db220 */ /* 0x008fe40000400000 */
[----:B------:R-:W-:Y:S02]  /*0b70*/  FSETP.GEU.AND P4, PT, R28, -126, PT ;  /* 0xc2fc00001c00780b */ /* 0x000fe40003f8e000 */
[----:B------:R-:W-:Y:S01]  /*0b80*/  FMUL R24, R24, R29 ;  /* 0x0000001d18187220 */ /* 0x000fe20000400000 */
[----:B0-----:R-:W-:Y:S02]  /*0b90*/  FMUL R29, R23, |R8| ;  /* 0x40000008171d7220 */ /* 0x001fe40000400000 */
[----:B------:R-:W0:Y:S02]  /*0ba0*/  LDS R8, [R12+0x168] ;  /* 0x000168000c087984 */ /* 0x000e240000000800 */
[----:B------:R-:W-:-:S02]  /*0bb0*/  FSEL R24, R24, -R24, P0 ;  /* 0x8000001818187208 */ /* 0x000fc40000000000 */
[----:B------:R-:W-:Y:S01]  /*0bc0*/  FSETP.GEU.AND P3, PT, |R29|, 1.175494350822287508e-38, PT ;  /* 0x008000001d00780b */ /* 0x000fe20003f6e200 */
[----:B------:R-:W2:Y:S01]  /*0bd0*/  LDS R23, [R11+0x14] ;  /* 0x000014000b177984 */ /* 0x000ea20000000800 */
[----:B------:R-:W-:Y:S02]  /*0be0*/  FSETP.GT.AND P0, PT, R3, R22, PT ;  /* 0x000000160300720b */ /* 0x000fe40003f04000 */
[----:B------:R-:W-:Y:S01]  /*0bf0*/  @!P4 FMUL R28, R28, 0.5 ;  /* 0x3f0000001c1cc820 */ /* 0x000fe20000400000 */
[----:B------:R-:W-:Y:S01]  /*0c00*/  FADD R19, R19, R24 ;  /* 0x0000001813137221 */ /* 0x000fe20000000000 */
[----:B------:R-:W3:Y:S02]  /*0c10*/  LDS R22, [R12+0x1b0] ;  /* 0x0001b0000c167984 */ /* 0x000ee40000000800 */
[----:B------:R-:W4:Y:S05]  /*0c20*/  MUFU.EX2 R26, R28 ;  /* 0x0000001c001a7308 */ /* 0x000f2a0000000800 */
[----:B------:R-:W-:-:S04]  /*0c30*/  @!P3 FMUL R29, R29, 16777216 ;  /* 0x4b8000001d1db820 */ /* 0x000fc80000400000 */
[----:B------:R-:W0:Y:S01]  /*0c40*/  MUFU.LG2 R27, R29 ;  /* 0x0000001d001b7308 */ /* 0x000e220000000c00 */
[----:B----4-:R-:W-:-:S04]  /*0c50*/  @!P4 FMUL R26, R26, R26 ;  /* 0x0000001a1a1ac220 */ /* 0x010fc80000400000 */
[----:B-1----:R-:W-:-:S05]  /*0c60*/  FMUL R25, R25, R26 ;  /* 0x0000001a19197220 */ /* 0x002fca0000400000 */
[----:B------:R-:W-:Y:S01]  /*0c70*/  FSEL R26, R25, -R25, P2 ;  /* 0x80000019191a7208 */ /* 0x000fe20001000000 */
[----:B0-----:R-:W-:Y:S01]  /*0c80*/  @!P3 FADD R27, R27, -24 ;  /* 0xc1c000001b1bb421 */ /* 0x001fe20000000000 */
[----:B------:R-:W-:-:S03]  /*0c90*/  FADD R28, -R8, R3 ;  /* 0x00000003081c7221 */ /* 0x000fc60000000100 */
[----:B------:R-:W-:Y:S01]  /*0ca0*/  FMUL R24, R18, R27 ;  /* 0x0000001b12187220 */ /* 0x000fe20000400000 */
[----:B------:R-:W-:Y:S01]  /*0cb0*/  FADD R19, R19, R26 ;  /* 0x0000001a13137221 */ /* 0x000fe20000000000 */
[----:B------:R-:W0:Y:S01]  /*0cc0*/  LDS R27, [R11+0x18] ;  /* 0x000018000b1b7984 */ /* 0x000e220000000800 */
[----:B--2---:R-:W-:Y:S02]  /*0cd0*/  FMUL R25, R23, |R28| ;  /* 0x4000001c17197220 */ /* 0x004fe40000400000 */
[----:B------:R-:W-:Y:S01]  /*0ce0*/  FSETP.GEU.AND P2, PT, R24, -126, PT ;  /* 0xc2fc00001800780b */ /* 0x000fe20003f4e000 */
[----:B------:R-:W1:Y:S01]  /*0cf0*/  LDS R26, [R13+0x10] ;  /* 0x000010000d1a7984 */ /* 0x000e620000000800 */
[----:B---3--:R-:W-:Y:S01]  /*0d00*/  FADD R28, -R22, R3 ;  /* 0x00000003161c7221 */ /* 0x008fe20000000100 */
[----:B------:R-:W-:-:S10]  /*0d10*/  FSETP.GEU.AND P3, PT, |R25|, 1.175494350822287508e-38, PT ;  /* 0x008000001900780b */ /* 0x000fd40003f6e200 */
[----:B------:R-:W-:-:S03]  /*0d20*/  @!P2 FMUL R24, R24, 0.5 ;  /* 0x3f0000001818a820 */ /* 0x000fc60000400000 */
[----:B------:R-:W-:Y:S01]  /*0d30*/  @!P3 FMUL R25, R25, 16777216 ;  /* 0x4b8000001919b820 */ /* 0x000fe20000400000 */
[----:B------:R2:W3:Y:S02]  /*0d40*/  MUFU.EX2 R23, R24 ;  /* 0x0000001800177308 */ /* 0x0004e40000000800 */
[----:B--2---:R-:W-:Y:S01]  /*0d50*/  LDS R24, [R11+0x1c] ;  /* 0x00001c000b187984 */ /* 0x004fe20000000800 */
[----:B---3--:R-:W-:Y:S01]  /*0d60*/  @!P2 FMUL R23, R23, R23 ;  /* 0x000000171717a220 */ /* 0x008fe20000400000 */
[----:B0-----:R-:W-:-:S04]  /*0d70*/  FMUL R28, R27, |R28| ;  /* 0x4000001c1b1c7220 */ /* 0x001fc80000400000 */
[----:B------:R-:W0:Y:S01]  /*0d80*/  MUFU.LG2 R27, R25 ;  /* 0x00000019001b7308 */ /* 0x000e220000000c00 */
[----:B-1----:R-:W-:Y:S01]  /*0d90*/  FMUL R26, R26, R23 ;  /* 0x000000171a1a7220 */ /* 0x002fe20000400000 */
[----:B------:R-:W-:-:S04]  /*0da0*/  FSETP.GEU.AND P2, PT, |R28|, 1.175494350822287508e-38, PT ;  /* 0x008000001c00780b */ /* 0x000fc80003f4e200 */
[----:B------:R-:W-:Y:S02]  /*0db0*/  FSEL R26, R26, -R26, P0 ;  /* 0x8000001a1a1a7208 */ /* 0x000fe40000000000 */
[----:B------:R-:W-:Y:S02]  /*0dc0*/  FSETP.GT.AND P0, PT, R3, R8, PT ;  /* 0x000000080300720b */ /* 0x000fe40003f04000 */
[----:B------:R-:W-:Y:S01]  /*0dd0*/  LDS R8, [R12+0x1f8] ;  /* 0x0001f8000c087984 */ /* 0x000fe20000000800 */
[----:B------:R-:W-:-:S03]  /*0de0*/  FADD R19, R19, R26 ;  /* 0x0000001a13137221 */ /* 0x000fc60000000000 */
[----:B------:R-:W1:Y:S01]  /*0df0*/  LDS R26, [R13+0x14] ;  /* 0x000014000d1a7984 */ /* 0x000e620000000800 */
[----:B------:R-:W-:Y:S01]  /*0e00*/  @!P2 FMUL R28, R28, 16777216 ;  /* 0x4b8000001c1ca820 */ /* 0x000fe20000400000 */
[----:B0-----:R-:W-:-:S03]  /*0e10*/  @!P3 FADD R27, R27, -24 ;  /* 0xc1c000001b1bb421 */ /* 0x001fc60000000000 */
[----:B------:R-:W0:Y:S01]  /*0e20*/  MUFU.LG2 R23, R28 ;  /* 0x0000001c00177308 */ /* 0x000e220000000c00 */
[----:B------:R-:W-:-:S05]  /*0e30*/  FMUL R27, R18, R27 ;  /* 0x0000001b121b7220 */ /* 0x000fca0000400000 */
[----:B------:R-:W-:Y:S01]  /*0e40*/  FSETP.GEU.AND P3, PT, R27, -126, PT ;  /* 0xc2fc00001b00780b */ /* 0x000fe20003f6e000 */
[----:B0-----:R-:W-:Y:S01]  /*0e50*/  @!P2 FADD R23, R23, -24 ;  /* 0xc1c000001717a421 */ /* 0x001fe20000000000 */
[----:B------:R-:W-:-:S11]  /*0e60*/  FSETP.GT.AND P2, PT, R3, R22, PT ;  /* 0x000000160300720b */ /* 0x000fd60003f44000 */
[----:B------:R-:W-:Y:S01]  /*0e70*/  @!P3 FMUL R27, R27, 0.5 ;  /* 0x3f0000001b1bb820 */ /* 0x000fe20000400000 */
[----:B------:R-:W-:Y:S01]  /*0e80*/  LDS R22, [R12+0x240] ;  /* 0x000240000c167984 */ /* 0x000fe20000000800 */
[----:B------:R-:W-:Y:S02]  /*0e90*/  FMUL R29, R18, R23 ;  /* 0x00000017121d7220 */ /* 0x000fe40000400000 */
[----:B------:R-:W0:Y:S01]  /*0ea0*/  MUFU.EX2 R25, R27 ;  /* 0x0000001b00197308 */ /* 0x000e220000000800 */
[----:B------:R-:W2:Y:S02]  /*0eb0*/  LDS R23, [R13+0x18] ;  /* 0x000018000d177984 */ /* 0x000ea40000000800 */
[----:B------:R-:W-:-:S13]  /*0ec0*/  FSETP.GEU.AND P4, PT, R29, -126, PT ;  /* 0xc2fc00001d00780b */ /* 0x000fda0003f8e000 */
[----:B------:R-:W-:Y:S01]  /*0ed0*/  @!P4 FMUL R29, R29, 0.5 ;  /* 0x3f0000001d1dc820 */ /* 0x000fe20000400000 */
[----:B0-----:R-:W-:-:S03]  /*0ee0*/  @!P3 FMUL R25, R25, R25 ;  /* 0x000000191919b220 */ /* 0x001fc60000400000 */
[----:B------:R-:W0:Y:S01]  /*0ef0*/  MUFU.EX2 R28, R29 ;  /* 0x0000001d001c7308 */ /* 0x000e220000000800 */
[----:B-1----:R-:W-:Y:S01]  /*0f00*/  FMUL R26, R26, R25 ;  /* 0x000000191a1a7220 */ /* 0x002fe20000400000 */
[----:B------:R-:W-:-:S04]  /*0f10*/  FADD R25, -R8, R3 ;  /* 0x0000000308197221 */ /* 0x000fc80000000100 */
[----:B------:R-:W-:Y:S01]  /*0f20*/  FMUL R25, R24, |R25| ;  /* 0x4000001918197220 */ /* 0x000fe20000400000 */
[----:B------:R-:W-:Y:S02]  /*0f30*/  FSEL R26, R26, -R26, P0 ;  /* 0x8000001a1a1a7208 */ /* 0x000fe40000000000 */
[----:B------:R-:W-:Y:S02]  /*0f40*/  FSETP.GT.AND P0, PT, R3, R8, PT ;  /* 0x000000080300720b */ /* 0x000fe40003f04000 */
[----:B------:R-:W-:Y:S01]  /*0f50*/  FSETP.GEU.AND P3, PT, |R25|, 1.175494350822287508e-38, PT ;  /* 0x008000001900780b */ /* 0x000fe20003f6e200 */
[----:B------:R-:W-:Y:S01]  /*0f60*/  LDS R8, [R12+0x288] ;  /* 0x000288000c087984 */ /* 0x000fe20000000800 */
[----:B------:R-:W-:-:S03]  /*0f70*/  FADD R19, R19, R26 ;  /* 0x0000001a13137221 */ /* 0x000fc60000000000 */
[----:B------:R-:W-:Y:S01]  /*0f80*/  LDS R26, [R13+0x1c] ;  /* 0x00001c000d1a7984 */ /* 0x000fe20000000800 */
[----:B0-----:R-:W-:-:S04]  /*0f90*/  @!P4 FMUL R28, R28, R28 ;  /* 0x0000001c1c1cc220 */ /* 0x001fc80000400000 */
[----:B--2---:R-:W-:Y:S02]  /*0fa0*/  FMUL R28, R23, R28 ;  /* 0x0000001c171c7220 */ /* 0x004fe40000400000 */
[----:B------:R-:W0:Y:S01]  /*0fb0*/  LDS R23, [R11+0x20] ;  /* 0x000020000b177984 */ /* 0x000e220000000800 */
[----:B------:R-:W-:Y:S02]  /*0fc0*/  @!P3 FMUL R25, R25, 16777216 ;  /* 0x4b8000001919b820 */ /* 0x000fe40000400000 */
[----:B------:R-:W-:Y:S02]  /*0fd0*/  FSEL R28, R28, -R28, P2 ;  /* 0x8000001c1c1c7208 */ /* 0x000fe40001000000 */
[----:B------:R-:W1:Y:S03]  /*0fe0*/  MUFU.LG2 R27, R25 ;  /* 0x00000019001b7308 */ /* 0x000e660000000c00 */
[----:B------:R-:W-:Y:S01]  /*0ff0*/  FADD R19, R19, R28 ;  /* 0x0000001c13137221 */ /* 0x000fe20000000000 */
[----:B------:R-:W-:Y:S01]  /*1000*/  FADD R28, -R22, R3 ;  /* 0x00000003161c7221 */ /* 0x000fe20000000100 */
[----:B-1----:R-:W-:-:S04]  /*1010*/  @!P3 FADD R27, R27, -24 ;  /* 0xc1c000001b1bb421 */ /* 0x002fc80000000000 */
[----:B------:R-:W-:Y:S02]  /*1020*/  FMUL R24, R18, R27 ;  /* 0x0000001b12187220 */ /* 0x000fe40000400000 */
[----:B------:R-:W1:Y:S03]  /*1030*/  LDS R27, [R11+0x24] ;  /* 0x000024000b1b7984 */ /* 0x000e660000000800 */
[----:B------:R-:W-:Y:S01]  /*1040*/  FSETP.GEU.AND P2, PT, R24, -126, PT ;  /* 0xc2fc00001800780b */ /* 0x000fe20003f4e000 */
[----:B0-----:R-:W-:Y:S01]  /*1050*/  FMUL R25, R23, |R28| ;  /* 0x4000001c17197220 */ /* 0x001fe20000400000 */
[----:B------:R-:W-:-:S11]  /*1060*/  FADD R28, -R8, R3 ;  /* 0x00000003081c7221 */ /* 0x000fd60000000100 */
[----:B------:R-:W-:Y:S01]  /*1070*/  @!P2 FMUL R24, R24, 0.5 ;  /* 0x3f0000001818a820 */ /* 0x000fe20000400000 */
[----:B------:R-:W-:-:S03]  /*1080*/  FSETP.GEU.AND P3, PT, |R25|, 1.175494350822287508e-38, PT ;  /* 0x008000001900780b */ /* 0x000fc60003f6e200 */
[----:B------:R0:W2:Y:S02]  /*1090*/  MUFU.EX2 R23, R24 ;  /* 0x0000001800177308 */ /* 0x0000a40000000800 */
[----:B0-----:R-:W-:Y:S08]  /*10a0*/  LDS R24, [R11+0x28] ;  /* 0x000028000b187984 */ /* 0x001ff00000000800 */
[----:B------:R-:W-:Y:S01]  /*10b0*/  @!P3 FMUL R25, R25, 16777216 ;  /* 0x4b8000001919b820 */ /* 0x000fe20000400000 */
[----:B--2---:R-:W-:Y:S01]  /*10c0*/  @!P2 FMUL R23, R23, R23 ;  /* 0x000000171717a220 */ /* 0x004fe20000400000 */
[----:B-1----:R-:W-:-:S03]  /*10d0*/  FMUL R28, R27, |R28| ;  /* 0x4000001c1b1c7220 */ /* 0x002fc60000400000 */
[----:B------:R-:W-:Y:S01]  /*10e0*/  FMUL R26, R26, R23 ;  /* 0x000000171a1a7220 */ /* 0x000fe20000400000 */
[----:B------:R-:W0:Y:S01]  /*10f0*/  MUFU.LG2 R27, R25 ;  /* 0x00000019001b7308 */ /* 0x000e220000000c00 */
[----:B------:R-:W-:-:S03]  /*1100*/  FSETP.GEU.AND P2, PT, |R28|, 1.175494350822287508e-38, PT ;  /* 0x008000001c00780b */ /* 0x000fc60003f4e200 */
[----:B------:R-:W-:Y:S02]  /*1110*/  FSEL R26, R26, -R26, P0 ;  /* 0x8000001a1a1a7208 */ /* 0x000fe40000000000 */
[----:B------:R-:W-:Y:S02]  /*1120*/  FSETP.GT.AND P0, PT, R3, R22, PT ;  /* 0x000000160300720b */ /* 0x000fe40003f04000 */
[----:B------:R-:W-:Y:S01]  /*1130*/  LDS R22, [R12+0x2d0] ;  /* 0x0002d0000c167984 */ /* 0x000fe20000000800 */
[----:B------:R-:W-:-:S03]  /*1140*/  FADD R19, R19, R26 ;  /* 0x0000001a13137221 */ /* 0x000fc60000000000 */
[----:B------:R-:W1:Y:S02]  /*1150*/  LDS R26, [R13+0x20] ;  /* 0x000020000d1a7984 */ /* 0x000e640000000800 */
        /* <DEDUP_REMOVED lines=8> */
[----:B------:R-:W0:Y:S01]  /*11e0*/  LDS R8, [R12+0x318] ;  /* 0x000318000c087984 */ /* 0x000e220000000800 */
[----:B------:R-:W-:Y:S02]  /*11f0*/  FMUL R29, R18, R23 ;  /* 0x00000017121d7220 */ /* 0x000fe40000400000 */
[----:B------:R-:W2:Y:S01]  /*1200*/  MUFU.EX2 R25, R27 ;  /* 0x0000001b00197308 */ /* 0x000ea20000000800 */
[----:B------:R-:W3:Y:S02]  /*1210*/  LDS R23, [R13+0x24] ;  /* 0x000024000d177984 */ /* 0x000ee40000000800 */
[----:B------:R-:W-:-:S13]  /*1220*/  FSETP.GEU.AND P4, PT, R29, -126, PT ;  /* 0xc2fc00001d00780b */ /* 0x000fda0003f8e000 */
[----:B------:R-:W-:Y:S01]  /*1230*/  @!P4 FMUL R29, R29, 0.5 ;  /* 0x3f0000001d1dc820 */ /* 0x000fe20000400000 */
[----:B--2---:R-:W-:-:S03]  /*1240*/  @!P3 FMUL R25, R25, R25 ;  /* 0x000000191919b220 */ /* 0x004fc60000400000 */
[----:B------:R-:W2:Y:S01]  /*1250*/  MUFU.EX2 R28, R29 ;  /* 0x0000001d001c7308 */ /* 0x000ea20000000800 */
[----:B-1----:R-:W-:Y:S01]  /*1260*/  FMUL R26, R26, R25 ;  /* 0x000000191a1a7220 */ /* 0x002fe20000400000 */
[----:B------:R-:W-:-:S04]  /*1270*/  FADD R25, -R22, R3 ;  /* 0x0000000316197221 */ /* 0x000fc80000000100 */
[----:B------:R-:W-:Y:S01]  /*1280*/  FMUL R24, R24, |R25| ;  /* 0x4000001918187220 */ /* 0x000fe20000400000 */
[----:B------:R-:W-:Y:S02]  /*1290*/  FSEL R26, R26, -R26, P0 ;  /* 0x8000001a1a1a7208 */ /* 0x000fe40000000000 */
[----:B------:R-:W-:Y:S02]  /*12a0*/  FSETP.GT.AND P0, PT, R3, R22, PT ;  /* 0x000000160300720b */ /* 0x000fe40003f04000 */
[----:B------:R-:W-:Y:S01]  /*12b0*/  FSETP.GEU.AND P3, PT, |R24|, 1.175494350822287508e-38, PT ;  /* 0x008000001800780b */ /* 0x000fe20003f6e200 */
[----:B------:R-:W-:Y:S01]  /*12c0*/  FADD R19, R19, R26 ;  /* 0x0000001a13137221 */ /* 0x000fe20000000000 */
[----:B------:R-:W-:Y:S01]  /*12d0*/  LDS R22, [R12+0x360] ;  /* 0x000360000c167984 */ /* 0x000fe20000000800 */
[----:B--2---:R-:W-:Y:S01]  /*12e0*/  @!P4 FMUL R28, R28, R28 ;  /* 0x0000001c1c1cc220 */ /* 0x004fe20000400000 */
[----:B0-----:R-:W-:-:S03]  /*12f0*/  FADD R26, -R8, R3 ;  /* 0x00000003081a7221 */ /* 0x001fc60000000100 */
[----:B---3--:R-:W-:Y:S02]  /*1300*/  FMUL R28, R23, R28 ;  /* 0x0000001c171c7220 */ /* 0x008fe40000400000 */
[----:B------:R-:W0:Y:S04]  /*1310*/  LDS R23, [R11+0x2c] ;  /* 0x00002c000b177984 */ /* 0x000e280000000800 */
[----:B------:R-:W-:Y:S01]  /*1320*/  @!P3 FMUL R24, R24, 16777216 ;  /* 0x4b8000001818b820 */ /* 0x000fe20000400000 */
[----:B------:R-:W-:-:S03]  /*1330*/  FSEL R28, R28, -R28, P2 ;  /* 0x8000001c1c1c7208 */ /* 0x000fc60001000000 */
[----:B------:R-:W1:Y:S02]  /*1340*/  MUFU.LG2 R25, R24 ;  /* 0x0000001800197308 */ /* 0x000e640000000c00 */
[----:B------:R-:W-:Y:S01]  /*1350*/  FADD R19, R19, R28 ;  /* 0x0000001c13137221 */ /* 0x000fe20000000000 */
[----:B-1----:R-:W-:-:S04]  /*1360*/  @!P3 FADD R25, R25, -24 ;  /* 0xc1c000001919b421 */ /* 0x002fc80000000000 */
[----:B------:R-:W-:Y:S02]  /*1370*/  FMUL R24, R18, R25 ;  /* 0x0000001912187220 */ /* 0x000fe40000400000 */
[----:B------:R-:W1:Y:S03]  /*1380*/  LDS R25, [R13+0x28] ;  /* 0x000028000d197984 */ /* 0x000e660000000800 */
[C---:B------:R-:W-:Y:S01]  /*1390*/  FSETP.GEU.AND P2, PT, R24.reuse, -126, PT ;  /* 0xc2fc00001800780b */ /* 0x040fe20003f4e000 */
[----:B0-----:R-:W-:Y:S02]  /*13a0*/  FMUL R28, R23, |R26| ;  /* 0x4000001a171c7220 */ /* 0x001fe40000400000 */
[----:B------:R-:W0:Y:S10]  /*13b0*/  LDS R23, [R11+0x30] ;  /* 0x000030000b177984 */ /* 0x000e340000000800 */
[----:B------:R-:W-:Y:S01]  /*13c0*/  @!P2 FMUL R24, R24, 0.5 ;  /* 0x3f0000001818a820 */ /* 0x000fe20000400000 */
[----:B------:R-:W-:-:S03]  /*13d0*/  FSETP.GEU.AND P3, PT, |R28|, 1.175494350822287508e-38, PT ;  /* 0x008000001c00780b */ /* 0x000fc60003f6e200 */
[----:B------:R2:W3:Y:S02]  /*13e0*/  MUFU.EX2 R26, R24 ;  /* 0x00000018001a7308 */ /* 0x0004e40000000800 */
[----:B--2---:R-:W-:Y:S08]  /*13f0*/  LDS R24, [R13+0x2c] ;  /* 0x00002c000d187984 */ /* 0x004ff00000000800 */
[----:B------:R-:W-:-:S04]  /*1400*/  @!P3 FMUL R28, R28, 16777216 ;  /* 0x4b8000001c1cb820 */ /* 0x000fc80000400000 */
[----:B------:R-:W2:Y:S01]  /*1410*/  MUFU.LG2 R27, R28 ;  /* 0x0000001c001b7308 */ /* 0x000ea20000000c00 */
[----:B---3--:R-:W-:-:S04]  /*1420*/  @!P2 FMUL R26, R26, R26 ;  /* 0x0000001a1a1aa220 */ /* 0x008fc80000400000 */
[----:B-1----:R-:W-:Y:S01]  /*1430*/  FMUL R25, R25, R26 ;  /* 0x0000001a19197220 */ /* 0x002fe20000400000 */
[----:B------:R-:W-:Y:S01]  /*1440*/  FADD R26, -R22, R3 ;  /* 0x00000003161a7221 */ /* 0x000fe20000000100 */
[----:B--2---:R-:W-:-:S03]  /*1450*/  @!P3 FADD R27, R27, -24 ;  /* 0xc1c000001b1bb421 */ /* 0x004fc60000000000 */
[----:B0-----:R-:W-:Y:S01]  /*1460*/  FMUL R29, R23, |R26| ;  /* 0x4000001a171d7220 */ /* 0x001fe20000400000 */
[----:B------:R-:W-:Y:S01]  /*1470*/  FMUL R27, R18, R27 ;  /* 0x0000001b121b7220 */ /* 0x000fe20000400000 */
[----:B------:R-:W-:Y:S02]  /*1480*/  FSEL R26, R25, -R25, P0 ;  /* 0x80000019191a7208 */ /* 0x000fe40000000000 */
[----:B------:R-:W-:Y:S02]  /*1490*/  FSETP.GT.AND P0, PT, R3, R8, PT ;  /* 0x000000080300720b */ /* 0x000fe40003f04000 */
[----:B------:R-:W-:Y:S01]  /*14a0*/  FSETP.GEU.AND P3, PT, |R29|, 1.175494350822287508e-38, PT ;  /* 0x008000001d00780b */ /* 0x000fe20003f6e200 */
[----:B------:R-:W-:Y:S01]  /*14b0*/  FADD R23, R19, R26 ;  /* 0x0000001a13177221 */ /* 0x000fe20000000000 */
[----:B------:R-:W-:Y:S01]  /*14c0*/  FSETP.GEU.AND P2, PT, R27, -126, PT ;  /* 0xc2fc00001b00780b */ /* 0x000fe20003f4e000 */
[----:B------:R-:W0:Y:S10]  /*14d0*/  LDS R8, [R12+0x3a8] ;  /* 0x0003a8000c087984 */ /* 0x000e340000000800 */
[----:B------:R-:W-:-:S02]  /*14e0*/  @!P3 FMUL R29, R29, 16777216 ;  /* 0x4b8000001d1db820 */ /* 0x000fc40000400000 */
[----:B------:R-:W-:Y:S02]  /*14f0*/  @!P2 FMUL R27, R27, 0.5 ;  /* 0x3f0000001b1ba820 */ /* 0x000fe40000400000 */
[----:B------:R-:W1:Y:S08]  /*1500*/  MUFU.LG2 R19, R29 ;  /* 0x0000001d00137308 */ /* 0x000e700000000c00 */
[----:B------:R-:W2:Y:S01]  /*1510*/  MUFU.EX2 R25, R27 ;  /* 0x0000001b00197308 */ /* 0x000ea20000000800 */
[----:B-1----:R-:W-:-:S04]  /*1520*/  @!P3 FADD R19, R19, -24 ;  /* 0xc1c000001313b421 */ /* 0x002fc80000000000 */
[----:B------:R-:W-:Y:S01]  /*1530*/  FMUL R19, R18, R19 ;  /* 0x0000001312137220 */ /* 0x000fe20000400000 */
[----:B--2---:R-:W-:-:S04]  /*1540*/  @!P2 FMUL R25, R25, R25 ;  /* 0x000000191919a220 */ /* 0x004fc80000400000 */
[----:B------:R-:W-:Y:S01]  /*1550*/  FSETP.GEU.AND P2, PT, R19, -126, PT ;  /* 0xc2fc00001300780b */ /* 0x000fe20003f4e000 */
[----:B0-----:R-:W-:Y:S01]  /*1560*/  FADD R28, -R8, R3 ;  /* 0x00000003081c7221 */ /* 0x001fe20000000100 */
[----:B------:R-:W-:Y:S02]  /*1570*/  FMUL R25, R24, R25 ;  /* 0x0000001918197220 */ /* 0x000fe40000400000 */
[----:B------:R-:W0:Y:S03]  /*1580*/  LDS R24, [R13+0x30] ;  /* 0x000030000d187984 */ /* 0x000e260000000800 */
[----:B------:R-:W-:Y:S02]  /*1590*/  FSEL R26, R25, -R25, P0 ;  /* 0x80000019191a7208 */ /* 0x000fe40000000000 */
[----:B------:R-:W1:Y:S01]  /*15a0*/  LDS R25, [R11+0x34] ;  /* 0x000034000b197984 */ /* 0x000e620000000800 */
[----:B------:R-:W-:-:S03]  /*15b0*/  FSETP.GT.AND P0, PT, R3, R22, PT ;  /* 0x000000160300720b */ /* 0x000fc60003f04000 */
[----:B------:R-:W-:Y:S01]  /*15c0*/  @!P2 FMUL R19, R19, 0.5 ;  /* 0x3f0000001313a820 */ /* 0x000fe20000400000 */
[----:B------:R-:W2:Y:S01]  /*15d0*/  LDS R22, [R12+0x3f0] ;  /* 0x0003f0000c167984 */ /* 0x000ea20000000800 */
[----:B------:R-:W-:Y:S02]  /*15e0*/  FADD R26, R23, R26 ;  /* 0x0000001a171a7221 */ /* 0x000fe40000000000 */
[----:B------:R-:W3:Y:S01]  /*15f0*/  MUFU.EX2 R27, R19 ;  /* 0x00000013001b7308 */ /* 0x000ee20000000800 */
[----:B------:R-:W4:Y:S01]  /*1600*/  LDS R23, [R11+0x38] ;  /* 0x000038000b177984 */ /* 0x000f220000000800 */
[----:B---3--:R-:W-:-:S04]  /*1610*/  @!P2 FMUL R27, R27, R27 ;  /* 0x0000001b1b1ba220 */ /* 0x008fc80000400000 */
[----:B0-----:R-:W-:-:S05]  /*1620*/  FMUL R24, R24, R27 ;  /* 0x0000001b18187220 */ /* 0x001fca0000400000 */
[----:B------:R-:W-:Y:S01]  /*1630*/  FSEL R27, R24, -R24, P0 ;  /* 0x80000018181b7208 */ /* 0x000fe20000000000 */
[----:B-1----:R-:W-:Y:S01]  /*1640*/  FMUL R25, R25, |R28| ;  /* 0x4000001c19197220 */ /* 0x002fe20000400000 */
[----:B------:R-:W0:Y:S01]  /*1650*/  LDS R24, [R12+0x438] ;  /* 0x000438000c187984 */ /* 0x000e220000000800 */
[----:B------:R-:W-:Y:S01]  /*1660*/  FSETP.GT.AND P0, PT, R3, R8, PT ;  /* 0x000000080300720b */ /* 0x000fe20003f04000 */
[----:B--2---:R-:W-:Y:S01]  /*1670*/  FADD R28, -R22, R3 ;  /* 0x00000003161c7221 */ /* 0x004fe20000000100 */
[----:B------:R-:W-:Y:S01]  /*1680*/  FADD R26, R26, R27 ;  /* 0x0000001b1a1a7221 */ /* 0x000fe20000000000 */
[----:B------:R-:W-:Y:S01]  /*1690*/  FSETP.GEU.AND P2, PT, |R25|, 1.175494350822287508e-38, PT ;  /* 0x008000001900780b */ /* 0x000fe20003f4e200 */
[----:B------:R-:W1:Y:S01]  /*16a0*/  LDS R27, [R11+0x3c] ;  /* 0x00003c000b1b7984 */ /* 0x000e620000000800 */
[----:B----4-:R-:W-:-:S05]  /*16b0*/  FMUL R23, R23, |R28| ;  /* 0x4000001c17177220 */ /* 0x010fca0000400000 */
[----:B------:R-:W-:-:S06]  /*16c0*/  FSETP.GEU.AND P4, PT, |R23|, 1.175494350822287508e-38, PT ;  /* 0x008000001700780b */ /* 0x000fcc0003f8e200 */
[----:B------:R-:W-:-:S04]  /*16d0*/  @!P2 FMUL R25, R25, 16777216 ;  /* 0x4b8000001919a820 */ /* 0x000fc80000400000 */
[----:B------:R-:W2:Y:S03]  /*16e0*/  MUFU.LG2 R19, R25 ;  /* 0x0000001900137308 */ /* 0x000ea60000000c00 */
[----:B------:R-:W-:Y:S01]  /*16f0*/  @!P4 FMUL R23, R23, 16777216 ;  /* 0x4b8000001717c820 */ /* 0x000fe20000400000 */
[----:B--2---:R-:W-:Y:S01]  /*1700*/  @!P2 FADD R19, R19, -24 ;  /* 0xc1c000001313a421 */ /* 0x004fe20000000000 */
[----:B------:R-:W-:Y:S01]  /*1710*/  FSETP.GT.AND P2, PT, R3, R22, PT ;  /* 0x000000160300720b */ /* 0x000fe20003f44000 */
[----:B0-----:R-:W-:Y:S01]  /*1720*/  FADD R8, -R24, R3 ;  /* 0x0000000318087221 */ /* 0x001fe20000000100 */
[----:B------:R-:W-:Y:S01]  /*1730*/  LDS R22, [R13+0x3c] ;  /* 0x00003c000d167984 */ /* 0x000fe20000000800 */
[----:B------:R-:W-:Y:S02]  /*1740*/  FMUL R19, R18, R19 ;  /* 0x0000001312137220 */ /* 0x000fe40000400000 */
[----:B-1----:R-:W-:-:S03]  /*1750*/  FMUL R28, R27, |R8| ;  /* 0x400000081b1c7220 */ /* 0x002fc60000400000 */
[----:B------:R-:W-:Y:S01]  /*1760*/  FSETP.GEU.AND P3, PT, R19, -126, PT ;  /* 0xc2fc00001300780b */ /* 0x000fe20003f6e000 */
[----:B------:R-:W0:Y:S01]  /*1770*/  MUFU.LG2 R27, R23 ;  /* 0x00000017001b7308 */ /* 0x000e220000000c00 */
[----:B------:R-:W1:Y:S01]  /*1780*/  LDS R8, [R13+0x34] ;  /* 0x000034000d087984 */ /* 0x000e620000000800 */
[----:B------:R-:W-:-:S10]  /*1790*/  FSETP.GEU.AND P5, PT, |R28|, 1.175494350822287508e-38, PT ;  /* 0x008000001c00780b */ /* 0x000fd40003fae200 */
[----:B------:R-:W-:-:S03]  /*17a0*/  @!P3 FMUL R19, R19, 0.5 ;  /* 0x3f0000001313b820 */ /* 0x000fc60000400000 */
[----:B------:R-:W-:Y:S01]  /*17b0*/  @!P5 FMUL R28, R28, 16777216 ;  /* 0x4b8000001c1cd820 */ /* 0x000fe20000400000 */
[----:B------:R-:W2:Y:S01]  /*17c0*/  MUFU.EX2 R25, R19 ;  /* 0x0000001300197308 */ /* 0x000ea20000000800 */
[----:B0-----:R-:W-:-:S04]  /*17d0*/  @!P4 FADD R27, R27, -24 ;  /* 0xc1c000001b1bc421 */ /* 0x001fc80000000000 */
[----:B------:R-:W-:-:S03]  /*17e0*/  FMUL R27, R18, R27 ;  /* 0x0000001b121b7220 */ /* 0x000fc60000400000 */
[----:B------:R-:W0:Y:S01]  /*17f0*/  MUFU.LG2 R29, R28 ;  /* 0x0000001c001d7308 */ /* 0x000e220000000c00 */
[----:B--2---:R-:W-:Y:S01]  /*1800*/  @!P3 FMUL R25, R25, R25 ;  /* 0x000000191919b220 */ /* 0x004fe20000400000 */
[----:B------:R-:W-:Y:S01]  /*1810*/  FSETP.GEU.AND P3, PT, R27, -126, PT ;  /* 0xc2fc00001b00780b */ /* 0x000fe20003f6e000 */
[----:B0-----:R-:W-:Y:S02]  /*1820*/  @!P5 FADD R29, R29, -24 ;  /* 0xc1c000001d1dd421 */ /* 0x001fe40000000000 */
[----:B-1----:R-:W-:Y:S02]  /*1830*/  FMUL R8, R8, R25 ;  /* 0x0000001908087220 */ /* 0x002fe40000400000 */
[----:B------:R-:W-:Y:S02]  /*1840*/  FMUL R29, R18, R29 ;  /* 0x0000001d121d7220 */ /* 0x000fe40000400000 */
[----:B------:R-:W0:Y:S06]  /*1850*/  LDS R18, [R13+0x38] ;  /* 0x000038000d127984 */ /* 0x000e2c0000000800 */
[----:B------:R-:W-:Y:S01]  /*1860*/  @!P3 FMUL R27, R27, 0.5 ;  /* 0x3f0000001b1bb820 */ /* 0x000fe20000400000 */
[----:B------:R-:W-:Y:S01]  /*1870*/  BAR.SYNC.DEFER_BLOCKING 0x0 ;  /* 0x0000000000007b1d */ /* 0x000fe20000010000 */
[----:B------:R-:W-:-:S05]  /*1880*/  FSETP.GEU.AND P4, PT, R29, -126, PT ;  /* 0xc2fc00001d00780b */ /* 0x000fca0003f8e000 */
[----:B------:R-:W1:Y:S08]  /*1890*/  MUFU.EX2 R19, R27 ;  /* 0x0000001b00137308 */ /* 0x000e700000000800 */
[----:B------:R-:W-:-:S04]  /*18a0*/  @!P4 FMUL R29, R29, 0.5 ;  /* 0x3f0000001d1dc820 */ /* 0x000fc80000400000 */
[----:B------:R-:W2:Y:S01]  /*18b0*/  MUFU.EX2 R23, R29 ;  /* 0x0000001d00177308 */ /* 0x000ea20000000800 */
[----:B-1----:R-:W-:Y:S01]  /*18c0*/  @!P3 FMUL R19, R19, R19 ;  /* 0x000000131313b220 */ /* 0x002fe20000400000 */
[----:B------:R-:W-:Y:S01]  /*18d0*/  FSETP.GT.AND P3, PT, R3, R24, PT ;  /* 0x000000180300720b */ /* 0x000fe20003f64000 */
[----:B--2---:R-:W-:Y:S02]  /*18e0*/  @!P4 FMUL R23, R23, R23 ;  /* 0x000000171717c220 */ /* 0x004fe40000400000 */
[----:B0-----:R-:W-:Y:S01]  /*18f0*/  FMUL R18, R18, R19 ;  /* 0x0000001312127220 */ /* 0x001fe20000400000 */
[----:B------:R-:W-:Y:S02]  /*1900*/  FSEL R19, R8, -R8, P0 ;  /* 0x8000000808137208 */ /* 0x000fe40000000000 */
[----:B------:R-:W-:Y:S01]  /*1910*/  LOP3.LUT R8, R7, 0xfffffff0, RZ, 0xc0, !PT ;  /* 0xfffffff007087812 */ /* 0x000fe200078ec0ff */
[----:B------:R-:W-:Y:S01]  /*1920*/  FMUL R22, R22, R23 ;  /* 0x0000001716167220 */ /* 0x000fe20000400000 */
[----:B------:R-:W-:Y:S01]  /*1930*/  FSEL R18, R18, -R18, P2 ;  /* 0x8000001212127208 */ /* 0x000fe20001000000 */
[----:B------:R-:W-:Y:S01]  /*1940*/  FADD R19, R26, R19 ;  /* 0x000000131a137221 */ /* 0x000fe20000000000 */
[----:B------:R-:W-:-:S02]  /*1950*/  ISETP.LE.AND P0, PT, R8, UR4, PT ;  /* 0x0000000408007c0c */ /* 0x000fc4000bf03270 */
[----:B------:R-:W-:Y:S01]  /*1960*/  FSEL R23, R22, -R22, P3 ;  /* 0x8000001616177208 */ /* 0x000fe20001800000 */
[----:B------:R-:W-:-:S04]  /*1970*/  FADD R18, R19, R18 ;  /* 0x0000001213127221 */ /* 0x000fc80000000000 */
[----:B------:R-:W-:-:S06]  /*1980*/  FADD R8, R18, R23 ;  /* 0x0000001712087221 */ /* 0x000fcc0000000000 */
[----:B------:R-:W-:Y:S05]  /*1990*/  @!P0 BRA `(.L_x_6) ;  /* 0xffffffe8006c8947 */ /* 0x000fea000383ffff */
.L_x_0:
[----:B------:R-:W-:-:S13]  /*19a0*/  LOP3.LUT P0, R7, R7, 0xf, RZ, 0xc0, !PT ;  /* 0x0000000f07077812 */ /* 0x000fda000780c0ff */
[----:B------:R-:W-:Y:S05]  /*19b0*/  @!P0 BRA `(.L_x_7) ;  /* 0x0000000c00a08947 */ /* 0x000fea0003800000 */
[----:B------:R-:W0:Y:S01]  /*19c0*/  LDCU UR8, c[0x0][0x3ac] ;  /* 0x00007580ff0877ac */ /* 0x000e220008000800 */
[----:B------:R-:W-:Y:S01]  /*19d0*/  HFMA2 R14, -RZ, RZ, 0, 0 ;  /* 0x00000000ff0e7431 */ /* 0x000fe200000001ff */
[----:B------:R-:W-:Y:S01]  /*19e0*/  IADD3 R0, PT, PT, R0, UR4, RZ ;  /* 0x0000000400007c10 */ /* 0x000fe2000fffe0ff */
[----:B------:R-:W-:Y:S01]  /*19f0*/  BSSY.RECONVERGENT B0, `(.L_x_8) ;  /* 0x0000044000007945 */ /* 0x000fe20003800200 */
[----:B0-----:R-:W0:Y:S01]  /*1a00*/  I2F.U32.RP R16, UR8 ;  /* 0x0000000800107d06 */ /* 0x001e220008209000 */
[----:B------:R-:W-:-:S07]  /*1a10*/  ISETP.NE.U32.AND P3, PT, RZ, UR8, PT ;  /* 0x00000008ff007c0c */ /* 0x000fce000bf65070 */
[----:B0-----:R-:W0:Y:S02]  /*1a20*/  MUFU.RCP R16, R16 ;  /* 0x0000001000107308 */ /* 0x001e240000001000 */
[----:B0-----:R-:W-:-:S06]  /*1a30*/  IADD3 R17, PT, PT, R16, 0xffffffe, RZ ;  /* 0x0ffffffe10117810 */ /* 0x001fcc0007ffe0ff */
[----:B------:R-:W0:Y:S02]  /*1a40*/  F2I.FTZ.U32.TRUNC.NTZ R15, R17 ;  /* 0x00000011000f7305 */ /* 0x000e24000021f000 */
[----:B0-----:R-:W-:-:S05]  /*1a50*/  IADD3 R19, PT, PT, RZ, -R15, RZ ;  /* 0x8000000fff137210 */ /* 0x001fca0007ffe0ff */
[----:B------:R-:W-:-:S04]  /*1a60*/  IMAD R19, R19, UR8, RZ ;  /* 0x0000000813137c24 */ /* 0x000fc8000f8e02ff */
[----:B------:R-:W-:-:S06]  /*1a70*/  IMAD.HI.U32 R19, R15, R19, R14 ;  /* 0x000000130f137227 */ /* 0x000fcc00078e000e */
[----:B------:R-:W-:-:S05]  /*1a80*/  IMAD.HI.U32 R14, R19, R0, RZ ;  /* 0x00000000130e7227 */ /* 0x000fca00078e00ff */
[----:B------:R-:W-:-:S05]  /*1a90*/  IADD3 R15, PT, PT, -R14, RZ, RZ ;  /* 0x000000ff0e0f7210 */ /* 0x000fca0007ffe1ff */
[----:B------:R-:W-:-:S05]  /*1aa0*/  IMAD R15, R15, UR8, R0 ;  /* 0x000000080f0f7c24 */ /* 0x000fca000f8e0200 */
[----:B------:R-:W-:-:S13]  /*1ab0*/  ISETP.GE.U32.AND P0, PT, R15, UR8, PT ;  /* 0x000000080f007c0c */ /* 0x000fda000bf06070 */
[----:B------:R-:W-:Y:S02]  /*1ac0*/  @P0 IADD3 R15, PT, PT, R15, -UR8, RZ ;  /* 0x800000080f0f0c10 */ /* 0x000fe4000fffe0ff */
[----:B------:R-:W-:Y:S02]  /*1ad0*/  @P0 IADD3 R14, PT, PT, R14, 0x1, RZ ;  /* 0x000000010e0e0810 */ /* 0x000fe40007ffe0ff */
[----:B------:R-:W-:-:S13]  /*1ae0*/  ISETP.GE.U32.AND P2, PT, R15, UR8, PT ;  /* 0x000000080f007c0c */ /* 0x000fda000bf46070 */
[----:B------:R-:W-:Y:S02]  /*1af0*/  @P2 IADD3 R14, PT, PT, R14, 0x1, RZ ;  /* 0x000000010e0e2810 */ /* 0x000fe40007ffe0ff */
[----:B------:R-:W-:-:S04]  /*1b00*/  @!P3 LOP3.LUT R14, RZ, UR8, RZ, 0x33, !PT ;  /* 0x00000008ff0ebc12 */ /* 0x000fc8000f8e33ff */
[----:B------:R-:W-:Y:S02]  /*1b10*/  IADD3 R5, PT, PT, R5, R14, RZ ;  /* 0x0000000e05057210 */ /* 0x000fe40007ffe0ff */
[----:B------:R-:W-:Y:S02]  /*1b20*/  IADD3 R15, PT, PT, -R14, RZ, RZ ;  /* 0x000000ff0e0f7210 */ /* 0x000fe40007ffe1ff */
[----:B------:R-:W-:-:S03]  /*1b30*/  ISETP.GE.AND P0, PT, R5, R6, PT ;  /* 0x000000060500720c */ /* 0x000fc60003f06270 */
[----:B------:R-:W-:-:S10]  /*1b40*/  IMAD R17, R15, UR8, R0 ;  /* 0x000000080f117c24 */ /* 0x000fd4000f8e0200 */
[----:B------:R-:W-:Y:S05]  /*1b50*/  @P0 BRA `(.L_x_9) ;  /* 0x0000000000b40947 */ /* 0x000fea0003800000 */
[----:B------:R-:W0:Y:S01]  /*1b60*/  LDC R6, c[0x0][0x3a8] ;  /* 0x0000ea00ff067b82 */ /* 0x000e220000000800 */
[----:B------:R-:W-:Y:S07]  /*1b70*/  BSSY.RECONVERGENT B1, `(.L_x_10) ;  /* 0x000000d000017945 */ /* 0x000fee0003800200 */
[----:B------:R-:W1:Y:S01]  /*1b80*/  LDC R19, c[0x0][0x3a4] ;  /* 0x0000e900ff137b82 */ /* 0x000e620000000800 */
[----:B0-----:R-:W-:Y:S02]  /*1b90*/  ISETP.GE.AND P0, PT, R9, R6, PT ;  /* 0x000000060900720c */ /* 0x001fe40003f06270 */
[----:B-1----:R-:W-:-:S11]  /*1ba0*/  ISETP.GE.AND P2, PT, R4, R19, PT ;  /* 0x000000130400720c */ /* 0x002fd60003f46270 */
[----:B------:R-:W-:Y:S05]  /*1bb0*/  @P0 BRA `(.L_x_11) ;  /* 0x0000000000200947 */ /* 0x000fea0003800000 */
[----:B------:R-:W0:Y:S08]  /*1bc0*/  LDC R0, c[0x0][0x3b0] ;  /* 0x0000ec00ff007b82 */ /* 0x000e300000000800 */
[----:B------:R-:W1:Y:S01]  /*1bd0*/  LDC.64 R14, c[0x0][0x388] ;  /* 0x0000e200ff0e7b82 */ /* 0x000e620000000a00 */
[----:B0-----:R-:W-:-:S04]  /*1be0*/  IMAD R0, R5, R0, UR5 ;  /* 0x0000000505007e24 */ /* 0x001fc8000f8e0200 */
[----:B------:R-:W-:-:S04]  /*1bf0*/  IMAD R0, R0, R6, R9 ;  /* 0x0000000600007224 */ /* 0x000fc800078e0209 */
[----:B------:R-:W-:-:S04]  /*1c00*/  IMAD R9, R0, UR8, R17 ;  /* 0x0000000800097c24 */ /* 0x000fc8000f8e0211 */
[----:B-1----:R-:W-:-:S06]  /*1c10*/  IMAD.WIDE R14, R9, 0x4, R14 ;  /* 0x00000004090e7825 */ /* 0x002fcc00078e020e */
[----:B------:R-:W2:Y:S04]  /*1c20*/  LDG.E.CONSTANT R15, desc[UR6][R14.64] ;  /* 0x000000060e0f7981 */ /* 0x000ea8000c1e9900 */
[----:B--2---:R0:W-:Y:S02]  /*1c30*/  STS [R10], R15 ;  /* 0x0000000f0a007388 */ /* 0x0041e40000000800 */
.L_x_11:
[----:B------:R-:W-:Y:S05]  /*1c40*/  BSYNC.RECONVERGENT B1 ;  /* 0x0000000000017941 */ /* 0x000fea0003800200 */
.L_x_10:
[----:B------:R-:W-:Y:S05]  /*1c50*/  @P2 BRA `(.L_x_9) ;  /* 0x0000000000742947 */ /* 0x000fea0003800000 */
[----:B------:R-:W1:Y:S08]  /*1c60*/  LDC R0, c[0x0][0x3b0] ;  /* 0x0000ec00ff007b82 */ /* 0x000e700000000800 */
[----:B0-----:R-:W0:Y:S01]  /*1c70*/  LDC.64 R14, c[0x0][0x398] ;  /* 0x0000e600ff0e7b82 */ /* 0x001e220000000a00 */
[----:B-1----:R-:W-:-:S04]  /*1c80*/  IMAD R0, R5, R0, UR5 ;  /* 0x0000000505007e24 */ /* 0x002fc8000f8e0200 */
[----:B------:R-:W-:-:S04]  /*1c90*/  IMAD R0, R0, R19, R4 ;  /* 0x0000001300007224 */ /* 0x000fc800078e0204 */
[----:B------:R-:W-:-:S04]  /*1ca0*/  IMAD R0, R0, UR8, R17 ;  /* 0x0000000800007c24 */ /* 0x000fc8000f8e0211 */
[----:B0-----:R-:W-:-:S05]  /*1cb0*/  IMAD.WIDE R14, R0, 0x4, R14 ;  /* 0x00000004000e7825 */ /* 0x001fca00078e020e */
[----:B------:R-:W2:Y:S01]  /*1cc0*/  LDG.E.CONSTANT R18, desc[UR6][R14.64] ;  /* 0x000000060e127981 */ /* 0x000ea2000c1e9900 */
[----:B------:R-:W-:Y:S01]  /*1cd0*/  BSSY.RECONVERGENT B1, `(.L_x_12) ;  /* 0x000000d000017945 */ /* 0x000fe20003800200 */
[----:B--2---:R-:W-:-:S04]  /*1ce0*/  IADD3 R5, PT, PT, R18, 0x1800000, RZ ;  /* 0x0180000012057810 */ /* 0x004fc80007ffe0ff */
[----:B------:R-:W-:-:S04]  /*1cf0*/  LOP3.LUT R5, R5, 0x7f800000, RZ, 0xc0, !PT ;  /* 0x7f80000005057812 */ /* 0x000fc800078ec0ff */
[----:B------:R-:W-:-:S13]  /*1d00*/  ISETP.GT.U32.AND P0, PT, R5, 0x1ffffff, PT ;  /* 0x01ffffff0500780c */ /* 0x000fda0003f04070 */
[----:B------:R-:W-:Y:S05]  /*1d10*/  @P0 BRA `(.L_x_13) ;  /* 0x0000000000100947 */ /* 0x000fea0003800000 */
[----:B------:R-:W-:-:S07]  /*1d20*/  MOV R22, 0x1d40 ;  /* 0x00001d4000167802 */ /* 0x000fce0000000f00 */
[----:B-----5:R-:W-:Y:S05]  /*1d30*/  CALL.REL.NOINC `($__internal_0_$__cuda_sm20_rcp_rn_f32_slowpath) ;  /* 0x0000000800e47944 */ /* 0x020fea0003c00000 */
[----:B------:R-:W-:Y:S01]  /*1d40*/  MOV R5, R24 ;  /* 0x0000001800057202 */ /* 0x000fe20000000f00 */
[----:B------:R-:W-:Y:S06]  /*1d50*/  BRA `(.L_x_14) ;  /* 0x0000000000107947 */ /* 0x000fec0003800000 */
.L_x_13:
[----:B------:R-:W0:Y:S02]  /*1d60*/  MUFU.RCP R5, R18 ;  /* 0x0000001200057308 */ /* 0x000e240000001000 */
[----:B0-----:R-:W-:-:S04]  /*1d70*/  FFMA R6, R18, R5, -1 ;  /* 0xbf80000012067423 */ /* 0x001fc80000000005 */
[----:B------:R-:W-:-:S04]  /*1d80*/  FADD.FTZ R6, -R6, -RZ ;  /* 0x800000ff06067221 */ /* 0x000fc80000010100 */
[----:B------:R-:W-:-:S07]  /*1d90*/  FFMA R5, R5, R6, R5 ;  /* 0x0000000605057223 */ /* 0x000fce0000000005 */
.L_x_14:
[----:B------:R-:W-:Y:S05]  /*1da0*/  BSYNC.RECONVERGENT B1 ;  /* 0x0000000000017941 */ /* 0x000fea0003800200 */
.L_x_12:
[----:B------:R-:W0:Y:S02]  /*1db0*/  LDC.64 R14, c[0x0][0x380] ;  /* 0x0000e000ff0e7b82 */ /* 0x000e240000000a00 */
[----:B0-----:R-:W-:-:S06]  /*1dc0*/  IMAD.WIDE R14, R0, 0x4, R14 ;  /* 0x00000004000e7825 */ /* 0x001fcc00078e020e */
[----:B------:R-:W2:Y:S01]  /*1dd0*/  LDG.E.CONSTANT R14, desc[UR6][R14.64] ;  /* 0x000000060e0e7981 */ /* 0x000ea2000c1e9900 */
[----:B------:R-:W0:Y:S02]  /*1de0*/  S2R R0, SR_TID.X ;  /* 0x0000000000007919 */ /* 0x000e240000002100 */
[C---:B0-----:R-:W-:Y:S02]  /*1df0*/  LEA R6, R0.reuse, R11, 0x2 ;  /* 0x0000000b00067211 */ /* 0x041fe400078e10ff */
[----:B------:R-:W-:-:S03]  /*1e00*/  LEA R9, R0, R13, 0x2 ;  /* 0x0000000d00097211 */ /* 0x000fc600078e10ff */
[----:B------:R1:W-:Y:S04]  /*1e10*/  STS [R6], R5 ;  /* 0x0000000506007388 */ /* 0x0003e80000000800 */
[----:B--2---:R1:W-:Y:S02]  /*1e20*/  STS [R9], R14 ;  /* 0x0000000e09007388 */ /* 0x0043e40000000800 */
.L_x_9:
[----:B------:R-:W-:Y:S05]  /*1e30*/  BSYNC.RECONVERGENT B0 ;  /* 0x0000000000007941 */ /* 0x000fea0003800200 */
.L_x_8:
[----:B------:R-:W2:Y:S01]  /*1e40*/  LDC R0, c[0x0][0x3c0] ;  /* 0x0000f000ff007b82 */ /* 0x000ea20000000800 */
[----:B------:R-:W-:-:S07]  /*1e50*/  IADD3 R7, PT, PT, -R7, RZ, RZ ;  /* 0x000000ff07077210 */ /* 0x000fce0007ffe1ff */
[----:B------:R-:W-:Y:S01]  /*1e60*/  BAR.SYNC.DEFER_BLOCKING 0x0 ;  /* 0x0000000000007b1d */ /* 0x000fe20000010000 */
[----:B------:R-:W-:Y:S01]  /*1e70*/  ISETP.GE.AND P0, PT, R7, RZ, PT ;  /* 0x000000ff0700720c */ /* 0x000fe20003f06270 */
[----:B--2---:R-:W-:-:S12]  /*1e80*/  FADD R0, R0, -1 ;  /* 0xbf80000000007421 */ /* 0x004fd80000000000 */
[----:B------:R-:W-:Y:S05]  /*1e90*/  @P0 BRA `(.L_x_15) ;  /* 0x0000000800040947 */ /* 0x000fea0003800000 */
[----:B-1----:R-:W-:Y:S02]  /*1ea0*/  IADD3 R5, PT, PT, -R7, RZ, RZ ;  /* 0x000000ff07057210 */ /* 0x002fe40007ffe1ff */
[----:B------:R-:W-:Y:S02]  /*1eb0*/  PLOP3.LUT P0, PT, PT, PT, PT, 0x80, 0x8 ;  /* 0x000000000008781c */ /* 0x000fe40003f0f070 */
[----:B------:R-:W-:-:S13]  /*1ec0*/  ISETP.GT.AND P2, PT, R5, 0x3, PT ;  /* 0x000000030500780c */ /* 0x000fda0003f44270 */
[----:B------:R-:W-:Y:S05]  /*1ed0*/  @!P2 BRA `(.L_x_16) ;  /* 0x00000004003ca947 */ /* 0x000fea0003800000 */
[----:B------:R-:W-:-:S13]  /*1ee0*/  PLOP3.LUT P0, PT, PT, PT, PT, 0x8, 0x80 ;  /* 0x000000000080781c */ /* 0x000fda0003f0e170 */
.L_x_17:
[----:B------:R-:W1:Y:S01]  /*1ef0*/  LDS R14, [R12+0x48] ;  /* 0x000048000c0e7984 */ /* 0x000e620000000800 */
[----:B------:R-:W-:-:S03]  /*1f00*/  IADD3 R7, PT, PT, R7, 0x4, RZ ;  /* 0x0000000407077810 */ /* 0x000fc60007ffe0ff */
[----:B------:R-:W2:Y:S04]  /*1f10*/  LDS R9, [R11+0x4] ;  /* 0x000004000b097984 */ /* 0x000ea80000000800 */
[----:B------:R-:W3:Y:S04]  /*1f20*/  LDS R16, [R12] ;  /* 0x000000000c107984 */ /* 0x000ee80000000800 */
[----:B0-----:R-:W0:Y:S04]  /*1f30*/  LDS R10, [R12+0x90] ;  /* 0x000090000c0a7984 */ /* 0x001e280000000800 */
[----:B------:R-:W4:Y:S04]  /*1f40*/  LDS R5, [R11] ;  /* 0x000000000b057984 */ /* 0x000f280000000800 */
[----:B------:R-:W4:Y:S04]  /*1f50*/  LDS R17, [R11+0x8] ;  /* 0x000008000b117984 */ /* 0x000f280000000800 */
[----:B------:R1:W4:Y:S04]  /*1f60*/  LDS R6, [R12+0xd8] ;  /* 0x0000d8000c067984 */ /* 0x0003280000000800 */
[----:B------:R1:W4:Y:S02]  /*1f70*/  LDS R19, [R11+0xc] ;  /* 0x00000c000b137984 */ /* 0x0003240000000800 */
[----:B-1----:R-:W-:-:S02]  /*1f80*/  IADD3 R12, PT, PT, R12, 0x120, RZ ;  /* 0x000001200c0c7810 */ /* 0x002fc40007ffe0ff */
[----:B------:R-:W-:Y:S01]  /*1f90*/  IADD3 R11, PT, PT, R11, 0x10, RZ ;  /* 0x000000100b0b7810 */ /* 0x000fe20007ffe0ff */
[----:B-----5:R-:W-:-:S04]  /*1fa0*/  FADD R18, -R14, R3 ;  /* 0x000000030e127221 */ /* 0x020fc80000000100 */
[----:B--2---:R-:W-:Y:S01]  /*1fb0*/  FMUL R15, R9, |R18| ;  /* 0x40000012090f7220 */ /* 0x004fe20000400000 */
[----:B---3--:R-:W-:-:S04]  /*1fc0*/  FADD R18, -R16, R3 ;  /* 0x0000000310127221 */ /* 0x008fc80000000100 */
[----:B------:R-:W-:Y:S01]  /*1fd0*/  FSETP.GEU.AND P5, PT, |R15|, 1.175494350822287508e-38, PT ;  /* 0x008000000f00780b */ /* 0x000fe20003fae200 */
[----:B0-----:R-:W-:Y:S01]  /*1fe0*/  FADD R20, -R10, R3 ;  /* 0x000000030a147221 */ /* 0x001fe20000000100 */
[----:B----4-:R-:W-:-:S03]  /*1ff0*/  FMUL R5, R5, |R18| ;  /* 0x4000001205057220 */ /* 0x010fc60000400000 */
[----:B------:R-:W-:Y:S02]  /*2000*/  FMUL R20, R17, |R20| ;  /* 0x4000001411147220 */ /* 0x000fe40000400000 */
[----:B------:R-:W-:-:S06]  /*2010*/  FSETP.GEU.AND P2, PT, |R5|, 1.175494350822287508e-38, PT ;  /* 0x008000000500780b */ /* 0x000fcc0003f4e200 */
[----:B------:R-:W-:Y:S01]  /*2020*/  @!P5 FMUL R15, R15, 16777216 ;  /* 0x4b8000000f0fd820 */ /* 0x000fe20000400000 */
[----:B------:R-:W-:Y:S01]  /*2030*/  FADD R18, -R6, R3 ;  /* 0x0000000306127221 */ /* 0x000fe20000000100 */
[----:B------:R-:W-:Y:S02]  /*2040*/  FSETP.GEU.AND P4, PT, |R20|, 1.175494350822287508e-38, PT ;  /* 0x008000001400780b */ /* 0x000fe40003f8e200 */
[----:B------:R-:W0:Y:S01]  /*2050*/  MUFU.LG2 R17, R15 ;  /* 0x0000000f00117308 */ /* 0x000e220000000c00 */
[----:B------:R-:W-:-:S05]  /*2060*/  FMUL R18, R19, |R18| ;  /* 0x4000001213127220 */ /* 0x000fca0000400000 */
[----:B------:R-:W-:Y:S01]  /*2070*/  FSETP.GEU.AND P3, PT, |R18|, 1.175494350822287508e-38, PT ;  /* 0x008000001200780b */ /* 0x000fe20003f6e200 */
[----:B------:R-:W-:-:S04]  /*2080*/  @!P2 FMUL R5, R5, 16777216 ;  /* 0x4b8000000505a820 */ /* 0x000fc80000400000 */
[----:B------:R-:W-:Y:S01]  /*2090*/  @!P4 FMUL R20, R20, 16777216 ;  /* 0x4b8000001414c820 */ /* 0x000fe20000400000 */
[----:B------:R1:W2:Y:S01]  /*20a0*/  MUFU.LG2 R9, R5 ;  /* 0x0000000500097308 */ /* 0x0002a20000000c00 */
[----:B0-----:R-:W-:-:S06]  /*20b0*/  @!P5 FADD R17, R17, -24 ;  /* 0xc1c000001111d421 */ /* 0x001fcc0000000000 */
[----:B------:R-:W-:Y:S01]  /*20c0*/  @!P3 FMUL R18, R18, 16777216 ;  /* 0x4b8000001212b820 */ /* 0x000fe20000400000 */
[----:B------:R-:W0:Y:S01]  /*20d0*/  MUFU.LG2 R21, R20 ;  /* 0x0000001400157308 */ /* 0x000e220000000c00 */
[----:B------:R-:W-:Y:S01]  /*20e0*/  FMUL R19, R0, R17 ;  /* 0x0000001100137220 */ /* 0x000fe20000400000 */
[----:B-1----:R-:W-:Y:S04]  /*20f0*/  LDS R5, [R13+0xc] ;  /* 0x00000c000d057984 */ /* 0x002fe80000000800 */
[----:B------:R-:W1:Y:S02]  /*2100*/  LDS R17, [R13+0x4] ;  /* 0x000004000d117984 */ /* 0x000e640000000800 */
[----:B------:R-:W3:Y:S01]  /*2110*/  MUFU.LG2 R23, R18 ;  /* 0x0000001200177308 */ /* 0x000ee20000000c00 */
[----:B--2---:R-:W-:Y:S01]  /*2120*/  @!P2 FADD R9, R9, -24 ;  /* 0xc1c000000909a421 */ /* 0x004fe20000000000 */
[----:B------:R-:W-:-:S03]  /*2130*/  FSETP.GEU.AND P2, PT, R19, -126, PT ;  /* 0xc2fc00001300780b */ /* 0x000fc60003f4e000 */
[C---:B------:R-:W-:Y:S02]  /*2140*/  FMUL R15, R0.reuse, R9 ;  /* 0x00000009000f7220 */ /* 0x040fe40000400000 */
[----:B------:R-:W2:Y:S01]  /*2150*/  LDS R9, [R13] ;  /* 0x000000000d097984 */ /* 0x000ea20000000800 */
[----:B0-----:R-:W-:Y:S02]  /*2160*/  @!P4 FADD R21, R21, -24 ;  /* 0xc1c000001515c421 */ /* 0x001fe40000000000 */
[----:B------:R-:W-:Y:S02]  /*2170*/  FSETP.GEU.AND P5, PT, R15, -126, PT ;  /* 0xc2fc00000f00780b */ /* 0x000fe40003fae000 */
[----:B------:R-:W-:Y:S02]  /*2180*/  FMUL R22, R0, R21 ;  /* 0x0000001500167220 */ /* 0x000fe40000400000 */
[----:B------:R0:W4:Y:S01]  /*2190*/  LDS R21, [R13+0x8] ;  /* 0x000008000d157984 */ /* 0x0001220000000800 */
[----:B------:R-:W-:Y:S01]  /*21a0*/  @!P2 FMUL R19, R19, 0.5 ;  /* 0x3f0000001313a820 */ /* 0x000fe20000400000 */
[----:B---3--:R-:W-:Y:S01]  /*21b0*/  @!P3 FADD R23, R23, -24 ;  /* 0xc1c000001717b421 */ /* 0x008fe20000000000 */
[----:B------:R-:W-:-:S02]  /*21c0*/  FSETP.GEU.AND P3, PT, R22, -126, PT ;  /* 0xc2fc00001600780b */ /* 0x000fc40003f6e000 */
[----:B------:R-:W3:Y:S01]  /*21d0*/  MUFU.EX2 R20, R19 ;  /* 0x0000001300147308 */ /* 0x000ee20000000800 */
[----:B------:R-:W-:-:S03]  /*21e0*/  FMUL R23, R0, R23 ;  /* 0x0000001700177220 */ /* 0x000fc60000400000 */
[----:B------:R-:W-:Y:S01]  /*21f0*/  @!P5 FMUL R15, R15, 0.5 ;  /* 0x3f0000000f0fd820 */ /* 0x000fe20000400000 */
[----:B0-----:R-:W-:Y:S02]  /*2200*/  IADD3 R13, PT, PT, R13, 0x10, RZ ;  /* 0x000000100d0d7810 */ /* 0x001fe40007ffe0ff */
[----:B------:R-:W-:Y:S01]  /*2210*/  FSETP.GEU.AND P4, PT, R23, -126, PT ;  /* 0xc2fc00001700780b */ /* 0x000fe20003f8e000 */
[----:B------:R-:W0:Y:S03]  /*2220*/  MUFU.EX2 R18, R15 ;  /* 0x0000000f00127308 */ /* 0x000e260000000800 */
[----:B------:R-:W-:-:S05]  /*2230*/  @!P3 FMUL R22, R22, 0.5 ;  /* 0x3f0000001616b820 */ /* 0x000fca0000400000 */
[----:B------:R-:W4:Y:S01]  /*2240*/  MUFU.EX2 R24, R22 ;  /* 0x0000001600187308 */ /* 0x000f220000000800 */
[----:B---3--:R-:W-:Y:S01]  /*2250*/  @!P2 FMUL R20, R20, R20 ;  /* 0x000000141414a220 */ /* 0x008fe20000400000 */
[----:B------:R-:W-:Y:S02]  /*2260*/  FSETP.GT.AND P2, PT, R3, R14, PT ;  /* 0x0000000e0300720b */ /* 0x000fe40003f44000 */
[----:B------:R-:W-:Y:S01]  /*2270*/  @!P4 FMUL R23, R23, 0.5 ;  /* 0x3f0000001717c820 */ /* 0x000fe20000400000 */
[----:B-1----:R-:W-:-:S03]  /*2280*/  FMUL R17, R17, R20 ;  /* 0x0000001411117220 */ /* 0x002fc60000400000 */
[----:B------:R-:W1:Y:S01]  /*2290*/  MUFU.EX2 R26, R23 ;  /* 0x00000017001a7308 */ /* 0x000e620000000800 */
[----:B0-----:R-:W-:Y:S01]  /*22a0*/  @!P5 FMUL R18, R18, R18 ;  /* 0x000000121212d220 */ /* 0x001fe20000400000 */
[----:B------:R-:W-:-:S03]  /*22b0*/  FSETP.GT.AND P5, PT, R3, R16, PT ;  /* 0x000000100300720b */ /* 0x000fc60003fa4000 */
[----:B--2---:R-:W-:Y:S01]  /*22c0*/  FMUL R9, R9, R18 ;  /* 0x0000001209097220 */ /* 0x004fe20000400000 */
[----:B----4-:R-:W-:Y:S01]  /*22d0*/  @!P3 FMUL R24, R24, R24 ;  /* 0x000000181818b220 */ /* 0x010fe20000400000 */
[----:B------:R-:W-:-:S03]  /*22e0*/  FSETP.GT.AND P3, PT, R3, R10, PT ;  /* 0x0000000a0300720b */ /* 0x000fc60003f64000 */
[----:B------:R-:W-:Y:S01]  /*22f0*/  FSEL R9, R9, -R9, P5 ;  /* 0x8000000909097208 */ /* 0x000fe20002800000 */
[----:B------:R-:W-:Y:S01]  /*2300*/  FMUL R21, R21, R24 ;  /* 0x0000001815157220 */ /* 0x000fe20000400000 */
[----:B-1----:R-:W-:-:S04]  /*2310*/  @!P4 FMUL R26, R26, R26 ;  /* 0x0000001a1a1ac220 */ /* 0x002fc80000400000 */
[----:B------:R-:W-:Y:S01]  /*2320*/  FSEL R21, R21, -R21, P3 ;  /* 0x8000001515157208 */ /* 0x000fe20001800000 */
[----:B------:R-:W-:Y:S01]  /*2330*/  FADD R9, R9, R8 ;  /* 0x0000000809097221 */ /* 0x000fe20000000000 */
[----:B------:R-:W-:Y:S01]  /*2340*/  ISETP.GE.AND P3, PT, R7, -0x3, PT ;  /* 0xfffffffd0700780c */ /* 0x000fe20003f66270 */
[----:B------:R-:W-:Y:S01]  /*2350*/  FMUL R5, R5, R26 ;  /* 0x0000001a05057220 */ /* 0x000fe20000400000 */
[----:B------:R-:W-:Y:S02]  /*2360*/  FSEL R8, R17, -R17, P2 ;  /* 0x8000001111087208 */ /* 0x000fe40001000000 */
[----:B------:R-:W-:-:S03]  /*2370*/  FSETP.GT.AND P2, PT, R3, R6, PT ;  /* 0x000000060300720b */ /* 0x000fc60003f44000 */
[----:B------:R-:W-:Y:S01]  /*2380*/  FADD R8, R9, R8 ;  /* 0x0000000809087221 */ /* 0x000fe20000000000 */
[----:B------:R-:W-:-:S03]  /*2390*/  FSEL R5, R5, -R5, P2 ;  /* 0x8000000505057208 */ /* 0x000fc60001000000 */
[----:B------:R-:W-:-:S04]  /*23a0*/  FADD R8, R8, R21 ;  /* 0x0000001508087221 */ /* 0x000fc80000000000 */
[----:B------:R-:W-:Y:S01]  /*23b0*/  FADD R8, R8, R5 ;  /* 0x0000000508087221 */ /* 0x000fe20000000000 */
[----:B------:R-:W-:Y:S06]  /*23c0*/  @!P3 BRA `(.L_x_17) ;  /* 0xfffffff800c8b947 */ /* 0x000fec000383ffff */
.L_x_16:
[----:B------:R-:W-:-:S04]  /*23d0*/  IADD3 R5, PT, PT, -R7, RZ, RZ ;  /* 0x000000ff07057210 */ /* 0x000fc80007ffe1ff */
[----:B------:R-:W-:-:S13]  /*23e0*/  ISETP.GT.AND P2, PT, R5, 0x1, PT ;  /* 0x000000010500780c */ /* 0x000fda0003f44270 */
[----:B------:R-:W-:Y:S05]  /*23f0*/  @!P2 BRA `(.L_x_18) ;  /* 0x0000000000a4a947 */ /* 0x000fea0003800000 */
[----:B------:R-:W0:Y:S01]  /*2400*/  LDS R6, [R12] ;  /* 0x000000000c067984 */ /* 0x000e220000000800 */
[----:B------:R-:W-:-:S03]  /*2410*/  IADD3 R7, PT, PT, R7, 0x2, RZ ;  /* 0x0000000207077810 */ /* 0x000fc60007ffe0ff */
[----:B------:R1:W2:Y:S04]  /*2420*/  LDS R14, [R12+0x48] ;  /* 0x000048000c0e7984 */ /* 0x0002a80000000800 */
[----:B------:R-:W3:Y:S04]  /*2430*/  LDS R5, [R11] ;  /* 0x000000000b057984 */ /* 0x000ee80000000800 */
[----:B------:R4:W3:Y:S01]  /*2440*/  LDS R9, [R11+0x4] ;  /* 0x000004000b097984 */ /* 0x0008e20000000800 */
[----:B-1----:R-:W-:Y:S02]  /*2450*/  IADD3 R12, PT, PT, R12, 0x90, RZ ;  /* 0x000000900c0c7810 */ /* 0x002fe40007ffe0ff */
[----:B----4-:R-:W-:Y:S01]  /*2460*/  IADD3 R11, PT, PT, R11, 0x8, RZ ;  /* 0x000000080b0b7810 */ /* 0x010fe20007ffe0ff */
[--C-:B0----5:R-:W-:Y:S01]  /*2470*/  FADD R10, -R6, R3.reuse ;  /* 0x00000003060a7221 */ /* 0x121fe20000000100 */
[----:B--2---:R-:W-:-:S03]  /*2480*/  FADD R16, -R14, R3 ;  /* 0x000000030e107221 */ /* 0x004fc60000000100 */
[----:B---3--:R-:W-:Y:S01]  /*2490*/  FMUL R10, R5, |R10| ;  /* 0x4000000a050a7220 */ /* 0x008fe20000400000 */
[----:B------:R-:W-:-:S04]  /*24a0*/  FMUL R16, R9, |R16| ;  /* 0x4000001009107220 */ /* 0x000fc80000400000 */
[----:B------:R-:W-:Y:S02]  /*24b0*/  FSETP.GEU.AND P0, PT, |R10|, 1.175494350822287508e-38, PT ;  /* 0x008000000a00780b */ /* 0x000fe40003f0e200 */
[----:B------:R-:W-:-:S11]  /*24c0*/  FSETP.GEU.AND P2, PT, |R16|, 1.175494350822287508e-38, PT ;  /* 0x008000001000780b */ /* 0x000fd60003f4e200 */
[----:B------:R-:W-:-:S04]  /*24d0*/  @!P0 FMUL R10, R10, 16777216 ;  /* 0x4b8000000a0a8820 */ /* 0x000fc80000400000 */
[----:B------:R-:W0:Y:S01]  /*24e0*/  MUFU.LG2 R5, R10 ;  /* 0x0000000a00057308 */ /* 0x000e220000000c00 */
[----:B------:R-:W-:-:S07]  /*24f0*/  @!P2 FMUL R16, R16, 16777216 ;  /* 0x4b8000001010a820 */ /* 0x000fce0000400000 */
[----:B------:R-:W1:Y:S01]  /*2500*/  MUFU.LG2 R15, R16 ;  /* 0x00000010000f7308 */ /* 0x000e620000000c00 */
[----:B0-----:R-:W-:-:S04]  /*2510*/  @!P0 FADD R5, R5, -24 ;  /* 0xc1c0000005058421 */ /* 0x001fc80000000000 */
[C---:B------:R-:W-:Y:S02]  /*2520*/  FMUL R9, R0.reuse, R5 ;  /* 0x0000000500097220 */ /* 0x040fe40000400000 */
[----:B------:R-:W0:Y:S01]  /*2530*/  LDS R5, [R13] ;  /* 0x000000000d057984 */ /* 0x000e220000000800 */
[----:B-1----:R-:W-:Y:S02]  /*2540*/  @!P2 FADD R15, R15, -24 ;  /* 0xc1c000000f0fa421 */ /* 0x002fe40000000000 */
[----:B------:R-:W-:Y:S02]  /*2550*/  FSETP.GEU.AND P0, PT, R9, -126, PT ;  /* 0xc2fc00000900780b */ /* 0x000fe40003f0e000 */
[----:B------:R-:W-:Y:S02]  /*2560*/  FMUL R17, R0, R15 ;  /* 0x0000000f00117220 */ /* 0x000fe40000400000 */
[----:B------:R1:W2:Y:S03]  /*2570*/  LDS R15, [R13+0x4] ;  /* 0x000004000d0f7984 */ /* 0x0002a60000000800 */
[----:B------:R-:W-:-:S06]  /*2580*/  FSETP.GEU.AND P2, PT, R17, -126, PT ;  /* 0xc2fc00001100780b */ /* 0x000fcc0003f4e000 */
[----:B------:R-:W-:Y:S01]  /*2590*/  @!P0 FMUL R9, R9, 0.5 ;  /* 0x3f00000009098820 */ /* 0x000fe20000400000 */
[----:B-1----:R-:W-:-:S03]  /*25a0*/  IADD3 R13, PT, PT, R13, 0x8, RZ ;  /* 0x000000080d0d7810 */ /* 0x002fc60007ffe0ff */
[----:B------:R-:W1:Y:S03]  /*25b0*/  MUFU.EX2 R10, R9 ;  /* 0x00000009000a7308 */ /* 0x000e660000000800 */
[----:B------:R-:W-:-:S05]  /*25c0*/  @!P2 FMUL R17, R17, 0.5 ;  /* 0x3f0000001111a820 */ /* 0x000fca0000400000 */
[----:B------:R-:W3:Y:S01]  /*25d0*/  MUFU.EX2 R16, R17 ;  /* 0x0000001100107308 */ /* 0x000ee20000000800 */
[----:B-1----:R-:W-:Y:S01]  /*25e0*/  @!P0 FMUL R10, R10, R10 ;  /* 0x0000000a0a0a8220 */ /* 0x002fe20000400000 */
[----:B------:R-:W-:-:S03]  /*25f0*/  FSETP.GT.AND P0, PT, R3, R6, PT ;  /* 0x000000060300720b */ /* 0x000fc60003f04000 */
[----:B0-----:R-:W-:Y:S01]  /*2600*/  FMUL R5, R5, R10 ;  /* 0x0000000a05057220 */ /* 0x001fe20000400000 */
[----:B---3--:R-:W-:Y:S01]  /*2610*/  @!P2 FMUL R16, R16, R16 ;  /* 0x000000101010a220 */ /* 0x008fe20000400000 */
[----:B------:R-:W-:-:S03]  /*2620*/  FSETP.GT.AND P2, PT, R3, R14, PT ;  /* 0x0000000e0300720b */ /* 0x000fc60003f44000 */
[----:B------:R-:W-:Y:S01]  /*2630*/  FSEL R5, R5, -R5, P0 ;  /* 0x8000000505057208 */ /* 0x000fe20000000000 */
[----:B--2---:R-:W-:Y:S01]  /*2640*/  FMUL R15, R15, R16 ;  /* 0x000000100f0f7220 */ /* 0x004fe20000400000 */
[----:B------:R-:W-:-:S03]  /*2650*/  PLOP3.LUT P0, PT, PT, PT, PT, 0x8, 0x80 ;  /* 0x000000000080781c */ /* 0x000fc60003f0e170 */
[----:B------:R-:W-:Y:S01]  /*2660*/  FADD R5, R8, R5 ;  /* 0x0000000508057221 */ /* 0x000fe20000000000 */
[----:B------:R-:W-:-:S05]  /*2670*/  FSEL R6, R15, -R15, P2 ;  /* 0x8000000f0f067208 */ /* 0x000fca0001000000 */
[----:B------:R-:W-:-:S07]  /*2680*/  FADD R8, R5, R6 ;  /* 0x0000000605087221 */ /* 0x000fce0000000000 */
.L_x_18:
[----:B------:R-:W-:-:S13]  /*2690*/  ISETP.NE.OR P0, PT, R7, RZ, P0 ;  /* 0x000000ff0700720c */ /* 0x000fda0000705670 */
[----:B------:R-:W-:Y:S05]  /*26a0*/  @!P0 BRA `(.L_x_19) ;  /* 0x0000000000608947 */ /* 0x000fea0003800000 */
.L_x_15:
[----:B-1----:R1:W0:Y:S01]  /*26b0*/  LDS R6, [R12] ;  /* 0x000000000c067984 */ /* 0x0022220000000800 */
[----:B------:R-:W-:-:S03]  /*26c0*/  IADD3 R7, PT, PT, R7, 0x1, RZ ;  /* 0x0000000107077810 */ /* 0x000fc60007ffe0ff */
[----:B------:R2:W3:Y:S01]  /*26d0*/  LDS R5, [R11] ;  /* 0x000000000b057984 */ /* 0x0004e20000000800 */
[----:B-1----:R-:W-:Y:S02]  /*26e0*/  IADD3 R12, PT, PT, R12, 0x48, RZ ;  /* 0x000000480c0c7810 */ /* 0x002fe40007ffe0ff */
[----:B--2---:R-:W-:Y:S01]  /*26f0*/  IADD3 R11, PT, PT, R11, 0x4, RZ ;  /* 0x000000040b0b7810 */ /* 0x004fe20007ffe0ff */
[----:B0----5:R-:W-:-:S04]  /*2700*/  FADD R10, -R6, R3 ;  /* 0x00000003060a7221 */ /* 0x021fc80000000100 */
[----:B---3--:R-:W-:-:S05]  /*2710*/  FMUL R10, R5, |R10| ;  /* 0x4000000a050a7220 */ /* 0x008fca0000400000 */
[----:B------:R-:W-:-:S13]  /*2720*/  FSETP.GEU.AND P0, PT, |R10|, 1.175494350822287508e-38, PT ;  /* 0x008000000a00780b */ /* 0x000fda0003f0e200 */
[----:B------:R-:W-:-:S04]  /*2730*/  @!P0 FMUL R10, R10, 16777216 ;  /* 0x4b8000000a0a8820 */ /* 0x000fc80000400000 */
[----:B------:R-:W0:Y:S02]  /*2740*/  MUFU.LG2 R5, R10 ;  /* 0x0000000a00057308 */ /* 0x000e240000000c00 */
[----:B0-----:R-:W-:-:S04]  /*2750*/  @!P0 FADD R5, R5, -24 ;  /* 0xc1c0000005058421 */ /* 0x001fc80000000000 */
[----:B------:R-:W-:Y:S02]  /*2760*/  FMUL R9, R0, R5 ;  /* 0x0000000500097220 */ /* 0x000fe40000400000 */
[----:B------:R0:W1:Y:S03]  /*2770*/  LDS R5, [R13] ;  /* 0x000000000d057984 */ /* 0x0000660000000800 */
[----:B------:R-:W-:Y:S02]  /*2780*/  FSETP.GEU.AND P0, PT, R9, -126, PT ;  /* 0xc2fc00000900780b */ /* 0x000fe40003f0e000 */
[----:B0-----:R-:W-:-:S11]  /*2790*/  IADD3 R13, PT, PT, R13, 0x4, RZ ;  /* 0x000000040d0d7810 */ /* 0x001fd60007ffe0ff */
[----:B------:R-:W-:-:S04]  /*27a0*/  @!P0 FMUL R9, R9, 0.5 ;  /* 0x3f00000009098820 */ /* 0x000fc80000400000 */
[----:B------:R-:W0:Y:S02]  /*27b0*/  MUFU.EX2 R14, R9 ;  /* 0x00000009000e7308 */ /* 0x000e240000000800 */
[----:B0-----:R-:W-:Y:S01]  /*27c0*/  @!P0 FMUL R14, R14, R14 ;  /* 0x0000000e0e0e8220 */ /* 0x001fe20000400000 */
[----:B------:R-:W-:-:S03]  /*27d0*/  FSETP.GT.AND P0, PT, R3, R6, PT ;  /* 0x000000060300720b */ /* 0x000fc60003f04000 */
[----:B-1----:R-:W-:-:S05]  /*27e0*/  FMUL R5, R5, R14 ;  /* 0x0000000e05057220 */ /* 0x002fca0000400000 */
[----:B------:R-:W-:Y:S02]  /*27f0*/  FSEL R5, R5, -R5, P0 ;  /* 0x8000000505057208 */ /* 0x000fe40000000000 */
[----:B------:R-:W-:-:S03]  /*2800*/  ISETP.NE.AND P0, PT, R7, RZ, PT ;  /* 0x000000ff0700720c */ /* 0x000fc60003f05270 */
[----:B------:R-:W-:-:S10]  /*2810*/  FADD R8, R5, R8 ;  /* 0x0000000805087221 */ /* 0x000fd40000000000 */
[----:B------:R-:W-:Y:S05]  /*2820*/  @P0 BRA `(.L_x_15) ;  /* 0xfffffffc00a00947 */ /* 0x000fea000383ffff */
.L_x_19:
[----:B------:R-:W-:Y:S06]  /*2830*/  BAR.SYNC.DEFER_BLOCKING 0x0 ;  /* 0x0000000000007b1d */ /* 0x000fec0000010000 */
.L_x_7:
[----:B------:R-:W-:Y:S05]  /*2840*/  @!P1 EXIT ;  /* 0x000000000000994d */ /* 0x000fea0003800000 */
[----:B-----5:R-:W1:Y:S01]  /*2850*/  LDC R3, c[0x0][0x3a4] ;  /* 0x0000e900ff037b82 */ /* 0x020e620000000800 */
[----:B------:R-:W2:Y:S07]  /*2860*/  LDCU UR4, c[0x0][0x3a8] ;  /* 0x00007500ff0477ac */ /* 0x000eae0008000800 */
[----:B------:R-:W3:Y:S01]  /*2870*/  LDC.64 R6, c[0x0][0x3b8] ;  /* 0x0000ee00ff067b82 */ /* 0x000ee20000000a00 */
[----:B-1----:R-:W-:-:S04]  /*2880*/  IMAD R3, R3, UR5, R4 ;  /* 0x0000000503037c24 */ /* 0x002fc8000f8e0204 */
[----:B--2---:R-:W-:-:S04]  /*2890*/  IMAD R3, R3, UR4, R2 ;  /* 0x0000000403037c24 */ /* 0x004fc8000f8e0202 */
[----:B---3--:R-:W-:-:S05]  /*28a0*/  IMAD.WIDE R2, R3, 0x4, R6 ;  /* 0x0000000403027825 */ /* 0x008fca00078e0206 */
[----:B------:R-:W-:Y:S01]  /*28b0*/  REDG.E.ADD.F32.FTZ.RN.STRONG.GPU desc[UR6][R2.64], R8 ;  /* 0x00000008020079a6 */ /* 0x000fe2000c12f306 */
[----:B------:R-:W-:Y:S05]  /*28c0*/  EXIT ;  /* 0x000000000000794d */ /* 0x000fea0003800000 */
        .weak           $__internal_0_$__cuda_sm20_rcp_rn_f32_slowpath
        .type           $__internal_0_$__cuda_sm20_rcp_rn_f32_slowpath,@function
        .size           $__internal_0_$__cuda_sm20_rcp_rn_f32_slowpath,(.L_x_3827 - $__internal_0_$__cuda_sm20_rcp_rn_f32_slowpath)
$__internal_0_$__cuda_sm20_rcp_rn_f32_slowpath:
[----:B------:R-:W-:Y:S01]  /*28d0*/  SHF.L.U32 R19, R18, 0x1, RZ ;  /* 0x0000000112137819 */ /* 0x000fe200000006ff */
[----:B------:R-:W-:Y:S03]  /*28e0*/  BSSY.RECONVERGENT B2, `(.L_x_20) ;  /* 0x0000030000027945 */ /* 0x000fe60003800200 */
[----:B------:R-:W-:-:S04]  /*28f0*/  SHF.R.U32.HI R19, RZ, 0x18, R19 ;  /* 0x00000018ff137819 */ /* 0x000fc80000011613 */
[----:B------:R-:W-:-:S13]  /*2900*/  ISETP.NE.U32.AND P0, PT, R19, RZ, PT ;  /* 0x000000ff1300720c */ /* 0x000fda0003f05070 */
[----:B------:R-:W-:Y:S05]  /*2910*/  @P0 BRA `(.L_x_21) ;  /* 0x0000000000280947 */ /* 0x000fea0003800000 */
[----:B------:R-:W-:-:S04]  /*2920*/  SHF.L.U32 R19, R18, 0x1, RZ ;  /* 0x0000000112137819 */ /* 0x000fc800000006ff */
[----:B------:R-:W-:-:S13]  /*2930*/  ISETP.NE.AND P0, PT, R19, RZ, PT ;  /* 0x000000ff1300720c */ /* 0x000fda0003f05270 */
[----:B------:R-:W-:Y:S01]  /*2940*/  @P0 FFMA R25, R18, 1.84467440737095516160e+19, RZ ;  /* 0x5f80000012190823 */ /* 0x000fe200000000ff */
[----:B------:R-:W-:Y:S08]  /*2950*/  @!P0 MUFU.RCP R24, R18 ;  /* 0x0000001200188308 */ /* 0x000ff00000001000 */
[----:B------:R-:W0:Y:S02]  /*2960*/  @P0 MUFU.RCP R26, R25 ;  /* 0x00000019001a0308 */ /* 0x000e240000001000 */
[----:B0-----:R-:W-:-:S04]  /*2970*/  @P0 FFMA R19, R25, R26, -1 ;  /* 0xbf80000019130423 */ /* 0x001fc8000000001a */
[----:B------:R-:W-:-:S04]  /*2980*/  @P0 FADD.FTZ R19, -R19, -RZ ;  /* 0x800000ff13130221 */ /* 0x000fc80000010100 */
[----:B------:R-:W-:-:S04]  /*2990*/  @P0 FFMA R19, R26, R19, R26 ;  /* 0x000000131a130223 */ /* 0x000fc8000000001a */
[----:B------:R-:W-:Y:S01]  /*29a0*/  @P0 FFMA R24, R19, 1.84467440737095516160e+19, RZ ;  /* 0x5f80000013180823 */ /* 0x000fe200000000ff */
[----:B------:R-:W-:Y:S06]  /*29b0*/  BRA `(.L_x_22) ;  /* 0x0000000000887947 */ /* 0x000fec0003800000 */
.L_x_21:
[----:B------:R-:W-:-:S04]  /*29c0*/  IADD3 R24, PT, PT, R19, -0xfd, RZ ;  /* 0xffffff0313187810 */ /* 0x000fc80007ffe0ff */
[----:B------:R-:W-:-:S13]  /*29d0*/  ISETP.GT.U32.AND P0, PT, R24, 0x1, PT ;  /* 0x000000011800780c */ /* 0x000fda0003f04070 */
[----:B------:R-:W-:Y:S05]  /*29e0*/  @P0 BRA `(.L_x_23) ;  /* 0x0000000000780947 */ /* 0x000fea0003800000 */
[----:B------:R-:W-:-:S04]  /*29f0*/  LOP3.LUT R25, R18, 0x7fffff, RZ, 0xc0, !PT ;  /* 0x007fffff12197812 */ /* 0x000fc800078ec0ff */
[----:B------:R-:W-:-:S04]  /*2a00*/  LOP3.LUT R28, R25, 0x3f800000, RZ, 0xfc, !PT ;  /* 0x3f800000191c7812 */ /* 0x000fc800078efcff */
[----:B------:R-:W0:Y:S02]  /*2a10*/  MUFU.RCP R25, R28 ;  /* 0x0000001c00197308 */ /* 0x000e240000001000 */
[----:B0-----:R-:W-:-:S04]  /*2a20*/  FFMA R26, R28, R25, -1 ;  /* 0xbf8000001c1a7423 */ /* 0x001fc80000000019 */
[----:B------:R-:W-:-:S04]  /*2a30*/  FADD.FTZ R27, -R26, -RZ ;  /* 0x800000ff1a1b7221 */ /* 0x000fc80000010100 */
[CCC-:B------:R-:W-:Y:S01]  /*2a40*/  FFMA.RM R26, R25.reuse, R27.reuse, R25.reuse ;  /* 0x0000001b191a7223 */ /* 0x1c0fe20000004019 */
[----:B------:R-:W-:Y:S01]  /*2a50*/  FFMA.RP R25, R25, R27, R25 ;  /* 0x0000001b19197223 */ /* 0x000fe20000008019 */
[----:B------:R-:W-:-:S04]  /*2a60*/  HFMA2 R27, -RZ, RZ, 0, 1.78813934326171875e-07 ;  /* 0x00000003ff1b7431 */ /* 0x000fc800000001ff */
[C---:B------:R-:W-:Y:S02]  /*2a70*/  FSETP.NEU.FTZ.AND P0, PT, R26.reuse, R25, PT ;  /* 0x000000191a00720b */ /* 0x040fe40003f1d000 */
[----:B------:R-:W-:Y:S02]  /*2a80*/  LOP3.LUT R25, R26, 0x7fffff, RZ, 0xc0, !PT ;  /* 0x007fffff1a197812 */ /* 0x000fe400078ec0ff */
[----:B------:R-:W-:Y:S02]  /*2a90*/  SHF.L.U32 R26, R27, R24, RZ ;  /* 0x000000181b1a7219 */ /* 0x000fe400000006ff */
[----:B------:R-:W-:-:S04]  /*2aa0*/  LOP3.LUT R25, R25, 0x800000, RZ, 0xfc, !PT ;  /* 0x0080000019197812 */ /* 0x000fc800078efcff */
[----:B------:R-:W-:Y:S02]  /*2ab0*/  LOP3.LUT R27, R26, R25, RZ, 0xc0, !PT ;  /* 0x000000191a1b7212 */ /* 0x000fe400078ec0ff */
[----:B------:R-:W-:Y:S02]  /*2ac0*/  SEL R26, RZ, 0xffffffff, !P0 ;  /* 0xffffffffff1a7807 */ /* 0x000fe40004000000 */
[-C--:B------:R-:W-:Y:S02]  /*2ad0*/  SHF.R.U32.HI R27, RZ, R24.reuse, R27 ;  /* 0x00000018ff1b7219 */ /* 0x080fe4000001161b */
[----:B------:R-:W-:Y:S02]  /*2ae0*/  IADD3 R26, PT, PT, -R26, RZ, RZ ;  /* 0x000000ff1a1a7210 */ /* 0x000fe40007ffe1ff */
[----:B------:R-:W-:Y:S02]  /*2af0*/  LOP3.LUT P0, RZ, R27, 0x1, RZ, 0xc0, !PT ;  /* 0x000000011bff7812 */ /* 0x000fe4000780c0ff */
[----:B------:R-:W-:-:S02]  /*2b00*/  LOP3.LUT P2, RZ, R26, R24, R25, 0xf8, !PT ;  /* 0x000000181aff7212 */ /* 0x000fc4000784f819 */
[----:B------:R-:W-:-:S04]  /*2b10*/  LOP3.LUT P3, RZ, R27, 0x2, RZ, 0xc0, !PT ;  /* 0x000000021bff7812 */ /* 0x000fc8000786c0ff */
[----:B------:R-:W-:Y:S02]  /*2b20*/  PLOP3.LUT P0, PT, P0, P2, P3, 0xe0, 0x0 ;  /* 0x000000000000781c */ /* 0x000fe40000705c30 */
[----:B------:R-:W-:Y:S02]  /*2b30*/  LOP3.LUT P2, RZ, R18, 0x7fffff, RZ, 0xc0, !PT ;  /* 0x007fffff12ff7812 */ /* 0x000fe4000784c0ff */
[----:B------:R-:W-:-:S04]  /*2b40*/  SEL R24, RZ, 0x1, !P0 ;  /* 0x00000001ff187807 */ /* 0x000fc80004000000 */
[----:B------:R-:W-:-:S04]  /*2b50*/  IADD3 R24, PT, PT, -R24, RZ, RZ ;  /* 0x000000ff18187210 */ /* 0x000fc80007ffe1ff */
[----:B------:R-:W-:Y:S02]  /*2b60*/  ISETP.GE.AND P0, PT, R24, RZ, PT ;  /* 0x000000ff1800720c */ /* 0x000fe40003f06270 */
[----:B------:R-:W-:-:S04]  /*2b70*/  IADD3 R24, PT, PT, R19, -0xfc, RZ ;  /* 0xffffff0413187810 */ /* 0x000fc80007ffe0ff */
[----:B------:R-:W-:-:S07]  /*2b80*/  SHF.R.U32.HI R25, RZ, R24, R25 ;  /* 0x00000018ff197219 */ /* 0x000fce0000011619 */
[----:B------:R-:W-:-:S04]  /*2b90*/  @!P0 IADD3 R25, PT, PT, R25, 0x1, RZ ;  /* 0x0000000119198810 */ /* 0x000fc80007ffe0ff */
[----:B------:R-:W-:-:S04]  /*2ba0*/  @!P2 SHF.L.U32 R25, R25, 0x1, RZ ;  /* 0x000000011919a819 */ /* 0x000fc800000006ff */
[----:B------:R-:W-:Y:S01]  /*2bb0*/  LOP3.LUT R24, R25, 0x80000000, R18, 0xf8, !PT ;  /* 0x8000000019187812 */ /* 0x000fe200078ef812 */
[----:B------:R-:W-:Y:S06]  /*2bc0*/  BRA `(.L_x_22) ;  /* 0x0000000000047947 */ /* 0x000fec0003800000 */
.L_x_23:
[----:B------:R0:W1:Y:S02]  /*2bd0*/  MUFU.RCP R24, R18 ;  /* 0x0000001200187308 */ /* 0x0000640000001000 */
.L_x_22:
[----:B------:R-:W-:Y:S05]  /*2be0*/  BSYNC.RECONVERGENT B2 ;  /* 0x0000000000027941 */ /* 0x000fea0003800200 */
.L_x_20:
[----:B------:R-:W-:Y:S01]  /*2bf0*/  HFMA2 R19, -RZ, RZ, 0, 0 ;  /* 0x00000000ff137431 */ /* 0x000fe200000001ff */
[----:B0-----:R-:W-:-:S04]  /*2c00*/  MOV R18, R22 ;  /* 0x0000001600127202 */ /* 0x001fc80000000f00 */
[----:B-1----:R-:W-:Y:S05]  /*2c10*/  RET.REL.NODEC R18 `(_Z32norm_dist_backward_weight_kernelILb1EEvPKfS1_S1_S1_iiiiiPff) ;  /* 0xffffffd012f87950 */ /* 0x002fea0003c3ffff */
.L_x_24:
[----:B------:R-:W-:-:S00]  /*2c20*/  BRA `(.L_x_24) ;  /* 0xfffffffc00fc7947 */ /* 0x000fc0000383ffff */
[----:B------:R-:W-:-:S00]  /*2c30*/  NOP ;  /* 0x0000000000007918 */ /* 0x000fc00000000000 */
        /* <DEDUP_REMOVED lines=12> */
.L_x_3827:


//--------------------- .text._Z32norm_dist_backward_weight_kernelILb0EEvPKfS1_S1_S1_iiiiiPff --------------------------
	.section	.text._Z32norm_dist_backward_weight_kernelILb0EEvPKfS1_S1_S1_iiiiiPff,"ax",@progbits
	.align	128
        .global         _Z32norm_dist_backward_weight_kernelILb0EEvPKfS1_S1_S1_iiiiiPff
        .type           _Z32norm_dist_backward_weight_kernelILb0EEvPKfS1_S1_S1_iiiiiPff,@function
        .size           _Z32norm_dist_backward_weight_kernelILb0EEvPKfS1_S1_S1_iiiiiPff,(.L_x_3828 - _Z32norm_dist_backward_weight_kernelILb0EEvPKfS1_S1_S1_iiiiiPff)
        .other          _Z32norm_dist_backward_weight_kernelILb0EEvPKfS1_S1_S1_iiiiiPff,@"STO_CUDA_ENTRY STV_DEFAULT"
_Z32norm_dist_backward_weight_kernelILb0EEvPKfS1_S1_S1_iiiiiPff:
.text._Z32norm_dist_backward_weight_kernelILb0EEvPKfS1_S1_S1_iiiiiPff:
[----:B------:R-:W-:Y:S01]  /*0000*/  LDC R1, c[0x0][0x37c] ;  /* 0x0000df00ff017b82 */ /* 0x000fe20000000800 */
[----:B------:R-:W0:Y:S07]  /*0010*/  S2R R16, SR_CTAID.X ;  /* 0x0000000000107919 */ /* 0x000e2e0000002500 */
[----:B------:R-:W1:Y:S01]  /*0020*/  LDC.64 R6, c[0x0][0x3a0] ;  /* 0x0000e800ff067b82 */ /* 0x000e620000000a00 */
[----:B------:R-:W2:Y:S01]  /*0030*/  LDCU UR8, c[0x0][0x3a8] ;  /* 0x00007500ff0877ac */ /* 0x000ea20008000800 */
[----:B------:R-:W0:Y:S01]  /*0040*/  S2R R17, SR_TID.X ;  /* 0x0000000000117919 */ /* 0x000e220000002100 */
[----:B------:R-:W3:Y:S01]  /*0050*/  LDCU.64 UR6, c[0x0][0x358] ;  /* 0x00006b00ff0677ac */ /* 0x000ee20008000a00 */
[----:B------:R-:W4:Y:S04]  /*0060*/  S2R R18, SR_CTAID.Y ;  /* 0x0000000000127919 */ /* 0x000f280000002600 */
[----:B------:R-:W2:Y:S01]  /*0070*/  S2UR UR4, SR_CTAID.Z ;  /* 0x00000000000479c3 */ /* 0x000ea20000002700 */
[----:B------:R-:W3:Y:S01]  /*0080*/  LDCU UR9, c[0x0][0x3ac] ;  /* 0x00007580ff0977ac */ /* 0x000ee20008000800 */
[----:B------:R-:W4:Y:S01]  /*0090*/  S2R R4, SR_TID.Y ;  /* 0x0000000000047919 */ /* 0x000f220000002200 */
        /* <DEDUP_REMOVED lines=9> */
[----:B------:R-:W-:Y:S02]  /*0130*/  @P1 IMAD R5, R0, UR8, R3 ;  /* 0x0000000800051c24 */ /* 0x000fe4000f8e0203 */
[----:B------:R-:W-:Y:S02]  /*0140*/  HFMA2 R0, -RZ, RZ, 0, 0 ;  /* 0x00000000ff007431 */ /* 0x000fe400000001ff */
[----:B0-----:R-:W-:-:S04]  /*0150*/  @P1 IMAD.WIDE R8, R5, 0x4, R8 ;  /* 0x0000000405081825 */ /* 0x001fc800078e0208 */
[----:B------:R-:W-:Y:S01]  /*0160*/  IMAD R5, R6, UR4, RZ ;  /* 0x0000000406057c24 */ /* 0x000fe2000f8e02ff */
[----:B---3--:R0:W5:Y:S01]  /*0170*/  @P1 LDG.E.CONSTANT R0, desc[UR6][R8.64] ;  /* 0x0000000608001981 */ /* 0x008162000c1e9900 */
[----:B------:R-:W-:Y:S01]  /*0180*/  MOV R11, 0x400 ;  /* 0x00000400000b7802 */ /* 0x000fe20000000f00 */
[----:B------:R-:W-:Y:S02]  /*0190*/  UMOV UR4, URZ ;  /* 0x000000ff00047c82 */ /* 0x000fe40008000000 */
[----:B------:R-:W-:Y:S02]  /*01a0*/  IADD3 R6, PT, PT, R5, R6, RZ ;  /* 0x0000000605067210 */ /* 0x000fe40007ffe0ff */
[----:B------:R-:W-:Y:S02]  /*01b0*/  SHF.R.U32.HI R5, RZ, 0x3, R5 ;  /* 0x00000003ff057819 */ /* 0x000fe40000011605 */
[----:B------:R-:W-:Y:S02]  /*01c0*/  SHF.R.U32.HI R6, RZ, 0x3, R6 ;  /* 0x00000003ff067819 */ /* 0x000fe40000011606 */
[----:B------:R-:W-:-:S02]  /*01d0*/  IADD3 R13, PT, PT, R11, 0x480, RZ ;  /* 0x000004800b0d7810 */ /* 0x000fc40007ffe0ff */
[----:B------:R-:W-:Y:S02]  /*01e0*/  IADD3 R10, PT, PT, -R5, R6, RZ ;  /* 0x00000006050a7210 */ /* 0x000fe40007ffe1ff */
[----:B0-----:R-:W-:Y:S02]  /*01f0*/  IADD3 R9, PT, PT, R11, 0x880, RZ ;  /* 0x000008800b097810 */ /* 0x001fe40007ffe0ff */
[----:B------:R-:W-:Y:S01]  /*0200*/  LEA R12, R14, R11, 0x18 ;  /* 0x0000000b0e0c7211 */ /* 0x000fe200078ec0ff */
[----:B------:R-:W-:Y:S01]  /*0210*/  IMAD R8, R10, UR9, RZ ;  /* 0x000000090a087c24 */ /* 0x000fe2000f8e02ff */
[C---:B------:R-:W-:Y:S02]  /*0220*/  LEA R13, R14.reuse, R13, 0x18 ;  /* 0x0000000d0e0d7211 */ /* 0x040fe400078ec0ff */
[----:B------:R-:W-:Y:S02]  /*0230*/  LEA R11, R14, R9, 0x18 ;  /* 0x000000090e0b7211 */ /* 0x000fe400078ec0ff */
[----:B------:R-:W-:-:S02]  /*0240*/  ISETP.GE.AND P0, PT, R8, 0x10, PT ;  /* 0x000000100800780c */ /* 0x000fc40003f06270 */
[C---:B------:R-:W-:Y:S02]  /*0250*/  LEA R13, R4.reuse, R13, 0x6 ;  /* 0x0000000d040d7211 */ /* 0x040fe400078e30ff */
[C---:B------:R-:W-:Y:S01]  /*0260*/  LEA R15, R4.reuse, R11, 0x6 ;  /* 0x0000000b040f7211 */ /* 0x040fe200078e30ff */
[C---:B------:R-:W-:Y:S01]  /*0270*/  IMAD R11, R17.reuse, 0x48, R12 ;  /* 0x00000048110b7824 */ /* 0x040fe200078e020c */
[C---:B------:R-:W-:Y:S01]  /*0280*/  LEA R12, R17.reuse, R13, 0x2 ;  /* 0x0000000d110c7211 */ /* 0x040fe200078e10ff */
[C---:B------:R-:W-:Y:S01]  /*0290*/  IMAD R13, R4.reuse, -0x3c, R13 ;  /* 0xffffffc4040d7824 */ /* 0x040fe200078e020d */
[----:B------:R-:W-:Y:S01]  /*02a0*/  LEA R14, R17, R15, 0x2 ;  /* 0x0000000f110e7211 */ /* 0x000fe200078e10ff */
[----:B------:R-:W-:Y:S01]  /*02b0*/  IMAD R15, R4, -0x3c, R15 ;  /* 0xffffffc4040f7824 */ /* 0x000fe200078e020f */
[----:B------:R-:W-:Y:S02]  /*02c0*/  MOV R9, RZ ;  /* 0x000000ff00097202 */ /* 0x000fe40000000f00 */
[----:B------:R-:W-:Y:S01]  /*02d0*/  LEA R10, R18, R17, 0x4 ;  /* 0x00000011120a7211 */ /* 0x000fe200078e20ff */
[----:B------:R-:W-:Y:S06]  /*02e0*/  @!P0 BRA `(.L_x_25) ;  /* 0x00000014006c8947 */ /* 0x000fec0003800000 */
[----:B------:R-:W0:Y:S01]  /*02f0*/  LDC R22, c[0x0][0x3b0] ;  /* 0x0000ec00ff167b82 */ /* 0x000e220000000800 */
[----:B------:R-:W-:Y:S01]  /*0300*/  IADD3 R9, PT, PT, R5, R4, RZ ;  /* 0x0000000405097210 */ /* 0x000fe20007ffe0ff */
[----:B------:R-:W1:Y:S01]  /*0310*/  LDCU UR10, c[0x0][0x3a8] ;  /* 0x00007500ff0a77ac */ /* 0x000e620008000800 */
[----:B------:R-:W2:Y:S01]  /*0320*/  LDCU UR11, c[0x0][0x3a4] ;  /* 0x00007480ff0b77ac */ /* 0x000ea20008000800 */
[----:B------:R-:W-:Y:S02]  /*0330*/  UMOV UR4, URZ ;  /* 0x000000ff00047c82 */ /* 0x000fe40008000000 */
[----:B0-----:R-:W-:-:S04]  /*0340*/  IMAD R20, R9, R22, UR5 ;  /* 0x0000000509147e24 */ /* 0x001fc8000f8e0216 */
[C-C-:B------:R-:W-:Y:S02]  /*0350*/  IMAD R9, R20.reuse, UR8, R17.reuse ;  /* 0x0000000814097c24 */ /* 0x140fe4000f8e0211 */
[----:B------:R-:W-:Y:S02]  /*0360*/  IMAD R17, R20, R7, R17 ;  /* 0x0000000714117224 */ /* 0x000fe400078e0211 */
[----:B------:R-:W-:Y:S01]  /*0370*/  IMAD R20, R22, UR9, RZ ;  /* 0x0000000916147c24 */ /* 0x000fe2000f8e02ff */
[----:B------:R-:W-:Y:S02]  /*0380*/  LEA R16, R16, R9, 0x4 ;  /* 0x0000000910107211 */ /* 0x000fe400078e20ff */
[----:B------:R-:W-:Y:S01]  /*0390*/  LEA R17, R18, R17, 0x4 ;  /* 0x0000001112117211 */ /* 0x000fe200078e20ff */
[C---:B------:R-:W-:Y:S01]  /*03a0*/  IMAD R7, R20.reuse, R7, RZ ;  /* 0x0000000714077224 */ /* 0x040fe200078e02ff */
[----:B------:R-:W-:Y:S01]  /*03b0*/  MOV R9, RZ ;  /* 0x000000ff00097202 */ /* 0x000fe20000000f00 */
[----:B------:R-:W-:-:S02]  /*03c0*/  IMAD R18, R20, UR8, RZ ;  /* 0x0000000814127c24 */ /* 0x000fc4000f8e02ff */
[----:B------:R-:W-:Y:S02]  /*03d0*/  IMAD R19, R16, UR9, RZ ;  /* 0x0000000910137c24 */ /* 0x000fe4000f8e02ff */
[----:B-12---:R-:W-:-:S07]  /*03e0*/  IMAD R21, R17, UR9, RZ ;  /* 0x0000000911157c24 */ /* 0x006fce000f8e02ff */
.L_x_31:
[----:B------:R-:W-:-:S13]  /*03f0*/  ISETP.GE.AND P0, PT, R3, UR10, PT ;  /* 0x0000000a03007c0c */ /* 0x000fda000bf06270 */
[----:B------:R-:W0:Y:S02]  /*0400*/  @!P0 LDC.64 R16, c[0x0][0x388] ;  /* 0x0000e200ff108b82 */ /* 0x000e240000000a00 */
[----:B0-----:R-:W-:-:S06]  /*0410*/  @!P0 IMAD.WIDE R16, R19, 0x4, R16 ;  /* 0x0000000413108825 */ /* 0x001fcc00078e0210 */
[----:B------:R-:W2:Y:S01]  /*0420*/  @!P0 LDG.E.CONSTANT R16, desc[UR6][R16.64] ;  /* 0x0000000610108981 */ /* 0x000ea2000c1e9900 */
[----:B------:R-:W-:Y:S01]  /*0430*/  @!P0 LEA R23, R4, R11, 0x2 ;  /* 0x0000000b04178211 */ /* 0x000fe200078e10ff */
[----:B------:R-:W-:Y:S04]  /*0440*/  BSSY.RECONVERGENT B0, `(.L_x_26) ;  /* 0x000001b000007945 */ /* 0x000fe80003800200 */
[----:B--2---:R0:W-:Y:S01]  /*0450*/  @!P0 STS [R23], R16 ;  /* 0x0000001017008388 */ /* 0x0041e20000000800 */
[----:B------:R-:W-:-:S13]  /*0460*/  ISETP.GE.AND P0, PT, R10, UR11, PT ;  /* 0x0000000b0a007c0c */ /* 0x000fda000bf06270 */
[----:B0-----:R-:W-:Y:S05]  /*0470*/  @P0 BRA `(.L_x_27) ;  /* 0x00000000005c0947 */ /* 0x001fea0003800000 */
[----:B------:R-:W0:Y:S02]  /*0480*/  LDC.64 R16, c[0x0][0x398] ;  /* 0x0000e600ff107b82 */ /* 0x000e240000000a00 */
[----:B0-----:R-:W-:-:S05]  /*0490*/  IMAD.WIDE R16, R21, 0x4, R16 ;  /* 0x0000000415107825 */ /* 0x001fca00078e0210 */
        /* <DEDUP_REMOVED lines=8> */
[----:B-----5:R-:W-:Y:S05]  /*0520*/  CALL.REL.NOINC `($__internal_1_$__cuda_sm20_rcp_rn_f32_slowpath) ;  /* 0x0000002000547944 */ /* 0x020fea0003c00000 */
[----:B------:R-:W-:Y:S01]  /*0530*/  MOV R23, R22 ;  /* 0x0000001600177202 */ /* 0x000fe20000000f00 */
[----:B------:R-:W-:Y:S06]  /*0540*/  BRA `(.L_x_30) ;  /* 0x0000000000107947 */ /* 0x000fec0003800000 */
.L_x_29:
[----:B------:R-:W0:Y:S02]  /*0550*/  MUFU.RCP R23, R22 ;  /* 0x0000001600177308 */ /* 0x000e240000001000 */
[----:B0-----:R-:W-:-:S04]  /*0560*/  FFMA R16, R22, R23, -1 ;  /* 0xbf80000016107423 */ /* 0x001fc80000000017 */
[----:B------:R-:W-:-:S04]  /*0570*/  FADD.FTZ R16, -R16, -RZ ;  /* 0x800000ff10107221 */ /* 0x000fc80000010100 */
[----:B------:R-:W-:-:S07]  /*0580*/  FFMA R23, R23, R16, R23 ;  /* 0x0000001017177223 */ /* 0x000fce0000000017 */
.L_x_30:
[----:B------:R-:W-:Y:S05]  /*0590*/  BSYNC.RECONVERGENT B1 ;  /* 0x0000000000017941 */ /* 0x000fea0003800200 */
.L_x_28:
[----:B------:R-:W0:Y:S02]  /*05a0*/  LDC.64 R16, c[0x0][0x380] ;  /* 0x0000e000ff107b82 */ /* 0x000e240000000a00 */
[----:B0-----:R-:W-:-:S06]  /*05b0*/  IMAD.WIDE R16, R21, 0x4, R16 ;  /* 0x0000000415107825 */ /* 0x001fcc00078e0210 */
[----:B------:R-:W2:Y:S04]  /*05c0*/  LDG.E.CONSTANT R17, desc[UR6][R16.64] ;  /* 0x0000000610117981 */ /* 0x000ea8000c1e9900 */
[----:B------:R0:W-:Y:S04]  /*05d0*/  STS [R12], R23 ;  /* 0x000000170c007388 */ /* 0x0001e80000000800 */
[----:B--2---:R0:W-:Y:S02]  /*05e0*/  STS [R14], R17 ;  /* 0x000000110e007388 */ /* 0x0041e40000000800 */
.L_x_27:
[----:B------:R-:W-:Y:S05]  /*05f0*/  BSYNC.RECONVERGENT B0 ;  /* 0x0000000000007941 */ /* 0x000fea0003800200 */
.L_x_26:
[----:B------:R-:W-:Y:S01]  /*0600*/  BAR.SYNC.DEFER_BLOCKING 0x0 ;  /* 0x0000000000007b1d */ /* 0x000fe20000010000 */
[----:B------:R-:W-:Y:S01]  /*0610*/  UIADD3 UR4, UPT, UPT, UR4, 0x10, URZ ;  /* 0x0000001004047890 */ /* 0x000fe2000fffe0ff */
[----:B------:R-:W-:Y:S02]  /*0620*/  LEA R19, R18, R19, 0x4 ;  /* 0x0000001312137211 */ /* 0x000fe400078e20ff */
[----:B------:R-:W-:Y:S02]  /*0630*/  LEA R21, R7, R21, 0x4 ;  /* 0x0000001507157211 */ /* 0x000fe400078e20ff */
[----:B0-----:R-:W0:Y:S04]  /*0640*/  LDS R17, [R11] ;  /* 0x000000000b117984 */ /* 0x001e280000000800 */
[----:B------:R-:W1:Y:S04]  /*0650*/  LDS R16, [R13] ;  /* 0x000000000d107984 */ /* 0x000e680000000800 */
[----:B------:R-:W-:Y:S04]  /*0660*/  LDS R24, [R13+0x40] ;  /* 0x000040000d187984 */ /* 0x000fe80000000800 */
[----:B------:R-:W-:Y:S01]  /*0670*/  LDS R20, [R15] ;  /* 0x000000000f147984 */ /* 0x000fe20000000800 */
[----:B0----5:R-:W-:-:S04]  /*0680*/  FADD R23, -R17, R0 ;  /* 0x0000000011177221 */ /* 0x021fc80000000100 */
[----:B-1----:R-:W-:Y:S02]  /*0690*/  FMUL R22, R16, |R23| ;  /* 0x4000001710167220 */ /* 0x002fe40000400000 */
[----:B------:R-:W0:Y:S01]  /*06a0*/  LDS R23, [R11+0x4] ;  /* 0x000004000b177984 */ /* 0x000e220000000800 */
[----:B------:R-:W1:Y:S02]  /*06b0*/  LDC R16, c[0x0][0x3c0] ;  /* 0x0000f000ff107b82 */ /* 0x000e640000000800 */
[----:B------:R-:W-:-:S13]  /*06c0*/  FSETP.GEU.AND P0, PT, |R22|, 1.175494350822287508e-38, PT ;  /* 0x008000001600780b */ /* 0x000fda0003f0e200 */
[----:B------:R-:W-:-:S04]  /*06d0*/  @!P0 FMUL R22, R22, 16777216 ;  /* 0x4b80000016168820 */ /* 0x000fc80000400000 */
[----:B------:R2:W3:Y:S01]  /*06e0*/  MUFU.LG2 R25, R22 ;  /* 0x0000001600197308 */ /* 0x0004e20000000c00 */
[----:B-1----:R-:W-:Y:S01]  /*06f0*/  FADD R16, R16, -1 ;  /* 0xbf80000010107421 */ /* 0x002fe20000000000 */
[----:B--2---:R-:W-:Y:S01]  /*0700*/  LDS R22, [R13+0xc0] ;  /* 0x0000c0000d167984 */ /* 0x004fe20000000800 */
[----:B---3--:R-:W-:Y:S01]  /*0710*/  @!P0 FADD R25, R25, -24 ;  /* 0xc1c0000019198421 */ /* 0x008fe20000000000 */
[----:B0-----:R-:W-:-:S03]  /*0720*/  FADD R27, -R23, R0 ;  /* 0x00000000171b7221 */ /* 0x001fc60000000100 */
[----:B------:R-:W-:Y:S01]  /*0730*/  FMUL R25, R25, R16 ;  /* 0x0000001019197220 */ /* 0x000fe20000400000 */
[----:B------:R-:W-:-:S04]  /*0740*/  FMUL R26, R24, |R27| ;  /* 0x4000001b181a7220 */ /* 0x000fc80000400000 */
[----:B------:R-:W-:Y:S01]  /*0750*/  FSETP.GEU.AND P0, PT, R25, -126, PT ;  /* 0xc2fc00001900780b */ /* 0x000fe20003f0e000 */
[----:B------:R-:W-:Y:S01]  /*0760*/  LDS R24, [R15+0x40] ;  /* 0x000040000f187984 */ /* 0x000fe20000000800 */
[----:B------:R-:W-:-:S11]  /*0770*/  FSETP.GEU.AND P2, PT, |R26|, 1.175494350822287508e-38, PT ;  /* 0x008000001a00780b */ /* 0x000fd60003f4e200 */
[----:B------:R-:W-:Y:S02]  /*0780*/  @!P0 FMUL R25, R25, 0.5 ;  /* 0x3f00000019198820 */ /* 0x000fe40000400000 */
[----:B------:R-:W-:Y:S02]  /*0790*/  @!P2 FMUL R26, R26, 16777216 ;  /* 0x4b8000001a1aa820 */ /* 0x000fe40000400000 */
[----:B------:R-:W0:Y:S08]  /*07a0*/  MUFU.EX2 R27, R25 ;  /* 0x00000019001b7308 */ /* 0x000e300000000800 */
[----:B------:R-:W1:Y:S01]  /*07b0*/  MUFU.LG2 R29, R26 ;  /* 0x0000001a001d7308 */ /* 0x000e620000000c00 */
[----:B0-----:R-:W-:Y:S01]  /*07c0*/  @!P0 FMUL R27, R27, R27 ;  /* 0x0000001b1b1b8220 */ /* 0x001fe20000400000 */
[----:B------:R-:W-:-:S02]  /*07d0*/  FSETP.GT.AND P0, PT, R0, R17, PT ;  /* 0x000000110000720b */ /* 0x000fc40003f04000 */
[----:B------:R-:W0:Y:S01]  /*07e0*/  LDS R17, [R11+0x8] ;  /* 0x000008000b117984 */ /* 0x000e220000000800 */
[----:B------:R-:W-:-:S03]  /*07f0*/  FMUL R20, R20, R27 ;  /* 0x0000001b14147220 */ /* 0x000fc60000400000 */
[----:B------:R-:W2:Y:S01]  /*0800*/  LDS R27, [R13+0x80] ;  /* 0x000080000d1b7984 */ /* 0x000ea20000000800 */
[----:B-1----:R-:W-:Y:S01]  /*0810*/  @!P2 FADD R29, R29, -24 ;  /* 0xc1c000001d1da421 */ /* 0x002fe20000000000 */
[----:B------:R-:W-:Y:S02]  /*0820*/  FSEL R20, R20, -R20, P0 ;  /* 0x8000001414147208 */ /* 0x000fe40000000000 */
[----:B------:R-:W-:Y:S01]  /*0830*/  FSETP.GT.AND P0, PT, R0, R23, PT ;  /* 0x000000170000720b */ /* 0x000fe20003f04000 */
[----:B------:R-:W-:Y:S01]  /*0840*/  FMUL R29, R16, R29 ;  /* 0x0000001d101d7220 */ /* 0x000fe20000400000 */
[----:B------:R-:W-:Y:S01]  /*0850*/  LDS R23, [R11+0x10] ;  /* 0x000010000b177984 */ /* 0x000fe20000000800 */
[----:B------:R-:W-:-:S03]  /*0860*/  FADD R20, R20, R9 ;  /* 0x0000000914147221 */ /* 0x000fc60000000000 */
[----:B------:R-:W1:Y:S01]  /*0870*/  LDS R9, [R11+0xc] ;  /* 0x00000c000b097984 */ /* 0x000e620000000800 */
[----:B------:R-:W-:-:S13]  /*0880*/  FSETP.GEU.AND P2, PT, R29, -126, PT ;  /* 0xc2fc00001d00780b */ /* 0x000fda0003f4e000 */
[----:B------:R-:W-:-:S04]  /*0890*/  @!P2 FMUL R29, R29, 0.5 ;  /* 0x3f0000001d1da820 */ /* 0x000fc80000400000 */
[----:B------:R-:W3:Y:S01]  /*08a0*/  MUFU.EX2 R25, R29 ;  /* 0x0000001d00197308 */ /* 0x000ee20000000800 */
[----:B0-----:R-:W-:Y:S01]  /*08b0*/  FADD R26, -R17, R0 ;  /* 0x00000000111a7221 */ /* 0x001fe20000000100 */
[----:B------:R-:W-:Y:S02]  /*08c0*/  FSETP.GT.AND P4, PT, R0, R17, PT ;  /* 0x000000110000720b */ /* 0x000fe40003f84000 */
[----:B------:R-:W-:Y:S01]  /*08d0*/  LDS R17, [R13+0x140] ;  /* 0x000140000d117984 */ /* 0x000fe20000000800 */
[----:B--2---:R-:W-:Y:S01]  /*08e0*/  FMUL R26, R27, |R26| ;  /* 0x4000001a1b1a7220 */ /* 0x004fe20000400000 */
[----:B---3--:R-:W-:-:S04]  /*08f0*/  @!P2 FMUL R25, R25, R25 ;  /* 0x000000191919a220 */ /* 0x008fc80000400000 */
[----:B------:R-:W-:Y:S01]  /*0900*/  FSETP.GEU.AND P2, PT, |R26|, 1.175494350822287508e-38, PT ;  /* 0x008000001a00780b */ /* 0x000fe20003f4e200 */
[----:B------:R-:W-:Y:S01]  /*0910*/  FMUL R24, R24, R25 ;  /* 0x0000001918187220 */ /* 0x000fe20000400000 */
[----:B-1----:R-:W-:-:S04]  /*0920*/  FADD R25, -R9, R0 ;  /* 0x0000000009197221 */ /* 0x002fc80000000100 */
[----:B------:R-:W-:Y:S01]  /*0930*/  FMUL R28, R22, |R25| ;  /* 0x40000019161c7220 */ /* 0x000fe20000400000 */
[----:B------:R-:W-:Y:S01]  /*0940*/  FSEL R29, R24, -R24, P0 ;  /* 0x80000018181d7208 */ /* 0x000fe20000000000 */
[----:B------:R-:W0:Y:S03]  /*0950*/  LDS R22, [R13+0x100] ;  /* 0x000100000d167984 */ /* 0x000e260000000800 */
[----:B------:R-:W-:Y:S02]  /*0960*/  FSETP.GEU.AND P3, PT, |R28|, 1.175494350822287508e-38, PT ;  /* 0x008000001c00780b */ /* 0x000fe40003f6e200 */
[----:B------:R-:W-:Y:S01]  /*0970*/  @!P2 FMUL R26, R26, 16777216 ;  /* 0x4b8000001a1aa820 */ /* 0x000fe20000400000 */
[----:B------:R-:W-:Y:S01]  /*0980*/  FADD R20, R20, R29 ;  /* 0x0000001d14147221 */ /* 0x000fe20000000000 */
[----:B------:R-:W-:Y:S01]  /*0990*/  FADD R29, -R23, R0 ;  /* 0x00000000171d7221 */ /* 0x000fe20000000100 */
[----:B------:R-:W1:Y:S01]  /*09a0*/  LDS R24, [R15+0x80] ;  /* 0x000080000f187984 */ /* 0x000e620000000800 */
[----:B------:R-:W2:Y:S07]  /*09b0*/  MUFU.LG2 R25, R26 ;  /* 0x0000001a00197308 */ /* 0x000eae0000000c00 */
[----:B------:R-:W-:-:S04]  /*09c0*/  @!P3 FMUL R28, R28, 16777216 ;  /* 0x4b8000001c1cb820 */ /* 0x000fc80000400000 */
[----:B------:R-:W3:Y:S01]  /*09d0*/  MUFU.LG2 R27, R28 ;  /* 0x0000001c001b7308 */ /* 0x000ee20000000c00 */
[----:B--2---:R-:W-:Y:S01]  /*09e0*/  @!P2 FADD R25, R25, -24 ;  /* 0xc1c000001919a421 */ /* 0x004fe20000000000 */
[----:B------:R-:W-:Y:S02]  /*09f0*/  FSETP.GT.AND P2, PT, R0, R23, PT ;  /* 0x000000170000720b */ /* 0x000fe40003f44000 */
[----:B------:R-:W2:Y:S01]  /*0a00*/  LDS R23, [R15+0xc0] ;  /* 0x0000c0000f177984 */ /* 0x000ea20000000800 */
[----:B------:R-:W-:-:S05]  /*0a10*/  FMUL R25, R16, R25 ;  /* 0x0000001910197220 */ /* 0x000fca0000400000 */
[----:B------:R-:W-:Y:S01]  /*0a20*/  FSETP.GEU.AND P5, PT, R25, -126, PT ;  /* 0xc2fc00001900780b */ /* 0x000fe20003fae000 */
[----:B---3--:R-:W-:Y:S01]  /*0a30*/  @!P3 FADD R27, R27, -24 ;  /* 0xc1c000001b1bb421 */ /* 0x008fe20000000000 */
[----:B------:R-:W-:Y:S01]  /*0a40*/  FSETP.GT.AND P3, PT, R0, R9, PT ;  /* 0x000000090000720b */ /* 0x000fe20003f64000 */
[----:B0-----:R-:W-:Y:S02]  /*0a50*/  FMUL R22, R22, |R29| ;  /* 0x4000001d16167220 */ /* 0x001fe40000400000 */
[----:B------:R-:W-:Y:S01]  /*0a60*/  FMUL R29, R16, R27 ;  /* 0x0000001b101d7220 */ /* 0x000fe20000400000 */
[----:B------:R-:W0:Y:S02]  /*0a70*/  LDS R9, [R11+0x14] ;  /* 0x000014000b097984 */ /* 0x000e240000000800 */
[----:B------:R-:W-:Y:S02]  /*0a80*/  FSETP.GEU.AND P0, PT, |R22|, 1.175494350822287508e-38, PT ;  /* 0x008000001600780b */ /* 0x000fe40003f0e200 */
[----:B------:R-:W-:-:S03]  /*0a90*/  FSETP.GEU.AND P6, PT, R29, -126, PT ;  /* 0xc2fc00001d00780b */ /* 0x000fc60003fce000 */
[----:B------:R-:W-:-:S04]  /*0aa0*/  @!P5 FMUL R25, R25, 0.5 ;  /* 0x3f0000001919d820 */ /* 0x000fc80000400000 */
[----:B------:R-:W3:Y:S04]  /*0ab0*/  MUFU.EX2 R27, R25 ;  /* 0x00000019001b7308 */ /* 0x000ee80000000800 */
[----:B------:R-:W-:Y:S02]  /*0ac0*/  @!P0 FMUL R22, R22, 16777216 ;  /* 0x4b80000016168820 */ /* 0x000fe40000400000 */
[----:B------:R-:W-:Y:S02]  /*0ad0*/  @!P6 FMUL R29, R29, 0.5 ;  /* 0x3f0000001d1de820 */ /* 0x000fe40000400000 */
[----:B------:R4:W2:Y:S01]  /*0ae0*/  MUFU.LG2 R26, R22 ;  /* 0x00000016001a7308 */ /* 0x0008a20000000c00 */
[----:B---3--:R-:W-:-:S07]  /*0af0*/  @!P5 FMUL R27, R27, R27 ;  /* 0x0000001b1b1bd220 */ /* 0x008fce0000400000 */
[----:B------:R-:W3:Y:S01]  /*0b00*/  MUFU.EX2 R28, R29 ;  /* 0x0000001d001c7308 */ /* 0x000ee20000000800 */
[----:B----4-:R-:W4:Y:S01]  /*0b10*/  LDS R22, [R15+0x100] ;  /* 0x000100000f167984 */ /* 0x010f220000000800 */
[----:B-1----:R-:W-:-:S05]  /*0b20*/  FMUL R24, R24, R27 ;  /* 0x0000001b18187220 */ /* 0x002fca0000400000 */
[----:B------:R-:W-:Y:S01]  /*0b30*/  FSEL R25, R24, -R24, P4 ;  /* 0x8000001818197208 */ /* 0x000fe20002000000 */
[----:B--2---:R-:W-:Y:S01]  /*0b40*/  @!P0 FADD R26, R26, -24 ;  /* 0xc1c000001a1a8421 */ /* 0x004fe20000000000 */
[----:B------:R-:W-:Y:S03]  /*0b50*/  LDS R24, [R15+0x140] ;  /* 0x000140000f187984 */ /* 0x000fe60000000800 */
[----:B------:R-:W-:Y:S01]  /*0b60*/  FMUL R26, R16, R26 ;  /* 0x0000001a101a7220 */ /* 0x000fe20000400000 */
[----:B------:R-:W-:Y:S01]  /*0b70*/  FADD R20, R20, R25 ;  /* 0x0000001914147221 */ /* 0x000fe20000000000 */
[----:B---3--:R-:W-:-:S03]  /*0b80*/  @!P6 FMUL R28, R28, R28 ;  /* 0x0000001c1c1ce220 */ /* 0x008fc60000400000 */
[----:B------:R-:W-:Y:S01]  /*0b90*/  FSETP.GEU.AND P0, PT, R26, -126, PT ;  /* 0xc2fc00001a00780b */ /* 0x000fe20003f0e000 */
[----:B------:R-:W-:Y:S01]  /*0ba0*/  FMUL R23, R23, R28 ;  /* 0x0000001c17177220 */ /* 0x000fe20000400000 */
[----:B0-----:R-:W-:-:S04]  /*0bb0*/  FADD R28, -R9, R0 ;  /* 0x00000000091c7221 */ /* 0x001fc80000000100 */
[----:B------:R-:W-:Y:S01]  /*0bc0*/  FMUL R28, R17, |R28| ;  /* 0x4000001c111c7220 */ /* 0x000fe20000400000 */
[----:B------:R-:W-:-:S04]  /*0bd0*/  FSEL R23, R23, -R23, P3 ;  /* 0x8000001717177208 */ /* 0x000fc80001800000 */
[----:B------:R-:W-:Y:S02]  /*0be0*/  FSETP.GEU.AND P5, PT, |R28|, 1.175494350822287508e-38, PT ;  /* 0x008000001c00780b */ /* 0x000fe40003fae200 */
[----:B------:R-:W-:Y:S01]  /*0bf0*/  @!P0 FMUL R26, R26, 0.5 ;  /* 0x3f0000001a1a8820 */ /* 0x000fe20000400000 */
[----:B------:R-:W-:Y:S02]  /*0c00*/  FADD R20, R20, R23 ;  /* 0x0000001714147221 */ /* 0x000fe40000000000 */
[----:B------:R-:W-:Y:S01]  /*0c10*/  LDS R23, [R11+0x1c] ;  /* 0x00001c000b177984 */ /* 0x000fe20000000800 */
[----:B------:R-:W0:Y:S07]  /*0c20*/  MUFU.EX2 R27, R26 ;  /* 0x0000001a001b7308 */ /* 0x000e2e0000000800 */
[----:B------:R-:W-:-:S04]  /*0c30*/  @!P5 FMUL R28, R28, 16777216 ;  /* 0x4b8000001c1cd820 */ /* 0x000fc80000400000 */
[----:B------:R-:W1:Y:S01]  /*0c40*/  MUFU.LG2 R17, R28 ;  /* 0x0000001c00117308 */ /* 0x000e620000000c00 */
[----:B0-----:R-:W-:Y:S01]  /*0c50*/  @!P0 FMUL R27, R27, R27 ;  /* 0x0000001b1b1b8220 */ /* 0x001fe20000400000 */
[----:B------:R-:W-:Y:S02]  /*0c60*/  FSETP.GT.AND P0, PT, R0, R9, PT ;  /* 0x000000090000720b */ /* 0x000fe40003f04000 */
[----:B------:R-:W-:Y:S01]  /*0c70*/  LDS R9, [R11+0x20] ;  /* 0x000020000b097984 */ /* 0x000fe20000000800 */
[----:B----4-:R-:W-:-:S03]  /*0c80*/  FMUL R22, R22, R27 ;  /* 0x0000001b16167220 */ /* 0x010fc60000400000 */
[----:B------:R-:W-:Y:S02]  /*0c90*/  LDS R27, [R13+0x180] ;  /* 0x000180000d1b7984 */ /* 0x000fe40000000800 */
[----:B------:R-:W-:Y:S02]  /*0ca0*/  FSEL R25, R22, -R22, P2 ;  /* 0x8000001616197208 */ /* 0x000fe40001000000 */
[----:B------:R-:W-:Y:S01]  /*0cb0*/  LDS R22, [R13+0x1c0] ;  /* 0x0001c0000d167984 */ /* 0x000fe20000000800 */
[----:B-1----:R-:W-:Y:S02]  /*0cc0*/  @!P5 FADD R17, R17, -24 ;  /* 0xc1c000001111d421 */ /* 0x002fe40000000000 */
[----:B------:R-:W-:Y:S02]  /*0cd0*/  FADD R20, R20, R25 ;  /* 0x0000001914147221 */ /* 0x000fe40000000000 */
[----:B------:R-:W-:Y:S02]  /*0ce0*/  FMUL R26, R16, R17 ;  /* 0x00000011101a7220 */ /* 0x000fe40000400000 */
[----:B------:R-:W0:Y:S03]  /*0cf0*/  LDS R17, [R11+0x18] ;  /* 0x000018000b117984 */ /* 0x000e260000000800 */
[----:B------:R-:W-:-:S13]  /*0d00*/  FSETP.GEU.AND P2, PT, R26, -126, PT ;  /* 0xc2fc00001a00780b */ /* 0x000fda0003f4e000 */
[----:B------:R-:W-:-:S04]  /*0d10*/  @!P2 FMUL R26, R26, 0.5 ;  /* 0x3f0000001a1aa820 */ /* 0x000fc80000400000 */
[----:B------:R-:W1:Y:S02]  /*0d20*/  MUFU.EX2 R25, R26 ;  /* 0x0000001a00197308 */ /* 0x000e640000000800 */
[----:B-1----:R-:W-:Y:S01]  /*0d30*/  @!P2 FMUL R25, R25, R25 ;  /* 0x000000191919a220 */ /* 0x002fe20000400000 */
[----:B0-----:R-:W-:-:S03]  /*0d40*/  FADD R28, -R17, R0 ;  /* 0x00000000111c7221 */ /* 0x001fc60000000100 */
[----:B------:R-:W-:Y:S01]  /*0d50*/  FMUL R24, R24, R25 ;  /* 0x0000001918187220 */ /* 0x000fe20000400000 */
[--C-:B------:R-:W-:Y:S01]  /*0d60*/  FADD R25, -R23, R0.reuse ;  /* 0x0000000017197221 */ /* 0x100fe20000000100 */
[----:B------:R-:W-:Y:S01]  /*0d70*/  FSETP.GT.AND P4, PT, R0, R17, PT ;  /* 0x000000110000720b */ /* 0x000fe20003f84000 */
[----:B------:R-:W-:Y:S01]  /*0d80*/  FMUL R28, R27, |R28| ;  /* 0x4000001c1b1c7220 */ /* 0x000fe20000400000 */
[----:B------:R-:W-:Y:S01]  /*0d90*/  LDS R17, [R13+0x240] ;  /* 0x000240000d117984 */ /* 0x000fe20000000800 */
[----:B------:R-:W-:Y:S01]  /*0da0*/  FMUL R27, R22, |R25| ;  /* 0x40000019161b7220 */ /* 0x000fe20000400000 */
[----:B------:R-:W-:Y:S02]  /*0db0*/  FSEL R29, R24, -R24, P0 ;  /* 0x80000018181d7208 */ /* 0x000fe40000000000 */
[----:B------:R-:W0:Y:S01]  /*0dc0*/  LDS R22, [R13+0x200] ;  /* 0x000200000d167984 */ /* 0x000e220000000800 */
[----:B------:R-:W-:Y:S02]  /*0dd0*/  FSETP.GEU.AND P2, PT, |R28|, 1.175494350822287508e-38, PT ;  /* 0x008000001c00780b */ /* 0x000fe40003f4e200 */
[----:B------:R-:W-:Y:S01]  /*0de0*/  FSETP.GEU.AND P3, PT, |R27|, 1.175494350822287508e-38, PT ;  /* 0x008000001b00780b */ /* 0x000fe20003f6e200 */
[----:B------:R-:W-:Y:S01]  /*0df0*/  FADD R20, R20, R29 ;  /* 0x0000001d14147221 */ /* 0x000fe20000000000 */
[----:B------:R-:W-:Y:S01]  /*0e00*/  FADD R29, -R9, R0 ;  /* 0x00000000091d7221 */ /* 0x000fe20000000100 */
[----:B------:R-:W-:Y:S08]  /*0e10*/  LDS R24, [R15+0x180] ;  /* 0x000180000f187984 */ /* 0x000ff00000000800 */
[----:B------:R-:W-:-:S02]  /*0e20*/  @!P2 FMUL R28, R28, 16777216 ;  /* 0x4b8000001c1ca820 */ /* 0x000fc40000400000 */
[----:B------:R-:W-:Y:S02]  /*0e30*/  @!P3 FMUL R27, R27, 16777216 ;  /* 0x4b8000001b1bb820 */ /* 0x000fe40000400000 */
[----:B------:R-:W1:Y:S08]  /*0e40*/  MUFU.LG2 R25, R28 ;  /* 0x0000001c00197308 */ /* 0x000e700000000c00 */
[----:B------:R-:W2:Y:S01]  /*0e50*/  MUFU.LG2 R27, R27 ;  /* 0x0000001b001b7308 */ /* 0x000ea20000000c00 */
[----:B-1----:R-:W-:Y:S01]  /*0e60*/  @!P2 FADD R25, R25, -24 ;  /* 0xc1c000001919a421 */ /* 0x002fe20000000000 */
[----:B------:R-:W-:-:S02]  /*0e70*/  FSETP.GT.AND P2, PT, R0, R9, PT ;  /* 0x000000090000720b */ /* 0x000fc40003f44000 */
[----:B------:R-:W1:Y:S01]  /*0e80*/  LDS R9, [R11+0x24] ;  /* 0x000024000b097984 */ /* 0x000e620000000800 */
[----:B------:R-:W-:Y:S01]  /*0e90*/  FMUL R25, R16, R25 ;  /* 0x0000001910197220 */ /* 0x000fe20000400000 */
[----:B0-----:R-:W-:Y:S01]  /*0ea0*/  FMUL R22, R22, |R29| ;  /* 0x4000001d16167220 */ /* 0x001fe20000400000 */
[----:B--2---:R-:W-:Y:S01]  /*0eb0*/  @!P3 FADD R27, R27, -24 ;  /* 0xc1c000001b1bb421 */ /* 0x004fe20000000000 */
[----:B------:R-:W-:-:S03]  /*0ec0*/  FSETP.GT.AND P3, PT, R0, R23, PT ;  /* 0x000000170000720b */ /* 0x000fc60003f64000 */
[----:B------:R-:W-:Y:S01]  /*0ed0*/  FSETP.GEU.AND P0, PT, |R22|, 1.175494350822287508e-38, PT ;  /* 0x008000001600780b */ /* 0x000fe20003f0e200 */
[----:B------:R-:W-:Y:S01]  /*0ee0*/  FMUL R28, R16, R27 ;  /* 0x0000001b101c7220 */ /* 0x000fe20000400000 */
[----:B------:R-:W0:Y:S01]  /*0ef0*/  LDS R23, [R15+0x1c0] ;  /* 0x0001c0000f177984 */ /* 0x000e220000000800 */
[----:B------:R-:W-:-:S03]  /*0f00*/  FSETP.GEU.AND P5, PT, R25, -126, PT ;  /* 0xc2fc00001900780b */ /* 0x000fc60003fae000 */
[----:B------:R-:W-:-:S07]  /*0f10*/  FSETP.GEU.AND P6, PT, R28, -126, PT ;  /* 0xc2fc00001c00780b */ /* 0x000fce0003fce000 */
[----:B------:R-:W-:-:S03]  /*0f20*/  @!P0 FMUL R22, R22, 16777216 ;  /* 0x4b80000016168820 */ /* 0x000fc60000400000 */
[----:B------:R-:W-:Y:S01]  /*0f30*/  @!P5 FMUL R25, R25, 0.5 ;  /* 0x3f0000001919d820 */ /* 0x000fe20000400000 */
[----:B------:R2:W3:Y:S02]  /*0f40*/  MUFU.LG2 R26, R22 ;  /* 0x00000016001a7308 */ /* 0x0004e40000000c00 */
[----:B------:R-:W-:-:S06]  /*0f50*/  @!P6 FMUL R28, R28, 0.5 ;  /* 0x3f0000001c1ce820 */ /* 0x000fcc0000400000 */
[----:B------:R-:W4:Y:S01]  /*0f60*/  MUFU.EX2 R29, R28 ;  /* 0x0000001c001d7308 */ /* 0x000f220000000800 */
[----:B--2---:R-:W2:Y:S07]  /*0f70*/  LDS R22, [R15+0x200] ;  /* 0x000200000f167984 */ /* 0x004eae0000000800 */
[----:B------:R1:W0:Y:S01]  /*0f80*/  MUFU.EX2 R27, R25 ;  /* 0x00000019001b7308 */ /* 0x0002220000000800 */
[----:B---3--:R-:W-:-:S04]  /*0f90*/  @!P0 FADD R26, R26, -24 ;  /* 0xc1c000001a1a8421 */ /* 0x008fc80000000000 */
[----:B------:R-:W-:Y:S01]  /*0fa0*/  FMUL R26, R16, R26 ;  /* 0x0000001a101a7220 */ /* 0x000fe20000400000 */
[----:B----4-:R-:W-:Y:S01]  /*0fb0*/  @!P6 FMUL R29, R29, R29 ;  /* 0x0000001d1d1de220 */ /* 0x010fe20000400000 */
[----:B-1----:R-:W-:-:S03]  /*0fc0*/  FADD R25, -R9, R0 ;  /* 0x0000000009197221 */ /* 0x002fc60000000100 */
[----:B------:R-:W-:Y:S01]  /*0fd0*/  FSETP.GEU.AND P0, PT, R26, -126, PT ;  /* 0xc2fc00001a00780b */ /* 0x000fe20003f0e000 */
[----:B0-----:R-:W-:Y:S01]  /*0fe0*/  FMUL R23, R23, R29 ;  /* 0x0000001d17177220 */ /* 0x001fe20000400000 */
[----:B------:R-:W-:Y:S01]  /*0ff0*/  FMUL R29, R17, |R25| ;  /* 0x40000019111d7220 */ /* 0x000fe20000400000 */
[----:B------:R-:W-:-:S03]  /*1000*/  @!P5 FMUL R27, R27, R27 ;  /* 0x0000001b1b1bd220 */ /* 0x000fc60000400000 */
[----:B------:R-:W-:Y:S02]  /*1010*/  FSEL R23, R23, -R23, P3 ;  /* 0x8000001717177208 */ /* 0x000fe40001800000 */
[----:B------:R-:W-:Y:S01]  /*1020*/  FSETP.GEU.AND P5, PT, |R29|, 1.175494350822287508e-38, PT ;  /* 0x008000001d00780b */ /* 0x000fe20003fae200 */
[----:B------:R-:W-:-:S04]  /*1030*/  FMUL R24, R24, R27 ;  /* 0x0000001b18187220 */ /* 0x000fc80000400000 */
[----:B------:R-:W-:Y:S01]  /*1040*/  @!P0 FMUL R26, R26, 0.5 ;  /* 0x3f0000001a1a8820 */ /* 0x000fe20000400000 */
[----:B------:R-:W-:-:S03]  /*1050*/  FSEL R25, R24, -R24, P4 ;  /* 0x8000001818197208 */ /* 0x000fc60002000000 */
[----:B------:R0:W1:Y:S02]  /*1060*/  MUFU.EX2 R27, R26 ;  /* 0x0000001a001b7308 */ /* 0x0000640000000800 */
[----:B------:R-:W-:Y:S02]  /*1070*/  FADD R20, R20, R25 ;  /* 0x0000001914147221 */ /* 0x000fe40000000000 */
[----:B------:R-:W-:Y:S02]  /*1080*/  @!P5 FMUL R29, R29, 16777216 ;  /* 0x4b8000001d1dd820 */ /* 0x000fe40000400000 */
[----:B------:R-:W-:Y:S02]  /*1090*/  FADD R20, R20, R23 ;  /* 0x0000001714147221 */ /* 0x000fe40000000000 */
[----:B------:R-:W3:Y:S01]  /*10a0*/  MUFU.LG2 R17, R29 ;  /* 0x0000001d00117308 */ /* 0x000ee20000000c00 */
[----:B------:R-:W4:Y:S04]  /*10b0*/  LDS R23, [R11+0x28] ;  /* 0x000028000b177984 */ /* 0x000f280000000800 */
[----:B0-----:R-:W-:Y:S01]  /*10c0*/  LDS R26, [R13+0x280] ;  /* 0x000280000d1a7984 */ /* 0x001fe20000000800 */
[----:B-1----:R-:W-:Y:S01]  /*10d0*/  @!P0 FMUL R27, R27, R27 ;  /* 0x0000001b1b1b8220 */ /* 0x002fe20000400000 */
[----:B------:R-:W-:-:S03]  /*10e0*/  FSETP.GT.AND P0, PT, R0, R9, PT ;  /* 0x000000090000720b */ /* 0x000fc60003f04000 */
[----:B--2---:R-:W-:Y:S01]  /*10f0*/  FMUL R22, R22, R27 ;  /* 0x0000001b16167220 */ /* 0x004fe20000400000 */
[----:B---3--:R-:W-:-:S04]  /*1100*/  @!P5 FADD R17, R17, -24 ;  /* 0xc1c000001111d421 */ /* 0x008fc80000000000 */
[----:B------:R-:W-:Y:S02]  /*1110*/  FSEL R25, R22, -R22, P2 ;  /* 0x8000001616197208 */ /* 0x000fe40001000000 */
[----:B------:R-:W-:Y:S01]  /*1120*/  LDS R22, [R13+0x2c0] ;  /* 0x0002c0000d167984 */ /* 0x000fe20000000800 */
[----:B------:R-:W-:Y:S02]  /*1130*/  FMUL R27, R16, R17 ;  /* 0x00000011101b7220 */ /* 0x000fe40000400000 */
[----:B------:R-:W-:Y:S01]  /*1140*/  FADD R20, R20, R25 ;  /* 0x0000001914147221 */ /* 0x000fe20000000000 */
[----:B------:R-:W0:Y:S02]  /*1150*/  LDS R17, [R11+0x2c] ;  /* 0x00002c000b117984 */ /* 0x000e240000000800 */
[C---:B------:R-:W-:Y:S02]  /*1160*/  FSETP.GEU.AND P2, PT, R27.reuse, -126, PT ;  /* 0xc2fc00001b00780b */ /* 0x040fe40003f4e000 */
[----:B------:R-:W1:Y:S11]  /*1170*/  LDS R25, [R15+0x240] ;  /* 0x000240000f197984 */ /* 0x000e760000000800 */
[----:B------:R-:W-:Y:S01]  /*1180*/  @!P2 FMUL R27, R27, 0.5 ;  /* 0x3f0000001b1ba820 */ /* 0x000fe20000400000 */
[----:B----4-:R-:W-:-:S03]  /*1190*/  FADD R9, -R23, R0 ;  /* 0x0000000017097221 */ /* 0x010fc60000000100 */
[----:B------:R-:W2:Y:S02]  /*11a0*/  MUFU.EX2 R24, R27 ;  /* 0x0000001b00187308 */ /* 0x000ea40000000800 */
[----:B--2---:R-:W-:Y:S01]  /*11b0*/  @!P2 FMUL R24, R24, R24 ;  /* 0x000000181818a220 */ /* 0x004fe20000400000 */
[----:B0-----:R-:W-:-:S03]  /*11c0*/  FADD R29, -R17, R0 ;  /* 0x00000000111d7221 */ /* 0x001fc60000000100 */
[----:B-1----:R-:W-:Y:S01]  /*11d0*/  FMUL R25, R25, R24 ;  /* 0x0000001819197220 */ /* 0x002fe20000400000 */
[----:B------:R-:W-:Y:S01]  /*11e0*/  FMUL R24, R26, |R9| ;  /* 0x400000091a187220 */ /* 0x000fe20000400000 */
[----:B------:R-:W-:Y:S01]  /*11f0*/  FMUL R22, R22, |R29| ;  /* 0x4000001d16167220 */ /* 0x000fe20000400000 */
[----:B------:R-:W0:Y:S02]  /*1200*/  LDS R9, [R11+0x30] ;  /* 0x000030000b097984 */ /* 0x000e240000000800 */
[----:B------:R-:W-:Y:S02]  /*1210*/  FSEL R25, R25, -R25, P0 ;  /* 0x8000001919197208 */ /* 0x000fe40000000000 */
[----:B------:R-:W1:Y:S01]  /*1220*/  LDS R26, [R13+0x300] ;  /* 0x000300000d1a7984 */ /* 0x000e620000000800 */
[----:B------:R-:W-:Y:S02]  /*1230*/  FSETP.GEU.AND P2, PT, |R24|, 1.175494350822287508e-38, PT ;  /* 0x008000001800780b */ /* 0x000fe40003f4e200 */
[----:B------:R-:W-:Y:S01]  /*1240*/  FSETP.GEU.AND P3, PT, |R22|, 1.175494350822287508e-38, PT ;  /* 0x008000001600780b */ /* 0x000fe20003f6e200 */
[----:B------:R-:W-:-:S10]  /*1250*/  FADD R20, R20, R25 ;  /* 0x0000001914147221 */ /* 0x000fd40000000000 */
[----:B------:R-:W-:Y:S02]  /*1260*/  @!P2 FMUL R24, R24, 16777216 ;  /* 0x4b8000001818a820 */ /* 0x000fe40000400000 */
[----:B------:R-:W-:Y:S02]  /*1270*/  @!P3 FMUL R22, R22, 16777216 ;  /* 0x4b8000001616b820 */ /* 0x000fe40000400000 */
[----:B------:R-:W2:Y:S02]  /*1280*/  MUFU.LG2 R25, R24 ;  /* 0x0000001800197308 */ /* 0x000ea40000000c00 */
[----:B--2---:R-:W-:Y:S01]  /*1290*/  @!P2 FADD R25, R25, -24 ;  /* 0xc1c000001919a421 */ /* 0x004fe20000000000 */
[----:B0-----:R-:W-:Y:S01]  /*12a0*/  FADD R27, -R9, R0 ;  /* 0x00000000091b7221 */ /* 0x001fe20000000100 */
[----:B------:R-:W-:Y:S02]  /*12b0*/  FSETP.GT.AND P2, PT, R0, R23, PT ;  /* 0x000000170000720b */ /* 0x000fe40003f44000 */
[----:B------:R-:W-:Y:S01]  /*12c0*/  FMUL R25, R16, R25 ;  /* 0x0000001910197220 */ /* 0x000fe20000400000 */
[----:B-1----:R-:W-:Y:S01]  /*12d0*/  FMUL R26, R26, |R27| ;  /* 0x4000001b1a1a7220 */ /* 0x002fe20000400000 */
[----:B------:R-:W0:Y:S01]  /*12e0*/  LDS R23, [R15+0x280] ;  /* 0x000280000f177984 */ /* 0x000e220000000800 */
[----:B------:R1:W2:Y:S02]  /*12f0*/  MUFU.LG2 R27, R22 ;  /* 0x00000016001b7308 */ /* 0x0002a40000000c00 */
[----:B------:R-:W-:-:S02]  /*1300*/  FSETP.GEU.AND P4, PT, R25, -126, PT ;  /* 0xc2fc00001900780b */ /* 0x000fc40003f8e000 */
[----:B------:R-:W-:Y:S01]  /*1310*/  FSETP.GEU.AND P0, PT, |R26|, 1.175494350822287508e-38, PT ;  /* 0x008000001a00780b */ /* 0x000fe20003f0e200 */
[----:B-1----:R-:W1:Y:S10]  /*1320*/  LDS R22, [R15+0x2c0] ;  /* 0x0002c0000f167984 */ /* 0x002e740000000800 */
[----:B------:R-:W-:-:S02]  /*1330*/  @!P4 FMUL R25, R25, 0.5 ;  /* 0x3f0000001919c820 */ /* 0x000fc40000400000 */
[----:B------:R-:W-:Y:S01]  /*1340*/  @!P0 FMUL R26, R26, 16777216 ;  /* 0x4b8000001a1a8820 */ /* 0x000fe20000400000 */
[----:B--2---:R-:W-:Y:S01]  /*1350*/  @!P3 FADD R27, R27, -24 ;  /* 0xc1c000001b1bb421 */ /* 0x004fe20000000000 */
[----:B------:R2:W3:Y:S01]  /*1360*/  MUFU.EX2 R24, R25 ;  /* 0x0000001900187308 */ /* 0x0004e20000000800 */
[----:B------:R-:W-:Y:S02]  /*1370*/  FSETP.GT.AND P3, PT, R0, R17, PT ;  /* 0x000000110000720b */ /* 0x000fe40003f64000 */
[----:B------:R-:W-:Y:S01]  /*1380*/  FMUL R27, R16, R27 ;  /* 0x0000001b101b7220 */ /* 0x000fe20000400000 */
[----:B------:R-:W4:Y:S04]  /*1390*/  LDS R17, [R15+0x300] ;  /* 0x000300000f117984 */ /* 0x000f280000000800 */
[----:B------:R-:W0:Y:S01]  /*13a0*/  MUFU.LG2 R29, R26 ;  /* 0x0000001a001d7308 */ /* 0x000e220000000c00 */
[----:B------:R-:W-:Y:S01]  /*13b0*/  FSETP.GEU.AND P5, PT, R27, -126, PT ;  /* 0xc2fc00001b00780b */ /* 0x000fe20003fae000 */
[----:B--2---:R-:W-:Y:S01]  /*13c0*/  LDS R25, [R11+0x38] ;  /* 0x000038000b197984 */ /* 0x004fe20000000800 */
[----:B---3--:R-:W-:-:S04]  /*13d0*/  @!P4 FMUL R24, R24, R24 ;  /* 0x000000181818c220 */ /* 0x008fc80000400000 */
[----:B0-----:R-:W-:-:S07]  /*13e0*/  FMUL R23, R23, R24 ;  /* 0x0000001817177220 */ /* 0x001fce0000400000 */
[----:B------:R-:W-:Y:S01]  /*13f0*/  @!P5 FMUL R27, R27, 0.5 ;  /* 0x3f0000001b1bd820 */ /* 0x000fe20000400000 */
[----:B------:R-:W-:Y:S01]  /*1400*/  LDS R24, [R13+0x380] ;  /* 0x000380000d187984 */ /* 0x000fe20000000800 */
[----:B------:R-:W-:Y:S01]  /*1410*/  @!P0 FADD R29, R29, -24 ;  /* 0xc1c000001d1d8421 */ /* 0x000fe20000000000 */
[----:B------:R-:W-:Y:S02]  /*1420*/  FSEL R23, R23, -R23, P2 ;  /* 0x8000001717177208 */ /* 0x000fe40001000000 */
[----:B------:R-:W-:Y:S01]  /*1430*/  FSETP.GT.AND P0, PT, R0, R9, PT ;  /* 0x000000090000720b */ /* 0x000fe20003f04000 */
[----:B------:R-:W-:Y:S01]  /*1440*/  FMUL R28, R16, R29 ;  /* 0x0000001d101c7220 */ /* 0x000fe20000400000 */
[----:B------:R-:W0:Y:S01]  /*1450*/  LDS R9, [R11+0x3c] ;  /* 0x00003c000b097984 */ /* 0x000e220000000800 */
[----:B------:R-:W2:Y:S01]  /*1460*/  MUFU.EX2 R29, R27 ;  /* 0x0000001b001d7308 */ /* 0x000ea20000000800 */
[----:B------:R-:W-:Y:S02]  /*1470*/  FADD R20, R20, R23 ;  /* 0x0000001714147221 */ /* 0x000fe40000000000 */
[----:B------:R-:W-:Y:S01]  /*1480*/  FSETP.GEU.AND P6, PT, R28, -126, PT ;  /* 0xc2fc00001c00780b */ /* 0x000fe20003fce000 */
[----:B------:R-:W3:-:S12]  /*1490*/  LDS R23, [R11+0x34] ;  /* 0x000034000b177984 */ /* 0x000ed80000000800 */
[----:B------:R-:W-:Y:S01]  /*14a0*/  @!P6 FMUL R28, R28, 0.5 ;  /* 0x3f0000001c1ce820 */ /* 0x000fe20000400000 */
[----:B--2---:R-:W-:-:S04]  /*14b0*/  @!P5 FMUL R29, R29, R29 ;  /* 0x0000001d1d1dd220 */ /* 0x004fc80000400000 */
[----:B-1----:R-:W-:Y:S02]  /*14c0*/  FMUL R29, R22, R29 ;  /* 0x0000001d161d7220 */ /* 0x002fe40000400000 */
[----:B------:R-:W1:Y:S03]  /*14d0*/  MUFU.EX2 R22, R28 ;  /* 0x0000001c00167308 */ /* 0x000e660000000800 */
[----:B------:R-:W-:-:S05]  /*14e0*/  FSEL R29, R29, -R29, P3 ;  /* 0x8000001d1d1d7208 */ /* 0x000fca0001800000 */
[----:B------:R-:W-:Y:S02]  /*14f0*/  FADD R26, R20, R29 ;  /* 0x0000001d141a7221 */ /* 0x000fe40000000000 */
[----:B------:R-:W2:Y:S01]  /*1500*/  LDS R20, [R13+0x340] ;  /* 0x000340000d147984 */ /* 0x000ea20000000800 */
[----:B-1----:R-:W-:-:S04]  /*1510*/  @!P6 FMUL R22, R22, R22 ;  /* 0x000000161616e220 */ /* 0x002fc80000400000 */
[----:B----4-:R-:W-:Y:S02]  /*1520*/  FMUL R22, R17, R22 ;  /* 0x0000001611167220 */ /* 0x010fe40000400000 */
[----:B------:R-:W1:Y:S03]  /*1530*/  LDS R17, [R13+0x3c0] ;  /* 0x0003c0000d117984 */ /* 0x000e660000000800 */
[----:B------:R-:W-:Y:S01]  /*1540*/  FSEL R27, R22, -R22, P0 ;  /* 0x80000016161b7208 */ /* 0x000fe20000000000 */
[----:B0-----:R-:W-:-:S04]  /*1550*/  FADD R22, -R9, R0 ;  /* 0x0000000009167221 */ /* 0x001fc80000000100 */
[----:B------:R-:W-:Y:S01]  /*1560*/  FADD R26, R26, R27 ;  /* 0x0000001b1a1a7221 */ /* 0x000fe20000000000 */
[----:B---3--:R-:W-:-:S04]  /*1570*/  FADD R27, -R23, R0 ;  /* 0x00000000171b7221 */ /* 0x008fc80000000100 */
[----:B--2---:R-:W-:Y:S01]  /*1580*/  FMUL R20, R20, |R27| ;  /* 0x4000001b14147220 */ /* 0x004fe20000400000 */
[----:B------:R-:W-:-:S04]  /*1590*/  FADD R27, -R25, R0 ;  /* 0x00000000191b7221 */ /* 0x000fc80000000100 */
[----:B------:R-:W-:Y:S01]  /*15a0*/  FSETP.GEU.AND P0, PT, |R20|, 1.175494350822287508e-38, PT ;  /* 0x008000001400780b */ /* 0x000fe20003f0e200 */
[----:B------:R-:W-:-:S05]  /*15b0*/  FMUL R24, R24, |R27| ;  /* 0x4000001b18187220 */ /* 0x000fca0000400000 */
[----:B------:R-:W-:Y:S01]  /*15c0*/  FSETP.GEU.AND P2, PT, |R24|, 1.175494350822287508e-38, PT ;  /* 0x008000001800780b */ /* 0x000fe20003f4e200 */
[----:B-1----:R-:W-:-:S05]  /*15d0*/  FMUL R28, R17, |R22| ;  /* 0x40000016111c7220 */ /* 0x002fca0000400000 */
[----:B------:R-:W-:Y:S01]  /*15e0*/  FSETP.GEU.AND P3, PT, |R28|, 1.175494350822287508e-38, PT ;  /* 0x008000001c00780b */ /* 0x000fe20003f6e200 */
[----:B------:R-:W-:-:S04]  /*15f0*/  @!P0 FMUL R20, R20, 16777216 ;  /* 0x4b80000014148820 */ /* 0x000fc80000400000 */
[----:B------:R-:W0:Y:S02]  /*1600*/  MUFU.LG2 R17, R20 ;  /* 0x0000001400117308 */ /* 0x000e240000000c00 */
[----:B------:R-:W-:-:S06]  /*1610*/  @!P2 FMUL R24, R24, 16777216 ;  /* 0x4b8000001818a820 */ /* 0x000fcc0000400000 */
[----:B------:R-:W-:Y:S01]  /*1620*/  @!P3 FMUL R28, R28, 16777216 ;  /* 0x4b8000001c1cb820 */ /* 0x000fe20000400000 */
[----:B------:R-:W1:Y:S08]  /*1630*/  MUFU.LG2 R27, R24 ;  /* 0x00000018001b7308 */ /* 0x000e700000000c00 */
[----:B------:R-:W2:Y:S01]  /*1640*/  MUFU.LG2 R29, R28 ;  /* 0x0000001c001d7308 */ /* 0x000ea20000000c00 */
[----:B0-----:R-:W-:Y:S01]  /*1650*/  @!P0 FADD R17, R17, -24 ;  /* 0xc1c0000011118421 */ /* 0x001fe20000000000 */
[----:B------:R-:W-:-:S02]  /*1660*/  FSETP.GT.AND P0, PT, R0, R23, PT ;  /* 0x000000170000720b */ /* 0x000fc40003f04000 */
[----:B------:R-:W-:Y:S01]  /*1670*/  LDS R23, [R15+0x380] ;  /* 0x000380000f177984 */ /* 0x000fe20000000800 */
[----:B------:R-:W-:-:S03]  /*1680*/  FMUL R22, R16, R17 ;  /* 0x0000001110167220 */ /* 0x000fc60000400000 */
[----:B------:R-:W0:Y:S01]  /*1690*/  LDS R17, [R15+0x340] ;  /* 0x000340000f117984 */ /* 0x000e220000000800 */
[----:B-1----:R-:W-:Y:S01]  /*16a0*/  @!P2 FADD R27, R27, -24 ;  /* 0xc1c000001b1ba421 */ /* 0x002fe20000000000 */
[----:B------:R-:W-:-:S03]  /*16b0*/  FSETP.GT.AND P2, PT, R0, R25, PT ;  /* 0x000000190000720b */ /* 0x000fc60003f44000 */
[----:B------:R-:W-:Y:S01]  /*16c0*/  FMUL R27, R16, R27 ;  /* 0x0000001b101b7220 */ /* 0x000fe20000400000 */
[----:B--2---:R-:W-:Y:S01]  /*16d0*/  @!P3 FADD R29, R29, -24 ;  /* 0xc1c000001d1db421 */ /* 0x004fe20000000000 */
[----:B------:R-:W-:-:S03]  /*16e0*/  FSETP.GEU.AND P3, PT, R22, -126, PT ;  /* 0xc2fc00001600780b */ /* 0x000fc60003f6e000 */
[----:B------:R-:W-:Y:S01]  /*16f0*/  FSETP.GEU.AND P4, PT, R27, -126, PT ;  /* 0xc2fc00001b00780b */ /* 0x000fe20003f8e000 */
[----:B------:R-:W-:Y:S02]  /*1700*/  FMUL R29, R16, R29 ;  /* 0x0000001d101d7220 */ /* 0x000fe40000400000 */
[----:B------:R-:W1:Y:S01]  /*1710*/  LDS R16, [R15+0x3c0] ;  /* 0x0003c0000f107984 */ /* 0x000e620000000800 */
[----:B------:R-:W-:Y:S02]  /*1720*/  BAR.SYNC.DEFER_BLOCKING 0x0 ;  /* 0x0000000000007b1d */ /* 0x000fe40000010000 */
[----:B------:R-:W-:-:S04]  /*1730*/  FSETP.GEU.AND P5, PT, R29, -126, PT ;  /* 0xc2fc00001d00780b */ /* 0x000fc80003fae000 */
[----:B------:R-:W-:-:S03]  /*1740*/  @!P3 FMUL R22, R22, 0.5 ;  /* 0x3f0000001616b820 */ /* 0x000fc60000400000 */
[----:B------:R-:W-:Y:S01]  /*1750*/  @!P4 FMUL R27, R27, 0.5 ;  /* 0x3f0000001b1bc820 */ /* 0x000fe20000400000 */
[----:B------:R-:W2:Y:S05]  /*1760*/  MUFU.EX2 R20, R22 ;  /* 0x0000001600147308 */ /* 0x000eaa0000000800 */
[----:B------:R-:W-:-:S03]  /*1770*/  @!P5 FMUL R29, R29, 0.5 ;  /* 0x3f0000001d1dd820 */ /* 0x000fc60000400000 */
[----:B------:R-:W3:Y:S08]  /*1780*/  MUFU.EX2 R24, R27 ;  /* 0x0000001b00187308 */ /* 0x000ef00000000800 */
[----:B------:R-:W4:Y:S01]  /*1790*/  MUFU.EX2 R25, R29 ;  /* 0x0000001d00197308 */ /* 0x000f220000000800 */
[----:B--2---:R-:W-:Y:S01]  /*17a0*/  @!P3 FMUL R20, R20, R20 ;  /* 0x000000141414b220 */ /* 0x004fe20000400000 */
[----:B------:R-:W-:-:S02]  /*17b0*/  FSETP.GT.AND P3, PT, R0, R9, PT ;  /* 0x000000090000720b */ /* 0x000fc40003f64000 */
[----:B------:R-:W-:Y:S01]  /*17c0*/  LOP3.LUT R9, R8, 0xfffffff0, RZ, 0xc0, !PT ;  /* 0xfffffff008097812 */ /* 0x000fe200078ec0ff */
[----:B0-----:R-:W-:Y:S01]  /*17d0*/  FMUL R17, R17, R20 ;  /* 0x0000001411117220 */ /* 0x001fe20000400000 */
[----:B---3--:R-:W-:-:S04]  /*17e0*/  @!P4 FMUL R24, R24, R24 ;  /* 0x000000181818c220 */ /* 0x008fc80000400000 */
[----:B------:R-:W-:Y:S02]  /*17f0*/  FSEL R17, R17, -R17, P0 ;  /* 0x8000001111117208 */ /* 0x000fe40000000000 */
[----:B------:R-:W-:Y:S01]  /*1800*/  ISETP.LE.AND P0, PT, R9, UR4, PT ;  /* 0x0000000409007c0c */ /* 0x000fe2000bf03270 */
[----:B------:R-:W-:Y:S02]  /*1810*/  FMUL R23, R23, R24 ;  /* 0x0000001817177220 */ /* 0x000fe40000400000 */
[----:B------:R-:W-:Y:S01]  /*1820*/  FADD R17, R26, R17 ;  /* 0x000000111a117221 */ /* 0x000fe20000000000 */
[----:B----4-:R-:W-:-:S04]  /*1830*/  @!P5 FMUL R25, R25, R25 ;  /* 0x000000191919d220 */ /* 0x010fc80000400000 */
[----:B-1----:R-:W-:Y:S01]  /*1840*/  FMUL R25, R16, R25 ;  /* 0x0000001910197220 */ /* 0x002fe20000400000 */
[----:B------:R-:W-:-:S04]  /*1850*/  FSEL R16, R23, -R23, P2 ;  /* 0x8000001717107208 */ /* 0x000fc80001000000 */
[----:B------:R-:W-:Y:S01]  /*1860*/  FSEL R9, R25, -R25, P3 ;  /* 0x8000001919097208 */ /* 0x000fe20001800000 */
[----:B------:R-:W-:-:S04]  /*1870*/  FADD R16, R17, R16 ;  /* 0x0000001011107221 */ /* 0x000fc80000000000 */
[----:B------:R-:W-:Y:S01]  /*1880*/  FADD R9, R16, R9 ;  /* 0x0000000910097221 */ /* 0x000fe20000000000 */
[----:B------:R-:W-:Y:S06]  /*1890*/  @!P0 BRA `(.L_x_31) ;  /* 0xffffffe800d48947 */ /* 0x000fec000383ffff */
.L_x_25:
[----:B------:R-:W-:-:S13]  /*18a0*/  LOP3.LUT P0, R8, R8, 0xf, RZ, 0xc0, !PT ;  /* 0x0000000f08087812 */ /* 0x000fda000780c0ff */
[----:B------:R-:W-:Y:S05]  /*18b0*/  @!P0 BRA `(.L_x_32) ;  /* 0x0000000c004c8947 */ /* 0x000fea0003800000 */
[----:B------:R-:W-:Y:S01]  /*18c0*/  IADD3 R17, PT, PT, R5, UR4, R4 ;  /* 0x0000000405117c10 */ /* 0x000fe2000fffe004 */
[----:B------:R-:W-:Y:S03]  /*18d0*/  BSSY.RECONVERGENT B0, `(.L_x_33) ;  /* 0x0000031000007945 */ /* 0x000fe60003800200 */
[----:B------:R-:W-:-:S13]  /*18e0*/  ISETP.GE.AND P0, PT, R17, R6, PT ;  /* 0x000000061100720c */ /* 0x000fda0003f06270 */
[----:B------:R-:W-:Y:S05]  /*18f0*/  @P0 BRA `(.L_x_34) ;  /* 0x0000000000b80947 */ /* 0x000fea0003800000 */
[----:B------:R-:W0:Y:S01]  /*1900*/  LDC R16, c[0x0][0x3a8] ;  /* 0x0000ea00ff107b82 */ /* 0x000e220000000800 */
[----:B------:R-:W-:Y:S07]  /*1910*/  BSSY.RECONVERGENT B1, `(.L_x_35) ;  /* 0x0000010000017945 */ /* 0x000fee0003800200 */
[----:B------:R-:W1:Y:S01]  /*1920*/  LDC R19, c[0x0][0x3a4] ;  /* 0x0000e900ff137b82 */ /* 0x000e620000000800 */
[----:B0-----:R-:W-:Y:S02]  /*1930*/  ISETP.GE.AND P0, PT, R3, R16, PT ;  /* 0x000000100300720c */ /* 0x001fe40003f06270 */
[----:B-1----:R-:W-:-:S11]  /*1940*/  ISETP.GE.AND P2, PT, R10, R19, PT ;  /* 0x000000130a00720c */ /* 0x002fd60003f46270 */
[----:B------:R-:W-:Y:S05]  /*1950*/  @P0 BRA `(.L_x_36) ;  /* 0x00000000002c0947 */ /* 0x000fea0003800000 */
[----:B------:R-:W0:Y:S01]  /*1960*/  LDC R6, c[0x0][0x3b0] ;  /* 0x0000ec00ff067b82 */ /* 0x000e220000000800 */
[----:B------:R-:W1:Y:S07]  /*1970*/  LDCU UR8, c[0x0][0x3ac] ;  /* 0x00007580ff0877ac */ /* 0x000e6e0008000800 */
[----:B------:R-:W2:Y:S01]  /*1980*/  LDC.64 R4, c[0x0][0x388] ;  /* 0x0000e200ff047b82 */ /* 0x000ea20000000a00 */
[----:B0-----:R-:W-:-:S04]  /*1990*/  IMAD R6, R17, R6, UR5 ;  /* 0x0000000511067e24 */ /* 0x001fc8000f8e0206 */
[----:B------:R-:W-:-:S04]  /*19a0*/  IMAD R6, R6, R16, R3 ;  /* 0x0000001006067224 */ /* 0x000fc800078e0203 */
[----:B-1----:R-:W-:-:S04]  /*19b0*/  IMAD R7, R6, UR8, RZ ;  /* 0x0000000806077c24 */ /* 0x002fc8000f8e02ff */
[----:B--2---:R-:W-:-:S06]  /*19c0*/  IMAD.WIDE R4, R7, 0x4, R4 ;  /* 0x0000000407047825 */ /* 0x004fcc00078e0204 */
[----:B------:R-:W2:Y:S01]  /*19d0*/  LDG.E.CONSTANT R4, desc[UR6][R4.64] ;  /* 0x0000000604047981 */ /* 0x000ea2000c1e9900 */
[----:B------:R-:W0:Y:S02]  /*19e0*/  S2R R6, SR_TID.Y ;  /* 0x0000000000067919 */ /* 0x000e240000002200 */
[----:B0-----:R-:W-:-:S05]  /*19f0*/  LEA R7, R6, R11, 0x2 ;  /* 0x0000000b06077211 */ /* 0x001fca00078e10ff */
[----:B--2---:R0:W-:Y:S02]  /*1a00*/  STS [R7], R4 ;  /* 0x0000000407007388 */ /* 0x0041e40000000800 */
.L_x_36:
[----:B------:R-:W-:Y:S05]  /*1a10*/  BSYNC.RECONVERGENT B1 ;  /* 0x0000000000017941 */ /* 0x000fea0003800200 */
.L_x_35:
[----:B------:R-:W-:Y:S05]  /*1a20*/  @P2 BRA `(.L_x_34) ;  /* 0x00000000006c2947 */ /* 0x000fea0003800000 */
[----:B0-----:R-:W0:Y:S01]  /*1a30*/  LDC R4, c[0x0][0x3b0] ;  /* 0x0000ec00ff047b82 */ /* 0x001e220000000800 */
[----:B------:R-:W1:Y:S07]  /*1a40*/  LDCU UR8, c[0x0][0x3ac] ;  /* 0x00007580ff0877ac */ /* 0x000e6e0008000800 */
[----:B------:R-:W2:Y:S01]  /*1a50*/  LDC.64 R6, c[0x0][0x398] ;  /* 0x0000e600ff067b82 */ /* 0x000ea20000000a00 */
[----:B0-----:R-:W-:-:S04]  /*1a60*/  IMAD R4, R17, R4, UR5 ;  /* 0x0000000511047e24 */ /* 0x001fc8000f8e0204 */
[----:B------:R-:W-:-:S04]  /*1a70*/  IMAD R4, R4, R19, R10 ;  /* 0x0000001304047224 */ /* 0x000fc800078e020a */
[----:B-1----:R-:W-:-:S04]  /*1a80*/  IMAD R4, R4, UR8, RZ ;  /* 0x0000000804047c24 */ /* 0x002fc8000f8e02ff */
[----:B--2---:R-:W-:-:S05]  /*1a90*/  IMAD.WIDE R6, R4, 0x4, R6 ;  /* 0x0000000404067825 */ /* 0x004fca00078e0206 */
[----:B------:R-:W2:Y:S01]  /*1aa0*/  LDG.E.CONSTANT R16, desc[UR6][R6.64] ;  /* 0x0000000606107981 */ /* 0x000ea2000c1e9900 */
[----:B------:R-:W-:Y:S01]  /*1ab0*/  BSSY.RECONVERGENT B1, `(.L_x_37) ;  /* 0x000000d000017945 */ /* 0x000fe20003800200 */
[----:B--2---:R-:W-:-:S04]  /*1ac0*/  IADD3 R5, PT, PT, R16, 0x1800000, RZ ;  /* 0x0180000010057810 */ /* 0x004fc80007ffe0ff */
[----:B------:R-:W-:-:S04]  /*1ad0*/  LOP3.LUT R5, R5, 0x7f800000, RZ, 0xc0, !PT ;  /* 0x7f80000005057812 */ /* 0x000fc800078ec0ff */
[----:B------:R-:W-:-:S13]  /*1ae0*/  ISETP.GT.U32.AND P0, PT, R5, 0x1ffffff, PT ;  /* 0x01ffffff0500780c */ /* 0x000fda0003f04070 */
[----:B------:R-:W-:Y:S05]  /*1af0*/  @P0 BRA `(.L_x_38) ;  /* 0x0000000000100947 */ /* 0x000fea0003800000 */
[----:B------:R-:W-:-:S07]  /*1b00*/  MOV R20, 0x1b20 ;  /* 0x00001b2000147802 */ /* 0x000fce0000000f00 */
[----:B-----5:R-:W-:Y:S05]  /*1b10*/  CALL.REL.NOINC `($__internal_1_$__cuda_sm20_rcp_rn_f32_slowpath) ;  /* 0x0000000800d87944 */ /* 0x020fea0003c00000 */
[----:B------:R-:W-:Y:S01]  /*1b20*/  MOV R17, R22 ;  /* 0x0000001600117202 */ /* 0x000fe20000000f00 */
[----:B------:R-:W-:Y:S06]  /*1b30*/  BRA `(.L_x_39) ;  /* 0x0000000000107947 */ /* 0x000fec0003800000 */
.L_x_38:
[----:B------:R-:W0:Y:S02]  /*1b40*/  MUFU.RCP R17, R16 ;  /* 0x0000001000117308 */ /* 0x000e240000001000 */
[----:B0-----:R-:W-:-:S04]  /*1b50*/  FFMA R5, R16, R17, -1 ;  /* 0xbf80000010057423 */ /* 0x001fc80000000011 */
[----:B------:R-:W-:-:S04]  /*1b60*/  FADD.FTZ R6, -R5, -RZ ;  /* 0x800000ff05067221 */ /* 0x000fc80000010100 */
[----:B------:R-:W-:-:S07]  /*1b70*/  FFMA R17, R17, R6, R17 ;  /* 0x0000000611117223 */ /* 0x000fce0000000011 */
.L_x_39:
[----:B------:R-:W-:Y:S05]  /*1b80*/  BSYNC.RECONVERGENT B1 ;  /* 0x0000000000017941 */ /* 0x000fea0003800200 */
.L_x_37:
[----:B------:R-:W0:Y:S02]  /*1b90*/  LDC.64 R6, c[0x0][0x380] ;  /* 0x0000e000ff067b82 */ /* 0x000e240000000a00 */
[----:B0-----:R-:W-:-:S06]  /*1ba0*/  IMAD.WIDE R4, R4, 0x4, R6 ;  /* 0x0000000404047825 */ /* 0x001fcc00078e0206 */
[----:B------:R-:W2:Y:S04]  /*1bb0*/  LDG.E.CONSTANT R5, desc[UR6][R4.64] ;  /* 0x0000000604057981 */ /* 0x000ea8000c1e9900 */
[----:B------:R1:W-:Y:S04]  /*1bc0*/  STS [R12], R17 ;  /* 0x000000110c007388 */ /* 0x0003e80000000800 */
[----:B--2---:R1:W-:Y:S02]  /*1bd0*/  STS [R14], R5 ;  /* 0x000000050e007388 */ /* 0x0043e40000000800 */
.L_x_34:
[----:B------:R-:W-:Y:S05]  /*1be0*/  BSYNC.RECONVERGENT B0 ;  /* 0x0000000000007941 */ /* 0x000fea0003800200 */
.L_x_33:
[----:B0-----:R-:W0:Y:S01]  /*1bf0*/  LDC R4, c[0x0][0x3c0] ;  /* 0x0000f000ff047b82 */ /* 0x001e220000000800 */
[----:B------:R-:W-:-:S07]  /*1c00*/  IADD3 R8, PT, PT, -R8, RZ, RZ ;  /* 0x000000ff08087210 */ /* 0x000fce0007ffe1ff */
[----:B------:R-:W-:Y:S01]  /*1c10*/  BAR.SYNC.DEFER_BLOCKING 0x0 ;  /* 0x0000000000007b1d */ /* 0x000fe20000010000 */
[----:B------:R-:W-:Y:S01]  /*1c20*/  ISETP.GE.AND P0, PT, R8, RZ, PT ;  /* 0x000000ff0800720c */ /* 0x000fe20003f06270 */
[----:B0-----:R-:W-:-:S12]  /*1c30*/  FADD R4, R4, -1 ;  /* 0xbf80000004047421 */ /* 0x001fd80000000000 */
[----:B------:R-:W-:Y:S05]  /*1c40*/  @P0 BRA `(.L_x_40) ;  /* 0x0000000800040947 */ /* 0x000fea0003800000 */
[----:B-1----:R-:W-:Y:S02]  /*1c50*/  IADD3 R5, PT, PT, -R8, RZ, RZ ;  /* 0x000000ff08057210 */ /* 0x002fe40007ffe1ff */
[----:B------:R-:W-:Y:S02]  /*1c60*/  PLOP3.LUT P0, PT, PT, PT, PT, 0x80, 0x8 ;  /* 0x000000000008781c */ /* 0x000fe40003f0f070 */
[----:B------:R-:W-:-:S13]  /*1c70*/  ISETP.GT.AND P2, PT, R5, 0x3, PT ;  /* 0x000000030500780c */ /* 0x000fda0003f44270 */
[----:B------:R-:W-:Y:S05]  /*1c80*/  @!P2 BRA `(.L_x_41) ;  /* 0x00000004003ca947 */ /* 0x000fea0003800000 */
[----:B------:R-:W-:-:S13]  /*1c90*/  PLOP3.LUT P0, PT, PT, PT, PT, 0x8, 0x80 ;  /* 0x000000000080781c */ /* 0x000fda0003f0e170 */
.L_x_42:
[----:B------:R-:W0:Y:S01]  /*1ca0*/  LDS R17, [R11+0x4] ;  /* 0x000004000b117984 */ /* 0x000e220000000800 */
[----:B------:R-:W-:-:S03]  /*1cb0*/  IADD3 R8, PT, PT, R8, 0x4, RZ ;  /* 0x0000000408087810 */ /* 0x000fc60007ffe0ff */
[----:B------:R-:W1:Y:S04]  /*1cc0*/  LDS R10, [R13+0x40] ;  /* 0x000040000d0a7984 */ /* 0x000e680000000800 */
[----:B------:R-:W2:Y:S04]  /*1cd0*/  LDS R19, [R11] ;  /* 0x000000000b137984 */ /* 0x000ea80000000800 */
[----:B------:R-:W3:Y:S04]  /*1ce0*/  LDS R6, [R13] ;  /* 0x000000000d067984 */ /* 0x000ee80000000800 */
[----:B------:R-:W4:Y:S04]  /*1cf0*/  LDS R7, [R11+0x8] ;  /* 0x000008000b077984 */ /* 0x000f280000000800 */
[----:B------:R-:W4:Y:S04]  /*1d00*/  LDS R12, [R13+0x80] ;  /* 0x000080000d0c7984 */ /* 0x000f280000000800 */
[----:B------:R0:W4:Y:S04]  /*1d10*/  LDS R5, [R11+0xc] ;  /* 0x00000c000b057984 */ /* 0x0001280000000800 */
[----:B------:R0:W4:Y:S02]  /*1d20*/  LDS R14, [R13+0xc0] ;  /* 0x0000c0000d0e7984 */ /* 0x0001240000000800 */
[----:B0-----:R-:W-:-:S02]  /*1d30*/  IADD3 R11, PT, PT, R11, 0x10, RZ ;  /* 0x000000100b0b7810 */ /* 0x001fc40007ffe0ff */
[----:B------:R-:W-:Y:S01]  /*1d40*/  IADD3 R13, PT, PT, R13, 0x100, RZ ;  /* 0x000001000d0d7810 */ /* 0x000fe20007ffe0ff */
[----:B-----5:R-:W-:-:S04]  /*1d50*/  FADD R21, -R17, R0 ;  /* 0x0000000011157221 */ /* 0x020fc80000000100 */
[----:B-1----:R-:W-:Y:S01]  /*1d60*/  FMUL R10, R10, |R21| ;  /* 0x400000150a0a7220 */ /* 0x002fe20000400000 */
[----:B--2---:R-:W-:-:S04]  /*1d70*/  FADD R21, -R19, R0 ;  /* 0x0000000013157221 */ /* 0x004fc80000000100 */
[----:B------:R-:W-:Y:S01]  /*1d80*/  FSETP.GEU.AND P4, PT, |R10|, 1.175494350822287508e-38, PT ;  /* 0x008000000a00780b */ /* 0x000fe20003f8e200 */
[----:B---3--:R-:W-:Y:S01]  /*1d90*/  FMUL R6, R6, |R21| ;  /* 0x4000001506067220 */ /* 0x008fe20000400000 */
[----:B----4-:R-:W-:-:S04]  /*1da0*/  FADD R23, -R7, R0 ;  /* 0x0000000007177221 */ /* 0x010fc80000000100 */
[----:B------:R-:W-:Y:S01]  /*1db0*/  FSETP.GEU.AND P3, PT, |R6|, 1.175494350822287508e-38, PT ;  /* 0x008000000600780b */ /* 0x000fe20003f6e200 */
[----:B------:R-:W-:-:S06]  /*1dc0*/  FMUL R12, R12, |R23| ;  /* 0x400000170c0c7220 */ /* 0x000fcc0000400000 */
[----:B------:R-:W-:Y:S01]  /*1dd0*/  @!P4 FMUL R10, R10, 16777216 ;  /* 0x4b8000000a0ac820 */ /* 0x000fe20000400000 */
[----:B------:R-:W-:Y:S01]  /*1de0*/  FADD R21, -R5, R0 ;  /* 0x0000000005157221 */ /* 0x000fe20000000100 */
[----:B------:R-:W-:Y:S02]  /*1df0*/  FSETP.GEU.AND P5, PT, |R12|, 1.175494350822287508e-38, PT ;  /* 0x008000000c00780b */ /* 0x000fe40003fae200 */
[----:B------:R0:W1:Y:S01]  /*1e00*/  MUFU.LG2 R23, R10 ;  /* 0x0000000a00177308 */ /* 0x0000620000000c00 */
[----:B------:R-:W-:Y:S01]  /*1e10*/  FMUL R16, R14, |R21| ;  /* 0x400000150e107220 */ /* 0x000fe20000400000 */
[----:B------:R-:W-:-:S04]  /*1e20*/  @!P3 FMUL R6, R6, 16777216 ;  /* 0x4b8000000606b820 */ /* 0x000fc80000400000 */
[----:B------:R-:W-:Y:S02]  /*1e30*/  FSETP.GEU.AND P2, PT, |R16|, 1.175494350822287508e-38, PT ;  /* 0x008000001000780b */ /* 0x000fe40003f4e200 */
[----:B------:R2:W3:Y:S01]  /*1e40*/  MUFU.LG2 R21, R6 ;  /* 0x0000000600157308 */ /* 0x0004e20000000c00 */
[----:B0-----:R-:W-:Y:S02]  /*1e50*/  LDS R10, [R15] ;  /* 0x000000000f0a7984 */ /* 0x001fe40000000800 */
[----:B------:R-:W-:-:S05]  /*1e60*/  @!P5 FMUL R12, R12, 16777216 ;  /* 0x4b8000000c0cd820 */ /* 0x000fca0000400000 */
[----:B------:R0:W4:Y:S01]  /*1e70*/  MUFU.LG2 R25, R12 ;  /* 0x0000000c00197308 */ /* 0x0001220000000c00 */
[----:B-1----:R-:W-:Y:S01]  /*1e80*/  @!P4 FADD R23, R23, -24 ;  /* 0xc1c000001717c421 */ /* 0x002fe20000000000 */
[----:B--2---:R-:W-:Y:S01]  /*1e90*/  LDS R6, [R15+0xc0] ;  /* 0x0000c0000f067984 */ /* 0x004fe20000000800 */
[----:B------:R-:W-:Y:S02]  /*1ea0*/  @!P2 FMUL R16, R16, 16777216 ;  /* 0x4b8000001010a820 */ /* 0x000fe40000400000 */
[----:B------:R-:W-:-:S03]  /*1eb0*/  FMUL R14, R4, R23 ;  /* 0x00000017040e7220 */ /* 0x000fc60000400000 */
[----:B------:R1:W2:Y:S01]  /*1ec0*/  MUFU.LG2 R27, R16 ;  /* 0x00000010001b7308 */ /* 0x0002a20000000c00 */
[----:B---3--:R-:W-:Y:S01]  /*1ed0*/  @!P3 FADD R21, R21, -24 ;  /* 0xc1c000001515b421 */ /* 0x008fe20000000000 */
[----:B0-----:R-:W0:Y:S01]  /*1ee0*/  LDS R12, [R15+0x40] ;  /* 0x000040000f0c7984 */ /* 0x001e220000000800 */
[----:B------:R-:W-:Y:S02]  /*1ef0*/  FSETP.GEU.AND P3, PT, R14, -126, PT ;  /* 0xc2fc00000e00780b */ /* 0x000fe40003f6e000 */
[----:B------:R-:W-:Y:S01]  /*1f00*/  FMUL R21, R4, R21 ;  /* 0x0000001504157220 */ /* 0x000fe20000400000 */
[----:B----4-:R-:W-:-:S04]  /*1f10*/  @!P5 FADD R25, R25, -24 ;  /* 0xc1c000001919d421 */ /* 0x010fc80000000000 */
[----:B------:R-:W-:Y:S01]  /*1f20*/  FSETP.GEU.AND P5, PT, R21, -126, PT ;  /* 0xc2fc00001500780b */ /* 0x000fe20003fae000 */
[----:B-1----:R1:W3:Y:S01]  /*1f30*/  LDS R16, [R15+0x80] ;  /* 0x000080000f107984 */ /* 0x0022e20000000800 */
[----:B------:R-:W-:-:S04]  /*1f40*/  FMUL R18, R4, R25 ;  /* 0x0000001904127220 */ /* 0x000fc80000400000 */
[----:B------:R-:W-:Y:S01]  /*1f50*/  @!P3 FMUL R14, R14, 0.5 ;  /* 0x3f0000000e0eb820 */ /* 0x000fe20000400000 */
[----:B--2---:R-:W-:Y:S01]  /*1f60*/  @!P2 FADD R27, R27, -24 ;  /* 0xc1c000001b1ba421 */ /* 0x004fe20000000000 */
[----:B------:R-:W-:Y:S02]  /*1f70*/  FSETP.GEU.AND P4, PT, R18, -126, PT ;  /* 0xc2fc00001200780b */ /* 0x000fe40003f8e000 */
[----:B------:R-:W2:Y:S01]  /*1f80*/  MUFU.EX2 R25, R14 ;  /* 0x0000000e00197308 */ /* 0x000ea20000000800 */
[----:B------:R-:W-:Y:S01]  /*1f90*/  FMUL R20, R4, R27 ;  /* 0x0000001b04147220 */ /* 0x000fe20000400000 */
[----:B-1----:R-:W-:Y:S01]  /*1fa0*/  IADD3 R15, PT, PT, R15, 0x100, RZ ;  /* 0x000001000f0f7810 */ /* 0x002fe20007ffe0ff */
[----:B------:R-:W-:-:S03]  /*1fb0*/  @!P5 FMUL R21, R21, 0.5 ;  /* 0x3f0000001515d820 */ /* 0x000fc60000400000 */
[----:B------:R-:W-:Y:S02]  /*1fc0*/  FSETP.GEU.AND P2, PT, R20, -126, PT ;  /* 0xc2fc00001400780b */ /* 0x000fe40003f4e000 */
[----:B------:R-:W1:Y:S03]  /*1fd0*/  MUFU.EX2 R23, R21 ;  /* 0x0000001500177308 */ /* 0x000e660000000800 */
[----:B------:R-:W-:-:S05]  /*1fe0*/  @!P4 FMUL R18, R18, 0.5 ;  /* 0x3f0000001212c820 */ /* 0x000fca0000400000 */
[----:B------:R-:W4:Y:S01]  /*1ff0*/  MUFU.EX2 R27, R18 ;  /* 0x00000012001b7308 */ /* 0x000f220000000800 */
[----:B--2---:R-:W-:Y:S01]  /*2000*/  @!P3 FMUL R25, R25, R25 ;  /* 0x000000191919b220 */ /* 0x004fe20000400000 */
[----:B------:R-:W-:Y:S01]  /*2010*/  FSETP.GT.AND P3, PT, R0, R17, PT ;  /* 0x000000110000720b */ /* 0x000fe20003f64000 */
[----:B------:R-:W-:Y:S02]  /*2020*/  @!P2 FMUL R20, R20, 0.5 ;  /* 0x3f0000001414a820 */ /* 0x000fe40000400000 */
[----:B0-----:R-:W-:-:S03]  /*2030*/  FMUL R12, R12, R25 ;  /* 0x000000190c0c7220 */ /* 0x001fc60000400000 */
[----:B------:R-:W0:Y:S01]  /*2040*/  MUFU.EX2 R29, R20 ;  /* 0x00000014001d7308 */ /* 0x000e220000000800 */
[----:B-1----:R-:W-:Y:S01]  /*2050*/  @!P5 FMUL R23, R23, R23 ;  /* 0x000000171717d220 */ /* 0x002fe20000400000 */
[----:B------:R-:W-:-:S03]  /*2060*/  FSETP.GT.AND P5, PT, R0, R19, PT ;  /* 0x000000130000720b */ /* 0x000fc60003fa4000 */
[----:B------:R-:W-:Y:S01]  /*2070*/  FMUL R10, R10, R23 ;  /* 0x000000170a0a7220 */ /* 0x000fe20000400000 */
[----:B----4-:R-:W-:-:S04]  /*2080*/  @!P4 FMUL R27, R27, R27 ;  /* 0x0000001b1b1bc220 */ /* 0x010fc80000400000 */
[----:B------:R-:W-:Y:S02]  /*2090*/  FSEL R10, R10, -R10, P5 ;  /* 0x8000000a0a0a7208 */ /* 0x000fe40002800000 */
[----:B------:R-:W-:Y:S01]  /*20a0*/  FSETP.GT.AND P4, PT, R0, R7, PT ;  /* 0x000000070000720b */ /* 0x000fe20003f84000 */
[----:B---3--:R-:W-:Y:S01]  /*20b0*/  FMUL R16, R16, R27 ;  /* 0x0000001b10107220 */ /* 0x008fe20000400000 */
[----:B------:R-:W-:Y:S01]  /*20c0*/  FSEL R7, R12, -R12, P3 ;  /* 0x8000000c0c077208 */ /* 0x000fe20001800000 */
[----:B------:R-:W-:Y:S01]  /*20d0*/  FADD R10, R10, R9 ;  /* 0x000000090a0a7221 */ /* 0x000fe20000000000 */
[----:B------:R-:W-:Y:S01]  /*20e0*/  ISETP.GE.AND P3, PT, R8, -0x3, PT ;  /* 0xfffffffd0800780c */ /* 0x000fe20003f66270 */
[----:B0-----:R-:W-:Y:S01]  /*20f0*/  @!P2 FMUL R29, R29, R29 ;  /* 0x0000001d1d1da220 */ /* 0x001fe20000400000 */
[----:B------:R-:W-:Y:S01]  /*2100*/  FSETP.GT.AND P2, PT, R0, R5, PT ;  /* 0x000000050000720b */ /* 0x000fe20003f44000 */
[----:B------:R-:W-:Y:S01]  /*2110*/  FADD R7, R10, R7 ;  /* 0x000000070a077221 */ /* 0x000fe20000000000 */
[----:B------:R-:W-:Y:S01]  /*2120*/  FSEL R16, R16, -R16, P4 ;  /* 0x8000001010107208 */ /* 0x000fe20002000000 */
[----:B------:R-:W-:-:S04]  /*2130*/  FMUL R6, R6, R29 ;  /* 0x0000001d06067220 */ /* 0x000fc80000400000 */
[----:B------:R-:W-:Y:S01]  /*2140*/  FADD R7, R7, R16 ;  /* 0x0000001007077221 */ /* 0x000fe20000000000 */
[----:B------:R-:W-:-:S05]  /*2150*/  FSEL R6, R6, -R6, P2 ;  /* 0x8000000606067208 */ /* 0x000fca0001000000 */
[----:B------:R-:W-:Y:S01]  /*2160*/  FADD R9, R7, R6 ;  /* 0x0000000607097221 */ /* 0x000fe20000000000 */
[----:B------:R-:W-:Y:S06]  /*2170*/  @!P3 BRA `(.L_x_42) ;  /* 0xfffffff800c8b947 */ /* 0x000fec000383ffff */
.L_x_41:
        /* <DEDUP_REMOVED lines=12> */
[----:B---3--:R-:W-:Y:S02]  /*2240*/  FMUL R7, R6, |R7| ;  /* 0x4000000706077220 */ /* 0x008fe40000400000 */
[----:B------:R-:W0:Y:S01]  /*2250*/  LDS R6, [R15] ;  /* 0x000000000f067984 */ /* 0x000e220000000800 */
[----:B------:R-:W-:Y:S02]  /*2260*/  FMUL R12, R10, |R17| ;  /* 0x400000110a0c7220 */ /* 0x000fe40000400000 */
[----:B------:R-:W-:Y:S01]  /*2270*/  FSETP.GEU.AND P0, PT, |R7|, 1.175494350822287508e-38, PT ;  /* 0x008000000700780b */ /* 0x000fe20003f0e200 */
[----:B------:R1:W2:Y:S02]  /*2280*/  LDS R10, [R15+0x40] ;  /* 0x000040000f0a7984 */ /* 0x0002a40000000800 */
[----:B------:R-:W-:Y:S02]  /*2290*/  FSETP.GEU.AND P2, PT, |R12|, 1.175494350822287508e-38, PT ;  /* 0x008000000c00780b */ /* 0x000fe40003f4e200 */
[----:B-1----:R-:W-:-:S08]  /*22a0*/  IADD3 R15, PT, PT, R15, 0x80, RZ ;  /* 0x000000800f0f7810 */ /* 0x002fd00007ffe0ff */
[----:B------:R-:W-:-:S04]  /*22b0*/  @!P0 FMUL R7, R7, 16777216 ;  /* 0x4b80000007078820 */ /* 0x000fc80000400000 */
[----:B------:R-:W1:Y:S01]  /*22c0*/  MUFU.LG2 R17, R7 ;  /* 0x0000000700117308 */ /* 0x000e620000000c00 */
[----:B------:R-:W-:-:S07]  /*22d0*/  @!P2 FMUL R12, R12, 16777216 ;  /* 0x4b8000000c0ca820 */ /* 0x000fce0000400000 */
[----:B------:R-:W3:Y:S01]  /*22e0*/  MUFU.LG2 R21, R12 ;  /* 0x0000000c00157308 */ /* 0x000ee20000000c00 */
[----:B-1----:R-:W-:-:S04]  /*22f0*/  @!P0 FADD R17, R17, -24 ;  /* 0xc1c0000011118421 */ /* 0x002fc80000000000 */
[----:B------:R-:W-:Y:S01]  /*2300*/  FMUL R17, R4, R17 ;  /* 0x0000001104117220 */ /* 0x000fe20000400000 */
[----:B---3--:R-:W-:-:S04]  /*2310*/  @!P2 FADD R21, R21, -24 ;  /* 0xc1c000001515a421 */ /* 0x008fc80000000000 */
[----:B------:R-:W-:Y:S01]  /*2320*/  FSETP.GEU.AND P0, PT, R17, -126, PT ;  /* 0xc2fc00001100780b */ /* 0x000fe20003f0e000 */
[----:B------:R-:W-:-:S05]  /*2330*/  FMUL R21, R4, R21 ;  /* 0x0000001504157220 */ /* 0x000fca0000400000 */
[----:B------:R-:W-:-:S07]  /*2340*/  FSETP.GEU.AND P2, PT, R21, -126, PT ;  /* 0xc2fc00001500780b */ /* 0x000fce0003f4e000 */
[----:B------:R-:W-:-:S04]  /*2350*/  @!P0 FMUL R17, R17, 0.5 ;  /* 0x3f00000011118820 */ /* 0x000fc80000400000 */
[----:B------:R-:W1:Y:S02]  /*2360*/  MUFU.EX2 R7, R17 ;  /* 0x0000001100077308 */ /* 0x000e640000000800 */
[----:B------:R-:W-:-:S06]  /*2370*/  @!P2 FMUL R21, R21, 0.5 ;  /* 0x3f0000001515a820 */ /* 0x000fcc0000400000 */
        /* <DEDUP_REMOVED lines=12> */
.L_x_43:
[----:B------:R-:W-:-:S13]  /*2440*/  ISETP.NE.OR P0, PT, R8, RZ, P0 ;  /* 0x000000ff0800720c */ /* 0x000fda0000705670 */
[----:B------:R-:W-:Y:S05]  /*2450*/  @!P0 BRA `(.L_x_44) ;  /* 0x0000000000608947 */ /* 0x000fea0003800000 */
.L_x_40:
[----:B-1----:R0:W1:Y:S01]  /*2460*/  LDS R5, [R11] ;  /* 0x000000000b057984 */ /* 0x0020620000000800 */
[----:B------:R-:W-:-:S03]  /*2470*/  IADD3 R8, PT, PT, R8, 0x1, RZ ;  /* 0x0000000108087810 */ /* 0x000fc60007ffe0ff */
[----:B------:R2:W3:Y:S01]  /*2480*/  LDS R6, [R13] ;  /* 0x000000000d067984 */ /* 0x0004e20000000800 */
[----:B0-----:R-:W-:Y:S02]  /*2490*/  IADD3 R11, PT, PT, R11, 0x4, RZ ;  /* 0x000000040b0b7810 */ /* 0x001fe40007ffe0ff */
[----:B--2---:R-:W-:Y:S01]  /*24a0*/  IADD3 R13, PT, PT, R13, 0x40, RZ ;  /* 0x000000400d0d7810 */ /* 0x004fe20007ffe0ff */
[----:B-1---5:R-:W-:-:S04]  /*24b0*/  FADD R7, -R5, R0 ;  /* 0x0000000005077221 */ /* 0x022fc80000000100 */
[----:B---3--:R-:W-:Y:S02]  /*24c0*/  FMUL R7, R6, |R7| ;  /* 0x4000000706077220 */ /* 0x008fe40000400000 */
[----:B------:R0:W1:Y:S03]  /*24d0*/  LDS R6, [R15] ;  /* 0x000000000f067984 */ /* 0x0000660000000800 */
[----:B------:R-:W-:Y:S02]  /*24e0*/  FSETP.GEU.AND P0, PT, |R7|, 1.175494350822287508e-38, PT ;  /* 0x008000000700780b */ /* 0x000fe40003f0e200 */
[----:B0-----:R-:W-:-:S11]  /*24f0*/  IADD3 R15, PT, PT, R15, 0x40, RZ ;  /* 0x000000400f0f7810 */ /* 0x001fd60007ffe0ff */
[----:B------:R-:W-:-:S04]  /*2500*/  @!P0 FMUL R7, R7, 16777216 ;  /* 0x4b80000007078820 */ /* 0x000fc80000400000 */
[----:B------:R-:W0:Y:S02]  /*2510*/  MUFU.LG2 R17, R7 ;  /* 0x0000000700117308 */ /* 0x000e240000000c00 */
[----:B0-----:R-:W-:-:S04]  /*2520*/  @!P0 FADD R17, R17, -24 ;  /* 0xc1c0000011118421 */ /* 0x001fc80000000000 */
[----:B------:R-:W-:-:S05]  /*2530*/  FMUL R17, R4, R17 ;  /* 0x0000001104117220 */ /* 0x000fca0000400000 */
[----:B------:R-:W-:-:S13]  /*2540*/  FSETP.GEU.AND P0, PT, R17, -126, PT ;  /* 0xc2fc00001100780b */ /* 0x000fda0003f0e000 */
        /* <DEDUP_REMOVED lines=9> */
.L_x_44:
[----:B------:R-:W-:Y:S06]  /*25e0*/  BAR.SYNC.DEFER_BLOCKING 0x0 ;  /* 0x0000000000007b1d */ /* 0x000fec0000010000 */
.L_x_32:
[----:B------:R-:W-:Y:S05]  /*25f0*/  @!P1 EXIT ;  /* 0x000000000000994d */ /* 0x000fea0003800000 */
[----:B------:R-:W0:Y:S01]  /*2600*/  LDC R7, c[0x0][0x3a4] ;  /* 0x0000e900ff077b82 */ /* 0x000e220000000800 */
[----:B------:R-:W1:Y:S07]  /*2610*/  LDCU UR4, c[0x0][0x3a8] ;  /* 0x00007500ff0477ac */ /* 0x000e6e0008000800 */
[----:B------:R-:W2:Y:S01]  /*2620*/  LDC.64 R4, c[0x0][0x3b8] ;  /* 0x0000ee00ff047b82 */ /* 0x000ea20000000a00 */
[----:B0-----:R-:W-:-:S04]  /*2630*/  IMAD R2, R7, UR5, R2 ;  /* 0x0000000507027c24 */ /* 0x001fc8000f8e0202 */
[----:B-1----:R-:W-:-:S04]  /*2640*/  IMAD R3, R2, UR4, R3 ;  /* 0x0000000402037c24 */ /* 0x002fc8000f8e0203 */
[----:B--2---:R-:W-:-:S05]  /*2650*/  IMAD.WIDE R2, R3, 0x4, R4 ;  /* 0x0000000403027825 */ /* 0x004fca00078e0204 */
[----:B------:R-:W-:Y:S01]  /*2660*/  REDG.E.ADD.F32.FTZ.RN.STRONG.GPU desc[UR6][R2.64], R9 ;  /* 0x00000009020079a6 */ /* 0x000fe2000c12f306 */
[----:B------:R-:W-:Y:S05]  /*2670*/  EXIT ;  /* 0x000000000000794d */ /* 0x000fea0003800000 */
        .weak           $__internal_1_$__cuda_sm20_rcp_rn_f32_slowpath
        .type           $__internal_1_$__cuda_sm20_rcp_rn_f32_slowpath,@function
        .size           $__internal_1_$__cuda_sm20_rcp_rn_f32_slowpath,(.L_x_3828 - $__internal_1_$__cuda_sm20_rcp_rn_f32_slowpath)
$__internal_1_$__cuda_sm20_rcp_rn_f32_slowpath:
        /* <DEDUP_REMOVED lines=15> */
.L_x_46:
[----:B------:R-:W-:-:S04]  /*2770*/  IADD3 R22, PT, PT, R17, -0xfd, RZ ;  /* 0xffffff0311167810 */ /* 0x000fc80007ffe0ff */
[----:B------:R-:W-:-:S13]  /*2780*/  ISETP.GT.U32.AND P0, PT, R22, 0x1, PT ;  /* 0x000000011600780c */ /* 0x000fda0003f04070 */
[----:B------:R-:W-:Y:S05]  /*2790*/  @P0 BRA `(.L_x_48) ;  /* 0x0000000000780947 */ /* 0x000fea0003800000 */
[----:B------:R-:W-:Y:S01]  /*27a0*/  LOP3.LUT R23, R16, 0x7fffff, RZ, 0xc0, !PT ;  /* 0x007fffff10177812 */ /* 0x000fe200078ec0ff */
[----:B------:R-:W-:-:S03]  /*27b0*/  HFMA2 R27, -RZ, RZ, 0, 1.78813934326171875e-07 ;  /* 0x00000003ff1b7431 */ /* 0x000fc600000001ff */
[----:B------:R-:W-:-:S04]  /*27c0*/  LOP3.LUT R24, R23, 0x3f800000, RZ, 0xfc, !PT ;  /* 0x3f80000017187812 */ /* 0x000fc800078efcff */
[----:B------:R-:W0:Y:S02]  /*27d0*/  MUFU.RCP R25, R24 ;  /* 0x0000001800197308 */ /* 0x000e240000001000 */
[----:B0-----:R-:W-:-:S04]  /*27e0*/  FFMA R23, R24, R25, -1 ;  /* 0xbf80000018177423 */ /* 0x001fc80000000019 */
[----:B------:R-:W-:-:S04]  /*27f0*/  FADD.FTZ R26, -R23, -RZ ;  /* 0x800000ff171a7221 */ /* 0x000fc80000010100 */
[CCC-:B------:R-:W-:Y:S01]  /*2800*/  FFMA.RM R23, R25.reuse, R26.reuse, R25.reuse ;  /* 0x0000001a19177223 */ /* 0x1c0fe20000004019 */
[----:B------:R-:W-:-:S04]  /*2810*/  FFMA.RP R26, R25, R26, R25 ;  /* 0x0000001a191a7223 */ /* 0x000fc80000008019 */
[C---:B------:R-:W-:Y:S02]  /*2820*/  LOP3.LUT R25, R23.reuse, 0x7fffff, RZ, 0xc0, !PT ;  /* 0x007fffff17197812 */ /* 0x040fe400078ec0ff */
[----:B------:R-:W-:Y:S02]  /*2830*/  FSETP.NEU.FTZ.AND P0, PT, R23, R26, PT ;  /* 0x0000001a1700720b */ /* 0x000fe40003f1d000 */
[----:B------:R-:W-:Y:S02]  /*2840*/  SHF.L.U32 R26, R27, R22, RZ ;  /* 0x000000161b1a7219 */ /* 0x000fe400000006ff */
[----:B------:R-:W-:Y:S02]  /*2850*/  LOP3.LUT R23, R25, 0x800000, RZ, 0xfc, !PT ;  /* 0x0080000019177812 */ /* 0x000fe400078efcff */
[----:B------:R-:W-:Y:S02]  /*2860*/  SEL R25, RZ, 0xffffffff, !P0 ;  /* 0xffffffffff197807 */ /* 0x000fe40004000000 */
[----:B------:R-:W-:-:S02]  /*2870*/  LOP3.LUT R27, R26, R23, RZ, 0xc0, !PT ;  /* 0x000000171a1b7212 */ /* 0x000fc400078ec0ff */
[----:B------:R-:W-:Y:S02]  /*2880*/  IADD3 R25, PT, PT, -R25, RZ, RZ ;  /* 0x000000ff19197210 */ /* 0x000fe40007ffe1ff */
[-C--:B------:R-:W-:Y:S02]  /*2890*/  SHF.R.U32.HI R27, RZ, R22.reuse, R27 ;  /* 0x00000016ff1b7219 */ /* 0x080fe4000001161b */
[----:B------:R-:W-:Y:S02]  /*28a0*/  LOP3.LUT P2, RZ, R25, R22, R23, 0xf8, !PT ;  /* 0x0000001619ff7212 */ /* 0x000fe4000784f817 */
[C---:B------:R-:W-:Y:S02]  /*28b0*/  LOP3.LUT P0, RZ, R27.reuse, 0x1, RZ, 0xc0, !PT ;  /* 0x000000011bff7812 */ /* 0x040fe4000780c0ff */
        /* <DEDUP_REMOVED lines=12> */
.L_x_48:
[----:B------:R0:W1:Y:S02]  /*2980*/  MUFU.RCP R22, R16 ;  /* 0x0000001000167308 */ /* 0x0000640000001000 */
.L_x_47:
[----:B------:R-:W-:Y:S05]  /*2990*/  BSYNC.RECONVERGENT B2 ;  /* 0x0000000000027941 */ /* 0x000fea0003800200 */
.L_x_45:
[----:B------:R-:W-:Y:S01]  /*29a0*/  HFMA2 R17, -RZ, RZ, 0, 0 ;  /* 0x00000000ff117431 */ /* 0x000fe200000001ff */
[----:B0-----:R-:W-:-:S04]  /*29b0*/  MOV R16, R20 ;  /* 0x0000001400107202 */ /* 0x001fc80000000f00 */
[----:B-1----:R-:W-:Y:S05]  /*29c0*/  RET.REL.NODEC R16 `(_Z32norm_dist_backward_weight_kernelILb0EEvPKfS1_S1_S1_iiiiiPff) ;  /* 0xffffffd4108c7950 */ /* 0x002fea0003c3ffff */
.L_x_49:
        /* <DEDUP_REMOVED lines=11> */
.L_x_3828:


//--------------------- .text._Z32norm_dist_backward_weight_kernelILi144ELi32EEvPKfS1_S1_S1_iiiiPff --------------------------
	.section	.text._Z32norm_dist_backward_weight_kernelILi144ELi32EEvPKfS1_S1_S1_iiiiPff,"ax",@progbits
	.align	128
        .global         _Z32norm_dist_backward_weight_kernelILi144ELi32EEvPKfS1_S1_S1_iiiiPff
        .type           _Z32norm_dist_backward_weight_kernelILi144ELi32EEvPKfS1_S1_S1_iiiiPff,@function
        .size           _Z32norm_dist_backward_weight_kernelILi144ELi32EEvPKfS1_S1_S1_iiiiPff,(.L_x_3829 - _Z32norm_dist_backward_weight_kernelILi144ELi32EEvPKfS1_S1_S1_iiiiPff)
        .other          _Z32norm_dist_backward_weight_kernelILi144ELi32EEvPKfS1_S1_S1_iiiiPff,@"STO_CUDA_ENTRY STV_DEFAULT"
_Z32norm_dist_backward_weight_kernelILi144ELi32EEvPKfS1_S1_S1_iiiiPff:
.text._Z32norm_dist_backward_weight_kernelILi144ELi32EEvPKfS1_S1_S1_iiiiPff:
[----:B------:R-:W-:Y:S01]  /*0000*/  LDC R1, c[0x0][0x37c] ;  /* 0x0000df00ff017b82 */ /* 0x000fe20000000800 */
[----:B------:R-:W0:Y:S07]  /*0010*/  S2R R9, SR_CTAID.Y ;  /* 0x0000000000097919 */ /* 0x000e2e0000002600 */
[----:B------:R-:W1:Y:S01]  /*0020*/  LDC R7, c[0x0][0x3b8] ;  /* 0x0000ee00ff077b82 */ /* 0x000e620000000800 */
[----:B------:R-:W-:Y:S01]  /*0030*/  UMOV UR4, 0x400 ;  /* 0x0000040000047882 */ /* 0x000fe20000000000 */
[----:B------:R-:W-:Y:S01]  /*0040*/  IMAD.MOV.U32 R3, RZ, RZ, RZ ;  /* 0x000000ffff037224 */ /* 0x000fe200078e00ff */
[----:B------:R-:W2:Y:S01]  /*0050*/  S2R R0, SR_CTAID.X ;  /* 0x0000000000007919 */ /* 0x000ea20000002500 */
[----:B------:R-:W-:Y:S01]  /*0060*/  UIADD3 UR4, UPT, UPT, UR4, 0x1200, URZ ;  /* 0x0000120004047890 */ /* 0x000fe2000fffe0ff */
[----:B------:R-:W3:Y:S01]  /*0070*/  LDCU.64 UR8, c[0x0][0x358] ;  /* 0x00006b00ff0877ac */ /* 0x000ee20008000a00 */
[----:B------:R-:W4:Y:S02]  /*0080*/  S2R R2, SR_TID.X ;  /* 0x0000000000027919 */ /* 0x000f240000002100 */
[----:B------:R-:W5:Y:S01]  /*0090*/  S2UR UR5, SR_CgaCtaId ;  /* 0x00000000000579c3 */ /* 0x000f620000008800 */
[----:B-1----:R-:W-:Y:S01]  /*00a0*/  FADD R7, R7, -1 ;  /* 0xbf80000007077421 */ /* 0x002fe20000000000 */
[----:B0-----:R-:W-:Y:S01]  /*00b0*/  IMAD.SHL.U32 R9, R9, 0x200, RZ ;  /* 0x0000020009097824 */ /* 0x001fe200078e00ff */
[----:B-----5:R-:W-:Y:S01]  /*00c0*/  ULEA UR4, UR5, UR4, 0x18 ;  /* 0x0000000405047291 */ /* 0x020fe2000f8ec0ff */
[----:B--2---:R-:W-:Y:S01]  /*00d0*/  IMAD R11, R0, 0x1200, RZ ;  /* 0x00001200000b7824 */ /* 0x004fe200078e02ff */
[----:B----4-:R-:W-:-:S02]  /*00e0*/  SHF.L.U32 R6, R2, 0x2, RZ ;  /* 0x0000000202067819 */ /* 0x010fc400000006ff */
[C-C-:B------:R-:W-:Y:S02]  /*00f0*/  LOP3.LUT R8, R9.reuse, 0x3f, R2.reuse, 0xf8, !PT ;  /* 0x0000003f09087812 */ /* 0x140fe400078ef802 */
[C---:B------:R-:W-:Y:S02]  /*0100*/  LOP3.LUT R10, R2.reuse, R11, RZ, 0xfc, !PT ;  /* 0x0000000b020a7212 */ /* 0x040fe400078efcff */
[----:B------:R-:W-:Y:S02]  /*0110*/  SHF.R.U32.HI R4, RZ, 0x6, R2 ;  /* 0x00000006ff047819 */ /* 0x000fe40000011602 */
[----:B------:R-:W-:Y:S02]  /*0120*/  LOP3.LUT R5, R2, 0x3f, RZ, 0xc0, !PT ;  /* 0x0000003f02057812 */ /* 0x000fe400078ec0ff */
[----:B------:R-:W-:Y:S02]  /*0130*/  LOP3.LUT R9, R9, R2, RZ, 0xfc, !PT ;  /* 0x0000000209097212 */ /* 0x000fe400078efcff */
[----:B------:R-:W-:-:S02]  /*0140*/  LOP3.LUT R11, R6, 0xfc, RZ, 0xc0, !PT ;  /* 0x000000fc060b7812 */ /* 0x000fc400078ec0ff */
[C---:B------:R-:W-:Y:S02]  /*0150*/  LOP3.LUT R12, R8.reuse, 0x80, RZ, 0xfc, !PT ;  /* 0x00000080080c7812 */ /* 0x040fe400078efcff */
[C---:B------:R-:W-:Y:S02]  /*0160*/  LOP3.LUT R13, R8.reuse, 0xc0, RZ, 0xfc, !PT ;  /* 0x000000c0080d7812 */ /* 0x040fe400078efcff */
[C---:B------:R-:W-:Y:S02]  /*0170*/  LOP3.LUT R14, R8.reuse, 0x100, RZ, 0xfc, !PT ;  /* 0x00000100080e7812 */ /* 0x040fe400078efcff */
[C---:B------:R-:W-:Y:S02]  /*0180*/  LOP3.LUT R15, R8.reuse, 0x140, RZ, 0xfc, !PT ;  /* 0x00000140080f7812 */ /* 0x040fe400078efcff */
[C---:B------:R-:W-:Y:S02]  /*0190*/  LOP3.LUT R16, R8.reuse, 0x180, RZ, 0xfc, !PT ;  /* 0x0000018008107812 */ /* 0x040fe400078efcff */
[----:B---3--:R-:W-:-:S07]  /*01a0*/  LOP3.LUT R17, R8, 0x1c0, RZ, 0xfc, !PT ;  /* 0x000001c008117812 */ /* 0x008fce00078efcff */
.L_x_87:
[----:B0-----:R-:W0:Y:S01]  /*01b0*/  S2UR UR6, SR_CgaCtaId ;  /* 0x00000000000679c3 */ /* 0x001e220000008800 */
[----:B------:R-:W-:Y:S01]  /*01c0*/  UMOV UR5, 0x400 ;  /* 0x0000040000057882 */ /* 0x000fe20000000000 */
[----:B------:R-:W-:Y:S01]  /*01d0*/  BSSY.RECONVERGENT B0, `(.L_x_50) ;  /* 0x0000011000007945 */ /* 0x000fe20003800200 */
[C---:B------:R-:W-:Y:S01]  /*01e0*/  ISETP.GE.U32.AND P3, PT, R3.reuse, 0x1c, PT ;  /* 0x0000001c0300780c */ /* 0x040fe20003f66070 */
[----:B------:R-:W-:Y:S02]  /*01f0*/  IMAD R19, R0, 0x20, R3 ;  /* 0x0000002000137824 */ /* 0x000fe400078e0203 */
[C---:B--2---:R-:W-:Y:S01]  /*0200*/  IMAD R25, R3.reuse, 0x90, R10 ;  /* 0x0000009003197824 */ /* 0x044fe200078e020a */
[----:B------:R-:W-:Y:S01]  /*0210*/  IADD3 R3, PT, PT, R3, 0x4, RZ ;  /* 0x0000000403037810 */ /* 0x000fe20007ffe0ff */
[----:B------:R-:W1:Y:S01]  /*0220*/  LDC.64 R22, c[0x0][0x390] ;  /* 0x0000e400ff167b82 */ /* 0x000e620000000a00 */
[----:B------:R-:W-:Y:S01]  /*0230*/  IMAD.MOV.U32 R24, RZ, RZ, R2 ;  /* 0x000000ffff187224 */ /* 0x000fe200078e0002 */
[----:B0-----:R-:W-:-:S06]  /*0240*/  ULEA UR5, UR6, UR5, 0x18 ;  /* 0x0000000506057291 */ /* 0x001fcc000f8ec0ff */
[----:B------:R-:W-:-:S07]  /*0250*/  LEA R18, R2, UR5, 0x2 ;  /* 0x0000000502127c11 */ /* 0x000fce000f8e10ff */
.L_x_51:
[----:B-1----:R-:W-:-:S06]  /*0260*/  IMAD.WIDE.U32 R20, R25, 0x4, R22 ;  /* 0x0000000419147825 */ /* 0x002fcc00078e0016 */
[----:B------:R-:W2:Y:S01]  /*0270*/  LDG.E.CONSTANT R21, desc[UR8][R20.64] ;  /* 0x0000000814157981 */ /* 0x000ea2000c1e9900 */
[C---:B------:R-:W-:Y:S01]  /*0280*/  ISETP.GE.U32.AND P0, PT, R24.reuse, 0x140, PT ;  /* 0x000001401800780c */ /* 0x040fe20003f06070 */
[----:B------:R-:W-:Y:S02]  /*0290*/  VIADD R24, R24, 0x100 ;  /* 0x0000010018187836 */ /* 0x000fe40000000000 */
[----:B------:R-:W-:Y:S01]  /*02a0*/  VIADD R25, R25, 0x100 ;  /* 0x0000010019197836 */ /* 0x000fe20000000000 */
[----:B--2---:R0:W-:Y:S02]  /*02b0*/  STS [R18], R21 ;  /* 0x0000001512007388 */ /* 0x0041e40000000800 */
[----:B0-----:R-:W-:-:S07]  /*02c0*/  IADD3 R18, PT, PT, R18, 0x400, RZ ;  /* 0x0000040012127810 */ /* 0x001fce0007ffe0ff */
[----:B------:R-:W-:Y:S05]  /*02d0*/  @!P0 BRA `(.L_x_51) ;  /* 0xfffffffc00e08947 */ /* 0x000fea000383ffff */
[----:B------:R-:W-:Y:S05]  /*02e0*/  BSYNC.RECONVERGENT B0 ;  /* 0x0000000000007941 */ /* 0x000fea0003800200 */
.L_x_50:
[----:B------:R-:W0:Y:S01]  /*02f0*/  LDC R27, c[0x0][0x3ac] ;  /* 0x0000eb00ff1b7b82 */ /* 0x000e220000000800 */
[----:B------:R-:W1:Y:S01]  /*0300*/  LDCU UR5, c[0x0][0x3a0] ;  /* 0x00007400ff0577ac */ /* 0x000e620008000800 */
[----:B------:R-:W-:Y:S01]  /*0310*/  BSSY.RECONVERGENT B1, `(.L_x_52) ;  /* 0x000003c000017945 */ /* 0x000fe20003800200 */
[----:B------:R-:W-:Y:S02]  /*0320*/  IADD3 R32, PT, PT, R4, R19, RZ ;  /* 0x0000001304207210 */ /* 0x000fe40007ffe0ff */
[-C--:B0-----:R-:W-:Y:S02]  /*0330*/  IABS R23, R27.reuse ;  /* 0x0000001b00177213 */ /* 0x081fe40000000000 */
[----:B------:R-:W-:Y:S02]  /*0340*/  LOP3.LUT R24, RZ, R27, RZ, 0x33, !PT ;  /* 0x0000001bff187212 */ /* 0x000fe400078e33ff */
[----:B------:R-:W0:Y:S08]  /*0350*/  I2F.RP R18, R23 ;  /* 0x0000001700127306 */ /* 0x000e300000209400 */
[----:B0-----:R-:W0:Y:S02]  /*0360*/  MUFU.RCP R18, R18 ;  /* 0x0000001200127308 */ /* 0x001e240000001000 */
[----:B0-----:R-:W-:-:S06]  /*0370*/  VIADD R20, R18, 0xffffffe ;  /* 0x0ffffffe12147836 */ /* 0x001fcc0000000000 */
[----:B------:R0:W2:Y:S02]  /*0380*/  F2I.FTZ.U32.TRUNC.NTZ R21, R20 ;  /* 0x0000001400157305 */ /* 0x0000a4000021f000 */
[----:B0-----:R-:W-:Y:S02]  /*0390*/  HFMA2 R20, -RZ, RZ, 0, 0 ;  /* 0x00000000ff147431 */ /* 0x001fe400000001ff */
[----:B--2---:R-:W-:-:S04]  /*03a0*/  IMAD.MOV R22, RZ, RZ, -R21 ;  /* 0x000000ffff167224 */ /* 0x004fc800078e0a15 */
[----:B------:R-:W-:Y:S01]  /*03b0*/  IMAD R25, R22, R23, RZ ;  /* 0x0000001716197224 */ /* 0x000fe200078e02ff */
[----:B------:R-:W-:-:S03]  /*03c0*/  IABS R22, R8 ;  /* 0x0000000800167213 */ /* 0x000fc60000000000 */
[----:B------:R-:W-:-:S04]  /*03d0*/  IMAD.HI.U32 R21, R21, R25, R20 ;  /* 0x0000001915157227 */ /* 0x000fc800078e0014 */
[----:B------:R-:W-:Y:S02]  /*03e0*/  IMAD.MOV.U32 R20, RZ, RZ, RZ ;  /* 0x000000ffff147224 */ /* 0x000fe400078e00ff */
[----:B------:R-:W-:-:S04]  /*03f0*/  IMAD.HI.U32 R21, R21, R22, RZ ;  /* 0x0000001615157227 */ /* 0x000fc800078e00ff */
[----:B------:R-:W-:-:S04]  /*0400*/  IMAD.MOV R18, RZ, RZ, -R21 ;  /* 0x000000ffff127224 */ /* 0x000fc800078e0a15 */
[C---:B------:R-:W-:Y:S01]  /*0410*/  IMAD R22, R23.reuse, R18, R22 ;  /* 0x0000001217167224 */ /* 0x040fe200078e0216 */
[----:B------:R-:W-:Y:S01]  /*0420*/  LOP3.LUT R18, R8, R27, RZ, 0x3c, !PT ;  /* 0x0000001b08127212 */ /* 0x000fe200078e3cff */
[----:B------:R-:W-:Y:S03]  /*0430*/  BAR.SYNC.DEFER_BLOCKING 0x0 ;  /* 0x0000000000007b1d */ /* 0x000fe60000010000 */
[----:B------:R-:W-:Y:S02]  /*0440*/  ISETP.GT.U32.AND P1, PT, R23, R22, PT ;  /* 0x000000161700720c */ /* 0x000fe40003f24070 */
[----:B------:R-:W-:Y:S01]  /*0450*/  ISETP.GE.AND P2, PT, R18, RZ, PT ;  /* 0x000000ff1200720c */ /* 0x000fe20003f46270 */
[----:B------:R-:W-:-:S10]  /*0460*/  IMAD.MOV.U32 R18, RZ, RZ, 0x2edbe6ff ;  /* 0x2edbe6ffff127424 */ /* 0x000fd400078e00ff */
[----:B------:R-:W-:Y:S01]  /*0470*/  @!P1 IMAD.IADD R22, R22, 0x1, -R23 ;  /* 0x0000000116169824 */ /* 0x000fe200078e0a17 */
[----:B------:R-:W-:-:S04]  /*0480*/  @!P1 IADD3 R21, PT, PT, R21, 0x1, RZ ;  /* 0x0000000115159810 */ /* 0x000fc80007ffe0ff */
[----:B------:R-:W-:-:S13]  /*0490*/  ISETP.GE.U32.AND P0, PT, R22, R23, PT ;  /* 0x000000171600720c */ /* 0x000fda0003f06070 */
[----:B------:R-:W-:Y:S01]  /*04a0*/  @P0 VIADD R21, R21, 0x1 ;  /* 0x0000000115150836 */ /* 0x000fe20000000000 */
[----:B------:R-:W-:-:S03]  /*04b0*/  ISETP.NE.AND P0, PT, R27, RZ, PT ;  /* 0x000000ff1b00720c */ /* 0x000fc60003f05270 */
[----:B------:R-:W-:-:S05]  /*04c0*/  @!P2 IMAD.MOV R21, RZ, RZ, -R21 ;  /* 0x000000ffff15a224 */ /* 0x000fca00078e0a15 */
[----:B------:R-:W-:-:S04]  /*04d0*/  SEL R25, R24, R21, !P0 ;  /* 0x0000001518197207 */ /* 0x000fc80004000000 */
[----:B-1----:R-:W-:-:S13]  /*04e0*/  ISETP.GE.AND P1, PT, R25, UR5, PT ;  /* 0x0000000519007c0c */ /* 0x002fda000bf26270 */
[----:B------:R-:W-:Y:S05]  /*04f0*/  @P1 BRA `(.L_x_53) ;  /* 0x0000000000741947 */ /* 0x000fea0003800000 */
[----:B------:R-:W-:Y:S01]  /*0500*/  ISETP.GE.AND P2, PT, R8, RZ, PT ;  /* 0x000000ff0800720c */ /* 0x000fe20003f46270 */
[----:B------:R-:W0:Y:S01]  /*0510*/  LDCU UR5, c[0x0][0x3a4] ;  /* 0x00007480ff0577ac */ /* 0x000e220008000800 */
[----:B------:R-:W1:Y:S01]  /*0520*/  LDC.64 R20, c[0x0][0x398] ;  /* 0x0000e600ff147b82 */ /* 0x000e620000000a00 */
[----:B------:R-:W-:Y:S02]  /*0530*/  ISETP.GT.U32.AND P1, PT, R23, R22, PT ;  /* 0x000000161700720c */ /* 0x000fe40003f24070 */
[----:B------:R-:W-:-:S04]  /*0540*/  IADD3 R23, PT, PT, R22, -R23, RZ ;  /* 0x8000001716177210 */ /* 0x000fc80007ffe0ff */
[----:B------:R-:W-:-:S05]  /*0550*/  SEL R23, R23, R22, !P1 ;  /* 0x0000001617177207 */ /* 0x000fca0004800000 */
[----:B------:R-:W-:-:S05]  /*0560*/  @!P2 IMAD.MOV R23, RZ, RZ, -R23 ;  /* 0x000000ffff17a224 */ /* 0x000fca00078e0a17 */
[----:B------:R-:W-:Y:S01]  /*0570*/  SEL R23, R24, R23, !P0 ;  /* 0x0000001718177207 */ /* 0x000fe20004000000 */
[----:B0-----:R-:W-:Y:S02]  /*0580*/  IMAD R18, R25, UR5, R32 ;  /* 0x0000000519127c24 */ /* 0x001fe4000f8e0220 */
[----:B------:R-:W0:Y:S02]  /*0590*/  LDC.64 R24, c[0x0][0x380] ;  /* 0x0000e000ff187b82 */ /* 0x000e240000000a00 */
[----:B------:R-:W-:-:S04]  /*05a0*/  IMAD R27, R18, R27, R23 ;  /* 0x0000001b121b7224 */ /* 0x000fc800078e0217 */
[----:B-1----:R-:W-:-:S05]  /*05b0*/  IMAD.WIDE R22, R27, 0x4, R20 ;  /* 0x000000041b167825 */ /* 0x002fca00078e0214 */
[----:B------:R-:W2:Y:S01]  /*05c0*/  LDG.E.CONSTANT R29, desc[UR8][R22.64] ;  /* 0x00000008161d7981 */ /* 0x000ea2000c1e9900 */
[----:B0-----:R-:W-:-:S06]  /*05d0*/  IMAD.WIDE R20, R27, 0x4, R24 ;  /* 0x000000041b147825 */ /* 0x001fcc00078e0218 */
[----:B------:R0:W5:Y:S01]  /*05e0*/  LDG.E.CONSTANT R20, desc[UR8][R20.64] ;  /* 0x0000000814147981 */ /* 0x000162000c1e9900 */
[----:B------:R-:W-:Y:S01]  /*05f0*/  BSSY.RECONVERGENT B2, `(.L_x_53) ;  /* 0x000000d000027945 */ /* 0x000fe20003800200 */
[----:B--2---:R-:W-:-:S05]  /*0600*/  VIADD R18, R29, 0x1800000 ;  /* 0x018000001d127836 */ /* 0x004fca0000000000 */
[----:B------:R-:W-:-:S04]  /*0610*/  LOP3.LUT R18, R18, 0x7f800000, RZ, 0xc0, !PT ;  /* 0x7f80000012127812 */ /* 0x000fc800078ec0ff */
[----:B------:R-:W-:-:S13]  /*0620*/  ISETP.GT.U32.AND P0, PT, R18, 0x1ffffff, PT ;  /* 0x01ffffff1200780c */ /* 0x000fda0003f04070 */
[----:B0-----:R-:W-:Y:S05]  /*0630*/  @P0 BRA `(.L_x_54) ;  /* 0x0000000000100947 */ /* 0x001fea0003800000 */
[----:B------:R-:W-:-:S07]  /*0640*/  MOV R30, 0x660 ;  /* 0x00000660001e7802 */ /* 0x000fce0000000f00 */
[----:B-----5:R-:W-:Y:S05]  /*0650*/  CALL.REL.NOINC `($__internal_2_$__cuda_sm20_rcp_rn_f32_slowpath) ;  /* 0x00000028008c7944 */ /* 0x020fea0003c00000 */
[----:B------:R-:W-:Y:S01]  /*0660*/  MOV R18, R31 ;  /* 0x0000001f00127202 */ /* 0x000fe20000000f00 */
[----:B------:R-:W-:Y:S06]  /*0670*/  BRA `(.L_x_55) ;  /* 0x0000000000107947 */ /* 0x000fec0003800000 */
.L_x_54:
[----:B------:R-:W0:Y:S02]  /*0680*/  MUFU.RCP R18, R29 ;  /* 0x0000001d00127308 */ /* 0x000e240000001000 */
[----:B0-----:R-:W-:-:S04]  /*0690*/  FFMA R21, R29, R18, -1 ;  /* 0xbf8000001d157423 */ /* 0x001fc80000000012 */
[----:B------:R-:W-:-:S04]  /*06a0*/  FADD.FTZ R21, -R21, -RZ ;  /* 0x800000ff15157221 */ /* 0x000fc80000010100 */
[----:B------:R-:W-:-:S07]  /*06b0*/  FFMA R18, R18, R21, R18 ;  /* 0x0000001512127223 */ /* 0x000fce0000000012 */
.L_x_55:
[----:B------:R-:W-:Y:S05]  /*06c0*/  BSYNC.RECONVERGENT B2 ;  /* 0x0000000000027941 */ /* 0x000fea0003800200 */
.L_x_53:
[----:B------:R-:W-:Y:S05]  /*06d0*/  BSYNC.RECONVERGENT B1 ;  /* 0x0000000000017941 */ /* 0x000fea0003800200 */
.L_x_52:
[----:B------:R-:W0:Y:S01]  /*06e0*/  LDC R29, c[0x0][0x3ac] ;  /* 0x0000eb00ff1d7b82 */ /* 0x000e220000000800 */
[----:B------:R-:W-:Y:S01]  /*06f0*/  IADD3 R24, PT, PT, R8, 0x40, RZ ;  /* 0x0000004008187810 */ /* 0x000fe20007ffe0ff */
[----:B------:R-:W-:Y:S01]  /*0700*/  IMAD.MOV.U32 R22, RZ, RZ, RZ ;  /* 0x000000ffff167224 */ /* 0x000fe200078e00ff */
[----:B------:R-:W1:Y:S01]  /*0710*/  LDCU UR5, c[0x0][0x3a0] ;  /* 0x00007400ff0577ac */ /* 0x000e620008000800 */
[----:B------:R-:W-:Y:S01]  /*0720*/  BSSY.RECONVERGENT B1, `(.L_x_56) ;  /* 0x000003a000017945 */ /* 0x000fe20003800200 */
[----:B------:R-:W-:Y:S02]  /*0730*/  IABS R27, R24 ;  /* 0x00000018001b7213 */ /* 0x000fe40000000000 */
[-C--:B0-----:R-:W-:Y:S02]  /*0740*/  IABS R26, R29.reuse ;  /* 0x0000001d001a7213 */ /* 0x081fe40000000000 */
[----:B------:R-:W-:Y:S02]  /*0750*/  ISETP.NE.AND P4, PT, R29, RZ, PT ;  /* 0x000000ff1d00720c */ /* 0x000fe40003f85270 */
[----:B------:R-:W0:Y:S01]  /*0760*/  I2F.RP R21, R26 ;  /* 0x0000001a00157306 */ /* 0x000e220000209400 */
[----:B------:R-:W-:-:S07]  /*0770*/  LOP3.LUT R28, RZ, R29, RZ, 0x33, !PT ;  /* 0x0000001dff1c7212 */ /* 0x000fce00078e33ff */
[----:B0-----:R-:W0:Y:S02]  /*0780*/  MUFU.RCP R21, R21 ;  /* 0x0000001500157308 */ /* 0x001e240000001000 */
[----:B0-----:R-:W-:-:S06]  /*0790*/  VIADD R23, R21, 0xffffffe ;  /* 0x0ffffffe15177836 */ /* 0x001fcc0000000000 */
[----:B------:R-:W0:Y:S02]  /*07a0*/  F2I.FTZ.U32.TRUNC.NTZ R23, R23 ;  /* 0x0000001700177305 */ /* 0x000e24000021f000 */
[----:B0-----:R-:W-:-:S04]  /*07b0*/  IMAD.MOV R25, RZ, RZ, -R23 ;  /* 0x000000ffff197224 */ /* 0x001fc800078e0a17 */
[----:B------:R-:W-:-:S04]  /*07c0*/  IMAD R25, R25, R26, RZ ;  /* 0x0000001a19197224 */ /* 0x000fc800078e02ff */
[----:B------:R-:W-:-:S04]  /*07d0*/  IMAD.HI.U32 R22, R23, R25, R22 ;  /* 0x0000001917167227 */ /* 0x000fc800078e0016 */
[----:B------:R-:W-:-:S04]  /*07e0*/  IMAD.MOV.U32 R25, RZ, RZ, R27 ;  /* 0x000000ffff197224 */ /* 0x000fc800078e001b */
[----:B------:R-:W-:-:S05]  /*07f0*/  IMAD.HI.U32 R21, R22, R25, RZ ;  /* 0x0000001916157227 */ /* 0x000fca00078e00ff */
[----:B------:R-:W-:-:S05]  /*0800*/  IADD3 R22, PT, PT, -R21, RZ, RZ ;  /* 0x000000ff15167210 */ /* 0x000fca0007ffe1ff */
[----:B------:R-:W-:Y:S01]  /*0810*/  IMAD R25, R26, R22, R25 ;  /* 0x000000161a197224 */ /* 0x000fe200078e0219 */
[----:B------:R-:W-:-:S04]  /*0820*/  LOP3.LUT R22, R24, R29, RZ, 0x3c, !PT ;  /* 0x0000001d18167212 */ /* 0x000fc800078e3cff */
[----:B------:R-:W-:Y:S02]  /*0830*/  ISETP.GT.U32.AND P1, PT, R26, R25, PT ;  /* 0x000000191a00720c */ /* 0x000fe40003f24070 */
[----:B------:R-:W-:Y:S01]  /*0840*/  ISETP.GE.AND P2, PT, R22, RZ, PT ;  /* 0x000000ff1600720c */ /* 0x000fe20003f46270 */
[----:B------:R-:W-:-:S10]  /*0850*/  HFMA2 R22, -RZ, RZ, 0, 0 ;  /* 0x00000000ff167431 */ /* 0x000fd400000001ff */
[----:B------:R-:W-:Y:S02]  /*0860*/  @!P1 IMAD.IADD R25, R25, 0x1, -R26 ;  /* 0x0000000119199824 */ /* 0x000fe400078e0a1a */
[----:B------:R-:W-:-:S03]  /*0870*/  @!P1 VIADD R21, R21, 0x1 ;  /* 0x0000000115159836 */ /* 0x000fc60000000000 */
[----:B------:R-:W-:-:S13]  /*0880*/  ISETP.GE.U32.AND P0, PT, R25, R26, PT ;  /* 0x0000001a1900720c */ /* 0x000fda0003f06070 */
[----:B------:R-:W-:-:S05]  /*0890*/  @P0 IADD3 R21, PT, PT, R21, 0x1, RZ ;  /* 0x0000000115150810 */ /* 0x000fca0007ffe0ff */
[----:B------:R-:W-:-:S05]  /*08a0*/  @!P2 IMAD.MOV R21, RZ, RZ, -R21 ;  /* 0x000000ffff15a224 */ /* 0x000fca00078e0a15 */
[----:B------:R-:W-:Y:S01]  /*08b0*/  SEL R27, R28, R21, !P4 ;  /* 0x000000151c1b7207 */ /* 0x000fe20006000000 */
[----:B------:R-:W-:-:S03]  /*08c0*/  IMAD.MOV.U32 R21, RZ, RZ, 0x2edbe6ff ;  /* 0x2edbe6ffff157424 */ /* 0x000fc600078e00ff */
[----:B-1----:R-:W-:-:S13]  /*08d0*/  ISETP.GE.AND P0, PT, R27, UR5, PT ;  /* 0x000000051b007c0c */ /* 0x002fda000bf06270 */
[----:B------:R-:W-:Y:S05]  /*08e0*/  @P0 BRA `(.L_x_57) ;  /* 0x0000000000740947 */ /* 0x000fea0003800000 */
[----:B------:R-:W-:Y:S01]  /*08f0*/  ISETP.GE.AND P1, PT, R24, RZ, PT ;  /* 0x000000ff1800720c */ /* 0x000fe20003f26270 */
[----:B------:R-:W0:Y:S01]  /*0900*/  LDCU UR5, c[0x0][0x3a4] ;  /* 0x00007480ff0577ac */ /* 0x000e220008000800 */
[----:B------:R-:W1:Y:S01]  /*0910*/  LDC.64 R22, c[0x0][0x398] ;  /* 0x0000e600ff167b82 */ /* 0x000e620000000a00 */
[----:B------:R-:W-:Y:S01]  /*0920*/  IMAD.IADD R24, R25, 0x1, -R26 ;  /* 0x0000000119187824 */ /* 0x000fe200078e0a1a */
[----:B------:R-:W-:-:S04]  /*0930*/  ISETP.GT.U32.AND P0, PT, R26, R25, PT ;  /* 0x000000191a00720c */ /* 0x000fc80003f04070 */
        /* <DEDUP_REMOVED lines=11> */
[----:B--2---:R-:W-:-:S04]  /*09f0*/  IADD3 R21, PT, PT, R29, 0x1800000, RZ ;  /* 0x018000001d157810 */ /* 0x004fc80007ffe0ff */
[----:B------:R-:W-:-:S04]  /*0a00*/  LOP3.LUT R21, R21, 0x7f800000, RZ, 0xc0, !PT ;  /* 0x7f80000015157812 */ /* 0x000fc800078ec0ff */
[----:B------:R-:W-:-:S13]  /*0a10*/  ISETP.GT.U32.AND P0, PT, R21, 0x1ffffff, PT ;  /* 0x01ffffff1500780c */ /* 0x000fda0003f04070 */
[----:B0-----:R-:W-:Y:S05]  /*0a20*/  @P0 BRA `(.L_x_58) ;  /* 0x0000000000100947 */ /* 0x001fea0003800000 */
[----:B------:R-:W-:-:S07]  /*0a30*/  MOV R30, 0xa50 ;  /* 0x00000a50001e7802 */ /* 0x000fce0000000f00 */
[----:B-----5:R-:W-:Y:S05]  /*0a40*/  CALL.REL.NOINC `($__internal_2_$__cuda_sm20_rcp_rn_f32_slowpath) ;  /* 0x0000002400907944 */ /* 0x020fea0003c00000 */
[----:B------:R-:W-:Y:S01]  /*0a50*/  IMAD.MOV.U32 R21, RZ, RZ, R31 ;  /* 0x000000ffff157224 */ /* 0x000fe200078e001f */
[----:B------:R-:W-:Y:S06]  /*0a60*/  BRA `(.L_x_59) ;  /* 0x0000000000107947 */ /* 0x000fec0003800000 */
.L_x_58:
[----:B------:R-:W0:Y:S02]  /*0a70*/  MUFU.RCP R21, R29 ;  /* 0x0000001d00157308 */ /* 0x000e240000001000 */
[----:B0-----:R-:W-:-:S04]  /*0a80*/  FFMA R23, R29, R21, -1 ;  /* 0xbf8000001d177423 */ /* 0x001fc80000000015 */
[----:B------:R-:W-:-:S04]  /*0a90*/  FADD.FTZ R24, -R23, -RZ ;  /* 0x800000ff17187221 */ /* 0x000fc80000010100 */
[----:B------:R-:W-:-:S07]  /*0aa0*/  FFMA R21, R21, R24, R21 ;  /* 0x0000001815157223 */ /* 0x000fce0000000015 */
.L_x_59:
[----:B------:R-:W-:Y:S05]  /*0ab0*/  BSYNC.RECONVERGENT B2 ;  /* 0x0000000000027941 */ /* 0x000fea0003800200 */
.L_x_57:
[----:B------:R-:W-:Y:S05]  /*0ac0*/  BSYNC.RECONVERGENT B1 ;  /* 0x0000000000017941 */ /* 0x000fea0003800200 */
.L_x_56:
[----:B------:R-:W0:Y:S01]  /*0ad0*/  LDC R29, c[0x0][0x3ac] ;  /* 0x0000eb00ff1d7b82 */ /* 0x000e220000000800 */
[----:B------:R-:W1:Y:S01]  /*0ae0*/  LDCU UR5, c[0x0][0x3a0] ;  /* 0x00007400ff0577ac */ /* 0x000e620008000800 */
[----:B------:R-:W-:Y:S01]  /*0af0*/  BSSY.RECONVERGENT B1, `(.L_x_60) ;  /* 0x000003b000017945 */ /* 0x000fe20003800200 */
[-C--:B0-----:R-:W-:Y:S02]  /*0b00*/  IABS R31, R29.reuse ;  /* 0x0000001d001f7213 */ /* 0x081fe40000000000 */
[----:B------:R-:W-:Y:S02]  /*0b10*/  ISETP.NE.AND P4, PT, R29, RZ, PT ;  /* 0x000000ff1d00720c */ /* 0x000fe40003f85270 */
[----:B------:R-:W0:Y:S01]  /*0b20*/  I2F.RP R27, R31 ;  /* 0x0000001f001b7306 */ /* 0x000e220000209400 */
[----:B------:R-:W-:-:S07]  /*0b30*/  LOP3.LUT R28, RZ, R29, RZ, 0x33, !PT ;  /* 0x0000001dff1c7212 */ /* 0x000fce00078e33ff */
[----:B0-----:R-:W0:Y:S02]  /*0b40*/  MUFU.RCP R27, R27 ;  /* 0x0000001b001b7308 */ /* 0x001e240000001000 */
[----:B0-----:R-:W-:-:S06]  /*0b50*/  VIADD R24, R27, 0xffffffe ;  /* 0x0ffffffe1b187836 */ /* 0x001fcc0000000000 */
[----:B------:R0:W2:Y:S02]  /*0b60*/  F2I.FTZ.U32.TRUNC.NTZ R25, R24 ;  /* 0x0000001800197305 */ /* 0x0000a4000021f000 */
[----:B0-----:R-:W-:Y:S01]  /*0b70*/  IMAD.MOV.U32 R24, RZ, RZ, RZ ;  /* 0x000000ffff187224 */ /* 0x001fe200078e00ff */
[----:B--2---:R-:W-:-:S05]  /*0b80*/  IADD3 R26, PT, PT, RZ, -R25, RZ ;  /* 0x80000019ff1a7210 */ /* 0x004fca0007ffe0ff */
[----:B------:R-:W-:Y:S01]  /*0b90*/  IMAD R23, R26, R31, RZ ;  /* 0x0000001f1a177224 */ /* 0x000fe200078e02ff */
[----:B------:R-:W-:-:S03]  /*0ba0*/  IABS R26, R12 ;  /* 0x0000000c001a7213 */ /* 0x000fc60000000000 */
[----:B------:R-:W-:Y:S01]  /*0bb0*/  IMAD.HI.U32 R23, R25, R23, R24 ;  /* 0x0000001719177227 */ /* 0x000fe200078e0018 */
[----:B------:R-:W-:-:S04]  /*0bc0*/  LOP3.LUT R24, R29, 0x80, R8, 0x1e, !PT ;  /* 0x000000801d187812 */ /* 0x000fc800078e1e08 */
[----:B------:R-:W-:Y:S01]  /*0bd0*/  ISETP.GE.AND P2, PT, R24, RZ, PT ;  /* 0x000000ff1800720c */ /* 0x000fe20003f46270 */
[----:B------:R-:W-:-:S04]  /*0be0*/  IMAD.HI.U32 R23, R23, R26, RZ ;  /* 0x0000001a17177227 */ /* 0x000fc800078e00ff */
[----:B------:R-:W-:Y:S02]  /*0bf0*/  IMAD.MOV R25, RZ, RZ, -R23 ;  /* 0x000000ffff197224 */ /* 0x000fe400078e0a17 */
[----:B------:R-:W-:Y:S02]  /*0c00*/  IMAD.MOV.U32 R24, RZ, RZ, RZ ;  /* 0x000000ffff187224 */ /* 0x000fe400078e00ff */
[----:B------:R-:W-:-:S05]  /*0c10*/  IMAD R26, R31, R25, R26 ;  /* 0x000000191f1a7224 */ /* 0x000fca00078e021a */
[----:B------:R-:W-:-:S13]  /*0c20*/  ISETP.GT.U32.AND P1, PT, R31, R26, PT ;  /* 0x0000001a1f00720c */ /* 0x000fda0003f24070 */
[----:B------:R-:W-:Y:S01]  /*0c30*/  @!P1 IADD3 R26, PT, PT, R26, -R31, RZ ;  /* 0x8000001f1a1a9210 */ /* 0x000fe20007ffe0ff */
[----:B------:R-:W-:-:S03]  /*0c40*/  @!P1 VIADD R23, R23, 0x1 ;  /* 0x0000000117179836 */ /* 0x000fc60000000000 */
[----:B------:R-:W-:-:S13]  /*0c50*/  ISETP.GE.U32.AND P0, PT, R26, R31, PT ;  /* 0x0000001f1a00720c */ /* 0x000fda0003f06070 */
[----:B------:R-:W-:-:S05]  /*0c60*/  @P0 VIADD R23, R23, 0x1 ;  /* 0x0000000117170836 */ /* 0x000fca0000000000 */
[----:B------:R-:W-:-:S04]  /*0c70*/  @!P2 IADD3 R23, PT, PT, -R23, RZ, RZ ;  /* 0x000000ff1717a210 */ /* 0x000fc80007ffe1ff */
[----:B------:R-:W-:Y:S01]  /*0c80*/  SEL R27, R28, R23, !P4 ;  /* 0x000000171c1b7207 */ /* 0x000fe20006000000 */
[----:B------:R-:W-:-:S03]  /*0c90*/  IMAD.MOV.U32 R23, RZ, RZ, 0x2edbe6ff ;  /* 0x2edbe6ffff177424 */ /* 0x000fc600078e00ff */
        /* <DEDUP_REMOVED lines=10> */
[----:B0-----:R-:W-:-:S04]  /*0d40*/  IMAD R26, R27, UR5, R32 ;  /* 0x000000051b1a7c24 */ /* 0x001fc8000f8e0220 */
[----:B------:R-:W-:Y:S02]  /*0d50*/  IMAD R23, R26, R29, R23 ;  /* 0x0000001d1a177224 */ /* 0x000fe400078e0217 */
[----:B------:R-:W0:Y:S02]  /*0d60*/  LDC.64 R28, c[0x0][0x380] ;  /* 0x0000e000ff1c7b82 */ /* 0x000e240000000a00 */
        /* <DEDUP_REMOVED lines=9> */
[----:B------:R-:W-:Y:S02]  /*0e00*/  MOV R29, R30 ;  /* 0x0000001e001d7202 */ /* 0x000fe40000000f00 */
[----:B------:R-:W-:-:S07]  /*0e10*/  MOV R30, 0xe30 ;  /* 0x00000e30001e7802 */ /* 0x000fce0000000f00 */
[----:B-----5:R-:W-:Y:S05]  /*0e20*/  CALL.REL.NOINC `($__internal_2_$__cuda_sm20_rcp_rn_f32_slowpath) ;  /* 0x0000002000987944 */ /* 0x020fea0003c00000 */
[----:B------:R-:W-:Y:S01]  /*0e30*/  IMAD.MOV.U32 R23, RZ, RZ, R31 ;  /* 0x000000ffff177224 */ /* 0x000fe200078e001f */
[----:B------:R-:W-:Y:S06]  /*0e40*/  BRA `(.L_x_63) ;  /* 0x0000000000107947 */ /* 0x000fec0003800000 */
.L_x_62:
[----:B------:R-:W0:Y:S02]  /*0e50*/  MUFU.RCP R23, R30 ;  /* 0x0000001e00177308 */ /* 0x000e240000001000 */
[----:B0-----:R-:W-:-:S04]  /*0e60*/  FFMA R25, R30, R23, -1 ;  /* 0xbf8000001e197423 */ /* 0x001fc80000000017 */
[----:B------:R-:W-:-:S04]  /*0e70*/  FADD.FTZ R26, -R25, -RZ ;  /* 0x800000ff191a7221 */ /* 0x000fc80000010100 */
[----:B------:R-:W-:-:S07]  /*0e80*/  FFMA R23, R23, R26, R23 ;  /* 0x0000001a17177223 */ /* 0x000fce0000000017 */
.L_x_63:
[----:B------:R-:W-:Y:S05]  /*0e90*/  BSYNC.RECONVERGENT B2 ;  /* 0x0000000000027941 */ /* 0x000fea0003800200 */
.L_x_61:
[----:B------:R-:W-:Y:S05]  /*0ea0*/  BSYNC.RECONVERGENT B1 ;  /* 0x0000000000017941 */ /* 0x000fea0003800200 */
.L_x_60:
        /* <DEDUP_REMOVED lines=42> */
[----:B-1----:R-:W-:-:S06]  /*1150*/  IMAD.WIDE R28, R25, 0x4, R26 ;  /* 0x00000004191c7825 */ /* 0x002fcc00078e021a */
        /* <DEDUP_REMOVED lines=12> */
.L_x_66:
[----:B------:R-:W0:Y:S02]  /*1220*/  MUFU.RCP R25, R29 ;  /* 0x0000001d00197308 */ /* 0x000e240000001000 */
[----:B0-----:R-:W-:-:S04]  /*1230*/  FFMA R27, R29, R25, -1 ;  /* 0xbf8000001d1b7423 */ /* 0x001fc80000000019 */
[----:B------:R-:W-:-:S04]  /*1240*/  FADD.FTZ R28, -R27, -RZ ;  /* 0x800000ff1b1c7221 */ /* 0x000fc80000010100 */
[----:B------:R-:W-:-:S07]  /*1250*/  FFMA R25, R25, R28, R25 ;  /* 0x0000001c19197223 */ /* 0x000fce0000000019 */
.L_x_67:
[----:B------:R-:W-:Y:S05]  /*1260*/  BSYNC.RECONVERGENT B2 ;  /* 0x0000000000027941 */ /* 0x000fea0003800200 */
.L_x_65:
[----:B------:R-:W-:Y:S05]  /*1270*/  BSYNC.RECONVERGENT B1 ;  /* 0x0000000000017941 */ /* 0x000fea0003800200 */
.L_x_64:
[----:B------:R-:W0:Y:S01]  /*1280*/  LDC R33, c[0x0][0x3ac] ;  /* 0x0000eb00ff217b82 */ /* 0x000e220000000800 */
[----:B------:R-:W1:Y:S01]  /*1290*/  LDCU UR5, c[0x0][0x3a0] ;  /* 0x00007400ff0577ac */ /* 0x000e620008000800 */
[----:B------:R-:W-:Y:S01]  /*12a0*/  BSSY.RECONVERGENT B1, `(.L_x_68) ;  /* 0x000003a000017945 */ /* 0x000fe20003800200 */
[----:B------:R-:W-:Y:S01]  /*12b0*/  IMAD.MOV.U32 R36, RZ, RZ, RZ ;  /* 0x000000ffff247224 */ /* 0x000fe200078e00ff */
[-C--:B0-----:R-:W-:Y:S02]  /*12c0*/  IABS R35, R33.reuse ;  /* 0x0000002100237213 */ /* 0x081fe40000000000 */
[----:B------:R-:W-:Y:S02]  /*12d0*/  ISETP.NE.AND P4, PT, R33, RZ, PT ;  /* 0x000000ff2100720c */ /* 0x000fe40003f85270 */
[----:B------:R-:W0:Y:S01]  /*12e0*/  I2F.RP R31, R35 ;  /* 0x00000023001f7306 */ /* 0x000e220000209400 */
[----:B------:R-:W-:-:S07]  /*12f0*/  LOP3.LUT R34, RZ, R33, RZ, 0x33, !PT ;  /* 0x00000021ff227212 */ /* 0x000fce00078e33ff */
[----:B0-----:R-:W0:Y:S02]  /*1300*/  MUFU.RCP R31, R31 ;  /* 0x0000001f001f7308 */ /* 0x001e240000001000 */
[----:B0-----:R-:W-:-:S06]  /*1310*/  IADD3 R28, PT, PT, R31, 0xffffffe, RZ ;  /* 0x0ffffffe1f1c7810 */ /* 0x001fcc0007ffe0ff */
[----:B------:R0:W2:Y:S02]  /*1320*/  F2I.FTZ.U32.TRUNC.NTZ R29, R28 ;  /* 0x0000001c001d7305 */ /* 0x0000a4000021f000 */
[----:B0-----:R-:W-:Y:S02]  /*1330*/  HFMA2 R28, -RZ, RZ, 0, 0 ;  /* 0x00000000ff1c7431 */ /* 0x001fe400000001ff */
[----:B--2---:R-:W-:-:S04]  /*1340*/  IMAD.MOV R30, RZ, RZ, -R29 ;  /* 0x000000ffff1e7224 */ /* 0x004fc800078e0a1d */
[----:B------:R-:W-:Y:S01]  /*1350*/  IMAD R27, R30, R35, RZ ;  /* 0x000000231e1b7224 */ /* 0x000fe200078e02ff */
[----:B------:R-:W-:-:S03]  /*1360*/  IABS R30, R14 ;  /* 0x0000000e001e7213 */ /* 0x000fc60000000000 */
[----:B------:R-:W-:Y:S01]  /*1370*/  IMAD.HI.U32 R27, R29, R27, R28 ;  /* 0x0000001b1d1b7227 */ /* 0x000fe200078e001c */
[----:B------:R-:W-:-:S04]  /*1380*/  LOP3.LUT R28, R33, 0x100, R8, 0x1e, !PT ;  /* 0x00000100211c7812 */ /* 0x000fc800078e1e08 */
[----:B------:R-:W-:Y:S01]  /*1390*/  ISETP.GE.AND P2, PT, R28, RZ, PT ;  /* 0x000000ff1c00720c */ /* 0x000fe20003f46270 */
[----:B------:R-:W-:-:S04]  /*13a0*/  IMAD.HI.U32 R27, R27, R30, RZ ;  /* 0x0000001e1b1b7227 */ /* 0x000fc800078e00ff */
[----:B------:R-:W-:-:S04]  /*13b0*/  IMAD.MOV R29, RZ, RZ, -R27 ;  /* 0x000000ffff1d7224 */ /* 0x000fc800078e0a1b */
[----:B------:R-:W-:-:S05]  /*13c0*/  IMAD R30, R35, R29, R30 ;  /* 0x0000001d231e7224 */ /* 0x000fca00078e021e */
[----:B------:R-:W-:-:S13]  /*13d0*/  ISETP.GT.U32.AND P1, PT, R35, R30, PT ;  /* 0x0000001e2300720c */ /* 0x000fda0003f24070 */
[----:B------:R-:W-:Y:S01]  /*13e0*/  @!P1 IADD3 R30, PT, PT, R30, -R35, RZ ;  /* 0x800000231e1e9210 */ /* 0x000fe20007ffe0ff */
[----:B------:R-:W-:-:S03]  /*13f0*/  @!P1 VIADD R27, R27, 0x1 ;  /* 0x000000011b1b9836 */ /* 0x000fc60000000000 */
[----:B------:R-:W-:-:S13]  /*1400*/  ISETP.GE.U32.AND P0, PT, R30, R35, PT ;  /* 0x000000231e00720c */ /* 0x000fda0003f06070 */
[----:B------:R-:W-:-:S05]  /*1410*/  @P0 IADD3 R27, PT, PT, R27, 0x1, RZ ;  /* 0x000000011b1b0810 */ /* 0x000fca0007ffe0ff */
[----:B------:R-:W-:-:S05]  /*1420*/  @!P2 IMAD.MOV R27, RZ, RZ, -R27 ;  /* 0x000000ffff1ba224 */ /* 0x000fca00078e0a1b */
[----:B------:R-:W-:Y:S02]  /*1430*/  SEL R31, R34, R27, !P4 ;  /* 0x0000001b221f7207 */ /* 0x000fe40006000000 */
[----:B------:R-:W-:Y:S02]  /*1440*/  MOV R27, 0x2edbe6ff ;  /* 0x2edbe6ff001b7802 */ /* 0x000fe40000000f00 */
        /* <DEDUP_REMOVED lines=15> */
[----:B0-----:R-:W-:-:S05]  /*1540*/  IMAD.WIDE R30, R27, 0x4, R30 ;  /* 0x000000041b1e7825 */ /* 0x001fca00078e021e */
        /* <DEDUP_REMOVED lines=10> */
.L_x_70:
[----:B------:R-:W0:Y:S02]  /*15f0*/  MUFU.RCP R27, R29 ;  /* 0x0000001d001b7308 */ /* 0x000e240000001000 */
[----:B0-----:R-:W-:-:S04]  /*1600*/  FFMA R28, R29, R27, -1 ;  /* 0xbf8000001d1c7423 */ /* 0x001fc8000000001b */
[----:B------:R-:W-:-:S04]  /*1610*/  FADD.FTZ R28, -R28, -RZ ;  /* 0x800000ff1c1c7221 */ /* 0x000fc80000010100 */
[----:B------:R-:W-:-:S07]  /*1620*/  FFMA R27, R27, R28, R27 ;  /* 0x0000001c1b1b7223 */ /* 0x000fce000000001b */
.L_x_71:
[----:B------:R-:W-:Y:S05]  /*1630*/  BSYNC.RECONVERGENT B2 ;  /* 0x0000000000027941 */ /* 0x000fea0003800200 */
.L_x_69:
[----:B------:R-:W-:Y:S05]  /*1640*/  BSYNC.RECONVERGENT B1 ;  /* 0x0000000000017941 */ /* 0x000fea0003800200 */
.L_x_68:
[----:B------:R-:W0:Y:S01]  /*1650*/  LDC R35, c[0x0][0x3ac] ;  /* 0x0000eb00ff237b82 */ /* 0x000e220000000800 */
[----:B------:R-:W-:Y:S01]  /*1660*/  HFMA2 R28, -RZ, RZ, 0, 0 ;  /* 0x00000000ff1c7431 */ /* 0x000fe200000001ff */
[----:B------:R-:W-:Y:S01]  /*1670*/  IABS R37, R15 ;  /* 0x0000000f00257213 */ /* 0x000fe20000000000 */
[----:B------:R-:W1:Y:S01]  /*1680*/  LDCU UR5, c[0x0][0x3a0] ;  /* 0x00007400ff0577ac */ /* 0x000e620008000800 */
[----:B------:R-:W-:Y:S01]  /*1690*/  BSSY.RECONVERGENT B1, `(.L_x_72) ;  /* 0x000003a000017945 */ /* 0x000fe20003800200 */
[----:B------:R-:W-:Y:S02]  /*16a0*/  MOV R38, RZ ;  /* 0x000000ff00267202 */ /* 0x000fe40000000f00 */
[-C--:B0-----:R-:W-:Y:S02]  /*16b0*/  IABS R34, R35.reuse ;  /* 0x0000002300227213 */ /* 0x081fe40000000000 */
[----:B------:R-:W-:Y:S02]  /*16c0*/  ISETP.NE.AND P4, PT, R35, RZ, PT ;  /* 0x000000ff2300720c */ /* 0x000fe40003f85270 */
[----:B------:R-:W0:Y:S01]  /*16d0*/  I2F.RP R30, R34 ;  /* 0x00000022001e7306 */ /* 0x000e220000209400 */
[----:B------:R-:W-:-:S07]  /*16e0*/  LOP3.LUT R39, RZ, R35, RZ, 0x33, !PT ;  /* 0x00000023ff277212 */ /* 0x000fce00078e33ff */
[----:B0-----:R-:W0:Y:S02]  /*16f0*/  MUFU.RCP R30, R30 ;  /* 0x0000001e001e7308 */ /* 0x001e240000001000 */
[----:B0-----:R-:W-:-:S06]  /*1700*/  IADD3 R31, PT, PT, R30, 0xffffffe, RZ ;  /* 0x0ffffffe1e1f7810 */ /* 0x001fcc0007ffe0ff */
[----:B------:R-:W0:Y:S02]  /*1710*/  F2I.FTZ.U32.TRUNC.NTZ R29, R31 ;  /* 0x0000001f001d7305 */ /* 0x000e24000021f000 */
[----:B0-----:R-:W-:-:S04]  /*1720*/  IMAD.MOV R33, RZ, RZ, -R29 ;  /* 0x000000ffff217224 */ /* 0x001fc800078e0a1d */
[----:B------:R-:W-:-:S04]  /*1730*/  IMAD R33, R33, R34, RZ ;  /* 0x0000002221217224 */ /* 0x000fc800078e02ff */
[----:B------:R-:W-:-:S04]  /*1740*/  IMAD.HI.U32 R28, R29, R33, R28 ;  /* 0x000000211d1c7227 */ /* 0x000fc800078e001c */
[----:B------:R-:W-:Y:S02]  /*1750*/  IMAD.MOV.U32 R29, RZ, RZ, R37 ;  /* 0x000000ffff1d7224 */ /* 0x000fe400078e0025 */
[----:B------:R-:W-:Y:S02]  /*1760*/  IMAD.MOV.U32 R37, RZ, RZ, 0x2edbe6ff ;  /* 0x2edbe6ffff257424 */ /* 0x000fe400078e00ff */
[----:B------:R-:W-:-:S05]  /*1770*/  IMAD.HI.U32 R28, R28, R29, RZ ;  /* 0x0000001d1c1c7227 */ /* 0x000fca00078e00ff */
[----:B------:R-:W-:-:S05]  /*1780*/  IADD3 R30, PT, PT, -R28, RZ, RZ ;  /* 0x000000ff1c1e7210 */ /* 0x000fca0007ffe1ff */
[----:B------:R-:W-:Y:S01]  /*1790*/  IMAD R29, R34, R30, R29 ;  /* 0x0000001e221d7224 */ /* 0x000fe200078e021d */
[----:B------:R-:W-:-:S04]  /*17a0*/  LOP3.LUT R30, R35, 0x140, R8, 0x1e, !PT ;  /* 0x00000140231e7812 */ /* 0x000fc800078e1e08 */
[----:B------:R-:W-:Y:S02]  /*17b0*/  ISETP.GT.U32.AND P1, PT, R34, R29, PT ;  /* 0x0000001d2200720c */ /* 0x000fe40003f24070 */
[----:B------:R-:W-:-:S11]  /*17c0*/  ISETP.GE.AND P2, PT, R30, RZ, PT ;  /* 0x000000ff1e00720c */ /* 0x000fd60003f46270 */
[----:B------:R-:W-:Y:S01]  /*17d0*/  @!P1 IMAD.IADD R29, R29, 0x1, -R34 ;  /* 0x000000011d1d9824 */ /* 0x000fe200078e0a22 */
[----:B------:R-:W-:-:S04]  /*17e0*/  @!P1 IADD3 R28, PT, PT, R28, 0x1, RZ ;  /* 0x000000011c1c9810 */ /* 0x000fc80007ffe0ff */
[----:B------:R-:W-:-:S13]  /*17f0*/  ISETP.GE.U32.AND P0, PT, R29, R34, PT ;  /* 0x000000221d00720c */ /* 0x000fda0003f06070 */
[----:B------:R-:W-:-:S05]  /*1800*/  @P0 VIADD R28, R28, 0x1 ;  /* 0x000000011c1c0836 */ /* 0x000fca0000000000 */
[----:B------:R-:W-:-:S04]  /*1810*/  @!P2 IADD3 R28, PT, PT, -R28, RZ, RZ ;  /* 0x000000ff1c1ca210 */ /* 0x000fc80007ffe1ff */
[----:B------:R-:W-:-:S04]  /*1820*/  SEL R33, R39, R28, !P4 ;  /* 0x0000001c27217207 */ /* 0x000fc80006000000 */
[----:B-1----:R-:W-:-:S13]  /*1830*/  ISETP.GE.AND P0, PT, R33, UR5, PT ;  /* 0x0000000521007c0c */ /* 0x002fda000bf06270 */
[----:B------:R-:W-:Y:S05]  /*1840*/  @P0 BRA `(.L_x_73) ;  /* 0x0000000000780947 */ /* 0x000fea0003800000 */
[----:B------:R-:W0:Y:S01]  /*1850*/  LDCU UR5, c[0x0][0x3a4] ;  /* 0x00007480ff0577ac */ /* 0x000e220008000800 */
[----:B------:R-:W-:Y:S01]  /*1860*/  ISETP.GE.AND P1, PT, R15, RZ, PT ;  /* 0x000000ff0f00720c */ /* 0x000fe20003f26270 */
[----:B------:R-:W1:Y:S01]  /*1870*/  LDC.64 R30, c[0x0][0x398] ;  /* 0x0000e600ff1e7b82 */ /* 0x000e620000000a00 */
[----:B------:R-:W-:Y:S01]  /*1880*/  IMAD.IADD R28, R29, 0x1, -R34 ;  /* 0x000000011d1c7824 */ /* 0x000fe200078e0a22 */
[----:B------:R-:W-:-:S04]  /*1890*/  ISETP.GT.U32.AND P0, PT, R34, R29, PT ;  /* 0x0000001d2200720c */ /* 0x000fc80003f04070 */
[----:B------:R-:W-:-:S06]  /*18a0*/  SEL R28, R28, R29, !P0 ;  /* 0x0000001d1c1c7207 */ /* 0x000fcc0004000000 */
[----:B------:R-:W-:-:S04]  /*18b0*/  @!P1 IADD3 R28, PT, PT, -R28, RZ, RZ ;  /* 0x000000ff1c1c9210 */ /* 0x000fc80007ffe1ff */
        /* <DEDUP_REMOVED lines=18> */
.L_x_74:
[----:B------:R-:W0:Y:S02]  /*19e0*/  MUFU.RCP R37, R30 ;  /* 0x0000001e00257308 */ /* 0x000e240000001000 */
[----:B0-----:R-:W-:-:S04]  /*19f0*/  FFMA R28, R30, R37, -1 ;  /* 0xbf8000001e1c7423 */ /* 0x001fc80000000025 */
[----:B------:R-:W-:-:S04]  /*1a00*/  FADD.FTZ R28, -R28, -RZ ;  /* 0x800000ff1c1c7221 */ /* 0x000fc80000010100 */
[----:B------:R-:W-:-:S07]  /*1a10*/  FFMA R37, R37, R28, R37 ;  /* 0x0000001c25257223 */ /* 0x000fce0000000025 */
.L_x_75:
[----:B------:R-:W-:Y:S05]  /*1a20*/  BSYNC.RECONVERGENT B2 ;  /* 0x0000000000027941 */ /* 0x000fea0003800200 */
.L_x_73:
[----:B------:R-:W-:Y:S05]  /*1a30*/  BSYNC.RECONVERGENT B1 ;  /* 0x0000000000017941 */ /* 0x000fea0003800200 */
.L_x_72:
        /* <DEDUP_REMOVED lines=57> */
.L_x_78:
[----:B------:R-:W0:Y:S02]  /*1dd0*/  MUFU.RCP R39, R30 ;  /* 0x0000001e00277308 */ /* 0x000e240000001000 */
[----:B0-----:R-:W-:-:S04]  /*1de0*/  FFMA R28, R30, R39, -1 ;  /* 0xbf8000001e1c7423 */ /* 0x001fc80000000027 */
[----:B------:R-:W-:-:S04]  /*1df0*/  FADD.FTZ R28, -R28, -RZ ;  /* 0x800000ff1c1c7221 */ /* 0x000fc80000010100 */
[----:B------:R-:W-:-:S07]  /*1e00*/  FFMA R39, R39, R28, R39 ;  /* 0x0000001c27277223 */ /* 0x000fce0000000027 */
.L_x_79:
[----:B------:R-:W-:Y:S05]  /*1e10*/  BSYNC.RECONVERGENT B2 ;  /* 0x0000000000027941 */ /* 0x000fea0003800200 */
.L_x_77:
[----:B------:R-:W-:Y:S05]  /*1e20*/  BSYNC.RECONVERGENT B1 ;  /* 0x0000000000017941 */ /* 0x000fea0003800200 */
.L_x_76:
[----:B------:R-:W0:Y:S01]  /*1e30*/  LDC R33, c[0x0][0x3ac] ;  /* 0x0000eb00ff217b82 */ /* 0x000e220000000800 */
[----:B------:R-:W-:Y:S01]  /*1e40*/  HFMA2 R28, -RZ, RZ, 0, 0 ;  /* 0x00000000ff1c7431 */ /* 0x000fe200000001ff */
[----:B------:R-:W-:Y:S01]  /*1e50*/  IABS R41, R17 ;  /* 0x0000001100297213 */ /* 0x000fe20000000000 */
[----:B------:R-:W1:Y:S01]  /*1e60*/  LDCU UR5, c[0x0][0x3a0] ;  /* 0x00007400ff0577ac */ /* 0x000e620008000800 */
[----:B------:R-:W-:Y:S01]  /*1e70*/  BSSY.RECONVERGENT B1, `(.L_x_80) ;  /* 0x000003a000017945 */ /* 0x000fe20003800200 */
[----:B------:R-:W-:Y:S02]  /*1e80*/  MOV R42, 0x2edbe6ff ;  /* 0x2edbe6ff002a7802 */ /* 0x000fe40000000f00 */
        /* <DEDUP_REMOVED lines=11> */
[----:B------:R-:W-:Y:S02]  /*1f40*/  IMAD.MOV.U32 R41, RZ, RZ, RZ ;  /* 0x000000ffff297224 */ /* 0x000fe400078e00ff */
        /* <DEDUP_REMOVED lines=39> */
.L_x_82:
[----:B------:R-:W0:Y:S02]  /*21c0*/  MUFU.RCP R42, R31 ;  /* 0x0000001f002a7308 */ /* 0x000e240000001000 */
[----:B0-----:R-:W-:-:S04]  /*21d0*/  FFMA R28, R31, R42, -1 ;  /* 0xbf8000001f1c7423 */ /* 0x001fc8000000002a */
[----:B------:R-:W-:-:S04]  /*21e0*/  FADD.FTZ R29, -R28, -RZ ;  /* 0x800000ff1c1d7221 */ /* 0x000fc80000010100 */
[----:B------:R-:W-:-:S07]  /*21f0*/  FFMA R42, R42, R29, R42 ;  /* 0x0000001d2a2a7223 */ /* 0x000fce000000002a */
.L_x_83:
[----:B------:R-:W-:Y:S05]  /*2200*/  BSYNC.RECONVERGENT B2 ;  /* 0x0000000000027941 */ /* 0x000fea0003800200 */
.L_x_81:
[----:B------:R-:W-:Y:S05]  /*2210*/  BSYNC.RECONVERGENT B1 ;  /* 0x0000000000017941 */ /* 0x000fea0003800200 */
.L_x_80:
[----:B------:R-:W0:Y:S01]  /*2220*/  LDCU UR7, c[0x0][0x3ac] ;  /* 0x00007580ff0777ac */ /* 0x000e220008000800 */
[----:B------:R-:W1:Y:S01]  /*2230*/  S2UR UR6, SR_CgaCtaId ;  /* 0x00000000000679c3 */ /* 0x000e620000008800 */
[----:B------:R-:W-:Y:S01]  /*2240*/  MOV R47, RZ ;  /* 0x000000ff002f7202 */ /* 0x000fe20000000f00 */
[----:B------:R-:W2:Y:S01]  /*2250*/  LDCU UR10, c[0x0][0x3a0] ;  /* 0x00007400ff0a77ac */ /* 0x000ea20008000800 */
[----:B------:R-:W-:Y:S01]  /*2260*/  UMOV UR5, 0x400 ;  /* 0x0000040000057882 */ /* 0x000fe20000000000 */
[----:B------:R-:W3:Y:S01]  /*2270*/  LDCU UR11, c[0x0][0x3a0] ;  /* 0x00007400ff0b77ac */ /* 0x000ee20008000800 */
[----:B0-----:R-:W0:Y:S01]  /*2280*/  I2F.U32.RP R30, UR7 ;  /* 0x00000007001e7d06 */ /* 0x001e220008209000 */
[----:B------:R-:W-:Y:S01]  /*2290*/  LOP3.LUT R45, RZ, UR7, RZ, 0x33, !PT ;  /* 0x00000007ff2d7c12 */ /* 0x000fe2000f8e33ff */
[----:B-1----:R-:W-:-:S06]  /*22a0*/  ULEA UR6, UR6, UR5, 0x18 ;  /* 0x0000000506067291 */ /* 0x002fcc000f8ec0ff */
[----:B0-----:R-:W0:Y:S02]  /*22b0*/  MUFU.RCP R30, R30 ;  /* 0x0000001e001e7308 */ /* 0x001e240000001000 */
[----:B0-----:R-:W-:-:S06]  /*22c0*/  IADD3 R28, PT, PT, R30, 0xffffffe, RZ ;  /* 0x0ffffffe1e1c7810 */ /* 0x001fcc0007ffe0ff */
[----:B------:R0:W1:Y:S02]  /*22d0*/  F2I.FTZ.U32.TRUNC.NTZ R29, R28 ;  /* 0x0000001c001d7305 */ /* 0x000064000021f000 */
[----:B0-----:R-:W-:Y:S02]  /*22e0*/  HFMA2 R28, -RZ, RZ, 0, 0 ;  /* 0x00000000ff1c7431 */ /* 0x001fe400000001ff */
[----:B-1----:R-:W-:-:S04]  /*22f0*/  IMAD.MOV R31, RZ, RZ, -R29 ;  /* 0x000000ffff1f7224 */ /* 0x002fc800078e0a1d */
[----:B------:R-:W-:-:S04]  /*2300*/  IMAD R31, R31, UR7, RZ ;  /* 0x000000071f1f7c24 */ /* 0x000fc8000f8e02ff */
[----:B------:R-:W-:-:S04]  /*2310*/  IMAD.HI.U32 R32, R29, R31, R28 ;  /* 0x0000001f1d207227 */ /* 0x000fc800078e001c */
[----:B------:R-:W-:Y:S02]  /*2320*/  VIADD R29, R9, 0x100 ;  /* 0x00000100091d7836 */ /* 0x000fe40000000000 */
[----:B------:R-:W-:-:S04]  /*2330*/  IMAD.HI.U32 R43, R32, R9, RZ ;  /* 0x00000009202b7227 */ /* 0x000fc800078e00ff */
[----:B------:R-:W-:Y:S01]  /*2340*/  IMAD.HI.U32 R32, R32, R29, RZ ;  /* 0x0000001d20207227 */ /* 0x000fe200078e00ff */
[----:B------:R-:W-:-:S03]  /*2350*/  IADD3 R30, PT, PT, -R43, RZ, RZ ;  /* 0x000000ff2b1e7210 */ /* 0x000fc60007ffe1ff */
[----:B------:R-:W-:Y:S02]  /*2360*/  IMAD.MOV R34, RZ, RZ, -R32 ;  /* 0x000000ffff227224 */ /* 0x000fe400078e0a20 */
[----:B------:R-:W-:Y:S02]  /*2370*/  IMAD R28, R30, UR7, R9 ;  /* 0x000000071e1c7c24 */ /* 0x000fe4000f8e0209 */
[----:B------:R-:W-:-:S03]  /*2380*/  IMAD R30, R34, UR7, R29 ;  /* 0x00000007221e7c24 */ /* 0x000fc6000f8e021d */
[----:B------:R-:W-:Y:S02]  /*2390*/  ISETP.GE.U32.AND P0, PT, R28, UR7, PT ;  /* 0x000000071c007c0c */ /* 0x000fe4000bf06070 */
[----:B------:R-:W-:-:S11]  /*23a0*/  ISETP.GE.U32.AND P2, PT, R30, UR7, PT ;  /* 0x000000071e007c0c */ /* 0x000fd6000bf46070 */
[----:B------:R-:W-:Y:S02]  /*23b0*/  @P0 IADD3 R28, PT, PT, R28, -UR7, RZ ;  /* 0x800000071c1c0c10 */ /* 0x000fe4000fffe0ff */
[----:B------:R-:W-:Y:S01]  /*23c0*/  @P2 VIADD R30, R30, -UR7 ;  /* 0x800000071e1e2c36 */ /* 0x000fe20008000000 */
[----:B------:R-:W-:Y:S01]  /*23d0*/  @P0 IADD3 R43, PT, PT, R43, 0x1, RZ ;  /* 0x000000012b2b0810 */ /* 0x000fe20007ffe0ff */
[----:B------:R-:W-:Y:S01]  /*23e0*/  @P2 VIADD R32, R32, 0x1 ;  /* 0x0000000120202836 */ /* 0x000fe20000000000 */
[----:B------:R-:W-:Y:S02]  /*23f0*/  ISETP.GE.U32.AND P1, PT, R28, UR7, PT ;  /* 0x000000071c007c0c */ /* 0x000fe4000bf26070 */
[----:B------:R-:W-:Y:S02]  /*2400*/  ISETP.GE.U32.AND P4, PT, R30, UR7, PT ;  /* 0x000000071e007c0c */ /* 0x000fe4000bf86070 */
[----:B------:R-:W-:-:S09]  /*2410*/  ISETP.NE.U32.AND P0, PT, RZ, UR7, PT ;  /* 0x00000007ff007c0c */ /* 0x000fd2000bf05070 */
[----:B------:R-:W-:Y:S02]  /*2420*/  @P1 IADD3 R43, PT, PT, R43, 0x1, RZ ;  /* 0x000000012b2b1810 */ /* 0x000fe40007ffe0ff */
[----:B------:R-:W-:Y:S02]  /*2430*/  @P4 VIADD R32, R32, 0x1 ;  /* 0x0000000120204836 */ /* 0x000fe40000000000 */
[----:B------:R-:W-:-:S03]  /*2440*/  SEL R43, R45, R43, !P0 ;  /* 0x0000002b2d2b7207 */ /* 0x000fc60004000000 */
[----:B------:R-:W-:Y:S02]  /*2450*/  SEL R45, R45, R32, !P0 ;  /* 0x000000202d2d7207 */ /* 0x000fe40004000000 */
[----:B------:R-:W-:Y:S01]  /*2460*/  IMAD.MOV R46, RZ, RZ, -R43 ;  /* 0x000000ffff2e7224 */ /* 0x000fe200078e0a2b */
[----:B--2---:R-:W-:Y:S02]  /*2470*/  ISETP.GE.AND P0, PT, R43, UR10, PT ;  /* 0x0000000a2b007c0c */ /* 0x004fe4000bf06270 */
[----:B------:R-:W-:Y:S01]  /*2480*/  IADD3 R44, PT, PT, -R45, RZ, RZ ;  /* 0x000000ff2d2c7210 */ /* 0x000fe20007ffe1ff */
[----:B------:R-:W-:-:S04]  /*2490*/  IMAD R46, R46, UR7, R9 ;  /* 0x000000072e2e7c24 */ /* 0x000fc8000f8e0209 */
[----:B---3--:R-:W-:-:S07]  /*24a0*/  IMAD R44, R44, UR7, R29 ;  /* 0x000000072c2c7c24 */ /* 0x008fce000f8e021d */
.L_x_84:
[----:B------:R-:W-:Y:S01]  /*24b0*/  ISETP.GE.AND P1, PT, R45, UR11, PT ;  /* 0x0000000b2d007c0c */ /* 0x000fe2000bf26270 */
[----:B0-----:R-:W0:Y:S01]  /*24c0*/  @!P0 LDC.64 R28, c[0x0][0x3a8] ;  /* 0x0000ea00ff1c8b82 */ /* 0x001e220000000a00 */
[----:B------:R-:W-:-:S07]  /*24d0*/  IMAD R48, R0, 0x90, R47 ;  /* 0x0000009000307824 */ /* 0x000fce00078e022f */
[----:B------:R-:W1:Y:S08]  /*24e0*/  @!P0 LDC.64 R32, c[0x0][0x388] ;  /* 0x0000e200ff208b82 */ /* 0x000e700000000a00 */
[----:B------:R-:W2:Y:S08]  /*24f0*/  @!P1 LDC.64 R30, c[0x0][0x3a8] ;  /* 0x0000ea00ff1e9b82 */ /* 0x000eb00000000a00 */
[----:B------:R-:W3:Y:S01]  /*2500*/  @!P1 LDC.64 R34, c[0x0][0x388] ;  /* 0x0000e200ff229b82 */ /* 0x000ee20000000a00 */
[----:B0-----:R-:W-:-:S04]  /*2510*/  @!P0 IMAD R28, R43, R28, R48 ;  /* 0x0000001c2b1c8224 */ /* 0x001fc800078e0230 */
[----:B------:R-:W-:-:S04]  /*2520*/  @!P0 IMAD R29, R28, R29, R46 ;  /* 0x0000001d1c1d8224 */ /* 0x000fc800078e022e */
[----:B-1----:R-:W-:-:S04]  /*2530*/  @!P0 IMAD.WIDE R32, R29, 0x4, R32 ;  /* 0x000000041d208825 */ /* 0x002fc800078e0220 */
[----:B------:R-:W-:Y:S02]  /*2540*/  IMAD.MOV.U32 R29, RZ, RZ, RZ ;  /* 0x000000ffff1d7224 */ /* 0x000fe400078e00ff */
[----:B--2---:R-:W-:-:S04]  /*2550*/  @!P1 IMAD R30, R45, R30, R48 ;  /* 0x0000001e2d1e9224 */ /* 0x004fc800078e0230 */
[----:B------:R-:W2:Y:S01]  /*2560*/  @!P0 LDG.E.CONSTANT R29, desc[UR8][R32.64] ;  /* 0x00000008201d8981 */ /* 0x000ea2000c1e9900 */
[----:B------:R-:W-:-:S04]  /*2570*/  @!P1 IMAD R31, R30, R31, R44 ;  /* 0x0000001f1e1f9224 */ /* 0x000fc800078e022c */
[----:B---3--:R-:W-:Y:S01]  /*2580*/  @!P1 IMAD.WIDE R34, R31, 0x4, R34 ;  /* 0x000000041f229825 */ /* 0x008fe200078e0222 */
[----:B------:R-:W-:-:S06]  /*2590*/  MOV R31, RZ ;  /* 0x000000ff001f7202 */ /* 0x000fcc0000000f00 */
[----:B------:R-:W3:Y:S01]  /*25a0*/  @!P1 LDG.E.CONSTANT R31, desc[UR8][R34.64] ;  /* 0x00000008221f9981 */ /* 0x000ee2000c1e9900 */
[----:B------:R-:W-:-:S05]  /*25b0*/  IMAD R28, R4, 0x90, R47 ;  /* 0x00000090041c7824 */ /* 0x000fca00078e022f */
[----:B------:R-:W-:-:S06]  /*25c0*/  LEA R48, R28, UR6, 0x2 ;  /* 0x000000061c307c11 */ /* 0x000fcc000f8e10ff */
[----:B------:R-:W-:Y:S04]  /*25d0*/  LDS R48, [R48] ;  /* 0x0000000030307984 */ /* 0x000fe80000000800 */
[----:B--2---:R-:W-:Y:S04]  /*25e0*/  STS [R6+UR4], R29 ;  /* 0x0000001d06007988 */ /* 0x004fe80008000804 */
[----:B---3--:R-:W-:Y:S01]  /*25f0*/  STS [R6+UR4+0x400], R31 ;  /* 0x0004001f06007988 */ /* 0x008fe20008000804 */
[----:B------:R-:W-:Y:S06]  /*2600*/  BAR.SYNC.DEFER_BLOCKING 0x0 ;  /* 0x0000000000007b1d */ /* 0x000fec0000010000 */
[----:B------:R-:W0:Y:S04]  /*2610*/  LDS R55, [R11+UR4] ;  /* 0x000000040b377984 */ /* 0x000e280008000800 */
[----:B------:R-:W1:Y:S04]  /*2620*/  LDS R53, [R11+UR4+0x100] ;  /* 0x000100040b357984 */ /* 0x000e680008000800 */
[----:B------:R-:W-:Y:S04]  /*2630*/  LDS R35, [R11+UR4+0x300] ;  /* 0x000300040b237984 */ /* 0x000fe80008000800 */
[----:B------:R-:W-:Y:S04]  /*2640*/  LDS R33, [R11+UR4+0x500] ;  /* 0x000500040b217984 */ /* 0x000fe80008000800 */
[----:B------:R-:W-:Y:S04]  /*2650*/  LDS R29, [R11+UR4+0x600] ;  /* 0x000600040b1d7984 */ /* 0x000fe80008000800 */
[----:B------:R-:W-:Y:S01]  /*2660*/  LDS R31, [R11+UR4+0x700] ;  /* 0x000700040b1f7984 */ /* 0x000fe20008000800 */
[----:B0-----:R-:W-:-:S04]  /*2670*/  FADD R49, R48, -R55 ;  /* 0x8000003730317221 */ /* 0x001fc80000000000 */
[----:B------:R-:W-:Y:S01]  /*2680*/  FMUL R32, |R49|, R18 ;  /* 0x0000001231207220 */ /* 0x000fe20000400200 */
[----:B-1----:R-:W-:Y:S01]  /*2690*/  FADD R30, R48, -R53 ;  /* 0x80000035301e7221 */ /* 0x002fe20000000000 */
[----:B------:R-:W0:Y:S03]  /*26a0*/  LDS R49, [R11+UR4+0x200] ;  /* 0x000200040b317984 */ /* 0x000e260008000800 */
[----:B------:R-:W-:Y:S01]  /*26b0*/  FSETP.GEU.AND P1, PT, |R32|, 1.175494350822287508e-38, PT ;  /* 0x008000002000780b */ /* 0x000fe20003f2e200 */
[----:B------:R-:W-:Y:S02]  /*26c0*/  FMUL R50, |R30|, R21 ;  /* 0x000000151e327220 */ /* 0x000fe40000400200 */
[----:B------:R-:W1:Y:S10]  /*26d0*/  LDS R30, [R11+UR4+0x400] ;  /* 0x000400040b1e7984 */ /* 0x000e740008000800 */
[----:B------:R-:W-:-:S04]  /*26e0*/  @!P1 FMUL R32, R32, 16777216 ;  /* 0x4b80000020209820 */ /* 0x000fc80000400000 */
[----:B------:R-:W2:Y:S01]  /*26f0*/  MUFU.LG2 R34, R32 ;  /* 0x0000002000227308 */ /* 0x000ea20000000c00 */
[----:B------:R-:W-:Y:S01]  /*2700*/  FSETP.GEU.AND P2, PT, |R50|, 1.175494350822287508e-38, PT ;  /* 0x008000003200780b */ /* 0x000fe20003f4e200 */
[----:B--2---:R-:W-:-:S12]  /*2710*/  @!P1 FADD R34, R34, -24 ;  /* 0xc1c0000022229421 */ /* 0x004fd80000000000 */
[----:B------:R-:W-:Y:S01]  /*2720*/  @!P2 FMUL R50, R50, 16777216 ;  /* 0x4b8000003232a820 */ /* 0x000fe20000400000 */
[----:B------:R-:W-:-:S03]  /*2730*/  FMUL R34, R7, R34 ;  /* 0x0000002207227220 */ /* 0x000fc60000400000 */
[----:B------:R-:W2:Y:S02]  /*2740*/  MUFU.LG2 R52, R50 ;  /* 0x0000003200347308 */ /* 0x000ea40000000c00 */
[----:B------:R-:W-:Y:S01]  /*2750*/  FSETP.GEU.AND P6, PT, R34, -126, PT ;  /* 0xc2fc00002200780b */ /* 0x000fe20003fce000 */
[----:B0-----:R-:W-:-:S12]  /*2760*/  FADD R32, R48, -R49 ;  /* 0x8000003130207221 */ /* 0x001fd80000000000 */
[----:B------:R-:W-:Y:S01]  /*2770*/  @!P6 FMUL R34, R34, 0.5 ;  /* 0x3f0000002222e820 */ /* 0x000fe20000400000 */
[----:B--2---:R-:W-:-:S03]  /*2780*/  @!P2 FADD R52, R52, -24 ;  /* 0xc1c000003434a421 */ /* 0x004fc60000000000 */
[----:B------:R-:W0:Y:S01]  /*2790*/  MUFU.EX2 R57, R34 ;  /* 0x0000002200397308 */ /* 0x000e220000000800 */
[----:B------:R-:W-:Y:S01]  /*27a0*/  FMUL R51, R7, R52 ;  /* 0x0000003407337220 */ /* 0x000fe20000400000 */
[----:B------:R-:W-:Y:S01]  /*27b0*/  FADD R52, R48, -R35 ;  /* 0x8000002330347221 */ /* 0x000fe20000000000 */
[----:B------:R-:W-:-:S03]  /*27c0*/  FMUL R56, |R32|, R23 ;  /* 0x0000001720387220 */ /* 0x000fc60000400200 */
[----:B------:R-:W-:Y:S01]  /*27d0*/  FMUL R50, |R52|, R25 ;  /* 0x0000001934327220 */ /* 0x000fe20000400200 */
[----:B-1----:R-:W-:Y:S01]  /*27e0*/  FADD R52, R48, -R30 ;  /* 0x8000001e30347221 */ /* 0x002fe20000000000 */
[----:B------:R-:W-:Y:S02]  /*27f0*/  FSETP.GEU.AND P2, PT, R51, -126, PT ;  /* 0xc2fc00003300780b */ /* 0x000fe40003f4e000 */
[----:B------:R-:W-:Y:S01]  /*2800*/  FSETP.GEU.AND P4, PT, |R56|, 1.175494350822287508e-38, PT ;  /* 0x008000003800780b */ /* 0x000fe20003f8e200 */
[----:B------:R-:W-:Y:S01]  /*2810*/  FMUL R52, |R52|, R27 ;  /* 0x0000001b34347220 */ /* 0x000fe20000400200 */
[----:B------:R-:W-:Y:S01]  /*2820*/  FSETP.GEU.AND P5, PT, |R50|, 1.175494350822287508e-38, PT ;  /* 0x008000003200780b */ /* 0x000fe20003fae200 */
[----:B0-----:R-:W-:-:S03]  /*2830*/  @!P6 FMUL R57, R57, R57 ;  /* 0x000000393939e220 */ /* 0x001fc60000400000 */
[----:B------:R-:W-:Y:S01]  /*2840*/  FSETP.GEU.AND P6, PT, |R52|, 1.175494350822287508e-38, PT ;  /* 0x008000003400780b */ /* 0x000fe20003fce200 */
[----:B------:R-:W-:-:S04]  /*2850*/  FADD R54, R48, -R33 ;  /* 0x8000002130367221 */ /* 0x000fc80000000000 */
[----:B------:R-:W-:Y:S02]  /*2860*/  @!P2 FMUL R51, R51, 0.5 ;  /* 0x3f0000003333a820 */ /* 0x000fe40000400000 */
[----:B------:R-:W-:Y:S02]  /*2870*/  @!P4 FMUL R56, R56, 16777216 ;  /* 0x4b8000003838c820 */ /* 0x000fe40000400000 */
[----:B------:R-:W-:Y:S01]  /*2880*/  @!P5 FMUL R50, R50, 16777216 ;  /* 0x4b8000003232d820 */ /* 0x000fe20000400000 */
[----:B-----5:R-:W-:Y:S01]  /*2890*/  FMUL R32, R57, R20 ;  /* 0x0000001439207220 */ /* 0x020fe20000400000 */
[----:B------:R-:W0:Y:S01]  /*28a0*/  MUFU.EX2 R51, R51 ;  /* 0x0000003300337308 */ /* 0x000e220000000800 */
[----:B------:R-:W-:Y:S01]  /*28b0*/  FMUL R57, |R54|, R37 ;  /* 0x0000002536397220 */ /* 0x000fe20000400200 */
[----:B------:R-:W-:Y:S01]  /*28c0*/  FSETP.GT.AND P1, PT, R48, R55, PT ;  /* 0x000000373000720b */ /* 0x000fe20003f24000 */
[----:B------:R-:W-:-:S05]  /*28d0*/  @!P6 FMUL R52, R52, 16777216 ;  /* 0x4b8000003434e820 */ /* 0x000fca0000400000 */
[----:B------:R-:W1:Y:S01]  /*28e0*/  MUFU.LG2 R34, R56 ;  /* 0x0000003800227308 */ /* 0x000e620000000c00 */
[----:B------:R-:W-:Y:S02]  /*28f0*/  FSEL R32, R32, -R32, P1 ;  /* 0x8000002020207208 */ /* 0x000fe40000800000 */
[----:B------:R-:W-:-:S05]  /*2900*/  FSETP.GEU.AND P1, PT, |R57|, 1.175494350822287508e-38, PT ;  /* 0x008000003900780b */ /* 0x000fca0003f2e200 */
[----:B------:R-:W2:Y:S01]  /*2910*/  MUFU.LG2 R54, R50 ;  /* 0x0000003200367308 */ /* 0x000ea20000000c00 */
[C---:B------:R-:W-:Y:S01]  /*2920*/  FADD R58, R48.reuse, -R29 ;  /* 0x8000001d303a7221 */ /* 0x040fe20000000000 */
[----:B------:R-:W-:-:S06]  /*2930*/  FADD R59, R48, -R31 ;  /* 0x8000001f303b7221 */ /* 0x000fcc0000000000 */
[----:B------:R-:W3:Y:S01]  /*2940*/  MUFU.LG2 R52, R52 ;  /* 0x0000003400347308 */ /* 0x000ee20000000c00 */
[----:B------:R-:W-:Y:S01]  /*2950*/  FMUL R55, |R58|, R39 ;  /* 0x000000273a377220 */ /* 0x000fe20000400200 */
[----:B------:R-:W-:Y:S01]  /*2960*/  FMUL R59, |R59|, R42 ;  /* 0x0000002a3b3b7220 */ /* 0x000fe20000400200 */
[----:B0-----:R-:W-:Y:S01]  /*2970*/  @!P2 FMUL R51, R51, R51 ;  /* 0x000000333333a220 */ /* 0x001fe20000400000 */
[----:B-1----:R-:W-:Y:S02]  /*2980*/  @!P4 FADD R34, R34, -24 ;  /* 0xc1c000002222c421 */ /* 0x002fe40000000000 */
[----:B------:R-:W-:Y:S01]  /*2990*/  FSETP.GEU.AND P2, PT, |R55|, 1.175494350822287508e-38, PT ;  /* 0x008000003700780b */ /* 0x000fe20003f4e200 */
[----:B------:R-:W-:Y:S01]  /*29a0*/  @!P1 FMUL R57, R57, 16777216 ;  /* 0x4b80000039399820 */ /* 0x000fe20000400000 */
[----:B------:R-:W-:Y:S01]  /*29b0*/  FSETP.GEU.AND P4, PT, |R59|, 1.175494350822287508e-38, PT ;  /* 0x008000003b00780b */ /* 0x000fe20003f8e200 */
[----:B--2---:R-:W-:Y:S01]  /*29c0*/  @!P5 FADD R54, R54, -24 ;  /* 0xc1c000003636d421 */ /* 0x004fe20000000000 */
[----:B------:R-:W-:Y:S01]  /*29d0*/  FSETP.GT.AND P5, PT, R48, R53, PT ;  /* 0x000000353000720b */ /* 0x000fe20003fa4000 */
[----:B------:R-:W-:Y:S01]  /*29e0*/  FMUL R53, R7, R34 ;  /* 0x0000002207357220 */ /* 0x000fe20000400000 */
[----:B------:R-:W0:Y:S01]  /*29f0*/  MUFU.LG2 R50, R57 ;  /* 0x0000003900327308 */ /* 0x000e220000000c00 */
[----:B---3--:R-:W-:-:S03]  /*2a00*/  @!P6 FADD R52, R52, -24 ;  /* 0xc1c000003434e421 */ /* 0x008fc60000000000 */
[----:B------:R-:W-:-:S03]  /*2a10*/  FSETP.GEU.AND P6, PT, R53, -126, PT ;  /* 0xc2fc00003500780b */ /* 0x000fc60003fce000 */
[----:B------:R-:W-:Y:S02]  /*2a20*/  @!P2 FMUL R55, R55, 16777216 ;  /* 0x4b8000003737a820 */ /* 0x000fe40000400000 */
[----:B------:R-:W-:Y:S02]  /*2a30*/  @!P4 FMUL R59, R59, 16777216 ;  /* 0x4b8000003b3bc820 */ /* 0x000fe40000400000 */
[----:B------:R1:W2:Y:S01]  /*2a40*/  MUFU.LG2 R56, R55 ;  /* 0x0000003700387308 */ /* 0x0002a20000000c00 */
[----:B------:R-:W-:-:S07]  /*2a50*/  FMUL R54, R7, R54 ;  /* 0x0000003607367220 */ /* 0x000fce0000400000 */
[----:B------:R-:W3:Y:S01]  /*2a60*/  MUFU.LG2 R34, R59 ;  /* 0x0000003b00227308 */ /* 0x000ee20000000c00 */
[----:B------:R-:W-:Y:S01]  /*2a70*/  @!P6 FMUL R53, R53, 0.5 ;  /* 0x3f0000003535e820 */ /* 0x000fe20000400000 */
[----:B0-----:R-:W-:Y:S01]  /*2a80*/  @!P1 FADD R50, R50, -24 ;  /* 0xc1c0000032329421 */ /* 0x001fe20000000000 */
[----:B------:R-:W-:Y:S01]  /*2a90*/  FSETP.GEU.AND P1, PT, R54, -126, PT ;  /* 0xc2fc00003600780b */ /* 0x000fe20003f2e000 */
[----:B------:R-:W-:-:S04]  /*2aa0*/  FMUL R52, R7, R52 ;  /* 0x0000003407347220 */ /* 0x000fc80000400000 */
[----:B------:R-:W0:Y:S01]  /*2ab0*/  MUFU.EX2 R53, R53 ;  /* 0x0000003500357308 */ /* 0x000e220000000800 */
[----:B------:R-:W-:Y:S01]  /*2ac0*/  FMUL R51, R51, R22 ;  /* 0x0000001633337220 */ /* 0x000fe20000400000 */
[----:B-1----:R-:W-:Y:S01]  /*2ad0*/  FMUL R55, R7, R50 ;  /* 0x0000003207377220 */ /* 0x002fe20000400000 */
[----:B--2---:R-:W-:Y:S01]  /*2ae0*/  @!P2 FADD R56, R56, -24 ;  /* 0xc1c000003838a421 */ /* 0x004fe20000000000 */
[----:B------:R-:W-:Y:S02]  /*2af0*/  FSETP.GEU.AND P2, PT, R52, -126, PT ;  /* 0xc2fc00003400780b */ /* 0x000fe40003f4e000 */
[----:B------:R-:W-:Y:S01]  /*2b00*/  FSEL R50, R51, -R51, P5 ;  /* 0x8000003333327208 */ /* 0x000fe20002800000 */
[----:B------:R-:W-:Y:S01]  /*2b10*/  FMUL R56, R7, R56 ;  /* 0x0000003807387220 */ /* 0x000fe20000400000 */
[----:B------:R-:W-:Y:S01]  /*2b20*/  @!P1 FMUL R54, R54, 0.5 ;  /* 0x3f00000036369820 */ /* 0x000fe20000400000 */
[----:B---3--:R-:W-:Y:S01]  /*2b30*/  @!P4 FADD R34, R34, -24 ;  /* 0xc1c000002222c421 */ /* 0x008fe20000000000 */
[----:B------:R-:W-:-:S02]  /*2b40*/  FSETP.GEU.AND P5, PT, R55, -126, PT ;  /* 0xc2fc00003700780b */ /* 0x000fc40003fae000 */
[----:B------:R-:W1:Y:S01]  /*2b50*/  MUFU.EX2 R57, R54 ;  /* 0x0000003600397308 */ /* 0x000e620000000800 */
[----:B------:R-:W-:Y:S01]  /*2b60*/  FMUL R34, R7, R34 ;  /* 0x0000002207227220 */ /* 0x000fe20000400000 */
[----:B------:R-:W-:Y:S01]  /*2b70*/  FSETP.GEU.AND P4, PT, R56, -126, PT ;  /* 0xc2fc00003800780b */ /* 0x000fe20003f8e000 */
[----:B0-----:R-:W-:-:S03]  /*2b80*/  @!P6 FMUL R53, R53, R53 ;  /* 0x000000353535e220 */ /* 0x001fc60000400000 */
[----:B------:R-:W-:Y:S01]  /*2b90*/  FSETP.GEU.AND P6, PT, R34, -126, PT ;  /* 0xc2fc00002200780b */ /* 0x000fe20003fce000 */
[----:B------:R-:W-:-:S04]  /*2ba0*/  @!P2 FMUL R52, R52, 0.5 ;  /* 0x3f0000003434a820 */ /* 0x000fc80000400000 */
[----:B------:R-:W-:Y:S01]  /*2bb0*/  @!P5 FMUL R55, R55, 0.5 ;  /* 0x3f0000003737d820 */ /* 0x000fe20000400000 */
[----:B------:R-:W0:Y:S03]  /*2bc0*/  MUFU.EX2 R51, R52 ;  /* 0x0000003400337308 */ /* 0x000e260000000800 */
[----:B------:R-:W-:Y:S01]  /*2bd0*/  @!P4 FMUL R56, R56, 0.5 ;  /* 0x3f0000003838c820 */ /* 0x000fe20000400000 */
[----:B-1----:R-:W-:-:S04]  /*2be0*/  @!P1 FMUL R57, R57, R57 ;  /* 0x0000003939399220 */ /* 0x002fc80000400000 */
[----:B------:R-:W1:Y:S01]  /*2bf0*/  MUFU.EX2 R55, R55 ;  /* 0x0000003700377308 */ /* 0x000e620000000800 */
[----:B------:R-:W-:Y:S01]  /*2c00*/  @!P6 FMUL R34, R34, 0.5 ;  /* 0x3f0000002222e820 */ /* 0x000fe20000400000 */
[----:B------:R-:W-:Y:S01]  /*2c10*/  FSETP.GT.AND P1, PT, R48, R49, PT ;  /* 0x000000313000720b */ /* 0x000fe20003f24000 */
[----:B------:R-:W-:-:S05]  /*2c20*/  FMUL R53, R53, R24 ;  /* 0x0000001835357220 */ /* 0x000fca0000400000 */
[----:B------:R-:W2:Y:S01]  /*2c30*/  MUFU.EX2 R49, R56 ;  /* 0x0000003800317308 */ /* 0x000ea20000000800 */
[----:B------:R-:W-:Y:S01]  /*2c40*/  FADD R59, RZ, R32 ;  /* 0x00000020ff3b7221 */ /* 0x000fe20000000000 */
[----:B------:R-:W-:Y:S01]  /*2c50*/  FMUL R57, R57, R26 ;  /* 0x0000001a39397220 */ /* 0x000fe20000400000 */
[----:B------:R-:W-:-:S05]  /*2c60*/  FSEL R53, R53, -R53, P1 ;  /* 0x8000003535357208 */ /* 0x000fca0000800000 */
[----:B------:R-:W3:Y:S01]  /*2c70*/  MUFU.EX2 R34, R34 ;  /* 0x0000002200227308 */ /* 0x000ee20000000800 */
[C---:B------:R-:W-:Y:S01]  /*2c80*/  FSETP.GT.AND P1, PT, R48.reuse, R35, PT ;  /* 0x000000233000720b */ /* 0x040fe20003f24000 */
[----:B0-----:R-:W-:Y:S01]  /*2c90*/  @!P2 FMUL R51, R51, R51 ;  /* 0x000000333333a220 */ /* 0x001fe20000400000 */
[----:B------:R-:W-:Y:S01]  /*2ca0*/  FADD R50, R59, R50 ;  /* 0x000000323b327221 */ /* 0x000fe20000000000 */
[----:B-1----:R-:W-:Y:S01]  /*2cb0*/  @!P5 FMUL R55, R55, R55 ;  /* 0x000000373737d220 */ /* 0x002fe20000400000 */
[----:B------:R-:W-:Y:S01]  /*2cc0*/  FSEL R57, R57, -R57, P1 ;  /* 0x8000003939397208 */ /* 0x000fe20000800000 */
[----:B------:R-:W-:Y:S01]  /*2cd0*/  FMUL R51, R51, R36 ;  /* 0x0000002433337220 */ /* 0x000fe20000400000 */
[----:B------:R-:W-:Y:S01]  /*2ce0*/  FSETP.GT.AND P1, PT, R48, R30, PT ;  /* 0x0000001e3000720b */ /* 0x000fe20003f24000 */
[----:B------:R-:W-:Y:S01]  /*2cf0*/  FADD R50, R50, R53 ;  /* 0x0000003532327221 */ /* 0x000fe20000000000 */
[----:B--2---:R-:W-:Y:S01]  /*2d00*/  @!P4 FMUL R49, R49, R49 ;  /* 0x000000313131c220 */ /* 0x004fe20000400000 */
[----:B------:R-:W-:Y:S01]  /*2d10*/  FMUL R55, R55, R38 ;  /* 0x0000002637377220 */ /* 0x000fe20000400000 */
[----:B------:R-:W-:Y:S01]  /*2d20*/  FSETP.GT.AND P2, PT, R48, R33, PT ;  /* 0x000000213000720b */ /* 0x000fe20003f44000 */
[----:B------:R-:W-:Y:S01]  /*2d30*/  FADD R50, R50, R57 ;  /* 0x0000003932327221 */ /* 0x000fe20000000000 */
[----:B------:R-:W-:Y:S01]  /*2d40*/  FSEL R51, R51, -R51, P1 ;  /* 0x8000003333337208 */ /* 0x000fe20000800000 */
[----:B------:R-:W-:Y:S01]  /*2d50*/  FMUL R49, R49, R40 ;  /* 0x0000002831317220 */ /* 0x000fe20000400000 */
[----:B------:R-:W-:Y:S01]  /*2d60*/  FSETP.GT.AND P1, PT, R48, R29, PT ;  /* 0x0000001d3000720b */ /* 0x000fe20003f24000 */
[----:B---3--:R-:W-:Y:S01]  /*2d70*/  @!P6 FMUL R34, R34, R34 ;  /* 0x000000222222e220 */ /* 0x008fe20000400000 */
[----:B------:R-:W-:Y:S01]  /*2d80*/  FSEL R55, R55, -R55, P2 ;  /* 0x8000003737377208 */ /* 0x000fe20001000000 */
[----:B------:R-:W-:Y:S01]  /*2d90*/  FADD R50, R50, R51 ;  /* 0x0000003332327221 */ /* 0x000fe20000000000 */
[----:B------:R-:W-:Y:S01]  /*2da0*/  FSETP.GT.AND P2, PT, R48, R31, PT ;  /* 0x0000001f3000720b */ /* 0x000fe20003f44000 */
[----:B------:R-:W-:Y:S01]  /*2db0*/  FMUL R34, R34, R41 ;  /* 0x0000002922227220 */ /* 0x000fe20000400000 */
[----:B------:R-:W-:Y:S01]  /*2dc0*/  FSEL R49, R49, -R49, P1 ;  /* 0x8000003131317208 */ /* 0x000fe20000800000 */
[----:B------:R-:W-:-:S03]  /*2dd0*/  FADD R50, R50, R55 ;  /* 0x0000003732327221 */ /* 0x000fc60000000000 */
[----:B------:R-:W-:Y:S01]  /*2de0*/  FSEL R34, R34, -R34, P2 ;  /* 0x8000002222227208 */ /* 0x000fe20001000000 */
[----:B------:R-:W-:-:S04]  /*2df0*/  FADD R49, R50, R49 ;  /* 0x0000003132317221 */ /* 0x000fc80000000000 */
[----:B------:R-:W-:-:S05]  /*2e00*/  FADD R34, R49, R34 ;  /* 0x0000002231227221 */ /* 0x000fca0000000000 */
[----:B------:R-:W0:Y:S02]  /*2e10*/  SHFL.BFLY PT, R29, R34, 0x1, 0x1f ;  /* 0x0c201f00221d7f89 */ /* 0x000e2400000e0000 */
[----:B0-----:R-:W-:-:S05]  /*2e20*/  FADD R29, R34, R29 ;  /* 0x0000001d221d7221 */ /* 0x001fca0000000000 */
[----:B------:R-:W0:Y:S02]  /*2e30*/  SHFL.BFLY PT, R30, R29, 0x2, 0x1f ;  /* 0x0c401f001d1e7f89 */ /* 0x000e2400000e0000 */
[----:B0-----:R-:W-:-:S05]  /*2e40*/  FADD R30, R29, R30 ;  /* 0x0000001e1d1e7221 */ /* 0x001fca0000000000 */
[----:B------:R-:W0:Y:S02]  /*2e50*/  SHFL.BFLY PT, R31, R30, 0x4, 0x1f ;  /* 0x0c801f001e1f7f89 */ /* 0x000e2400000e0000 */
[----:B0-----:R-:W-:-:S05]  /*2e60*/  FADD R31, R30, R31 ;  /* 0x0000001f1e1f7221 */ /* 0x001fca0000000000 */
[----:B------:R-:W0:Y:S01]  /*2e70*/  SHFL.BFLY PT, R32, R31, 0x8, 0x1f ;  /* 0x0d001f001f207f89 */ /* 0x000e2200000e0000 */
[----:B------:R-:W1:Y:S01]  /*2e80*/  S2UR UR7, SR_CgaCtaId ;  /* 0x00000000000779c3 */ /* 0x000e620000008800 */
[----:B------:R-:W-:Y:S02]  /*2e90*/  UMOV UR5, 0x400 ;  /* 0x0000040000057882 */ /* 0x000fe40000000000 */
[----:B------:R-:W-:Y:S01]  /*2ea0*/  UIADD3 UR5, UPT, UPT, UR5, 0x900, URZ ;  /* 0x0000090005057890 */ /* 0x000fe2000fffe0ff */
[----:B0-----:R-:W-:-:S05]  /*2eb0*/  FADD R32, R31, R32 ;  /* 0x000000201f207221 */ /* 0x001fca0000000000 */
[----:B------:R-:W0:Y:S01]  /*2ec0*/  SHFL.BFLY PT, R33, R32, 0x10, 0x1f ;  /* 0x0e001f0020217f89 */ /* 0x000e2200000e0000 */
[----:B------:R-:W-:Y:S01]  /*2ed0*/  ISETP.NE.AND P1, PT, R5, RZ, PT ;  /* 0x000000ff0500720c */ /* 0x000fe20003f25270 */
[----:B-1----:R-:W-:-:S06]  /*2ee0*/  ULEA UR5, UR7, UR5, 0x18 ;  /* 0x0000000507057291 */ /* 0x002fcc000f8ec0ff */
[----:B------:R-:W-:Y:S01]  /*2ef0*/  LEA R29, R28, UR5, 0x2 ;  /* 0x000000051c1d7c11 */ /* 0x000fe2000f8e10ff */
[----:B0-----:R-:W-:-:S05]  /*2f00*/  FADD R33, R32, R33 ;  /* 0x0000002120217221 */ /* 0x001fca0000000000 */
[----:B------:R-:W-:Y:S01]  /*2f10*/  @!P1 STS [R29], R33 ;  /* 0x000000211d009388 */ /* 0x000fe20000000800 */
[----:B------:R-:W-:Y:S01]  /*2f20*/  BAR.SYNC.DEFER_BLOCKING 0x0 ;  /* 0x0000000000007b1d */ /* 0x000fe20000010000 */
[----:B------:R-:W-:-:S13]  /*2f30*/  ISETP.NE.AND P2, PT, R5, 0x20, PT ;  /* 0x000000200500780c */ /* 0x000fda0003f45270 */
[----:B------:R-:W0:Y:S01]  /*2f40*/  @!P2 LDS R28, [R29] ;  /* 0x000000001d1ca984 */ /* 0x000e220000000800 */
[----:B------:R-:W-:-:S05]  /*2f50*/  VIADD R47, R47, 0x1 ;  /* 0x000000012f2f7836 */ /* 0x000fca0000000000 */
[----:B------:R-:W-:Y:S01]  /*2f60*/  ISETP.NE.AND P1, PT, R47, 0x90, PT ;  /* 0x000000902f00780c */ /* 0x000fe20003f25270 */
[----:B0-----:R-:W-:-:S05]  /*2f70*/  @!P2 FADD R28, R33, R28 ;  /* 0x0000001c211ca221 */ /* 0x001fca0000000000 */
[----:B------:R0:W-:Y:S07]  /*2f80*/  @!P2 STS [R29], R28 ;  /* 0x0000001c1d00a388 */ /* 0x0001ee0000000800 */
[----:B------:R-:W-:Y:S05]  /*2f90*/  @P1 BRA `(.L_x_84) ;  /* 0xfffffff400441947 */ /* 0x000fea000383ffff */
[----:B------:R-:W-:Y:S01]  /*2fa0*/  BAR.SYNC.DEFER_BLOCKING 0x0 ;  /* 0x0000000000007b1d */ /* 0x000fe20000010000 */
[----:B------:R-:W-:-:S07]  /*2fb0*/  MOV R18, R2 ;  /* 0x0000000200127202 */ /* 0x000fce0000000f00 */
[----:B------:R-:W1:Y:S01]  /*2fc0*/  LDC.64 R22, c[0x0][0x3b0] ;  /* 0x0000ec00ff167b82 */ /* 0x000e620000000a00 */
[----:B------:R-:W-:Y:S01]  /*2fd0*/  BSSY.RECONVERGENT B0, `(.L_x_85) ;  /* 0x0000009000007945 */ /* 0x000fe20003800200 */
.L_x_86:
[----:B------:R-:W-:Y:S01]  /*2fe0*/  LEA R24, R18, UR5, 0x2 ;  /* 0x0000000512187c11 */ /* 0x000fe2000f8e10ff */
[----:B--2---:R-:W-:-:S04]  /*2ff0*/  IMAD R21, R19, 0x90, R18 ;  /* 0x0000009013157824 */ /* 0x004fc800078e0212 */
[----:B------:R-:W2:Y:S01]  /*3000*/  LDS R25, [R24] ;  /* 0x0000000018197984 */ /* 0x000ea20000000800 */
[----:B------:R-:W-:Y:S01]  /*3010*/  ISETP.GE.U32.AND P0, PT, R18, 0x140, PT ;  /* 0x000001401200780c */ /* 0x000fe20003f06070 */
[----:B-1----:R-:W-:-:S04]  /*3020*/  IMAD.WIDE.U32 R20, R21, 0x4, R22 ;  /* 0x0000000415147825 */ /* 0x002fc800078e0016 */
[----:B------:R-:W-:Y:S01]  /*3030*/  VIADD R18, R18, 0x100 ;  /* 0x0000010012127836 */ /* 0x000fe20000000000 */
[----:B--2---:R2:W-:Y:S07]  /*3040*/  REDG.E.ADD.F32.FTZ.RN.STRONG.GPU desc[UR8][R20.64], R25 ;  /* 0x00000019140079a6 */ /* 0x0045ee000c12f308 */
[----:B------:R-:W-:Y:S05]  /*3050*/  @!P0 BRA `(.L_x_86) ;  /* 0xfffffffc00e08947 */ /* 0x000fea000383ffff */
[----:B------:R-:W-:Y:S05]  /*3060*/  BSYNC.RECONVERGENT B0 ;  /* 0x0000000000007941 */ /* 0x000fea0003800200 */
.L_x_85:
[----:B------:R-:W-:Y:S05]  /*3070*/  @!P3 BRA `(.L_x_87) ;  /* 0xffffffd0004cb947 */ /* 0x000fea000383ffff */
[----:B------:R-:W-:Y:S05]  /*3080*/  EXIT ;  /* 0x000000000000794d */ /* 0x000fea0003800000 */
        .weak           $__internal_2_$__cuda_sm20_rcp_rn_f32_slowpath
        .type           $__internal_2_$__cuda_sm20_rcp_rn_f32_slowpath,@function
        .size           $__internal_2_$__cuda_sm20_rcp_rn_f32_slowpath,(.L_x_3829 - $__internal_2_$__cuda_sm20_rcp_rn_f32_slowpath)
$__internal_2_$__cuda_sm20_rcp_rn_f32_slowpath:
[----:B------:R-:W-:Y:S01]  /*3090*/  SHF.L.U32 R28, R29, 0x1, RZ ;  /* 0x000000011d1c7819 */ /* 0x000fe200000006ff */
[----:B------:R-:W-:Y:S03]  /*30a0*/  BSSY.RECONVERGENT B0, `(.L_x_88) ;  /* 0x0000030000007945 */ /* 0x000fe60003800200 */
[----:B------:R-:W-:-:S04]  /*30b0*/  SHF.R.U32.HI R35, RZ, 0x18, R28 ;  /* 0x00000018ff237819 */ /* 0x000fc8000001161c */
[----:B------:R-:W-:-:S13]  /*30c0*/  ISETP.NE.U32.AND P0, PT, R35, RZ, PT ;  /* 0x000000ff2300720c */ /* 0x000fda0003f05070 */
[----:B------:R-:W-:Y:S05]  /*30d0*/  @P0 BRA `(.L_x_89) ;  /* 0x0000000000280947 */ /* 0x000fea0003800000 */
[----:B------:R-:W-:-:S05]  /*30e0*/  IMAD.SHL.U32 R28, R29, 0x2, RZ ;  /* 0x000000021d1c7824 */ /* 0x000fca00078e00ff */
        /* <DEDUP_REMOVED lines=9> */
.L_x_89:
[----:B------:R-:W-:-:S04]  /*3180*/  IADD3 R43, PT, PT, R35, -0xfd, RZ ;  /* 0xffffff03232b7810 */ /* 0x000fc80007ffe0ff */
[----:B------:R-:W-:-:S13]  /*3190*/  ISETP.GT.U32.AND P0, PT, R43, 0x1, PT ;  /* 0x000000012b00780c */ /* 0x000fda0003f04070 */
[----:B------:R-:W-:Y:S05]  /*31a0*/  @P0 BRA `(.L_x_91) ;  /* 0x0000000000780947 */ /* 0x000fea0003800000 */
[----:B------:R-:W-:Y:S01]  /*31b0*/  LOP3.LUT R28, R29, 0x7fffff, RZ, 0xc0, !PT ;  /* 0x007fffff1d1c7812 */ /* 0x000fe200078ec0ff */
[----:B------:R-:W-:-:S03]  /*31c0*/  IMAD.MOV.U32 R42, RZ, RZ, 0x3 ;  /* 0x00000003ff2a7424 */ /* 0x000fc600078e00ff */
[----:B------:R-:W-:Y:S02]  /*31d0*/  LOP3.LUT R28, R28, 0x3f800000, RZ, 0xfc, !PT ;  /* 0x3f8000001c1c7812 */ /* 0x000fe400078efcff */
[----:B------:R-:W-:Y:S02]  /*31e0*/  SHF.L.U32 R42, R42, R43, RZ ;  /* 0x0000002b2a2a7219 */ /* 0x000fe400000006ff */
[----:B------:R-:W0:Y:S02]  /*31f0*/  MUFU.RCP R31, R28 ;  /* 0x0000001c001f7308 */ /* 0x000e240000001000 */
[----:B0-----:R-:W-:-:S04]  /*3200*/  FFMA R33, R28, R31, -1 ;  /* 0xbf8000001c217423 */ /* 0x001fc8000000001f */
[----:B------:R-:W-:-:S04]  /*3210*/  FADD.FTZ R34, -R33, -RZ ;  /* 0x800000ff21227221 */ /* 0x000fc80000010100 */
[CCC-:B------:R-:W-:Y:S01]  /*3220*/  FFMA.RM R33, R31.reuse, R34.reuse, R31.reuse ;  /* 0x000000221f217223 */ /* 0x1c0fe2000000401f */
[----:B------:R-:W-:-:S04]  /*3230*/  FFMA.RP R34, R31, R34, R31 ;  /* 0x000000221f227223 */ /* 0x000fc8000000801f */
[C---:B------:R-:W-:Y:S02]  /*3240*/  LOP3.LUT R31, R33.reuse, 0x7fffff, RZ, 0xc0, !PT ;  /* 0x007fffff211f7812 */ /* 0x040fe400078ec0ff */
[----:B------:R-:W-:Y:S02]  /*3250*/  FSETP.NEU.FTZ.AND P0, PT, R33, R34, PT ;  /* 0x000000222100720b */ /* 0x000fe40003f1d000 */
[----:B------:R-:W-:Y:S02]  /*3260*/  LOP3.LUT R31, R31, 0x800000, RZ, 0xfc, !PT ;  /* 0x008000001f1f7812 */ /* 0x000fe400078efcff */
[----:B------:R-:W-:Y:S02]  /*3270*/  SEL R33, RZ, 0xffffffff, !P0 ;  /* 0xffffffffff217807 */ /* 0x000fe40004000000 */
[----:B------:R-:W-:Y:S02]  /*3280*/  LOP3.LUT R42, R42, R31, RZ, 0xc0, !PT ;  /* 0x0000001f2a2a7212 */ /* 0x000fe400078ec0ff */
[----:B------:R-:W-:-:S02]  /*3290*/  IADD3 R28, PT, PT, -R33, RZ, RZ ;  /* 0x000000ff211c7210 */ /* 0x000fc40007ffe1ff */
[-C--:B------:R-:W-:Y:S02]  /*32a0*/  SHF.R.U32.HI R42, RZ, R43.reuse, R42 ;  /* 0x0000002bff2a7219 */ /* 0x080fe4000001162a */
[----:B------:R-:W-:Y:S02]  /*32b0*/  LOP3.LUT P1, RZ, R28, R43, R31, 0xf8, !PT ;  /* 0x0000002b1cff7212 */ /* 0x000fe4000782f81f */
[C---:B------:R-:W-:Y:S02]  /*32c0*/  LOP3.LUT P0, RZ, R42.reuse, 0x1, RZ, 0xc0, !PT ;  /* 0x000000012aff7812 */ /* 0x040fe4000780c0ff */
[----:B------:R-:W-:-:S04]  /*32d0*/  LOP3.LUT P2, RZ, R42, 0x2, RZ, 0xc0, !PT ;  /* 0x000000022aff7812 */ /* 0x000fc8000784c0ff */
[----:B------:R-:W-:Y:S02]  /*32e0*/  PLOP3.LUT P0, PT, P0, P1, P2, 0xe0, 0x0 ;  /* 0x000000000000781c */ /* 0x000fe40000703c20 */
[----:B------:R-:W-:Y:S02]  /*32f0*/  LOP3.LUT P1, RZ, R29, 0x7fffff, RZ, 0xc0, !PT ;  /* 0x007fffff1dff7812 */ /* 0x000fe4000782c0ff */
[----:B------:R-:W-:-:S05]  /*3300*/  SEL R28, RZ, 0x1, !P0 ;  /* 0x00000001ff1c7807 */ /* 0x000fca0004000000 */
[----:B------:R-:W-:-:S05]  /*3310*/  IMAD.MOV R28, RZ, RZ, -R28 ;  /* 0x000000ffff1c7224 */ /* 0x000fca00078e0a1c */
[----:B------:R-:W-:Y:S02]  /*3320*/  ISETP.GE.AND P0, PT, R28, RZ, PT ;  /* 0x000000ff1c00720c */ /* 0x000fe40003f06270 */
[----:B------:R-:W-:-:S04]  /*3330*/  IADD3 R28, PT, PT, R35, -0xfc, RZ ;  /* 0xffffff04231c7810 */ /* 0x000fc80007ffe0ff */
[----:B------:R-:W-:-:S07]  /*3340*/  SHF.R.U32.HI R28, RZ, R28, R31 ;  /* 0x0000001cff1c7219 */ /* 0x000fce000001161f */
[----:B------:R-:W-:-:S05]  /*3350*/  @!P0 VIADD R28, R28, 0x1 ;  /* 0x000000011c1c8836 */ /* 0x000fca0000000000 */
[----:B------:R-:W-:-:S04]  /*3360*/  @!P1 SHF.L.U32 R28, R28, 0x1, RZ ;  /* 0x000000011c1c9819 */ /* 0x000fc800000006ff */
[----:B------:R-:W-:Y:S01]  /*3370*/  LOP3.LUT R31, R28, 0x80000000, R29, 0xf8, !PT ;  /* 0x800000001c1f7812 */ /* 0x000fe200078ef81d */
[----:B------:R-:W-:Y:S06]  /*3380*/  BRA `(.L_x_90) ;  /* 0x0000000000047947 */ /* 0x000fec0003800000 */
.L_x_91:
[----:B------:R0:W1:Y:S02]  /*3390*/  MUFU.RCP R31, R29 ;  /* 0x0000001d001f7308 */ /* 0x0000640000001000 */
.L_x_90:
[----:B------:R-:W-:Y:S05]  /*33a0*/  BSYNC.RECONVERGENT B0 ;  /* 0x0000000000007941 */ /* 0x000fea0003800200 */
.L_x_88:
[----:B0-----:R-:W-:Y:S02]  /*33b0*/  HFMA2 R29, -RZ, RZ, 0, 0 ;  /* 0x00000000ff1d7431 */ /* 0x001fe400000001ff */
[----:B------:R-:W-:-:S04]  /*33c0*/  IMAD.MOV.U32 R28, RZ, RZ, R30 ;  /* 0x000000ffff1c7224 */ /* 0x000fc800078e001e */
[----:B-1----:R-:W-:Y:S05]  /*33d0*/  RET.REL.NODEC R28 `(_Z32norm_dist_backward_weight_kernelILi144ELi32EEvPKfS1_S1_S1_iiiiPff) ;  /* 0xffffffcc1c087950 */ /* 0x002fea0003c3ffff */
.L_x_92:
        /* <DEDUP_REMOVED lines=10> */
.L_x_3829:


//--------------------- .text._Z32norm_dist_backward_weight_kernelILi144ELi16EEvPKfS1_S1_S1_iiiiPff --------------------------
	.section	.text._Z32norm_dist_backward_weight_kernelILi144ELi16EEvPKfS1_S1_S1_iiiiPff,"ax",@progbits
	.align	128
        .global         _Z32norm_dist_backward_weight_kernelILi144ELi16EEvPKfS1_S1_S1_iiiiPff
        .type           _Z32norm_dist_backward_weight_kernelILi144ELi16EEvPKfS1_S1_S1_iiiiPff,@function
        .size           _Z32norm_dist_backward_weight_kernelILi144ELi16EEvPKfS1_S1_S1_iiiiPff,(.L_x_3830 - _Z32norm_dist_backward_weight_kernelILi144ELi16EEvPKfS1_S1_S1_iiiiPff)
        .other          _Z32norm_dist_backward_weight_kernelILi144ELi16EEvPKfS1_S1_S1_iiiiPff,@"STO_CUDA_ENTRY STV_DEFAULT"
_Z32norm_dist_backward_weight_kernelILi144ELi16EEvPKfS1_S1_S1_iiiiPff:
.text._Z32norm_dist_backward_weight_kernelILi144ELi16EEvPKfS1_S1_S1_iiiiPff:
        /* <DEDUP_REMOVED lines=27> */
.L_x_130:
        /* <DEDUP_REMOVED lines=11> */
.L_x_94:
        /* <DEDUP_REMOVED lines=9> */
.L_x_93:
        /* <DEDUP_REMOVED lines=54> */
[----:B-----5:R-:W-:Y:S05]  /*0650*/  CALL.REL.NOINC `($__internal_3_$__cuda_sm20_rcp_rn_f32_slowpath) ;  /* 0x00000028008c7944 */ /* 0x020fea0003c00000 */
[----:B------:R-:W-:Y:S01]  /*0660*/  MOV R18, R31 ;  /* 0x0000001f00127202 */ /* 0x000fe20000000f00 */
[----:B------:R-:W-:Y:S06]  /*0670*/  BRA `(.L_x_98) ;  /* 0x0000000000107947 */ /* 0x000fec0003800000 */
.L_x_97:
[----:B------:R-:W0:Y:S02]  /*0680*/  MUFU.RCP R18, R29 ;  /* 0x0000001d00127308 */ /* 0x000e240000001000 */
[----:B0-----:R-:W-:-:S04]  /*0690*/  FFMA R21, R29, R18, -1 ;  /* 0xbf8000001d157423 */ /* 0x001fc80000000012 */
[----:B------:R-:W-:-:S04]  /*06a0*/  FADD.FTZ R21, -R21, -RZ ;  /* 0x800000ff15157221 */ /* 0x000fc80000010100 */
[----:B------:R-:W-:-:S07]  /*06b0*/  FFMA R18, R18, R21, R18 ;  /* 0x0000001512127223 */ /* 0x000fce0000000012 */
.L_x_98:
[----:B------:R-:W-:Y:S05]  /*06c0*/  BSYNC.RECONVERGENT B2 ;  /* 0x0000000000027941 */ /* 0x000fea0003800200 */
.L_x_96:
[----:B------:R-:W-:Y:S05]  /*06d0*/  BSYNC.RECONVERGENT B1 ;  /* 0x0000000000017941 */ /* 0x000fea0003800200 */
.L_x_95:
        /* <DEDUP_REMOVED lines=54> */
[----:B-----5:R-:W-:Y:S05]  /*0a40*/  CALL.REL.NOINC `($__internal_3_$__cuda_sm20_rcp_rn_f32_slowpath) ;  /* 0x0000002400907944 */ /* 0x020fea0003c00000 */
[----:B------:R-:W-:Y:S01]  /*0a50*/  IMAD.MOV.U32 R21, RZ, RZ, R31 ;  /* 0x000000ffff157224 */ /* 0x000fe200078e001f */
[----:B------:R-:W-:Y:S06]  /*0a60*/  BRA `(.L_x_102) ;  /* 0x0000000000107947 */ /* 0x000fec0003800000 */
.L_x_101:
[----:B------:R-:W0:Y:S02]  /*0a70*/  MUFU.RCP R21, R29 ;  /* 0x0000001d00157308 */ /* 0x000e240000001000 */
[----:B0-----:R-:W-:-:S04]  /*0a80*/  FFMA R23, R29, R21, -1 ;  /* 0xbf8000001d177423 */ /* 0x001fc80000000015 */
[----:B------:R-:W-:-:S04]  /*0a90*/  FADD.FTZ R24, -R23, -RZ ;  /* 0x800000ff17187221 */ /* 0x000fc80000010100 */
[----:B------:R-:W-:-:S07]  /*0aa0*/  FFMA R21, R21, R24, R21 ;  /* 0x0000001815157223 */ /* 0x000fce0000000015 */
.L_x_102:
[----:B------:R-:W-:Y:S05]  /*0ab0*/  BSYNC.RECONVERGENT B2 ;  /* 0x0000000000027941 */ /* 0x000fea0003800200 */
.L_x_100:
[----:B------:R-:W-:Y:S05]  /*0ac0*/  BSYNC.RECONVERGENT B1 ;  /* 0x0000000000017941 */ /* 0x000fea0003800200 */
.L_x_99:
        /* <DEDUP_REMOVED lines=53> */
[----:B-----5:R-:W-:Y:S05]  /*0e20*/  CALL.REL.NOINC `($__internal_3_$__cuda_sm20_rcp_rn_f32_slowpath) ;  /* 0x0000002000987944 */ /* 0x020fea0003c00000 */
[----:B------:R-:W-:Y:S01]  /*0e30*/  IMAD.MOV.U32 R23, RZ, RZ, R31 ;  /* 0x000000ffff177224 */ /* 0x000fe200078e001f */
[----:B------:R-:W-:Y:S06]  /*0e40*/  BRA `(.L_x_106) ;  /* 0x0000000000107947 */ /* 0x000fec0003800000 */
.L_x_105:
[----:B------:R-:W0:Y:S02]  /*0e50*/  MUFU.RCP R23, R30 ;  /* 0x0000001e00177308 */ /* 0x000e240000001000 */
[----:B0-----:R-:W-:-:S04]  /*0e60*/  FFMA R25, R30, R23, -1 ;  /* 0xbf8000001e197423 */ /* 0x001fc80000000017 */
[----:B------:R-:W-:-:S04]  /*0e70*/  FADD.FTZ R26, -R25, -RZ ;  /* 0x800000ff191a7221 */ /* 0x000fc80000010100 */
[----:B------:R-:W-:-:S07]  /*0e80*/  FFMA R23, R23, R26, R23 ;  /* 0x0000001a17177223 */ /* 0x000fce0000000017 */
.L_x_106:
[----:B------:R-:W-:Y:S05]  /*0e90*/  BSYNC.RECONVERGENT B2 ;  /* 0x0000000000027941 */ /* 0x000fea0003800200 */
.L_x_104:
[----:B------:R-:W-:Y:S05]  /*0ea0*/  BSYNC.RECONVERGENT B1 ;  /* 0x0000000000017941 */ /* 0x000fea0003800200 */
.L_x_103:
        /* <DEDUP_REMOVED lines=55> */
.L_x_109:
[----:B------:R-:W0:Y:S02]  /*1220*/  MUFU.RCP R25, R29 ;  /* 0x0000001d00197308 */ /* 0x000e240000001000 */
[----:B0-----:R-:W-:-:S04]  /*1230*/  FFMA R27, R29, R25, -1 ;  /* 0xbf8000001d1b7423 */ /* 0x001fc80000000019 */
[----:B------:R-:W-:-:S04]  /*1240*/  FADD.FTZ R28, -R27, -RZ ;  /* 0x800000ff1b1c7221 */ /* 0x000fc80000010100 */
[----:B------:R-:W-:-:S07]  /*1250*/  FFMA R25, R25, R28, R25 ;  /* 0x0000001c19197223 */ /* 0x000fce0000000019 */
.L_x_110:
[----:B------:R-:W-:Y:S05]  /*1260*/  BSYNC.RECONVERGENT B2 ;  /* 0x0000000000027941 */ /* 0x000fea0003800200 */
.L_x_108:
[----:B------:R-:W-:Y:S05]  /*1270*/  BSYNC.RECONVERGENT B1 ;  /* 0x0000000000017941 */ /* 0x000fea0003800200 */
.L_x_107:
        /* <DEDUP_REMOVED lines=55> */
.L_x_113:
[----:B------:R-:W0:Y:S02]  /*15f0*/  MUFU.RCP R27, R29 ;  /* 0x0000001d001b7308 */ /* 0x000e240000001000 */
[----:B0-----:R-:W-:-:S04]  /*1600*/  FFMA R28, R29, R27, -1 ;  /* 0xbf8000001d1c7423 */ /* 0x001fc8000000001b */
[----:B------:R-:W-:-:S04]  /*1610*/  FADD.FTZ R28, -R28, -RZ ;  /* 0x800000ff1c1c7221 */ /* 0x000fc80000010100 */
[----:B------:R-:W-:-:S07]  /*1620*/  FFMA R27, R27, R28, R27 ;  /* 0x0000001c1b1b7223 */ /* 0x000fce000000001b */
.L_x_114:
[----:B------:R-:W-:Y:S05]  /*1630*/  BSYNC.RECONVERGENT B2 ;  /* 0x0000000000027941 */ /* 0x000fea0003800200 */
.L_x_112:
[----:B------:R-:W-:Y:S05]  /*1640*/  BSYNC.RECONVERGENT B1 ;  /* 0x0000000000017941 */ /* 0x000fea0003800200 */
.L_x_111:
        /* <DEDUP_REMOVED lines=57> */
.L_x_117:
[----:B------:R-:W0:Y:S02]  /*19e0*/  MUFU.RCP R37, R30 ;  /* 0x0000001e00257308 */ /* 0x000e240000001000 */
[----:B0-----:R-:W-:-:S04]  /*19f0*/  FFMA R28, R30, R37, -1 ;  /* 0xbf8000001e1c7423 */ /* 0x001fc80000000025 */
[----:B------:R-:W-:-:S04]  /*1a00*/  FADD.FTZ R28, -R28, -RZ ;  /* 0x800000ff1c1c7221 */ /* 0x000fc80000010100 */
[----:B------:R-:W-:-:S07]  /*1a10*/  FFMA R37, R37, R28, R37 ;  /* 0x0000001c25257223 */ /* 0x000fce0000000025 */
.L_x_118:
[----:B------:R-:W-:Y:S05]  /*1a20*/  BSYNC.RECONVERGENT B2 ;  /* 0x0000000000027941 */ /* 0x000fea0003800200 */
.L_x_116:
[----:B------:R-:W-:Y:S05]  /*1a30*/  BSYNC.RECONVERGENT B1 ;  /* 0x0000000000017941 */ /* 0x000fea0003800200 */
.L_x_115:
        /* <DEDUP_REMOVED lines=57> */
.L_x_121:
[----:B------:R-:W0:Y:S02]  /*1dd0*/  MUFU.RCP R39, R30 ;  /* 0x0000001e00277308 */ /* 0x000e240000001000 */
[----:B0-----:R-:W-:-:S04]  /*1de0*/  FFMA R28, R30, R39, -1 ;  /* 0xbf8000001e1c7423 */ /* 0x001fc80000000027 */
[----:B------:R-:W-:-:S04]  /*1df0*/  FADD.FTZ R28, -R28, -RZ ;  /* 0x800000ff1c1c7221 */ /* 0x000fc80000010100 */
[----:B------:R-:W-:-:S07]  /*1e00*/  FFMA R39, R39, R28, R39 ;  /* 0x0000001c27277223 */ /* 0x000fce0000000027 */
.L_x_122:
[----:B------:R-:W-:Y:S05]  /*1e10*/  BSYNC.RECONVERGENT B2 ;  /* 0x0000000000027941 */ /* 0x000fea0003800200 */
.L_x_120:
[----:B------:R-:W-:Y:S05]  /*1e20*/  BSYNC.RECONVERGENT B1 ;  /* 0x0000000000017941 */ /* 0x000fea0003800200 */
.L_x_119:
        /* <DEDUP_REMOVED lines=57> */
.L_x_125:
[----:B------:R-:W0:Y:S02]  /*21c0*/  MUFU.RCP R42, R31 ;  /* 0x0000001f002a7308 */ /* 0x000e240000001000 */
[----:B0-----:R-:W-:-:S04]  /*21d0*/  FFMA R28, R31, R42, -1 ;  /* 0xbf8000001f1c7423 */ /* 0x001fc8000000002a */
[----:B------:R-:W-:-:S04]  /*21e0*/  FADD.FTZ R29, -R28, -RZ ;  /* 0x800000ff1c1d7221 */ /* 0x000fc80000010100 */
[----:B------:R-:W-:-:S07]  /*21f0*/  FFMA R42, R42, R29, R42 ;  /* 0x0000001d2a2a7223 */ /* 0x000fce000000002a */
.L_x_126:
[----:B------:R-:W-:Y:S05]  /*2200*/  BSYNC.RECONVERGENT B2 ;  /* 0x0000000000027941 */ /* 0x000fea0003800200 */
.L_x_124:
[----:B------:R-:W-:Y:S05]  /*2210*/  BSYNC.RECONVERGENT B1 ;  /* 0x0000000000017941 */ /* 0x000fea0003800200 */
.L_x_123:
        /* <DEDUP_REMOVED lines=41> */
.L_x_127:
        /* <DEDUP_REMOVED lines=179> */
.L_x_129:
        /* <DEDUP_REMOVED lines=9> */
.L_x_128:
[----:B------:R-:W-:Y:S05]  /*3070*/  @!P3 BRA `(.L_x_130) ;  /* 0xffffffd0004cb947 */ /* 0x000fea000383ffff */
[----:B------:R-:W-:Y:S05]  /*3080*/  EXIT ;  /* 0x000000000000794d */ /* 0x000fea0003800000 */
        .weak           $__internal_3_$__cuda_sm20_rcp_rn_f32_slowpath
        .type           $__internal_3_$__cuda_sm20_rcp_rn_f32_slowpath,@function
        .size           $__internal_3_$__cuda_sm20_rcp_rn_f32_slowpath,(.L_x_3830 - $__internal_3_$__cuda_sm20_rcp_rn_f32_slowpath)
$__internal_3_$__cuda_sm20_rcp_rn_f32_slowpath:
        /* <DEDUP_REMOVED lines=15> */
.L_x_132:
        /* <DEDUP_REMOVED lines=33> */
.L_x_134:
[----:B------:R0:W1:Y:S02]  /*3390*/  MUFU.RCP R31, R29 ;  /* 0x0000001d001f7308 */ /* 0x0000640000001000 */
.L_x_133:
[----:B------:R-:W-:Y:S05]  /*33a0*/  BSYNC.RECONVERGENT B0 ;  /* 0x0000000000007941 */ /* 0x000fea0003800200 */
.L_x_131:
[----:B0-----:R-:W-:Y:S02]  /*33b0*/  HFMA2 R29, -RZ, RZ, 0, 0 ;  /* 0x00000000ff1d7431 */ /* 0x001fe400000001ff */
[----:B------:R-:W-:-:S04]  /*33c0*/  IMAD.MOV.U32 R28, RZ, RZ, R30 ;  /* 0x000000ffff1c7224 */ /* 0x000fc800078e001e */
[----:B-1----:R-:W-:Y:S05]  /*33d0*/  RET.REL.NODEC R28 `(_Z32norm_dist_backward_weight_kernelILi144ELi16EEvPKfS1_S1_S1_iiiiPff) ;  /* 0xffffffcc1c087950 */ /* 0x002fea0003c3ffff */
.L_x_135:
        /* <DEDUP_REMOVED lines=10> */
.L_x_3830:


//--------------------- .text._Z32norm_dist_backward_weight_kernelILi144ELi8EEvPKfS1_S1_S1_iiiiPff --------------------------
	.section	.text._Z32norm_dist_backward_weight_kernelILi144ELi8EEvPKfS1_S1_S1_iiiiPff,"ax",@progbits
	.align	128
        .global         _Z32norm_dist_backward_weight_kernelILi144ELi8EEvPKfS1_S1_S1_iiiiPff
        .type           _Z32norm_dist_backward_weight_kernelILi144ELi8EEvPKfS1_S1_S1_iiiiPff,@function
        .size           _Z32norm_dist_backward_weight_kernelILi144ELi8EEvPKfS1_S1_S1_iiiiPff,(.L_x_3831 - _Z32norm_dist_backward_weight_kernelILi144ELi8EEvPKfS1_S1_S1_iiiiPff)
        .other          _Z32norm_dist_backward_weight_kernelILi144ELi8EEvPKfS1_S1_S1_iiiiPff,@"STO_CUDA_ENTRY STV_DEFAULT"
_Z32norm_dist_backward_weight_kernelILi144ELi8EEvPKfS1_S1_S1_iiiiPff:
.text._Z32norm_dist_backward_weight_kernelILi144ELi8EEvPKfS1_S1_S1_iiiiPff:
[----:B------:R-:W-:Y:S01]  /*0000*/  LDC R1, c[0x0][0x37c] ;  /* 0x0000df00ff017b82 */ /* 0x000fe20000000800 */
[----:B------:R-:W0:Y:S07]  /*0010*/  S2R R9, SR_CTAID.Y ;  /* 0x0000000000097919 */ /* 0x000e2e0000002600 */
[----:B------:R-:W1:Y:S01]  /*0020*/  LDC R7, c[0x0][0x3b8] ;  /* 0x0000ee00ff077b82 */ /* 0x000e620000000800 */
[----:B------:R-:W-:Y:S01]  /*0030*/  UMOV UR4, 0x400 ;  /* 0x0000040000047882 */ /* 0x000fe20000000000 */
[----:B------:R-:W-:Y:S01]  /*0040*/  IMAD.MOV.U32 R18, RZ, RZ, RZ ;  /* 0x000000ffff127224 */ /* 0x000fe200078e00ff */
[----:B------:R-:W2:Y:S01]  /*0050*/  S2R R0, SR_TID.X ;  /* 0x0000000000007919 */ /* 0x000ea20000002100 */
[----:B------:R-:W-:Y:S01]  /*0060*/  UIADD3 UR4, UPT, UPT, UR4, 0x1200, URZ ;  /* 0x0000120004047890 */ /* 0x000fe2000fffe0ff */
[----:B------:R-:W3:Y:S01]  /*0070*/  LDCU.64 UR8, c[0x0][0x358] ;  /* 0x00006b00ff0877ac */ /* 0x000ee20008000a00 */
[----:B------:R-:W4:Y:S02]  /*0080*/  S2R R3, SR_CTAID.X ;  /* 0x0000000000037919 */ /* 0x000f240000002500 */
[----:B------:R-:W5:Y:S01]  /*0090*/  S2UR UR5, SR_CgaCtaId ;  /* 0x00000000000579c3 */ /* 0x000f620000008800 */
[----:B------:R-:W-:Y:S01]  /*00a0*/  UPLOP3.LUT UP0, UPT, UPT, UPT, UPT, 0x80, 0x8 ;  /* 0x000000000008789c */ /* 0x000fe20003f0f070 */
[----:B-1----:R-:W-:Y:S01]  /*00b0*/  FADD R7, R7, -1 ;  /* 0xbf80000007077421 */ /* 0x002fe20000000000 */
[----:B0-----:R-:W-:Y:S01]  /*00c0*/  IMAD.SHL.U32 R9, R9, 0x200, RZ ;  /* 0x0000020009097824 */ /* 0x001fe200078e00ff */
[----:B-----5:R-:W-:Y:S01]  /*00d0*/  ULEA UR4, UR5, UR4, 0x18 ;  /* 0x0000000405047291 */ /* 0x020fe2000f8ec0ff */
[----:B--2---:R-:W-:-:S03]  /*00e0*/  SHF.L.U32 R5, R0, 0x2, RZ ;  /* 0x0000000200057819 */ /* 0x004fc600000006ff */
[--C-:B------:R-:W-:Y:S02]  /*00f0*/  LOP3.LUT R8, R9, 0x3f, R0.reuse, 0xf8, !PT ;  /* 0x0000003f09087812 */ /* 0x100fe400078ef800 */
[--C-:B------:R-:W-:Y:S01]  /*0100*/  SHF.R.U32.HI R2, RZ, 0x6, R0.reuse ;  /* 0x00000006ff027819 */ /* 0x100fe20000011600 */
[----:B----4-:R-:W-:Y:S01]  /*0110*/  IMAD R6, R3, 0x480, R0 ;  /* 0x0000048003067824 */ /* 0x010fe200078e0200 */
[----:B------:R-:W-:Y:S02]  /*0120*/  LOP3.LUT R4, R0, 0x3f, RZ, 0xc0, !PT ;  /* 0x0000003f00047812 */ /* 0x000fe400078ec0ff */
[----:B------:R-:W-:Y:S02]  /*0130*/  LOP3.LUT R9, R9, R0, RZ, 0xfc, !PT ;  /* 0x0000000009097212 */ /* 0x000fe400078efcff */
[----:B------:R-:W-:Y:S02]  /*0140*/  LOP3.LUT R10, R5, 0xfc, RZ, 0xc0, !PT ;  /* 0x000000fc050a7812 */ /* 0x000fe400078ec0ff */
[----:B------:R-:W-:-:S02]  /*0150*/  LOP3.LUT R11, R8, 0x40, RZ, 0xfc, !PT ;  /* 0x00000040080b7812 */ /* 0x000fc400078efcff */
[C---:B------:R-:W-:Y:S02]  /*0160*/  LOP3.LUT R12, R8.reuse, 0x80, RZ, 0xfc, !PT ;  /* 0x00000080080c7812 */ /* 0x040fe400078efcff */
[C---:B------:R-:W-:Y:S02]  /*0170*/  LOP3.LUT R13, R8.reuse, 0xc0, RZ, 0xfc, !PT ;  /* 0x000000c0080d7812 */ /* 0x040fe400078efcff */
[C---:B------:R-:W-:Y:S02]  /*0180*/  LOP3.LUT R14, R8.reuse, 0x100, RZ, 0xfc, !PT ;  /* 0x00000100080e7812 */ /* 0x040fe400078efcff */
[C---:B------:R-:W-:Y:S02]  /*0190*/  LOP3.LUT R15, R8.reuse, 0x140, RZ, 0xfc, !PT ;  /* 0x00000140080f7812 */ /* 0x040fe400078efcff */
[C---:B------:R-:W-:Y:S02]  /*01a0*/  LOP3.LUT R16, R8.reuse, 0x180, RZ, 0xfc, !PT ;  /* 0x0000018008107812 */ /* 0x040fe400078efcff */
[----:B---3--:R-:W-:-:S07]  /*01b0*/  LOP3.LUT R17, R8, 0x1c0, RZ, 0xfc, !PT ;  /* 0x000001c008117812 */ /* 0x008fce00078efcff */
.L_x_173:
[----:B0-----:R-:W0:Y:S01]  /*01c0*/  S2UR UR6, SR_CgaCtaId ;  /* 0x00000000000679c3 */ /* 0x001e220000008800 */
[----:B------:R-:W-:Y:S01]  /*01d0*/  UMOV UR5, 0x400 ;  /* 0x0000040000057882 */ /* 0x000fe20000000000 */
[----:B------:R-:W-:Y:S01]  /*01e0*/  BSSY.RECONVERGENT B0, `(.L_x_136) ;  /* 0x0000010000007945 */ /* 0x000fe20003800200 */
[----:B------:R-:W-:Y:S01]  /*01f0*/  IMAD R19, R3, 0x8, R18 ;  /* 0x0000000803137824 */ /* 0x000fe200078e0212 */
[----:B------:R-:W-:Y:S01]  /*0200*/  UPLOP3.LUT UP1, UPT, UPT, UPT, UP0, 0x80, 0x8 ;  /* 0x000000000008789c */ /* 0x000fe20003f2f000 */
[----:B--2---:R-:W-:Y:S02]  /*0210*/  IMAD R25, R18, 0x90, R6 ;  /* 0x0000009012197824 */ /* 0x004fe400078e0206 */
[----:B------:R-:W-:Y:S01]  /*0220*/  IMAD.MOV.U32 R24, RZ, RZ, R0 ;  /* 0x000000ffff187224 */ /* 0x000fe200078e0000 */
[----:B------:R-:W1:Y:S01]  /*0230*/  LDC.64 R22, c[0x0][0x390] ;  /* 0x0000e400ff167b82 */ /* 0x000e620000000a00 */
[----:B0-----:R-:W-:-:S06]  /*0240*/  ULEA UR5, UR6, UR5, 0x18 ;  /* 0x0000000506057291 */ /* 0x001fcc000f8ec0ff */
[----:B------:R-:W-:-:S07]  /*0250*/  LEA R18, R0, UR5, 0x2 ;  /* 0x0000000500127c11 */ /* 0x000fce000f8e10ff */
.L_x_137:
[----:B-1----:R-:W-:-:S06]  /*0260*/  IMAD.WIDE.U32 R20, R25, 0x4, R22 ;  /* 0x0000000419147825 */ /* 0x002fcc00078e0016 */
[----:B------:R-:W2:Y:S01]  /*0270*/  LDG.E.CONSTANT R21, desc[UR8][R20.64] ;  /* 0x0000000814157981 */ /* 0x000ea2000c1e9900 */
[C---:B------:R-:W-:Y:S01]  /*0280*/  ISETP.GE.U32.AND P0, PT, R24.reuse, 0x140, PT ;  /* 0x000001401800780c */ /* 0x040fe20003f06070 */
[----:B------:R-:W-:Y:S01]  /*0290*/  VIADD R25, R25, 0x100 ;  /* 0x0000010019197836 */ /* 0x000fe20000000000 */
[----:B------:R-:W-:Y:S01]  /*02a0*/  IADD3 R24, PT, PT, R24, 0x100, RZ ;  /* 0x0000010018187810 */ /* 0x000fe20007ffe0ff */
[----:B--2---:R0:W-:Y:S02]  /*02b0*/  STS [R18], R21 ;  /* 0x0000001512007388 */ /* 0x0041e40000000800 */
[----:B0-----:R-:W-:-:S08]  /*02c0*/  VIADD R18, R18, 0x400 ;  /* 0x0000040012127836 */ /* 0x001fd00000000000 */
[----:B------:R-:W-:Y:S05]  /*02d0*/  @!P0 BRA `(.L_x_137) ;  /* 0xfffffffc00e08947 */ /* 0x000fea000383ffff */
[----:B------:R-:W-:Y:S05]  /*02e0*/  BSYNC.RECONVERGENT B0 ;  /* 0x0000000000007941 */ /* 0x000fea0003800200 */
.L_x_136:
[----:B------:R-:W0:Y:S01]  /*02f0*/  LDC R27, c[0x0][0x3ac] ;  /* 0x0000eb00ff1b7b82 */ /* 0x000e220000000800 */
[----:B------:R-:W1:Y:S01]  /*0300*/  LDCU UR5, c[0x0][0x3a0] ;  /* 0x00007400ff0577ac */ /* 0x000e620008000800 */
[----:B------:R-:W-:Y:S01]  /*0310*/  BSSY.RECONVERGENT B1, `(.L_x_138) ;  /* 0x000003c000017945 */ /* 0x000fe20003800200 */
[----:B------:R-:W-:Y:S01]  /*0320*/  IMAD.IADD R32, R2, 0x1, R19 ;  /* 0x0000000102207824 */ /* 0x000fe200078e0213 */
[-C--:B0-----:R-:W-:Y:S02]  /*0330*/  IABS R23, R27.reuse ;  /* 0x0000001b00177213 */ /* 0x081fe40000000000 */
[----:B------:R-:W-:Y:S02]  /*0340*/  LOP3.LUT R24, RZ, R27, RZ, 0x33, !PT ;  /* 0x0000001bff187212 */ /* 0x000fe400078e33ff */
[----:B------:R-:W0:Y:S08]  /*0350*/  I2F.RP R18, R23 ;  /* 0x0000001700127306 */ /* 0x000e300000209400 */
[----:B0-----:R-:W0:Y:S02]  /*0360*/  MUFU.RCP R18, R18 ;  /* 0x0000001200127308 */ /* 0x001e240000001000 */
[----:B0-----:R-:W-:-:S06]  /*0370*/  IADD3 R20, PT, PT, R18, 0xffffffe, RZ ;  /* 0x0ffffffe12147810 */ /* 0x001fcc0007ffe0ff */
[----:B------:R0:W2:Y:S02]  /*0380*/  F2I.FTZ.U32.TRUNC.NTZ R21, R20 ;  /* 0x0000001400157305 */ /* 0x0000a4000021f000 */
[----:B0-----:R-:W-:Y:S02]  /*0390*/  IMAD.MOV.U32 R20, RZ, RZ, RZ ;  /* 0x000000ffff147224 */ /* 0x001fe400078e00ff */
[----:B--2---:R-:W-:-:S04]  /*03a0*/  IMAD.MOV R22, RZ, RZ, -R21 ;  /* 0x000000ffff167224 */ /* 0x004fc800078e0a15 */
[----:B------:R-:W-:Y:S01]  /*03b0*/  IMAD R25, R22, R23, RZ ;  /* 0x0000001716197224 */ /* 0x000fe200078e02ff */
[----:B------:R-:W-:-:S03]  /*03c0*/  IABS R22, R8 ;  /* 0x0000000800167213 */ /* 0x000fc60000000000 */
[----:B------:R-:W-:-:S04]  /*03d0*/  IMAD.HI.U32 R21, R21, R25, R20 ;  /* 0x0000001915157227 */ /* 0x000fc800078e0014 */
[----:B------:R-:W-:Y:S02]  /*03e0*/  IMAD.MOV.U32 R20, RZ, RZ, RZ ;  /* 0x000000ffff147224 */ /* 0x000fe400078e00ff */
[----:B------:R-:W-:-:S05]  /*03f0*/  IMAD.HI.U32 R21, R21, R22, RZ ;  /* 0x0000001615157227 */ /* 0x000fca00078e00ff */
[----:B------:R-:W-:-:S05]  /*0400*/  IADD3 R18, PT, PT, -R21, RZ, RZ ;  /* 0x000000ff15127210 */ /* 0x000fca0007ffe1ff */
[C---:B------:R-:W-:Y:S01]  /*0410*/  IMAD R22, R23.reuse, R18, R22 ;  /* 0x0000001217167224 */ /* 0x040fe200078e0216 */
[----:B------:R-:W-:Y:S01]  /*0420*/  LOP3.LUT R18, R8, R27, RZ, 0x3c, !PT ;  /* 0x0000001b08127212 */ /* 0x000fe200078e3cff */
[----:B------:R-:W-:Y:S03]  /*0430*/  BAR.SYNC.DEFER_BLOCKING 0x0 ;  /* 0x0000000000007b1d */ /* 0x000fe60000010000 */
[----:B------:R-:W-:Y:S02]  /*0440*/  ISETP.GT.U32.AND P1, PT, R23, R22, PT ;  /* 0x000000161700720c */ /* 0x000fe40003f24070 */
[----:B------:R-:W-:Y:S01]  /*0450*/  ISETP.GE.AND P2, PT, R18, RZ, PT ;  /* 0x000000ff1200720c */ /* 0x000fe20003f46270 */
[----:B------:R-:W-:-:S10]  /*0460*/  HFMA2 R18, -RZ, RZ, 0.10711669921875, -1791 ;  /* 0x2edbe6ffff127431 */ /* 0x000fd400000001ff */
[----:B------:R-:W-:Y:S02]  /*0470*/  @!P1 IMAD.IADD R22, R22, 0x1, -R23 ;  /* 0x0000000116169824 */ /* 0x000fe400078e0a17 */
[----:B------:R-:W-:-:S03]  /*0480*/  @!P1 VIADD R21, R21, 0x1 ;  /* 0x0000000115159836 */ /* 0x000fc60000000000 */
[----:B------:R-:W-:-:S13]  /*0490*/  ISETP.GE.U32.AND P0, PT, R22, R23, PT ;  /* 0x000000171600720c */ /* 0x000fda0003f06070 */
[----:B------:R-:W-:Y:S02]  /*04a0*/  @P0 IADD3 R21, PT, PT, R21, 0x1, RZ ;  /* 0x0000000115150810 */ /* 0x000fe40007ffe0ff */
[----:B------:R-:W-:-:S03]  /*04b0*/  ISETP.NE.AND P0, PT, R27, RZ, PT ;  /* 0x000000ff1b00720c */ /* 0x000fc60003f05270 */
[----:B------:R-:W-:-:S05]  /*04c0*/  @!P2 IMAD.MOV R21, RZ, RZ, -R21 ;  /* 0x000000ffff15a224 */ /* 0x000fca00078e0a15 */
[----:B------:R-:W-:-:S04]  /*04d0*/  SEL R25, R24, R21, !P0 ;  /* 0x0000001518197207 */ /* 0x000fc80004000000 */
[----:B-1----:R-:W-:-:S13]  /*04e0*/  ISETP.GE.AND P1, PT, R25, UR5, PT ;  /* 0x0000000519007c0c */ /* 0x002fda000bf26270 */
[----:B------:R-:W-:Y:S05]  /*04f0*/  @P1 BRA `(.L_x_139) ;  /* 0x0000000000741947 */ /* 0x000fea0003800000 */
[----:B------:R-:W0:Y:S01]  /*0500*/  LDCU UR5, c[0x0][0x3a4] ;  /* 0x00007480ff0577ac */ /* 0x000e220008000800 */
[----:B------:R-:W-:Y:S01]  /*0510*/  ISETP.GE.AND P2, PT, R8, RZ, PT ;  /* 0x000000ff0800720c */ /* 0x000fe20003f46270 */
[----:B------:R-:W1:Y:S01]  /*0520*/  LDC.64 R20, c[0x0][0x398] ;  /* 0x0000e600ff147b82 */ /* 0x000e620000000a00 */
[----:B------:R-:W-:Y:S01]  /*0530*/  ISETP.GT.U32.AND P1, PT, R23, R22, PT ;  /* 0x000000161700720c */ /* 0x000fe20003f24070 */
[----:B------:R-:W-:-:S05]  /*0540*/  IMAD.IADD R23, R22, 0x1, -R23 ;  /* 0x0000000116177824 */ /* 0x000fca00078e0a17 */
[----:B------:R-:W-:-:S05]  /*0550*/  SEL R23, R23, R22, !P1 ;  /* 0x0000001617177207 */ /* 0x000fca0004800000 */
[----:B------:R-:W-:-:S04]  /*0560*/  @!P2 IADD3 R23, PT, PT, -R23, RZ, RZ ;  /* 0x000000ff1717a210 */ /* 0x000fc80007ffe1ff */
        /* <DEDUP_REMOVED lines=14> */
[----:B-----5:R-:W-:Y:S05]  /*0650*/  CALL.REL.NOINC `($__internal_4_$__cuda_sm20_rcp_rn_f32_slowpath) ;  /* 0x00000028008c7944 */ /* 0x020fea0003c00000 */
[----:B------:R-:W-:Y:S01]  /*0660*/  IMAD.MOV.U32 R18, RZ, RZ, R31 ;  /* 0x000000ffff127224 */ /* 0x000fe200078e001f */
[----:B------:R-:W-:Y:S06]  /*0670*/  BRA `(.L_x_141) ;  /* 0x0000000000107947 */ /* 0x000fec0003800000 */
.L_x_140:
[----:B------:R-:W0:Y:S02]  /*0680*/  MUFU.RCP R18, R29 ;  /* 0x0000001d00127308 */ /* 0x000e240000001000 */
[----:B0-----:R-:W-:-:S04]  /*0690*/  FFMA R21, R29, R18, -1 ;  /* 0xbf8000001d157423 */ /* 0x001fc80000000012 */
[----:B------:R-:W-:-:S04]  /*06a0*/  FADD.FTZ R21, -R21, -RZ ;  /* 0x800000ff15157221 */ /* 0x000fc80000010100 */
[----:B------:R-:W-:-:S07]  /*06b0*/  FFMA R18, R18, R21, R18 ;  /* 0x0000001512127223 */ /* 0x000fce0000000012 */
.L_x_141:
[----:B------:R-:W-:Y:S05]  /*06c0*/  BSYNC.RECONVERGENT B2 ;  /* 0x0000000000027941 */ /* 0x000fea0003800200 */
.L_x_139:
[----:B------:R-:W-:Y:S05]  /*06d0*/  BSYNC.RECONVERGENT B1 ;  /* 0x0000000000017941 */ /* 0x000fea0003800200 */
.L_x_138:
        /* <DEDUP_REMOVED lines=8> */
[----:B0-----:R-:W-:-:S06]  /*0760*/  IADD3 R22, PT, PT, R25, 0xffffffe, RZ ;  /* 0x0ffffffe19167810 */ /* 0x001fcc0007ffe0ff */
[----:B------:R0:W2:Y:S02]  /*0770*/  F2I.FTZ.U32.TRUNC.NTZ R23, R22 ;  /* 0x0000001600177305 */ /* 0x0000a4000021f000 */
[----:B0-----:R-:W-:Y:S02]  /*0780*/  IMAD.MOV.U32 R22, RZ, RZ, RZ ;  /* 0x000000ffff167224 */ /* 0x001fe400078e00ff */
[----:B--2---:R-:W-:-:S04]  /*0790*/  IMAD.MOV R24, RZ, RZ, -R23 ;  /* 0x000000ffff187224 */ /* 0x004fc800078e0a17 */
[----:B------:R-:W-:Y:S01]  /*07a0*/  IMAD R21, R24, R29, RZ ;  /* 0x0000001d18157224 */ /* 0x000fe200078e02ff */
[----:B------:R-:W-:-:S03]  /*07b0*/  IABS R24, R11 ;  /* 0x0000000b00187213 */ /* 0x000fc60000000000 */
[----:B------:R-:W-:Y:S01]  /*07c0*/  IMAD.HI.U32 R21, R23, R21, R22 ;  /* 0x0000001517157227 */ /* 0x000fe200078e0016 */
[----:B------:R-:W-:-:S04]  /*07d0*/  LOP3.LUT R22, R27, 0x40, R8, 0x1e, !PT ;  /* 0x000000401b167812 */ /* 0x000fc800078e1e08 */
[----:B------:R-:W-:Y:S01]  /*07e0*/  ISETP.GE.AND P2, PT, R22, RZ, PT ;  /* 0x000000ff1600720c */ /* 0x000fe20003f46270 */
[----:B------:R-:W-:Y:S01]  /*07f0*/  IMAD.HI.U32 R21, R21, R24, RZ ;  /* 0x0000001815157227 */ /* 0x000fe200078e00ff */
[----:B------:R-:W-:-:S04]  /*0800*/  MOV R22, RZ ;  /* 0x000000ff00167202 */ /* 0x000fc80000000f00 */
[----:B------:R-:W-:-:S05]  /*0810*/  IADD3 R23, PT, PT, -R21, RZ, RZ ;  /* 0x000000ff15177210 */ /* 0x000fca0007ffe1ff */
[----:B------:R-:W-:-:S05]  /*0820*/  IMAD R24, R29, R23, R24 ;  /* 0x000000171d187224 */ /* 0x000fca00078e0218 */
[----:B------:R-:W-:-:S13]  /*0830*/  ISETP.GT.U32.AND P1, PT, R29, R24, PT ;  /* 0x000000181d00720c */ /* 0x000fda0003f24070 */
        /* <DEDUP_REMOVED lines=30> */
[----:B-----5:R-:W-:Y:S05]  /*0a20*/  CALL.REL.NOINC `($__internal_4_$__cuda_sm20_rcp_rn_f32_slowpath) ;  /* 0x0000002400987944 */ /* 0x020fea0003c00000 */
[----:B------:R-:W-:Y:S01]  /*0a30*/  IMAD.MOV.U32 R21, RZ, RZ, R31 ;  /* 0x000000ffff157224 */ /* 0x000fe200078e001f */
[----:B------:R-:W-:Y:S06]  /*0a40*/  BRA `(.L_x_145) ;  /* 0x0000000000107947 */ /* 0x000fec0003800000 */
.L_x_144:
[----:B------:R-:W0:Y:S02]  /*0a50*/  MUFU.RCP R21, R29 ;  /* 0x0000001d00157308 */ /* 0x000e240000001000 */
[----:B0-----:R-:W-:-:S04]  /*0a60*/  FFMA R23, R29, R21, -1 ;  /* 0xbf8000001d177423 */ /* 0x001fc80000000015 */
[----:B------:R-:W-:-:S04]  /*0a70*/  FADD.FTZ R24, -R23, -RZ ;  /* 0x800000ff17187221 */ /* 0x000fc80000010100 */
[----:B------:R-:W-:-:S07]  /*0a80*/  FFMA R21, R21, R24, R21 ;  /* 0x0000001815157223 */ /* 0x000fce0000000015 */
.L_x_145:
[----:B------:R-:W-:Y:S05]  /*0a90*/  BSYNC.RECONVERGENT B2 ;  /* 0x0000000000027941 */ /* 0x000fea0003800200 */
.L_x_143:
[----:B------:R-:W-:Y:S05]  /*0aa0*/  BSYNC.RECONVERGENT B1 ;  /* 0x0000000000017941 */ /* 0x000fea0003800200 */
.L_x_142:
        /* <DEDUP_REMOVED lines=53> */
[----:B-----5:R-:W-:Y:S05]  /*0e00*/  CALL.REL.NOINC `($__internal_4_$__cuda_sm20_rcp_rn_f32_slowpath) ;  /* 0x0000002000a07944 */ /* 0x020fea0003c00000 */
[----:B------:R-:W-:Y:S01]  /*0e10*/  IMAD.MOV.U32 R23, RZ, RZ, R31 ;  /* 0x000000ffff177224 */ /* 0x000fe200078e001f */
[----:B------:R-:W-:Y:S06]  /*0e20*/  BRA `(.L_x_149) ;  /* 0x0000000000107947 */ /* 0x000fec0003800000 */
.L_x_148:
[----:B------:R-:W0:Y:S02]  /*0e30*/  MUFU.RCP R23, R30 ;  /* 0x0000001e00177308 */ /* 0x000e240000001000 */
[----:B0-----:R-:W-:-:S04]  /*0e40*/  FFMA R25, R30, R23, -1 ;  /* 0xbf8000001e197423 */ /* 0x001fc80000000017 */
[----:B------:R-:W-:-:S04]  /*0e50*/  FADD.FTZ R26, -R25, -RZ ;  /* 0x800000ff191a7221 */ /* 0x000fc80000010100 */
[----:B------:R-:W-:-:S07]  /*0e60*/  FFMA R23, R23, R26, R23 ;  /* 0x0000001a17177223 */ /* 0x000fce0000000017 */
.L_x_149:
[----:B------:R-:W-:Y:S05]  /*0e70*/  BSYNC.RECONVERGENT B2 ;  /* 0x0000000000027941 */ /* 0x000fea0003800200 */
.L_x_147:
[----:B------:R-:W-:Y:S05]  /*0e80*/  BSYNC.RECONVERGENT B1 ;  /* 0x0000000000017941 */ /* 0x000fea0003800200 */
.L_x_146:
        /* <DEDUP_REMOVED lines=53> */
[----:B------:R-:W-:Y:S01]  /*11e0*/  MOV R25, R31 ;  /* 0x0000001f00197202 */ /* 0x000fe20000000f00 */
[----:B------:R-:W-:Y:S06]  /*11f0*/  BRA `(.L_x_153) ;  /* 0x0000000000107947 */ /* 0x000fec0003800000 */
.L_x_152:
[----:B------:R-:W0:Y:S02]  /*1200*/  MUFU.RCP R25, R29 ;  /* 0x0000001d00197308 */ /* 0x000e240000001000 */
[----:B0-----:R-:W-:-:S04]  /*1210*/  FFMA R27, R29, R25, -1 ;  /* 0xbf8000001d1b7423 */ /* 0x001fc80000000019 */
[----:B------:R-:W-:-:S04]  /*1220*/  FADD.FTZ R28, -R27, -RZ ;  /* 0x800000ff1b1c7221 */ /* 0x000fc80000010100 */
[----:B------:R-:W-:-:S07]  /*1230*/  FFMA R25, R25, R28, R25 ;  /* 0x0000001c19197223 */ /* 0x000fce0000000019 */
.L_x_153:
[----:B------:R-:W-:Y:S05]  /*1240*/  BSYNC.RECONVERGENT B2 ;  /* 0x0000000000027941 */ /* 0x000fea0003800200 */
.L_x_151:
[----:B------:R-:W-:Y:S05]  /*1250*/  BSYNC.RECONVERGENT B1 ;  /* 0x0000000000017941 */ /* 0x000fea0003800200 */
.L_x_150:
[----:B------:R-:W0:Y:S01]  /*1260*/  LDC R33, c[0x0][0x3ac] ;  /* 0x0000eb00ff217b82 */ /* 0x000e220000000800 */
[----:B------:R-:W1:Y:S01]  /*1270*/  LDCU UR5, c[0x0][0x3a0] ;  /* 0x00007400ff0577ac */ /* 0x000e620008000800 */
[----:B------:R-:W-:Y:S01]  /*1280*/  BSSY.RECONVERGENT B1, `(.L_x_154) ;  /* 0x000003a000017945 */ /* 0x000fe20003800200 */
[----:B------:R-:W-:Y:S01]  /*1290*/  HFMA2 R36, -RZ, RZ, 0, 0 ;  /* 0x00000000ff247431 */ /* 0x000fe200000001ff */
        /* <DEDUP_REMOVED lines=14> */
[----:B------:R-:W-:-:S05]  /*1380*/  IMAD.HI.U32 R27, R27, R30, RZ ;  /* 0x0000001e1b1b7227 */ /* 0x000fca00078e00ff */
[----:B------:R-:W-:-:S05]  /*1390*/  IADD3 R29, PT, PT, -R27, RZ, RZ ;  /* 0x000000ff1b1d7210 */ /* 0x000fca0007ffe1ff */
[----:B------:R-:W-:-:S05]  /*13a0*/  IMAD R30, R35, R29, R30 ;  /* 0x0000001d231e7224 */ /* 0x000fca00078e021e */
[----:B------:R-:W-:-:S13]  /*13b0*/  ISETP.GT.U32.AND P1, PT, R35, R30, PT ;  /* 0x0000001e2300720c */ /* 0x000fda0003f24070 */
[----:B------:R-:W-:Y:S01]  /*13c0*/  @!P1 IMAD.IADD R30, R30, 0x1, -R35 ;  /* 0x000000011e1e9824 */ /* 0x000fe200078e0a23 */
[----:B------:R-:W-:-:S04]  /*13d0*/  @!P1 IADD3 R27, PT, PT, R27, 0x1, RZ ;  /* 0x000000011b1b9810 */ /* 0x000fc80007ffe0ff */
[----:B------:R-:W-:-:S13]  /*13e0*/  ISETP.GE.U32.AND P0, PT, R30, R35, PT ;  /* 0x000000231e00720c */ /* 0x000fda0003f06070 */
[----:B------:R-:W-:-:S05]  /*13f0*/  @P0 VIADD R27, R27, 0x1 ;  /* 0x000000011b1b0836 */ /* 0x000fca0000000000 */
[----:B------:R-:W-:-:S04]  /*1400*/  @!P2 IADD3 R27, PT, PT, -R27, RZ, RZ ;  /* 0x000000ff1b1ba210 */ /* 0x000fc80007ffe1ff */
[----:B------:R-:W-:Y:S01]  /*1410*/  SEL R31, R34, R27, !P3 ;  /* 0x0000001b221f7207 */ /* 0x000fe20005800000 */
[----:B------:R-:W-:-:S03]  /*1420*/  IMAD.MOV.U32 R27, RZ, RZ, 0x2edbe6ff ;  /* 0x2edbe6ffff1b7424 */ /* 0x000fc600078e00ff */
        /* <DEDUP_REMOVED lines=26> */
.L_x_156:
[----:B------:R-:W0:Y:S02]  /*15d0*/  MUFU.RCP R27, R29 ;  /* 0x0000001d001b7308 */ /* 0x000e240000001000 */
[----:B0-----:R-:W-:-:S04]  /*15e0*/  FFMA R28, R29, R27, -1 ;  /* 0xbf8000001d1c7423 */ /* 0x001fc8000000001b */
[----:B------:R-:W-:-:S04]  /*15f0*/  FADD.FTZ R28, -R28, -RZ ;  /* 0x800000ff1c1c7221 */ /* 0x000fc80000010100 */
[----:B------:R-:W-:-:S07]  /*1600*/  FFMA R27, R27, R28, R27 ;  /* 0x0000001c1b1b7223 */ /* 0x000fce000000001b */
.L_x_157:
[----:B------:R-:W-:Y:S05]  /*1610*/  BSYNC.RECONVERGENT B2 ;  /* 0x0000000000027941 */ /* 0x000fea0003800200 */
.L_x_155:
[----:B------:R-:W-:Y:S05]  /*1620*/  BSYNC.RECONVERGENT B1 ;  /* 0x0000000000017941 */ /* 0x000fea0003800200 */
.L_x_154:
[----:B------:R-:W0:Y:S01]  /*1630*/  LDC R35, c[0x0][0x3ac] ;  /* 0x0000eb00ff237b82 */ /* 0x000e220000000800 */
[----:B------:R-:W-:Y:S01]  /*1640*/  IMAD.MOV.U32 R28, RZ, RZ, RZ ;  /* 0x000000ffff1c7224 */ /* 0x000fe200078e00ff */
[----:B------:R-:W-:Y:S01]  /*1650*/  IABS R37, R15 ;  /* 0x0000000f00257213 */ /* 0x000fe20000000000 */
        /* <DEDUP_REMOVED lines=8> */
[----:B0-----:R-:W-:-:S06]  /*16e0*/  VIADD R31, R30, 0xffffffe ;  /* 0x0ffffffe1e1f7836 */ /* 0x001fcc0000000000 */
[----:B------:R-:W0:Y:S02]  /*16f0*/  F2I.FTZ.U32.TRUNC.NTZ R29, R31 ;  /* 0x0000001f001d7305 */ /* 0x000e24000021f000 */
[----:B0-----:R-:W-:-:S05]  /*1700*/  IADD3 R33, PT, PT, RZ, -R29, RZ ;  /* 0x8000001dff217210 */ /* 0x001fca0007ffe0ff */
[----:B------:R-:W-:-:S04]  /*1710*/  IMAD R33, R33, R34, RZ ;  /* 0x0000002221217224 */ /* 0x000fc800078e02ff */
[----:B------:R-:W-:Y:S01]  /*1720*/  IMAD.HI.U32 R28, R29, R33, R28 ;  /* 0x000000211d1c7227 */ /* 0x000fe200078e001c */
[----:B------:R-:W-:-:S03]  /*1730*/  MOV R29, R37 ;  /* 0x00000025001d7202 */ /* 0x000fc60000000f00 */
[----:B------:R-:W-:Y:S02]  /*1740*/  HFMA2 R37, -RZ, RZ, 0.10711669921875, -1791 ;  /* 0x2edbe6ffff257431 */ /* 0x000fe400000001ff */
[----:B------:R-:W-:-:S04]  /*1750*/  IMAD.HI.U32 R28, R28, R29, RZ ;  /* 0x0000001d1c1c7227 */ /* 0x000fc800078e00ff */
[----:B------:R-:W-:-:S04]  /*1760*/  IMAD.MOV R30, RZ, RZ, -R28 ;  /* 0x000000ffff1e7224 */ /* 0x000fc800078e0a1c */
[----:B------:R-:W-:Y:S01]  /*1770*/  IMAD R29, R34, R30, R29 ;  /* 0x0000001e221d7224 */ /* 0x000fe200078e021d */
[----:B------:R-:W-:-:S04]  /*1780*/  LOP3.LUT R30, R35, 0x140, R8, 0x1e, !PT ;  /* 0x00000140231e7812 */ /* 0x000fc800078e1e08 */
[----:B------:R-:W-:Y:S02]  /*1790*/  ISETP.GT.U32.AND P1, PT, R34, R29, PT ;  /* 0x0000001d2200720c */ /* 0x000fe40003f24070 */
[----:B------:R-:W-:-:S11]  /*17a0*/  ISETP.GE.AND P2, PT, R30, RZ, PT ;  /* 0x000000ff1e00720c */ /* 0x000fd60003f46270 */
[----:B------:R-:W-:Y:S01]  /*17b0*/  @!P1 IADD3 R29, PT, PT, R29, -R34, RZ ;  /* 0x800000221d1d9210 */ /* 0x000fe20007ffe0ff */
[----:B------:R-:W-:-:S03]  /*17c0*/  @!P1 VIADD R28, R28, 0x1 ;  /* 0x000000011c1c9836 */ /* 0x000fc60000000000 */
[----:B------:R-:W-:-:S13]  /*17d0*/  ISETP.GE.U32.AND P0, PT, R29, R34, PT ;  /* 0x000000221d00720c */ /* 0x000fda0003f06070 */
[----:B------:R-:W-:-:S05]  /*17e0*/  @P0 IADD3 R28, PT, PT, R28, 0x1, RZ ;  /* 0x000000011c1c0810 */ /* 0x000fca0007ffe0ff */
        /* <DEDUP_REMOVED lines=24> */
[----:B------:R-:W-:Y:S01]  /*1970*/  IMAD.MOV.U32 R29, RZ, RZ, R30 ;  /* 0x000000ffff1d7224 */ /* 0x000fe200078e001e */
[----:B------:R-:W-:-:S07]  /*1980*/  MOV R30, 0x19a0 ;  /* 0x000019a0001e7802 */ /* 0x000fce0000000f00 */
[----:B-----5:R-:W-:Y:S05]  /*1990*/  CALL.REL.NOINC `($__internal_4_$__cuda_sm20_rcp_rn_f32_slowpath) ;  /* 0x0000001400bc7944 */ /* 0x020fea0003c00000 */
[----:B------:R-:W-:Y:S01]  /*19a0*/  MOV R37, R31 ;  /* 0x0000001f00257202 */ /* 0x000fe20000000f00 */
[----:B------:R-:W-:Y:S06]  /*19b0*/  BRA `(.L_x_161) ;  /* 0x0000000000107947 */ /* 0x000fec0003800000 */
.L_x_160:
[----:B------:R-:W0:Y:S02]  /*19c0*/  MUFU.RCP R37, R30 ;  /* 0x0000001e00257308 */ /* 0x000e240000001000 */
[----:B0-----:R-:W-:-:S04]  /*19d0*/  FFMA R28, R30, R37, -1 ;  /* 0xbf8000001e1c7423 */ /* 0x001fc80000000025 */
[----:B------:R-:W-:-:S04]  /*19e0*/  FADD.FTZ R28, -R28, -RZ ;  /* 0x800000ff1c1c7221 */ /* 0x000fc80000010100 */
[----:B------:R-:W-:-:S07]  /*19f0*/  FFMA R37, R37, R28, R37 ;  /* 0x0000001c25257223 */ /* 0x000fce0000000025 */
.L_x_161:
[----:B------:R-:W-:Y:S05]  /*1a00*/  BSYNC.RECONVERGENT B2 ;  /* 0x0000000000027941 */ /* 0x000fea0003800200 */
.L_x_159:
[----:B------:R-:W-:Y:S05]  /*1a10*/  BSYNC.RECONVERGENT B1 ;  /* 0x0000000000017941 */ /* 0x000fea0003800200 */
.L_x_158:
        /* <DEDUP_REMOVED lines=57> */
.L_x_164:
[----:B------:R-:W0:Y:S02]  /*1db0*/  MUFU.RCP R39, R30 ;  /* 0x0000001e00277308 */ /* 0x000e240000001000 */
[----:B0-----:R-:W-:-:S04]  /*1dc0*/  FFMA R28, R30, R39, -1 ;  /* 0xbf8000001e1c7423 */ /* 0x001fc80000000027 */
[----:B------:R-:W-:-:S04]  /*1dd0*/  FADD.FTZ R28, -R28, -RZ ;  /* 0x800000ff1c1c7221 */ /* 0x000fc80000010100 */
[----:B------:R-:W-:-:S07]  /*1de0*/  FFMA R39, R39, R28, R39 ;  /* 0x0000001c27277223 */ /* 0x000fce0000000027 */
.L_x_165:
[----:B------:R-:W-:Y:S05]  /*1df0*/  BSYNC.RECONVERGENT B2 ;  /* 0x0000000000027941 */ /* 0x000fea0003800200 */
.L_x_163:
[----:B------:R-:W-:Y:S05]  /*1e00*/  BSYNC.RECONVERGENT B1 ;  /* 0x0000000000017941 */ /* 0x000fea0003800200 */
.L_x_162:
[----:B------:R-:W0:Y:S01]  /*1e10*/  LDC R33, c[0x0][0x3ac] ;  /* 0x0000eb00ff217b82 */ /* 0x000e220000000800 */
[----:B------:R-:W-:Y:S01]  /*1e20*/  IMAD.MOV.U32 R28, RZ, RZ, RZ ;  /* 0x000000ffff1c7224 */ /* 0x000fe200078e00ff */
[----:B------:R-:W-:Y:S01]  /*1e30*/  IABS R41, R17 ;  /* 0x0000001100297213 */ /* 0x000fe20000000000 */
[----:B------:R-:W1:Y:S01]  /*1e40*/  LDCU UR5, c[0x0][0x3a0] ;  /* 0x00007400ff0577ac */ /* 0x000e620008000800 */
[----:B------:R-:W-:Y:S01]  /*1e50*/  BSSY.RECONVERGENT B1, `(.L_x_166) ;  /* 0x000003a000017945 */ /* 0x000fe20003800200 */
[----:B------:R-:W-:Y:S01]  /*1e60*/  IMAD.MOV.U32 R42, RZ, RZ, 0x2edbe6ff ;  /* 0x2edbe6ffff2a7424 */ /* 0x000fe200078e00ff */
        /* <DEDUP_REMOVED lines=11> */
[----:B------:R-:W-:Y:S02]  /*1f20*/  HFMA2 R41, -RZ, RZ, 0, 0 ;  /* 0x00000000ff297431 */ /* 0x000fe400000001ff */
        /* <DEDUP_REMOVED lines=39> */
.L_x_168:
[----:B------:R-:W0:Y:S02]  /*21a0*/  MUFU.RCP R42, R31 ;  /* 0x0000001f002a7308 */ /* 0x000e240000001000 */
[----:B0-----:R-:W-:-:S04]  /*21b0*/  FFMA R28, R31, R42, -1 ;  /* 0xbf8000001f1c7423 */ /* 0x001fc8000000002a */
[----:B------:R-:W-:-:S04]  /*21c0*/  FADD.FTZ R29, -R28, -RZ ;  /* 0x800000ff1c1d7221 */ /* 0x000fc80000010100 */
[----:B------:R-:W-:-:S07]  /*21d0*/  FFMA R42, R42, R29, R42 ;  /* 0x0000001d2a2a7223 */ /* 0x000fce000000002a */
.L_x_169:
[----:B------:R-:W-:Y:S05]  /*21e0*/  BSYNC.RECONVERGENT B2 ;  /* 0x0000000000027941 */ /* 0x000fea0003800200 */
.L_x_167:
[----:B------:R-:W-:Y:S05]  /*21f0*/  BSYNC.RECONVERGENT B1 ;  /* 0x0000000000017941 */ /* 0x000fea0003800200 */
.L_x_166:
[----:B------:R-:W0:Y:S01]  /*2200*/  LDCU UR7, c[0x0][0x3ac] ;  /* 0x00007580ff0777ac */ /* 0x000e220008000800 */
[----:B------:R-:W1:Y:S01]  /*2210*/  S2UR UR6, SR_CgaCtaId ;  /* 0x00000000000679c3 */ /* 0x000e620000008800 */
[----:B------:R-:W-:Y:S01]  /*2220*/  IMAD.MOV.U32 R47, RZ, RZ, RZ ;  /* 0x000000ffff2f7224 */ /* 0x000fe200078e00ff */
[----:B------:R-:W2:Y:S01]  /*2230*/  LDCU UR10, c[0x0][0x3a0] ;  /* 0x00007400ff0a77ac */ /* 0x000ea20008000800 */
[----:B------:R-:W-:Y:S01]  /*2240*/  UMOV UR5, 0x400 ;  /* 0x0000040000057882 */ /* 0x000fe20000000000 */
[----:B------:R-:W3:Y:S01]  /*2250*/  LDCU UR11, c[0x0][0x3a0] ;  /* 0x00007400ff0b77ac */ /* 0x000ee20008000800 */
[----:B0-----:R-:W0:Y:S01]  /*2260*/  I2F.U32.RP R30, UR7 ;  /* 0x00000007001e7d06 */ /* 0x001e220008209000 */
[----:B------:R-:W-:Y:S01]  /*2270*/  LOP3.LUT R45, RZ, UR7, RZ, 0x33, !PT ;  /* 0x00000007ff2d7c12 */ /* 0x000fe2000f8e33ff */
[----:B-1----:R-:W-:-:S06]  /*2280*/  ULEA UR6, UR6, UR5, 0x18 ;  /* 0x0000000506067291 */ /* 0x002fcc000f8ec0ff */
[----:B0-----:R-:W0:Y:S02]  /*2290*/  MUFU.RCP R30, R30 ;  /* 0x0000001e001e7308 */ /* 0x001e240000001000 */
[----:B0-----:R-:W-:-:S06]  /*22a0*/  VIADD R28, R30, 0xffffffe ;  /* 0x0ffffffe1e1c7836 */ /* 0x001fcc0000000000 */
[----:B------:R0:W1:Y:S02]  /*22b0*/  F2I.FTZ.U32.TRUNC.NTZ R29, R28 ;  /* 0x0000001c001d7305 */ /* 0x000064000021f000 */
[----:B0-----:R-:W-:Y:S01]  /*22c0*/  IMAD.MOV.U32 R28, RZ, RZ, RZ ;  /* 0x000000ffff1c7224 */ /* 0x001fe200078e00ff */
[----:B-1----:R-:W-:-:S05]  /*22d0*/  IADD3 R31, PT, PT, RZ, -R29, RZ ;  /* 0x8000001dff1f7210 */ /* 0x002fca0007ffe0ff */
[----:B------:R-:W-:-:S04]  /*22e0*/  IMAD R31, R31, UR7, RZ ;  /* 0x000000071f1f7c24 */ /* 0x000fc8000f8e02ff */
[----:B------:R-:W-:Y:S01]  /*22f0*/  IMAD.HI.U32 R32, R29, R31, R28 ;  /* 0x0000001f1d207227 */ /* 0x000fe200078e001c */
[----:B------:R-:W-:-:S05]  /*2300*/  IADD3 R29, PT, PT, R9, 0x100, RZ ;  /* 0x00000100091d7810 */ /* 0x000fca0007ffe0ff */
[----:B------:R-:W-:-:S04]  /*2310*/  IMAD.HI.U32 R43, R32, R9, RZ ;  /* 0x00000009202b7227 */ /* 0x000fc800078e00ff */
[----:B------:R-:W-:-:S04]  /*2320*/  IMAD.HI.U32 R32, R32, R29, RZ ;  /* 0x0000001d20207227 */ /* 0x000fc800078e00ff */
[----:B------:R-:W-:Y:S01]  /*2330*/  IMAD.MOV R30, RZ, RZ, -R43 ;  /* 0x000000ffff1e7224 */ /* 0x000fe200078e0a2b */
[----:B------:R-:W-:-:S03]  /*2340*/  IADD3 R34, PT, PT, -R32, RZ, RZ ;  /* 0x000000ff20227210 */ /* 0x000fc60007ffe1ff */
[----:B------:R-:W-:Y:S02]  /*2350*/  IMAD R28, R30, UR7, R9 ;  /* 0x000000071e1c7c24 */ /* 0x000fe4000f8e0209 */
[----:B------:R-:W-:-:S03]  /*2360*/  IMAD R30, R34, UR7, R29 ;  /* 0x00000007221e7c24 */ /* 0x000fc6000f8e021d */
[----:B------:R-:W-:Y:S02]  /*2370*/  ISETP.GE.U32.AND P0, PT, R28, UR7, PT ;  /* 0x000000071c007c0c */ /* 0x000fe4000bf06070 */
[----:B------:R-:W-:-:S11]  /*2380*/  ISETP.GE.U32.AND P2, PT, R30, UR7, PT ;  /* 0x000000071e007c0c */ /* 0x000fd6000bf46070 */
[----:B------:R-:W-:Y:S02]  /*2390*/  @P0 VIADD R28, R28, -UR7 ;  /* 0x800000071c1c0c36 */ /* 0x000fe40008000000 */
[----:B------:R-:W-:Y:S01]  /*23a0*/  @P2 IADD3 R30, PT, PT, R30, -UR7, RZ ;  /* 0x800000071e1e2c10 */ /* 0x000fe2000fffe0ff */
[----:B------:R-:W-:Y:S01]  /*23b0*/  @P0 VIADD R43, R43, 0x1 ;  /* 0x000000012b2b0836 */ /* 0x000fe20000000000 */
[----:B------:R-:W-:Y:S02]  /*23c0*/  @P2 IADD3 R32, PT, PT, R32, 0x1, RZ ;  /* 0x0000000120202810 */ /* 0x000fe40007ffe0ff */
[----:B------:R-:W-:Y:S02]  /*23d0*/  ISETP.GE.U32.AND P1, PT, R28, UR7, PT ;  /* 0x000000071c007c0c */ /* 0x000fe4000bf26070 */
[----:B------:R-:W-:Y:S02]  /*23e0*/  ISETP.GE.U32.AND P3, PT, R30, UR7, PT ;  /* 0x000000071e007c0c */ /* 0x000fe4000bf66070 */
[----:B------:R-:W-:-:S09]  /*23f0*/  ISETP.NE.U32.AND P0, PT, RZ, UR7, PT ;  /* 0x00000007ff007c0c */ /* 0x000fd2000bf05070 */
[----:B------:R-:W-:Y:S02]  /*2400*/  @P1 VIADD R43, R43, 0x1 ;  /* 0x000000012b2b1836 */ /* 0x000fe40000000000 */
[----:B------:R-:W-:-:S03]  /*2410*/  @P3 IADD3 R32, PT, PT, R32, 0x1, RZ ;  /* 0x0000000120203810 */ /* 0x000fc60007ffe0ff */
[C---:B------:R-:W-:Y:S02]  /*2420*/  SEL R43, R45.reuse, R43, !P0 ;  /* 0x0000002b2d2b7207 */ /* 0x040fe40004000000 */
[----:B------:R-:W-:Y:S02]  /*2430*/  SEL R45, R45, R32, !P0 ;  /* 0x000000202d2d7207 */ /* 0x000fe40004000000 */
[C---:B------:R-:W-:Y:S02]  /*2440*/  IADD3 R46, PT, PT, -R43.reuse, RZ, RZ ;  /* 0x000000ff2b2e7210 */ /* 0x040fe40007ffe1ff */
[----:B--2---:R-:W-:Y:S01]  /*2450*/  ISETP.GE.AND P0, PT, R43, UR10, PT ;  /* 0x0000000a2b007c0c */ /* 0x004fe2000bf06270 */
[----:B------:R-:W-:Y:S02]  /*2460*/  IMAD.MOV R44, RZ, RZ, -R45 ;  /* 0x000000ffff2c7224 */ /* 0x000fe400078e0a2d */
[----:B------:R-:W-:Y:S02]  /*2470*/  IMAD R46, R46, UR7, R9 ;  /* 0x000000072e2e7c24 */ /* 0x000fe4000f8e0209 */
[----:B---3--:R-:W-:-:S08]  /*2480*/  IMAD R44, R44, UR7, R29 ;  /* 0x000000072c2c7c24 */ /* 0x008fd0000f8e021d */
.L_x_170:
[----:B------:R-:W-:Y:S01]  /*2490*/  ISETP.GE.AND P1, PT, R45, UR11, PT ;  /* 0x0000000b2d007c0c */ /* 0x000fe2000bf26270 */
[----:B0-----:R-:W0:Y:S01]  /*24a0*/  @!P0 LDC.64 R28, c[0x0][0x3a8] ;  /* 0x0000ea00ff1c8b82 */ /* 0x001e220000000a00 */
[----:B------:R-:W-:Y:S02]  /*24b0*/  IMAD R48, R3, 0x90, R47 ;  /* 0x0000009003307824 */ /* 0x000fe400078e022f */
[----:B------:R-:W-:-:S05]  /*24c0*/  IMAD.MOV.U32 R50, RZ, RZ, RZ ;  /* 0x000000ffff327224 */ /* 0x000fca00078e00ff */
[----:B------:R-:W1:Y:S08]  /*24d0*/  @!P0 LDC.64 R32, c[0x0][0x388] ;  /* 0x0000e200ff208b82 */ /* 0x000e700000000a00 */
[----:B------:R-:W2:Y:S08]  /*24e0*/  @!P1 LDC.64 R30, c[0x0][0x3a8] ;  /* 0x0000ea00ff1e9b82 */ /* 0x000eb00000000a00 */
[----:B------:R-:W3:Y:S01]  /*24f0*/  @!P1 LDC.64 R34, c[0x0][0x388] ;  /* 0x0000e200ff229b82 */ /* 0x000ee20000000a00 */
[----:B0-----:R-:W-:-:S04]  /*2500*/  @!P0 IMAD R28, R43, R28, R48 ;  /* 0x0000001c2b1c8224 */ /* 0x001fc800078e0230 */
[----:B------:R-:W-:-:S04]  /*2510*/  @!P0 IMAD R29, R28, R29, R46 ;  /* 0x0000001d1c1d8224 */ /* 0x000fc800078e022e */
[----:B-1----:R-:W-:-:S04]  /*2520*/  @!P0 IMAD.WIDE R32, R29, 0x4, R32 ;  /* 0x000000041d208825 */ /* 0x002fc800078e0220 */
[----:B--2---:R-:W-:-:S04]  /*2530*/  @!P1 IMAD R30, R45, R30, R48 ;  /* 0x0000001e2d1e9224 */ /* 0x004fc800078e0230 */
[----:B------:R-:W-:Y:S02]  /*2540*/  @!P1 IMAD R31, R30, R31, R44 ;  /* 0x0000001f1e1f9224 */ /* 0x000fe400078e022c */
[----:B------:R-:W-:Y:S02]  /*2550*/  HFMA2 R30, -RZ, RZ, 0, 0 ;  /* 0x00000000ff1e7431 */ /* 0x000fe400000001ff */
[----:B---3--:R-:W-:-:S05]  /*2560*/  @!P1 IMAD.WIDE R34, R31, 0x4, R34 ;  /* 0x000000041f229825 */ /* 0x008fca00078e0222 */
[----:B------:R-:W2:Y:S04]  /*2570*/  @!P1 LDG.E.CONSTANT R50, desc[UR8][R34.64] ;  /* 0x0000000822329981 */ /* 0x000ea8000c1e9900 */
[----:B------:R-:W3:Y:S01]  /*2580*/  @!P0 LDG.E.CONSTANT R30, desc[UR8][R32.64] ;  /* 0x00000008201e8981 */ /* 0x000ee2000c1e9900 */
[----:B------:R-:W-:-:S05]  /*2590*/  IMAD R28, R2, 0x90, R47 ;  /* 0x00000090021c7824 */ /* 0x000fca00078e022f */
[----:B------:R-:W-:-:S06]  /*25a0*/  LEA R48, R28, UR6, 0x2 ;  /* 0x000000061c307c11 */ /* 0x000fcc000f8e10ff */
[----:B------:R-:W-:Y:S04]  /*25b0*/  LDS R48, [R48] ;  /* 0x0000000030307984 */ /* 0x000fe80000000800 */
[----:B--2---:R-:W-:Y:S04]  /*25c0*/  STS [R5+UR4+0x400], R50 ;  /* 0x0004003205007988 */ /* 0x004fe80008000804 */
[----:B---3--:R-:W-:Y:S01]  /*25d0*/  STS [R5+UR4], R30 ;  /* 0x0000001e05007988 */ /* 0x008fe20008000804 */
[----:B------:R-:W-:Y:S06]  /*25e0*/  BAR.SYNC.DEFER_BLOCKING 0x0 ;  /* 0x0000000000007b1d */ /* 0x000fec0000010000 */
[----:B------:R-:W0:Y:S04]  /*25f0*/  LDS R51, [R10+UR4] ;  /* 0x000000040a337984 */ /* 0x000e280008000800 */
[----:B------:R-:W1:Y:S04]  /*2600*/  LDS R49, [R10+UR4+0x100] ;  /* 0x000100040a317984 */ /* 0x000e680008000800 */
[----:B------:R-:W2:Y:S04]  /*2610*/  LDS R32, [R10+UR4+0x200] ;  /* 0x000200040a207984 */ /* 0x000ea80008000800 */
[----:B------:R-:W3:Y:S04]  /*2620*/  LDS R35, [R10+UR4+0x300] ;  /* 0x000300040a237984 */ /* 0x000ee80008000800 */
[----:B------:R-:W4:Y:S04]  /*2630*/  LDS R30, [R10+UR4+0x400] ;  /* 0x000400040a1e7984 */ /* 0x000f280008000800 */
[----:B------:R-:W4:Y:S01]  /*2640*/  LDS R33, [R10+UR4+0x500] ;  /* 0x000500040a217984 */ /* 0x000f220008000800 */
[----:B0-----:R-:W-:-:S04]  /*2650*/  FADD R29, R48, -R51 ;  /* 0x80000033301d7221 */ /* 0x001fc80000000000 */
[----:B------:R-:W-:Y:S01]  /*2660*/  FMUL R31, |R29|, R18 ;  /* 0x000000121d1f7220 */ /* 0x000fe20000400200 */
[----:B-1----:R-:W-:Y:S01]  /*2670*/  FADD R50, R48, -R49 ;  /* 0x8000003130327221 */ /* 0x002fe20000000000 */
[----:B------:R-:W0:Y:S03]  /*2680*/  LDS R29, [R10+UR4+0x600] ;  /* 0x000600040a1d7984 */ /* 0x000e260008000800 */
[----:B------:R-:W-:-:S13]  /*2690*/  FSETP.GEU.AND P1, PT, |R31|, 1.175494350822287508e-38, PT ;  /* 0x008000001f00780b */ /* 0x000fda0003f2e200 */
[----:B------:R-:W-:-:S04]  /*26a0*/  @!P1 FMUL R31, R31, 16777216 ;  /* 0x4b8000001f1f9820 */ /* 0x000fc80000400000 */
[----:B------:R1:W4:Y:S01]  /*26b0*/  MUFU.LG2 R34, R31 ;  /* 0x0000001f00227308 */ /* 0x0003220000000c00 */
[----:B------:R-:W-:Y:S01]  /*26c0*/  FMUL R50, |R50|, R21 ;  /* 0x0000001532327220 */ /* 0x000fe20000400200 */
[C---:B--2---:R-:W-:Y:S01]  /*26d0*/  FADD R52, R48.reuse, -R32 ;  /* 0x8000002030347221 */ /* 0x044fe20000000000 */
[----:B---3--:R-:W-:Y:S01]  /*26e0*/  FADD R54, R48, -R35 ;  /* 0x8000002330367221 */ /* 0x008fe20000000000 */
[----:B-1----:R-:W1:Y:S01]  /*26f0*/  LDS R31, [R10+UR4+0x700] ;  /* 0x000700040a1f7984 */ /* 0x002e620008000800 */
[----:B----4-:R-:W-:-:S04]  /*2700*/  @!P1 FADD R34, R34, -24 ;  /* 0xc1c0000022229421 */ /* 0x010fc80000000000 */
[----:B------:R-:W-:-:S05]  /*2710*/  FMUL R34, R7, R34 ;  /* 0x0000002207227220 */ /* 0x000fca0000400000 */
[----:B------:R-:W-:Y:S02]  /*2720*/  FSETP.GEU.AND P6, PT, R34, -126, PT ;  /* 0xc2fc00002200780b */ /* 0x000fe40003fce000 */
[----:B------:R-:W-:Y:S01]  /*2730*/  FSETP.GEU.AND P5, PT, |R50|, 1.175494350822287508e-38, PT ;  /* 0x008000003200780b */ /* 0x000fe20003fae200 */
[----:B------:R-:W-:Y:S01]  /*2740*/  FMUL R52, |R52|, R23 ;  /* 0x0000001734347220 */ /* 0x000fe20000400200 */
[----:B------:R-:W-:-:S04]  /*2750*/  FMUL R54, |R54|, R25 ;  /* 0x0000001936367220 */ /* 0x000fc80000400200 */
[----:B------:R-:W-:-:S05]  /*2760*/  FSETP.GEU.AND P4, PT, |R52|, 1.175494350822287508e-38, PT ;  /* 0x008000003400780b */ /* 0x000fca0003f8e200 */
[----:B------:R-:W-:Y:S01]  /*2770*/  @!P6 FMUL R34, R34, 0.5 ;  /* 0x3f0000002222e820 */ /* 0x000fe20000400000 */
[----:B------:R-:W-:-:S03]  /*2780*/  FSETP.GEU.AND P3, PT, |R54|, 1.175494350822287508e-38, PT ;  /* 0x008000003600780b */ /* 0x000fc60003f6e200 */
[----:B------:R-:W2:Y:S01]  /*2790*/  MUFU.EX2 R55, R34 ;  /* 0x0000002200377308 */ /* 0x000ea20000000800 */
[----:B------:R-:W-:Y:S01]  /*27a0*/  @!P5 FMUL R50, R50, 16777216 ;  /* 0x4b8000003232d820 */ /* 0x000fe20000400000 */
[----:B------:R-:W-:Y:S02]  /*27b0*/  FADD R56, R48, -R30 ;  /* 0x8000001e30387221 */ /* 0x000fe40000000000 */
[----:B------:R-:W-:-:S04]  /*27c0*/  @!P4 FMUL R52, R52, 16777216 ;  /* 0x4b8000003434c820 */ /* 0x000fc80000400000 */
[----:B------:R-:W3:Y:S02]  /*27d0*/  MUFU.LG2 R50, R50 ;  /* 0x0000003200327308 */ /* 0x000ee40000000c00 */
[----:B------:R-:W-:Y:S01]  /*27e0*/  @!P3 FMUL R54, R54, 16777216 ;  /* 0x4b8000003636b820 */ /* 0x000fe20000400000 */
[----:B------:R-:W-:Y:S01]  /*27f0*/  FMUL R53, |R56|, R27 ;  /* 0x0000001b38357220 */ /* 0x000fe20000400200 */
[----:B------:R-:W-:-:S04]  /*2800*/  FADD R56, R48, -R33 ;  /* 0x8000002130387221 */ /* 0x000fc80000000000 */
[----:B------:R-:W4:Y:S01]  /*2810*/  MUFU.LG2 R52, R52 ;  /* 0x0000003400347308 */ /* 0x000f220000000c00 */
[----:B--2---:R-:W-:Y:S01]  /*2820*/  @!P6 FMUL R55, R55, R55 ;  /* 0x000000373737e220 */ /* 0x004fe20000400000 */
[----:B------:R-:W-:Y:S01]  /*2830*/  FSETP.GT.AND P2, PT, R48, R51, PT ;  /* 0x000000333000720b */ /* 0x000fe20003f44000 */
[----:B------:R-:W-:Y:S02]  /*2840*/  FMUL R51, |R56|, R37 ;  /* 0x0000002538337220 */ /* 0x000fe40000400200 */
[----:B-----5:R-:W-:-:S03]  /*2850*/  FMUL R34, R55, R20 ;  /* 0x0000001437227220 */ /* 0x020fc60000400000 */
[----:B------:R-:W2:Y:S01]  /*2860*/  MUFU.LG2 R54, R54 ;  /* 0x0000003600367308 */ /* 0x000ea20000000c00 */
[----:B0-----:R-:W-:Y:S01]  /*2870*/  FADD R56, R48, -R29 ;  /* 0x8000001d30387221 */ /* 0x001fe20000000000 */
[----:B------:R-:W-:Y:S01]  /*2880*/  FSETP.GEU.AND P1, PT, |R53|, 1.175494350822287508e-38, PT ;  /* 0x008000003500780b */ /* 0x000fe20003f2e200 */
[----:B---3--:R-:W-:Y:S01]  /*2890*/  @!P5 FADD R50, R50, -24 ;  /* 0xc1c000003232d421 */ /* 0x008fe20000000000 */
[----:B------:R-:W-:Y:S01]  /*28a0*/  FSEL R34, R34, -R34, P2 ;  /* 0x8000002222227208 */ /* 0x000fe20001000000 */
[----:B------:R-:W-:Y:S01]  /*28b0*/  FMUL R58, |R56|, R39 ;  /* 0x00000027383a7220 */ /* 0x000fe20000400200 */
[C---:B------:R-:W-:Y:S01]  /*28c0*/  FSETP.GT.AND P2, PT, R48.reuse, R49, PT ;  /* 0x000000313000720b */ /* 0x040fe20003f44000 */
[----:B-1----:R-:W-:Y:S01]  /*28d0*/  FADD R49, R48, -R31 ;  /* 0x8000001f30317221 */ /* 0x002fe20000000000 */
[----:B------:R-:W-:Y:S01]  /*28e0*/  FSETP.GEU.AND P6, PT, |R51|, 1.175494350822287508e-38, PT ;  /* 0x008000003300780b */ /* 0x000fe20003fce200 */
[----:B------:R-:W-:Y:S01]  /*28f0*/  FMUL R55, R7, R50 ;  /* 0x0000003207377220 */ /* 0x000fe20000400000 */
[----:B------:R-:W-:Y:S01]  /*2900*/  FSETP.GEU.AND P5, PT, |R58|, 1.175494350822287508e-38, PT ;  /* 0x008000003a00780b */ /* 0x000fe20003fae200 */
[----:B------:R-:W-:Y:S01]  /*2910*/  FMUL R57, |R49|, R42 ;  /* 0x0000002a31397220 */ /* 0x000fe20000400200 */
[----:B----4-:R-:W-:-:S02]  /*2920*/  @!P4 FADD R52, R52, -24 ;  /* 0xc1c000003434c421 */ /* 0x010fc40000000000 */
[----:B------:R-:W-:Y:S01]  /*2930*/  FSETP.GEU.AND P4, PT, R55, -126, PT ;  /* 0xc2fc00003700780b */ /* 0x000fe20003f8e000 */
[----:B------:R-:W-:Y:S01]  /*2940*/  @!P1 FMUL R53, R53, 16777216 ;  /* 0x4b80000035359820 */ /* 0x000fe20000400000 */
[----:B--2---:R-:W-:Y:S01]  /*2950*/  @!P3 FADD R54, R54, -24 ;  /* 0xc1c000003636b421 */ /* 0x004fe20000000000 */
[----:B------:R-:W-:Y:S02]  /*2960*/  FSETP.GEU.AND P3, PT, |R57|, 1.175494350822287508e-38, PT ;  /* 0x008000003900780b */ /* 0x000fe40003f6e200 */
[----:B------:R-:W0:Y:S02]  /*2970*/  MUFU.LG2 R56, R53 ;  /* 0x0000003500387308 */ /* 0x000e240000000c00 */
[----:B------:R-:W-:Y:S02]  /*2980*/  @!P6 FMUL R51, R51, 16777216 ;  /* 0x4b8000003333e820 */ /* 0x000fe40000400000 */
[----:B------:R-:W-:-:S04]  /*2990*/  @!P5 FMUL R58, R58, 16777216 ;  /* 0x4b8000003a3ad820 */ /* 0x000fc80000400000 */
[----:B------:R1:W2:Y:S01]  /*29a0*/  MUFU.LG2 R50, R51 ;  /* 0x0000003300327308 */ /* 0x0002a20000000c00 */
[----:B------:R-:W-:Y:S02]  /*29b0*/  @!P4 FMUL R55, R55, 0.5 ;  /* 0x3f0000003737c820 */ /* 0x000fe40000400000 */
[----:B------:R-:W-:Y:S01]  /*29c0*/  @!P3 FMUL R57, R57, 16777216 ;  /* 0x4b8000003939b820 */ /* 0x000fe20000400000 */
[----:B------:R-:W-:-:S04]  /*29d0*/  FMUL R49, R7, R52 ;  /* 0x0000003407317220 */ /* 0x000fc80000400000 */
[----:B------:R-:W3:Y:S01]  /*29e0*/  MUFU.LG2 R58, R58 ;  /* 0x0000003a003a7308 */ /* 0x000ee20000000c00 */
[----:B0-----:R-:W-:Y:S01]  /*29f0*/  @!P1 FADD R56, R56, -24 ;  /* 0xc1c0000038389421 */ /* 0x001fe20000000000 */
[----:B-1----:R-:W-:-:S06]  /*2a00*/  FMUL R51, R7, R54 ;  /* 0x0000003607337220 */ /* 0x002fcc0000400000 */
[----:B------:R0:W1:Y:S01]  /*2a10*/  MUFU.EX2 R53, R55 ;  /* 0x0000003700357308 */ /* 0x0000620000000800 */
[----:B------:R-:W-:-:S07]  /*2a20*/  FSETP.GEU.AND P1, PT, R49, -126, PT ;  /* 0xc2fc00003100780b */ /* 0x000fce0003f2e000 */
[----:B------:R-:W4:Y:S01]  /*2a30*/  MUFU.LG2 R60, R57 ;  /* 0x00000039003c7308 */ /* 0x000f220000000c00 */
[----:B--2---:R-:W-:Y:S01]  /*2a40*/  @!P6 FADD R50, R50, -24 ;  /* 0xc1c000003232e421 */ /* 0x004fe20000000000 */
[----:B------:R-:W-:Y:S01]  /*2a50*/  FSETP.GEU.AND P6, PT, R51, -126, PT ;  /* 0xc2fc00003300780b */ /* 0x000fe20003fce000 */
[C---:B------:R-:W-:Y:S02]  /*2a60*/  FMUL R56, R7.reuse, R56 ;  /* 0x0000003807387220 */ /* 0x040fe40000400000 */
[----:B0-----:R-:W-:Y:S01]  /*2a70*/  FMUL R55, R7, R50 ;  /* 0x0000003207377220 */ /* 0x001fe20000400000 */
[----:B---3--:R-:W-:Y:S02]  /*2a80*/  @!P5 FADD R58, R58, -24 ;  /* 0xc1c000003a3ad421 */ /* 0x008fe40000000000 */
[----:B------:R-:W-:Y:S01]  /*2a90*/  FSETP.GEU.AND P5, PT, R56, -126, PT ;  /* 0xc2fc00003800780b */ /* 0x000fe20003fae000 */
[----:B-1----:R-:W-:Y:S01]  /*2aa0*/  @!P4 FMUL R53, R53, R53 ;  /* 0x000000353535c220 */ /* 0x002fe20000400000 */
[----:B------:R-:W-:Y:S01]  /*2ab0*/  FSETP.GEU.AND P4, PT, R55, -126, PT ;  /* 0xc2fc00003700780b */ /* 0x000fe20003f8e000 */
[----:B------:R-:W-:Y:S01]  /*2ac0*/  @!P1 FMUL R49, R49, 0.5 ;  /* 0x3f00000031319820 */ /* 0x000fe20000400000 */
[----:B------:R-:W-:Y:S01]  /*2ad0*/  FMUL R52, R7, R58 ;  /* 0x0000003a07347220 */ /* 0x000fe20000400000 */
[----:B------:R-:W-:Y:S01]  /*2ae0*/  FMUL R54, R53, R22 ;  /* 0x0000001635367220 */ /* 0x000fe20000400000 */
[----:B----4-:R-:W-:Y:S01]  /*2af0*/  @!P3 FADD R60, R60, -24 ;  /* 0xc1c000003c3cb421 */ /* 0x010fe20000000000 */
[----:B------:R-:W-:-:S03]  /*2b00*/  @!P6 FMUL R51, R51, 0.5 ;  /* 0x3f0000003333e820 */ /* 0x000fc60000400000 */
[----:B------:R-:W-:Y:S01]  /*2b10*/  FMUL R50, R7, R60 ;  /* 0x0000003c07327220 */ /* 0x000fe20000400000 */
[----:B------:R-:W-:Y:S01]  /*2b20*/  FSETP.GEU.AND P3, PT, R52, -126, PT ;  /* 0xc2fc00003400780b */ /* 0x000fe20003f6e000 */
[----:B------:R-:W0:Y:S01]  /*2b30*/  MUFU.EX2 R49, R49 ;  /* 0x0000003100317308 */ /* 0x000e220000000800 */
[----:B------:R-:W-:Y:S02]  /*2b40*/  FSEL R57, R54, -R54, P2 ;  /* 0x8000003636397208 */ /* 0x000fe40001000000 */
[----:B------:R-:W-:Y:S01]  /*2b50*/  FSETP.GEU.AND P2, PT, R50, -126, PT ;  /* 0xc2fc00003200780b */ /* 0x000fe20003f4e000 */
[----:B------:R-:W-:Y:S01]  /*2b60*/  @!P5 FMUL R56, R56, 0.5 ;  /* 0x3f0000003838d820 */ /* 0x000fe20000400000 */
[----:B------:R-:W-:-:S03]  /*2b70*/  @!P4 FMUL R55, R55, 0.5 ;  /* 0x3f0000003737c820 */ /* 0x000fc60000400000 */
[----:B------:R-:W1:Y:S01]  /*2b80*/  MUFU.EX2 R51, R51 ;  /* 0x0000003300337308 */ /* 0x000e620000000800 */
[----:B------:R-:W-:-:S03]  /*2b90*/  FADD R34, RZ, R34 ;  /* 0x00000022ff227221 */ /* 0x000fc60000000000 */
[----:B------:R-:W-:-:S04]  /*2ba0*/  @!P3 FMUL R52, R52, 0.5 ;  /* 0x3f0000003434b820 */ /* 0x000fc80000400000 */
[----:B------:R-:W2:Y:S01]  /*2bb0*/  MUFU.EX2 R53, R56 ;  /* 0x0000003800357308 */ /* 0x000ea20000000800 */
[----:B------:R-:W-:Y:S01]  /*2bc0*/  @!P2 FMUL R50, R50, 0.5 ;  /* 0x3f0000003232a820 */ /* 0x000fe20000400000 */
[----:B------:R-:W-:Y:S01]  /*2bd0*/  FADD R34, R34, R57 ;  /* 0x0000003922227221 */ /* 0x000fe20000000000 */
[----:B0-----:R-:W-:-:S05]  /*2be0*/  @!P1 FMUL R49, R49, R49 ;  /* 0x0000003131319220 */ /* 0x001fca0000400000 */
[----:B------:R-:W0:Y:S01]  /*2bf0*/  MUFU.EX2 R55, R55 ;  /* 0x0000003700377308 */ /* 0x000e220000000800 */
[----:B-1----:R-:W-:Y:S01]  /*2c00*/  @!P6 FMUL R51, R51, R51 ;  /* 0x000000333333e220 */ /* 0x002fe20000400000 */
[----:B------:R-:W-:-:S06]  /*2c10*/  FMUL R49, R49, R24 ;  /* 0x0000001831317220 */ /* 0x000fcc0000400000 */
[----:B------:R-:W1:Y:S01]  /*2c20*/  MUFU.EX2 R57, R52 ;  /* 0x0000003400397308 */ /* 0x000e620000000800 */
[----:B------:R-:W-:Y:S01]  /*2c30*/  FSETP.GT.AND P1, PT, R48, R32, PT ;  /* 0x000000203000720b */ /* 0x000fe20003f24000 */
[----:B------:R-:W-:Y:S01]  /*2c40*/  FMUL R51, R51, R26 ;  /* 0x0000001a33337220 */ /* 0x000fe20000400000 */
[----:B--2---:R-:W-:-:S05]  /*2c50*/  @!P5 FMUL R53, R53, R53 ;  /* 0x000000353535d220 */ /* 0x004fca0000400000 */
[----:B------:R-:W2:Y:S01]  /*2c60*/  MUFU.EX2 R50, R50 ;  /* 0x0000003200327308 */ /* 0x000ea20000000800 */
[C---:B------:R-:W-:Y:S02]  /*2c70*/  FSETP.GT.AND P6, PT, R48.reuse, R35, PT ;  /* 0x000000233000720b */ /* 0x040fe40003fc4000 */
[----:B------:R-:W-:Y:S01]  /*2c80*/  FSEL R49, R49, -R49, P1 ;  /* 0x8000003131317208 */ /* 0x000fe20000800000 */
[----:B0-----:R-:W-:Y:S01]  /*2c90*/  @!P4 FMUL R55, R55, R55 ;  /* 0x000000373737c220 */ /* 0x001fe20000400000 */
[----:B------:R-:W-:Y:S01]  /*2ca0*/  FMUL R53, R53, R36 ;  /* 0x0000002435357220 */ /* 0x000fe20000400000 */
[----:B------:R-:W-:Y:S02]  /*2cb0*/  FSEL R51, R51, -R51, P6 ;  /* 0x8000003333337208 */ /* 0x000fe40003000000 */
[----:B------:R-:W-:Y:S01]  /*2cc0*/  FSETP.GT.AND P1, PT, R48, R30, PT ;  /* 0x0000001e3000720b */ /* 0x000fe20003f24000 */
[----:B------:R-:W-:Y:S01]  /*2cd0*/  FADD R34, R34, R49 ;  /* 0x0000003122227221 */ /* 0x000fe20000000000 */
[----:B-1----:R-:W-:Y:S01]  /*2ce0*/  @!P3 FMUL R57, R57, R57 ;  /* 0x000000393939b220 */ /* 0x002fe20000400000 */
[----:B------:R-:W-:Y:S01]  /*2cf0*/  FMUL R55, R55, R38 ;  /* 0x0000002637377220 */ /* 0x000fe20000400000 */
[----:B------:R-:W-:Y:S01]  /*2d00*/  FSETP.GT.AND P4, PT, R48, R33, PT ;  /* 0x000000213000720b */ /* 0x000fe20003f84000 */
[----:B------:R-:W-:Y:S01]  /*2d10*/  FADD R34, R34, R51 ;  /* 0x0000003322227221 */ /* 0x000fe20000000000 */
[----:B------:R-:W-:Y:S01]  /*2d20*/  FSEL R53, R53, -R53, P1 ;  /* 0x8000003535357208 */ /* 0x000fe20000800000 */
[----:B------:R-:W-:Y:S01]  /*2d30*/  FMUL R57, R57, R40 ;  /* 0x0000002839397220 */ /* 0x000fe20000400000 */
[----:B------:R-:W-:Y:S01]  /*2d40*/  FSETP.GT.AND P1, PT, R48, R29, PT ;  /* 0x0000001d3000720b */ /* 0x000fe20003f24000 */
[----:B--2---:R-:W-:Y:S01]  /*2d50*/  @!P2 FMUL R50, R50, R50 ;  /* 0x000000323232a220 */ /* 0x004fe20000400000 */
        /* <DEDUP_REMOVED lines=29> */
[----:B------:R-:W-:-:S04]  /*2f30*/  IADD3 R47, PT, PT, R47, 0x1, RZ ;  /* 0x000000012f2f7810 */ /* 0x000fc80007ffe0ff */
[----:B------:R-:W-:Y:S01]  /*2f40*/  ISETP.NE.AND P1, PT, R47, 0x90, PT ;  /* 0x000000902f00780c */ /* 0x000fe20003f25270 */
[----:B0-----:R-:W-:-:S05]  /*2f50*/  @!P2 FADD R28, R29, R28 ;  /* 0x0000001c1d1ca221 */ /* 0x001fca0000000000 */
[----:B------:R0:W-:Y:S07]  /*2f60*/  @!P2 STS [R30], R28 ;  /* 0x0000001c1e00a388 */ /* 0x0001ee0000000800 */
[----:B------:R-:W-:Y:S05]  /*2f70*/  @P1 BRA `(.L_x_170) ;  /* 0xfffffff400441947 */ /* 0x000fea000383ffff */
[----:B------:R-:W-:Y:S01]  /*2f80*/  BAR.SYNC.DEFER_BLOCKING 0x0 ;  /* 0x0000000000007b1d */ /* 0x000fe20000010000 */
[----:B------:R-:W-:-:S07]  /*2f90*/  IMAD.MOV.U32 R18, RZ, RZ, R0 ;  /* 0x000000ffff127224 */ /* 0x000fce00078e0000 */
[----:B------:R-:W1:Y:S01]  /*2fa0*/  LDC.64 R22, c[0x0][0x3b0] ;  /* 0x0000ec00ff167b82 */ /* 0x000e620000000a00 */
[----:B------:R-:W-:Y:S01]  /*2fb0*/  BSSY.RECONVERGENT B0, `(.L_x_171) ;  /* 0x0000009000007945 */ /* 0x000fe20003800200 */
.L_x_172:
[----:B------:R-:W-:Y:S01]  /*2fc0*/  LEA R24, R18, UR5, 0x2 ;  /* 0x0000000512187c11 */ /* 0x000fe2000f8e10ff */
[----:B--2---:R-:W-:-:S04]  /*2fd0*/  IMAD R21, R19, 0x90, R18 ;  /* 0x0000009013157824 */ /* 0x004fc800078e0212 */
[----:B------:R-:W2:Y:S01]  /*2fe0*/  LDS R25, [R24] ;  /* 0x0000000018197984 */ /* 0x000ea20000000800 */
[C---:B------:R-:W-:Y:S01]  /*2ff0*/  ISETP.GE.U32.AND P0, PT, R18.reuse, 0x140, PT ;  /* 0x000001401200780c */ /* 0x040fe20003f06070 */
[----:B-1----:R-:W-:Y:S01]  /*3000*/  IMAD.WIDE.U32 R20, R21, 0x4, R22 ;  /* 0x0000000415147825 */ /* 0x002fe200078e0016 */
[----:B------:R-:W-:-:S04]  /*3010*/  IADD3 R18, PT, PT, R18, 0x100, RZ ;  /* 0x0000010012127810 */ /* 0x000fc80007ffe0ff */
[----:B--2---:R2:W-:Y:S07]  /*3020*/  REDG.E.ADD.F32.FTZ.RN.STRONG.GPU desc[UR8][R20.64], R25 ;  /* 0x00000019140079a6 */ /* 0x0045ee000c12f308 */
[----:B------:R-:W-:Y:S05]  /*3030*/  @!P0 BRA `(.L_x_172) ;  /* 0xfffffffc00e08947 */ /* 0x000fea000383ffff */
[----:B------:R-:W-:Y:S05]  /*3040*/  BSYNC.RECONVERGENT B0 ;  /* 0x0000000000007941 */ /* 0x000fea0003800200 */
.L_x_171:
[----:B------:R-:W-:Y:S01]  /*3050*/  IMAD.MOV.U32 R18, RZ, RZ, 0x4 ;  /* 0x00000004ff127424 */ /* 0x000fe200078e00ff */
[----:B------:R-:W-:Y:S01]  /*3060*/  UPLOP3.LUT UP0, UPT, UPT, UPT, UPT, 0x40, 0x4 ;  /* 0x000000000004789c */ /* 0x000fe20003f0e870 */
[----:B------:R-:W-:Y:S10]  /*3070*/  BRA.U UP1, `(.L_x_173) ;  /* 0xffffffd101507547 */ /* 0x000ff4000b83ffff */
[----:B------:R-:W-:Y:S05]  /*3080*/  EXIT ;  /* 0x000000000000794d */ /* 0x000fea0003800000 */
        .weak           $__internal_4_$__cuda_sm20_rcp_rn_f32_slowpath
        .type           $__internal_4_$__cuda_sm20_rcp_rn_f32_slowpath,@function
        .size           $__internal_4_$__cuda_sm20_rcp_rn_f32_slowpath,(.L_x_3831 - $__internal_4_$__cuda_sm20_rcp_rn_f32_slowpath)
$__internal_4_$__cuda_sm20_rcp_rn_f32_slowpath:
        /* <DEDUP_REMOVED lines=15> */
.L_x_175:
        /* <DEDUP_REMOVED lines=33> */
.L_x_177:
[----:B------:R0:W1:Y:S02]  /*3390*/  MUFU.RCP R31, R29 ;  /* 0x0000001d001f7308 */ /* 0x0000640000001000 */
.L_x_176:
[----:B------:R-:W-:Y:S05]  /*33a0*/  BSYNC.RECONVERGENT B0 ;  /* 0x0000000000007941 */ /* 0x000fea0003800200 */
.L_x_174:
[----:B0-----:R-:W-:Y:S02]  /*33b0*/  HFMA2 R29, -RZ, RZ, 0, 0 ;  /* 0x00000000ff1d7431 */ /* 0x001fe400000001ff */
[----:B------:R-:W-:-:S04]  /*33c0*/  IMAD.MOV.U32 R28, RZ, RZ, R30 ;  /* 0x000000ffff1c7224 */ /* 0x000fc800078e001e */
[----:B-1----:R-:W-:Y:S05]  /*33d0*/  RET.REL.NODEC R28 `(_Z32norm_dist_backward_weight_kernelILi144ELi8EEvPKfS1_S1_S1_iiiiPff) ;  /* 0xffffffcc1c087950 */ /* 0x002fea0003c3ffff */
.L_x_178:
        /* <DEDUP_REMOVED lines=10> */
.L_x_3831:


//--------------------- .text._Z32norm_dist_backward_weight_kernelILi72ELi16EEvPKfS1_S1_S1_iiiiPff --------------------------
	.section	.text._Z32norm_dist_backward_weight_kernelILi72ELi16EEvPKfS1_S1_S1_iiiiPff,"ax",@progbits
	.align	128
        .global         _Z32norm_dist_backward_weight_kernelILi72ELi16EEvPKfS1_S1_S1_iiiiPff
        .type           _Z32norm_dist_backward_weight_kernelILi72ELi16EEvPKfS1_S1_S1_iiiiPff,@function
        .size           _Z32norm_dist_backward_weight_kernelILi72ELi16EEvPKfS1_S1_S1_iiiiPff,(.L_x_3832 - _Z32norm_dist_backward_weight_kernelILi72ELi16EEvPKfS1_S1_S1_iiiiPff)
        .other          _Z32norm_dist_backward_weight_kernelILi72ELi16EEvPKfS1_S1_S1_iiiiPff,@"STO_CUDA_ENTRY STV_DEFAULT"
_Z32norm_dist_backward_weight_kernelILi72ELi16EEvPKfS1_S1_S1_iiiiPff:
.text._Z32norm_dist_backward_weight_kernelILi72ELi16EEvPKfS1_S1_S1_iiiiPff:
        /* <DEDUP_REMOVED lines=10> */
[----:B-1----:R-:W-:Y:S01]  /*00a0*/  FADD R8, R8, -1 ;  /* 0xbf80000008087421 */ /* 0x002fe20000000000 */
[----:B0-----:R-:W-:Y:S01]  /*00b0*/  IMAD.SHL.U32 R11, R11, 0x200, RZ ;  /* 0x000002000b0b7824 */ /* 0x001fe200078e00ff */
[----:B-----5:R-:W-:Y:S01]  /*00c0*/  ULEA UR4, UR5, UR4, 0x18 ;  /* 0x0000000405047291 */ /* 0x020fe2000f8ec0ff */
[----:B--2---:R-:W-:-:S03]  /*00d0*/  SHF.L.U32 R6, R0, 0x2, RZ ;  /* 0x0000000200067819 */ /* 0x004fc600000006ff */
[C-C-:B------:R-:W-:Y:S02]  /*00e0*/  LOP3.LUT R9, R11.reuse, 0x3f, R0.reuse, 0xf8, !PT ;  /* 0x0000003f0b097812 */ /* 0x140fe400078ef800 */
[----:B------:R-:W-:Y:S01]  /*00f0*/  LOP3.LUT R10, R11, R0, RZ, 0xfc, !PT ;  /* 0x000000000b0a7212 */ /* 0x000fe200078efcff */
[--C-:B----4-:R-:W-:Y:S01]  /*0100*/  IMAD R7, R3, 0x480, R0.reuse ;  /* 0x0000048003077824 */ /* 0x110fe200078e0200 */
[----:B------:R-:W-:Y:S02]  /*0110*/  SHF.R.U32.HI R4, RZ, 0x6, R0 ;  /* 0x00000006ff047819 */ /* 0x000fe40000011600 */
[----:B------:R-:W-:Y:S02]  /*0120*/  LOP3.LUT R5, R0, 0x3f, RZ, 0xc0, !PT ;  /* 0x0000003f00057812 */ /* 0x000fe400078ec0ff */
[----:B------:R-:W-:Y:S02]  /*0130*/  LOP3.LUT R11, R6, 0xfc, RZ, 0xc0, !PT ;  /* 0x000000fc060b7812 */ /* 0x000fe400078ec0ff */
[----:B------:R-:W-:-:S02]  /*0140*/  LOP3.LUT R12, R9, 0x80, RZ, 0xfc, !PT ;  /* 0x00000080090c7812 */ /* 0x000fc400078efcff */
[C---:B------:R-:W-:Y:S02]  /*0150*/  LOP3.LUT R13, R9.reuse, 0xc0, RZ, 0xfc, !PT ;  /* 0x000000c0090d7812 */ /* 0x040fe400078efcff */
[C---:B------:R-:W-:Y:S02]  /*0160*/  LOP3.LUT R14, R9.reuse, 0x100, RZ, 0xfc, !PT ;  /* 0x00000100090e7812 */ /* 0x040fe400078efcff */
[C---:B------:R-:W-:Y:S02]  /*0170*/  LOP3.LUT R15, R9.reuse, 0x140, RZ, 0xfc, !PT ;  /* 0x00000140090f7812 */ /* 0x040fe400078efcff */
[C---:B------:R-:W-:Y:S02]  /*0180*/  LOP3.LUT R16, R9.reuse, 0x180, RZ, 0xfc, !PT ;  /* 0x0000018009107812 */ /* 0x040fe400078efcff */
[----:B---3--:R-:W-:-:S07]  /*0190*/  LOP3.LUT R17, R9, 0x1c0, RZ, 0xfc, !PT ;  /* 0x000001c009117812 */ /* 0x008fce00078efcff */
.L_x_216:
        /* <DEDUP_REMOVED lines=11> */
.L_x_180:
        /* <DEDUP_REMOVED lines=9> */
.L_x_179:
        /* <DEDUP_REMOVED lines=18> */
[----:B------:R-:W-:Y:S01]  /*0400*/  IMAD R22, R23, R18, R22 ;  /* 0x0000001217167224 */ /* 0x000fe200078e0216 */
        /* <DEDUP_REMOVED lines=35> */
[----:B-----5:R-:W-:Y:S05]  /*0640*/  CALL.REL.NOINC `($__internal_5_$__cuda_sm20_rcp_rn_f32_slowpath) ;  /* 0x00000028008c7944 */ /* 0x020fea0003c00000 */
[----:B------:R-:W-:Y:S01]  /*0650*/  MOV R18, R31 ;  /* 0x0000001f00127202 */ /* 0x000fe20000000f00 */
[----:B------:R-:W-:Y:S06]  /*0660*/  BRA `(.L_x_184) ;  /* 0x0000000000107947 */ /* 0x000fec0003800000 */
.L_x_183:
[----:B------:R-:W0:Y:S02]  /*0670*/  MUFU.RCP R18, R29 ;  /* 0x0000001d00127308 */ /* 0x000e240000001000 */
[----:B0-----:R-:W-:-:S04]  /*0680*/  FFMA R21, R29, R18, -1 ;  /* 0xbf8000001d157423 */ /* 0x001fc80000000012 */
[----:B------:R-:W-:-:S04]  /*0690*/  FADD.FTZ R21, -R21, -RZ ;  /* 0x800000ff15157221 */ /* 0x000fc80000010100 */
[----:B------:R-:W-:-:S07]  /*06a0*/  FFMA R18, R18, R21, R18 ;  /* 0x0000001512127223 */ /* 0x000fce0000000012 */
.L_x_184:
[----:B------:R-:W-:Y:S05]  /*06b0*/  BSYNC.RECONVERGENT B2 ;  /* 0x0000000000027941 */ /* 0x000fea0003800200 */
.L_x_182:
[----:B------:R-:W-:Y:S05]  /*06c0*/  BSYNC.RECONVERGENT B1 ;  /* 0x0000000000017941 */ /* 0x000fea0003800200 */
.L_x_181:
        /* <DEDUP_REMOVED lines=54> */
[----:B-----5:R-:W-:Y:S05]  /*0a30*/  CALL.REL.NOINC `($__internal_5_$__cuda_sm20_rcp_rn_f32_slowpath) ;  /* 0x0000002400907944 */ /* 0x020fea0003c00000 */
[----:B------:R-:W-:Y:S01]  /*0a40*/  IMAD.MOV.U32 R21, RZ, RZ, R31 ;  /* 0x000000ffff157224 */ /* 0x000fe200078e001f */
[----:B------:R-:W-:Y:S06]  /*0a50*/  BRA `(.L_x_188) ;  /* 0x0000000000107947 */ /* 0x000fec0003800000 */
.L_x_187:
[----:B------:R-:W0:Y:S02]  /*0a60*/  MUFU.RCP R21, R29 ;  /* 0x0000001d00157308 */ /* 0x000e240000001000 */
[----:B0-----:R-:W-:-:S04]  /*0a70*/  FFMA R23, R29, R21, -1 ;  /* 0xbf8000001d177423 */ /* 0x001fc80000000015 */
[----:B------:R-:W-:-:S04]  /*0a80*/  FADD.FTZ R24, -R23, -RZ ;  /* 0x800000ff17187221 */ /* 0x000fc80000010100 */
[----:B------:R-:W-:-:S07]  /*0a90*/  FFMA R21, R21, R24, R21 ;  /* 0x0000001815157223 */ /* 0x000fce0000000015 */
.L_x_188:
[----:B------:R-:W-:Y:S05]  /*0aa0*/  BSYNC.RECONVERGENT B2 ;  /* 0x0000000000027941 */ /* 0x000fea0003800200 */
.L_x_186:
[----:B------:R-:W-:Y:S05]  /*0ab0*/  BSYNC.RECONVERGENT B1 ;  /* 0x0000000000017941 */ /* 0x000fea0003800200 */
.L_x_185:
        /* <DEDUP_REMOVED lines=53> */
[----:B-----5:R-:W-:Y:S05]  /*0e10*/  CALL.REL.NOINC `($__internal_5_$__cuda_sm20_rcp_rn_f32_slowpath) ;  /* 0x0000002000987944 */ /* 0x020fea0003c00000 */
[----:B------:R-:W-:Y:S01]  /*0e20*/  IMAD.MOV.U32 R23, RZ, RZ, R31 ;  /* 0x000000ffff177224 */ /* 0x000fe200078e001f */
[----:B------:R-:W-:Y:S06]  /*0e30*/  BRA `(.L_x_192) ;  /* 0x0000000000107947 */ /* 0x000fec0003800000 */
.L_x_191:
[----:B------:R-:W0:Y:S02]  /*0e40*/  MUFU.RCP R23, R30 ;  /* 0x0000001e00177308 */ /* 0x000e240000001000 */
[----:B0-----:R-:W-:-:S04]  /*0e50*/  FFMA R25, R30, R23, -1 ;  /* 0xbf8000001e197423 */ /* 0x001fc80000000017 */
[----:B------:R-:W-:-:S04]  /*0e60*/  FADD.FTZ R26, -R25, -RZ ;  /* 0x800000ff191a7221 */ /* 0x000fc80000010100 */
[----:B------:R-:W-:-:S07]  /*0e70*/  FFMA R23, R23, R26, R23 ;  /* 0x0000001a17177223 */ /* 0x000fce0000000017 */
.L_x_192:
[----:B------:R-:W-:Y:S05]  /*0e80*/  BSYNC.RECONVERGENT B2 ;  /* 0x0000000000027941 */ /* 0x000fea0003800200 */
.L_x_190:
[----:B------:R-:W-:Y:S05]  /*0e90*/  BSYNC.RECONVERGENT B1 ;  /* 0x0000000000017941 */ /* 0x000fea0003800200 */
.L_x_189:
        /* <DEDUP_REMOVED lines=55> */
.L_x_195:
[----:B------:R-:W0:Y:S02]  /*1210*/  MUFU.RCP R25, R29 ;  /* 0x0000001d00197308 */ /* 0x000e240000001000 */
[----:B0-----:R-:W-:-:S04]  /*1220*/  FFMA R27, R29, R25, -1 ;  /* 0xbf8000001d1b7423 */ /* 0x001fc80000000019 */
[----:B------:R-:W-:-:S04]  /*1230*/  FADD.FTZ R28, -R27, -RZ ;  /* 0x800000ff1b1c7221 */ /* 0x000fc80000010100 */
[----:B------:R-:W-:-:S07]  /*1240*/  FFMA R25, R25, R28, R25 ;  /* 0x0000001c19197223 */ /* 0x000fce0000000019 */
.L_x_196:
[----:B------:R-:W-:Y:S05]  /*1250*/  BSYNC.RECONVERGENT B2 ;  /* 0x0000000000027941 */ /* 0x000fea0003800200 */
.L_x_194:
[----:B------:R-:W-:Y:S05]  /*1260*/  BSYNC.RECONVERGENT B1 ;  /* 0x0000000000017941 */ /* 0x000fea0003800200 */
.L_x_193:
        /* <DEDUP_REMOVED lines=55> */
.L_x_199:
[----:B------:R-:W0:Y:S02]  /*15e0*/  MUFU.RCP R27, R29 ;  /* 0x0000001d001b7308 */ /* 0x000e240000001000 */
[----:B0-----:R-:W-:-:S04]  /*15f0*/  FFMA R28, R29, R27, -1 ;  /* 0xbf8000001d1c7423 */ /* 0x001fc8000000001b */
[----:B------:R-:W-:-:S04]  /*1600*/  FADD.FTZ R28, -R28, -RZ ;  /* 0x800000ff1c1c7221 */ /* 0x000fc80000010100 */
[----:B------:R-:W-:-:S07]  /*1610*/  FFMA R27, R27, R28, R27 ;  /* 0x0000001c1b1b7223 */ /* 0x000fce000000001b */
.L_x_200:
[----:B------:R-:W-:Y:S05]  /*1620*/  BSYNC.RECONVERGENT B2 ;  /* 0x0000000000027941 */ /* 0x000fea0003800200 */
.L_x_198:
[----:B------:R-:W-:Y:S05]  /*1630*/  BSYNC.RECONVERGENT B1 ;  /* 0x0000000000017941 */ /* 0x000fea0003800200 */
.L_x_197:
[----:B------:R-:W0:Y:S01]  /*1640*/  LDC R34, c[0x0][0x3ac] ;  /* 0x0000eb00ff227b82 */ /* 0x000e220000000800 */
[----:B------:R-:W-:Y:S01]  /*1650*/  HFMA2 R28, -RZ, RZ, 0, 0 ;  /* 0x00000000ff1c7431 */ /* 0x000fe200000001ff */
[----:B------:R-:W-:Y:S01]  /*1660*/  IABS R35, R15 ;  /* 0x0000000f00237213 */ /* 0x000fe20000000000 */
[----:B------:R-:W1:Y:S01]  /*1670*/  LDCU UR5, c[0x0][0x3a0] ;  /* 0x00007400ff0577ac */ /* 0x000e620008000800 */
[----:B------:R-:W-:Y:S01]  /*1680*/  BSSY.RECONVERGENT B1, `(.L_x_201) ;  /* 0x000003a000017945 */ /* 0x000fe20003800200 */
[----:B------:R-:W-:Y:S01]  /*1690*/  IMAD.MOV.U32 R37, RZ, RZ, 0x2edbe6ff ;  /* 0x2edbe6ffff257424 */ /* 0x000fe200078e00ff */
[----:B------:R-:W-:Y:S02]  /*16a0*/  MOV R38, RZ ;  /* 0x000000ff00267202 */ /* 0x000fe40000000f00 */
[----:B0-----:R-:W-:Y:S02]  /*16b0*/  IABS R40, R34 ;  /* 0x0000002200287213 */ /* 0x001fe40000000000 */
[----:B------:R-:W-:-:S02]  /*16c0*/  ISETP.NE.AND P4, PT, R34, RZ, PT ;  /* 0x000000ff2200720c */ /* 0x000fc40003f85270 */
[----:B------:R-:W0:Y:S08]  /*16d0*/  I2F.RP R30, R40 ;  /* 0x00000028001e7306 */ /* 0x000e300000209400 */
[----:B0-----:R-:W0:Y:S02]  /*16e0*/  MUFU.RCP R30, R30 ;  /* 0x0000001e001e7308 */ /* 0x001e240000001000 */
[----:B0-----:R-:W-:-:S06]  /*16f0*/  IADD3 R31, PT, PT, R30, 0xffffffe, RZ ;  /* 0x0ffffffe1e1f7810 */ /* 0x001fcc0007ffe0ff */
[----:B------:R-:W0:Y:S02]  /*1700*/  F2I.FTZ.U32.TRUNC.NTZ R29, R31 ;  /* 0x0000001f001d7305 */ /* 0x000e24000021f000 */
[----:B0-----:R-:W-:-:S04]  /*1710*/  IMAD.MOV R33, RZ, RZ, -R29 ;  /* 0x000000ffff217224 */ /* 0x001fc800078e0a1d */
[----:B------:R-:W-:-:S04]  /*1720*/  IMAD R33, R33, R40, RZ ;  /* 0x0000002821217224 */ /* 0x000fc800078e02ff */
[----:B------:R-:W-:-:S04]  /*1730*/  IMAD.HI.U32 R28, R29, R33, R28 ;  /* 0x000000211d1c7227 */ /* 0x000fc800078e001c */
[----:B------:R-:W-:Y:S01]  /*1740*/  IMAD.MOV.U32 R29, RZ, RZ, R35 ;  /* 0x000000ffff1d7224 */ /* 0x000fe200078e0023 */
[----:B------:R-:W-:-:S03]  /*1750*/  LOP3.LUT R35, RZ, R34, RZ, 0x33, !PT ;  /* 0x00000022ff237212 */ /* 0x000fc600078e33ff */
        /* <DEDUP_REMOVED lines=39> */
.L_x_203:
[----:B------:R-:W0:Y:S02]  /*19d0*/  MUFU.RCP R37, R30 ;  /* 0x0000001e00257308 */ /* 0x000e240000001000 */
[----:B0-----:R-:W-:-:S04]  /*19e0*/  FFMA R28, R30, R37, -1 ;  /* 0xbf8000001e1c7423 */ /* 0x001fc80000000025 */
[----:B------:R-:W-:-:S04]  /*19f0*/  FADD.FTZ R28, -R28, -RZ ;  /* 0x800000ff1c1c7221 */ /* 0x000fc80000010100 */
[----:B------:R-:W-:-:S07]  /*1a00*/  FFMA R37, R37, R28, R37 ;  /* 0x0000001c25257223 */ /* 0x000fce0000000025 */
.L_x_204:
[----:B------:R-:W-:Y:S05]  /*1a10*/  BSYNC.RECONVERGENT B2 ;  /* 0x0000000000027941 */ /* 0x000fea0003800200 */
.L_x_202:
[----:B------:R-:W-:Y:S05]  /*1a20*/  BSYNC.RECONVERGENT B1 ;  /* 0x0000000000017941 */ /* 0x000fea0003800200 */
.L_x_201:
        /* <DEDUP_REMOVED lines=57> */
.L_x_207:
[----:B------:R-:W0:Y:S02]  /*1dc0*/  MUFU.RCP R39, R30 ;  /* 0x0000001e00277308 */ /* 0x000e240000001000 */
[----:B0-----:R-:W-:-:S04]  /*1dd0*/  FFMA R28, R30, R39, -1 ;  /* 0xbf8000001e1c7423 */ /* 0x001fc80000000027 */
[----:B------:R-:W-:-:S04]  /*1de0*/  FADD.FTZ R28, -R28, -RZ ;  /* 0x800000ff1c1c7221 */ /* 0x000fc80000010100 */
[----:B------:R-:W-:-:S07]  /*1df0*/  FFMA R39, R39, R28, R39 ;  /* 0x0000001c27277223 */ /* 0x000fce0000000027 */
.L_x_208:
[----:B------:R-:W-:Y:S05]  /*1e00*/  BSYNC.RECONVERGENT B2 ;  /* 0x0000000000027941 */ /* 0x000fea0003800200 */
.L_x_206:
[----:B------:R-:W-:Y:S05]  /*1e10*/  BSYNC.RECONVERGENT B1 ;  /* 0x0000000000017941 */ /* 0x000fea0003800200 */
.L_x_205:
[----:B------:R-:W0:Y:S01]  /*1e20*/  LDC R34, c[0x0][0x3ac] ;  /* 0x0000eb00ff227b82 */ /* 0x000e220000000800 */
[----:B------:R-:W-:Y:S01]  /*1e30*/  HFMA2 R28, -RZ, RZ, 0, 0 ;  /* 0x00000000ff1c7431 */ /* 0x000fe200000001ff */
[----:B------:R-:W-:Y:S01]  /*1e40*/  IABS R35, R17 ;  /* 0x0000001100237213 */ /* 0x000fe20000000000 */
[----:B------:R-:W1:Y:S01]  /*1e50*/  LDCU UR5, c[0x0][0x3a0] ;  /* 0x00007400ff0577ac */ /* 0x000e620008000800 */
[----:B------:R-:W-:Y:S01]  /*1e60*/  BSSY.RECONVERGENT B1, `(.L_x_209) ;  /* 0x000003a000017945 */ /* 0x000fe20003800200 */
[----:B------:R-:W-:Y:S01]  /*1e70*/  IMAD.MOV.U32 R41, RZ, RZ, RZ ;  /* 0x000000ffff297224 */ /* 0x000fe200078e00ff */
[----:B------:R-:W-:Y:S02]  /*1e80*/  MOV R42, 0x2edbe6ff ;  /* 0x2edbe6ff002a7802 */ /* 0x000fe40000000f00 */
        /* <DEDUP_REMOVED lines=50> */
.L_x_211:
[----:B------:R-:W0:Y:S02]  /*21b0*/  MUFU.RCP R42, R31 ;  /* 0x0000001f002a7308 */ /* 0x000e240000001000 */
[----:B0-----:R-:W-:-:S04]  /*21c0*/  FFMA R28, R31, R42, -1 ;  /* 0xbf8000001f1c7423 */ /* 0x001fc8000000002a */
[----:B------:R-:W-:-:S04]  /*21d0*/  FADD.FTZ R29, -R28, -RZ ;  /* 0x800000ff1c1d7221 */ /* 0x000fc80000010100 */
[----:B------:R-:W-:-:S07]  /*21e0*/  FFMA R42, R42, R29, R42 ;  /* 0x0000001d2a2a7223 */ /* 0x000fce000000002a */
.L_x_212:
[----:B------:R-:W-:Y:S05]  /*21f0*/  BSYNC.RECONVERGENT B2 ;  /* 0x0000000000027941 */ /* 0x000fea0003800200 */
.L_x_210:
[----:B------:R-:W-:Y:S05]  /*2200*/  BSYNC.RECONVERGENT B1 ;  /* 0x0000000000017941 */ /* 0x000fea0003800200 */
.L_x_209:
[----:B------:R-:W0:Y:S01]  /*2210*/  LDCU UR7, c[0x0][0x3ac] ;  /* 0x00007580ff0777ac */ /* 0x000e220008000800 */
[----:B------:R-:W-:Y:S01]  /*2220*/  VIADD R44, R10, 0x100 ;  /* 0x000001000a2c7836 */ /* 0x000fe20000000000 */
[----:B------:R-:W1:Y:S01]  /*2230*/  S2UR UR6, SR_CgaCtaId ;  /* 0x00000000000679c3 */ /* 0x000e620000008800 */
[----:B------:R-:W-:Y:S01]  /*2240*/  MOV R47, RZ ;  /* 0x000000ff002f7202 */ /* 0x000fe20000000f00 */
[----:B------:R-:W2:Y:S01]  /*2250*/  LDCU UR10, c[0x0][0x3a0] ;  /* 0x00007400ff0a77ac */ /* 0x000ea20008000800 */
[----:B------:R-:W-:Y:S01]  /*2260*/  UMOV UR5, 0x400 ;  /* 0x0000040000057882 */ /* 0x000fe20000000000 */
[----:B------:R-:W3:Y:S01]  /*2270*/  LDCU UR11, c[0x0][0x3a0] ;  /* 0x00007400ff0b77ac */ /* 0x000ee20008000800 */
[----:B0-----:R-:W0:Y:S01]  /*2280*/  I2F.U32.RP R30, UR7 ;  /* 0x00000007001e7d06 */ /* 0x001e220008209000 */
[----:B-1----:R-:W-:-:S07]  /*2290*/  ULEA UR6, UR6, UR5, 0x18 ;  /* 0x0000000506067291 */ /* 0x002fce000f8ec0ff */
[----:B0-----:R-:W0:Y:S02]  /*22a0*/  MUFU.RCP R30, R30 ;  /* 0x0000001e001e7308 */ /* 0x001e240000001000 */
[----:B0-----:R-:W-:-:S06]  /*22b0*/  IADD3 R28, PT, PT, R30, 0xffffffe, RZ ;  /* 0x0ffffffe1e1c7810 */ /* 0x001fcc0007ffe0ff */
[----:B------:R0:W1:Y:S02]  /*22c0*/  F2I.FTZ.U32.TRUNC.NTZ R29, R28 ;  /* 0x0000001c001d7305 */ /* 0x000064000021f000 */
[----:B0-----:R-:W-:Y:S02]  /*22d0*/  HFMA2 R28, -RZ, RZ, 0, 0 ;  /* 0x00000000ff1c7431 */ /* 0x001fe400000001ff */
[----:B-1----:R-:W-:-:S04]  /*22e0*/  IMAD.MOV R31, RZ, RZ, -R29 ;  /* 0x000000ffff1f7224 */ /* 0x002fc800078e0a1d */
[----:B------:R-:W-:-:S04]  /*22f0*/  IMAD R31, R31, UR7, RZ ;  /* 0x000000071f1f7c24 */ /* 0x000fc8000f8e02ff */
[----:B------:R-:W-:-:S06]  /*2300*/  IMAD.HI.U32 R29, R29, R31, R28 ;  /* 0x0000001f1d1d7227 */ /* 0x000fcc00078e001c */
        /* <DEDUP_REMOVED lines=14> */
[----:B------:R-:W-:Y:S02]  /*23f0*/  ISETP.NE.U32.AND P0, PT, RZ, UR7, PT ;  /* 0x00000007ff007c0c */ /* 0x000fe4000bf05070 */
[----:B------:R-:W-:-:S07]  /*2400*/  LOP3.LUT R28, RZ, UR7, RZ, 0x33, !PT ;  /* 0x00000007ff1c7c12 */ /* 0x000fce000f8e33ff */
        /* <DEDUP_REMOVED lines=9> */
.L_x_213:
        /* <DEDUP_REMOVED lines=32> */
[----:B------:R-:W1:Y:S03]  /*26a0*/  LDS R30, [R11+UR4+0x400] ;  /* 0x000400040b1e7984 */ /* 0x000e660008000800 */
[----:B------:R-:W-:-:S07]  /*26b0*/  FSETP.GEU.AND P2, PT, |R34|, 1.175494350822287508e-38, PT ;  /* 0x008000002200780b */ /* 0x000fce0003f4e200 */
[----:B------:R-:W-:-:S04]  /*26c0*/  @!P1 FMUL R32, R32, 16777216 ;  /* 0x4b80000020209820 */ /* 0x000fc80000400000 */
[----:B------:R-:W2:Y:S02]  /*26d0*/  MUFU.LG2 R29, R32 ;  /* 0x00000020001d7308 */ /* 0x000ea40000000c00 */
[----:B------:R-:W-:-:S06]  /*26e0*/  @!P2 FMUL R34, R34, 16777216 ;  /* 0x4b8000002222a820 */ /* 0x000fcc0000400000 */
[----:B------:R-:W3:Y:S01]  /*26f0*/  MUFU.LG2 R31, R34 ;  /* 0x00000022001f7308 */ /* 0x000ee20000000c00 */
[----:B--2---:R-:W-:-:S04]  /*2700*/  @!P1 FADD R29, R29, -24 ;  /* 0xc1c000001d1d9421 */ /* 0x004fc80000000000 */
[----:B------:R-:W-:Y:S02]  /*2710*/  FMUL R52, R8, R29 ;  /* 0x0000001d08347220 */ /* 0x000fe40000400000 */
[----:B------:R-:W2:Y:S03]  /*2720*/  LDS R29, [R11+UR4+0x600] ;  /* 0x000600040b1d7984 */ /* 0x000ea60008000800 */
[----:B------:R-:W-:Y:S01]  /*2730*/  FSETP.GEU.AND P6, PT, R52, -126, PT ;  /* 0xc2fc00003400780b */ /* 0x000fe20003fce000 */
[----:B---3--:R-:W-:-:S04]  /*2740*/  @!P2 FADD R31, R31, -24 ;  /* 0xc1c000001f1fa421 */ /* 0x008fc80000000000 */
[----:B------:R-:W-:Y:S02]  /*2750*/  FMUL R51, R8, R31 ;  /* 0x0000001f08337220 */ /* 0x000fe40000400000 */
[----:B------:R-:W3:Y:S01]  /*2760*/  LDS R31, [R11+UR4+0x700] ;  /* 0x000700040b1f7984 */ /* 0x000ee20008000800 */
[----:B0-----:R-:W-:-:S05]  /*2770*/  FADD R32, R48, -R49 ;  /* 0x8000003130207221 */ /* 0x001fca0000000000 */
[----:B------:R-:W-:Y:S01]  /*2780*/  @!P6 FMUL R52, R52, 0.5 ;  /* 0x3f0000003434e820 */ /* 0x000fe20000400000 */
[----:B------:R-:W-:-:S03]  /*2790*/  FADD R50, R48, -R35 ;  /* 0x8000002330327221 */ /* 0x000fc60000000000 */
[----:B------:R0:W4:Y:S01]  /*27a0*/  MUFU.EX2 R57, R52 ;  /* 0x0000003400397308 */ /* 0x0001220000000800 */
[----:B------:R-:W-:Y:S01]  /*27b0*/  FMUL R54, |R32|, R23 ;  /* 0x0000001720367220 */ /* 0x000fe20000400200 */
[----:B------:R-:W-:Y:S01]  /*27c0*/  FMUL R34, |R50|, R25 ;  /* 0x0000001932227220 */ /* 0x000fe20000400200 */
[----:B------:R-:W-:Y:S01]  /*27d0*/  FSETP.GEU.AND P2, PT, R51, -126, PT ;  /* 0xc2fc00003300780b */ /* 0x000fe20003f4e000 */
[----:B-1----:R-:W-:Y:S02]  /*27e0*/  FADD R50, R48, -R30 ;  /* 0x8000001e30327221 */ /* 0x002fe40000000000 */
[----:B------:R-:W-:Y:S02]  /*27f0*/  FSETP.GEU.AND P4, PT, |R54|, 1.175494350822287508e-38, PT ;  /* 0x008000003600780b */ /* 0x000fe40003f8e200 */
[----:B------:R-:W-:Y:S01]  /*2800*/  FSETP.GEU.AND P5, PT, |R34|, 1.175494350822287508e-38, PT ;  /* 0x008000002200780b */ /* 0x000fe20003fae200 */
[----:B------:R-:W-:Y:S01]  /*2810*/  FMUL R50, |R50|, R27 ;  /* 0x0000001b32327220 */ /* 0x000fe20000400200 */
[----:B0-----:R-:W-:Y:S01]  /*2820*/  FADD R52, R48, -R33 ;  /* 0x8000002130347221 */ /* 0x001fe20000000000 */
[----:B----4-:R-:W-:-:S03]  /*2830*/  @!P6 FMUL R57, R57, R57 ;  /* 0x000000393939e220 */ /* 0x010fc60000400000 */
[----:B------:R-:W-:Y:S02]  /*2840*/  FSETP.GEU.AND P6, PT, |R50|, 1.175494350822287508e-38, PT ;  /* 0x008000003200780b */ /* 0x000fe40003fce200 */
[----:B------:R-:W-:-:S03]  /*2850*/  @!P2 FMUL R51, R51, 0.5 ;  /* 0x3f0000003333a820 */ /* 0x000fc60000400000 */
[----:B------:R-:W-:Y:S02]  /*2860*/  @!P4 FMUL R54, R54, 16777216 ;  /* 0x4b8000003636c820 */ /* 0x000fe40000400000 */
[----:B------:R-:W-:Y:S01]  /*2870*/  @!P5 FMUL R34, R34, 16777216 ;  /* 0x4b8000002222d820 */ /* 0x000fe20000400000 */
[----:B------:R-:W-:Y:S01]  /*2880*/  FSETP.GT.AND P1, PT, R48, R55, PT ;  /* 0x000000373000720b */ /* 0x000fe20003f24000 */
[----:B-----5:R-:W-:Y:S01]  /*2890*/  FMUL R32, R57, R20 ;  /* 0x0000001439207220 */ /* 0x020fe20000400000 */
[----:B------:R3:W-:Y:S01]  /*28a0*/  MUFU.LG2 R55, R54 ;  /* 0x0000003600377308 */ /* 0x0007e20000000c00 */
[----:B------:R-:W-:-:S03]  /*28b0*/  FMUL R57, |R52|, R37 ;  /* 0x0000002534397220 */ /* 0x000fc60000400200 */
[----:B------:R-:W-:-:S04]  /*28c0*/  FSEL R32, R32, -R32, P1 ;  /* 0x8000002020207208 */ /* 0x000fc80000800000 */
[----:B------:R-:W0:Y:S01]  /*28d0*/  MUFU.EX2 R51, R51 ;  /* 0x0000003300337308 */ /* 0x000e220000000800 */
[----:B------:R-:W-:Y:S01]  /*28e0*/  @!P6 FMUL R50, R50, 16777216 ;  /* 0x4b8000003232e820 */ /* 0x000fe20000400000 */
[----:B------:R-:W-:-:S06]  /*28f0*/  FSETP.GEU.AND P1, PT, |R57|, 1.175494350822287508e-38, PT ;  /* 0x008000003900780b */ /* 0x000fcc0003f2e200 */
[----:B------:R-:W1:Y:S01]  /*2900*/  MUFU.LG2 R61, R34 ;  /* 0x00000022003d7308 */ /* 0x000e620000000c00 */
[C---:B--2---:R-:W-:Y:S01]  /*2910*/  FADD R56, R48.reuse, -R29 ;  /* 0x8000001d30387221 */ /* 0x044fe20000000000 */
[----:B---3--:R-:W-:-:S06]  /*2920*/  FADD R54, R48, -R31 ;  /* 0x8000001f30367221 */ /* 0x008fcc0000000000 */
[----:B------:R-:W2:Y:S01]  /*2930*/  MUFU.LG2 R59, R50 ;  /* 0x00000032003b7308 */ /* 0x000ea20000000c00 */
[----:B------:R-:W-:Y:S01]  /*2940*/  FMUL R52, |R56|, R39 ;  /* 0x0000002738347220 */ /* 0x000fe20000400200 */
[----:B------:R-:W-:Y:S01]  /*2950*/  FMUL R58, |R54|, R42 ;  /* 0x0000002a363a7220 */ /* 0x000fe20000400200 */
[----:B0-----:R-:W-:Y:S01]  /*2960*/  @!P2 FMUL R51, R51, R51 ;  /* 0x000000333333a220 */ /* 0x001fe20000400000 */
[----:B------:R-:W-:Y:S01]  /*2970*/  @!P4 FADD R55, R55, -24 ;  /* 0xc1c000003737c421 */ /* 0x000fe20000000000 */
[----:B------:R-:W-:Y:S01]  /*2980*/  @!P1 FMUL R57, R57, 16777216 ;  /* 0x4b80000039399820 */ /* 0x000fe20000400000 */
[----:B------:R-:W-:Y:S02]  /*2990*/  FSETP.GEU.AND P2, PT, |R52|, 1.175494350822287508e-38, PT ;  /* 0x008000003400780b */ /* 0x000fe40003f4e200 */
[----:B------:R-:W-:Y:S01]  /*29a0*/  FSETP.GEU.AND P4, PT, |R58|, 1.175494350822287508e-38, PT ;  /* 0x008000003a00780b */ /* 0x000fe20003f8e200 */
[----:B-1----:R-:W-:Y:S01]  /*29b0*/  @!P5 FADD R61, R61, -24 ;  /* 0xc1c000003d3dd421 */ /* 0x002fe20000000000 */
[----:B------:R-:W-:Y:S01]  /*29c0*/  FSETP.GT.AND P5, PT, R48, R53, PT ;  /* 0x000000353000720b */ /* 0x000fe20003fa4000 */
[----:B------:R-:W-:Y:S01]  /*29d0*/  FMUL R53, R8, R55 ;  /* 0x0000003708357220 */ /* 0x000fe20000400000 */
[----:B------:R-:W0:Y:S01]  /*29e0*/  MUFU.LG2 R57, R57 ;  /* 0x0000003900397308 */ /* 0x000e220000000c00 */
[----:B--2---:R-:W-:-:S03]  /*29f0*/  @!P6 FADD R59, R59, -24 ;  /* 0xc1c000003b3be421 */ /* 0x004fc60000000000 */
[----:B------:R-:W-:-:S03]  /*2a00*/  FSETP.GEU.AND P6, PT, R53, -126, PT ;  /* 0xc2fc00003500780b */ /* 0x000fc60003fce000 */
[----:B------:R-:W-:Y:S02]  /*2a10*/  @!P2 FMUL R52, R52, 16777216 ;  /* 0x4b8000003434a820 */ /* 0x000fe40000400000 */
[----:B------:R-:W-:Y:S02]  /*2a20*/  @!P4 FMUL R58, R58, 16777216 ;  /* 0x4b8000003a3ac820 */ /* 0x000fe40000400000 */
[----:B------:R-:W1:Y:S01]  /*2a30*/  MUFU.LG2 R34, R52 ;  /* 0x0000003400227308 */ /* 0x000e620000000c00 */
[----:B------:R-:W-:-:S07]  /*2a40*/  FMUL R61, R8, R61 ;  /* 0x0000003d083d7220 */ /* 0x000fce0000400000 */
[----:B------:R-:W2:Y:S01]  /*2a50*/  MUFU.LG2 R55, R58 ;  /* 0x0000003a00377308 */ /* 0x000ea20000000c00 */
[----:B------:R-:W-:Y:S01]  /*2a60*/  @!P6 FMUL R53, R53, 0.5 ;  /* 0x3f0000003535e820 */ /* 0x000fe20000400000 */
[----:B0-----:R-:W-:Y:S01]  /*2a70*/  @!P1 FADD R57, R57, -24 ;  /* 0xc1c0000039399421 */ /* 0x001fe20000000000 */
[----:B------:R-:W-:Y:S01]  /*2a80*/  FSETP.GEU.AND P1, PT, R61, -126, PT ;  /* 0xc2fc00003d00780b */ /* 0x000fe20003f2e000 */
[----:B------:R-:W-:-:S04]  /*2a90*/  FMUL R50, R8, R59 ;  /* 0x0000003b08327220 */ /* 0x000fc80000400000 */
[----:B------:R-:W0:Y:S01]  /*2aa0*/  MUFU.EX2 R53, R53 ;  /* 0x0000003500357308 */ /* 0x000e220000000800 */
[----:B------:R-:W-:Y:S01]  /*2ab0*/  FMUL R51, R51, R22 ;  /* 0x0000001633337220 */ /* 0x000fe20000400000 */
[----:B-1----:R-:W-:Y:S01]  /*2ac0*/  @!P2 FADD R34, R34, -24 ;  /* 0xc1c000002222a421 */ /* 0x002fe20000000000 */
[----:B------:R-:W-:Y:S01]  /*2ad0*/  FMUL R54, R8, R57 ;  /* 0x0000003908367220 */ /* 0x000fe20000400000 */
[----:B------:R-:W-:Y:S02]  /*2ae0*/  FSETP.GEU.AND P2, PT, R50, -126, PT ;  /* 0xc2fc00003200780b */ /* 0x000fe40003f4e000 */
[----:B------:R-:W-:Y:S01]  /*2af0*/  FMUL R56, R8, R34 ;  /* 0x0000002208387220 */ /* 0x000fe20000400000 */
[----:B------:R-:W-:Y:S01]  /*2b00*/  FSEL R52, R51, -R51, P5 ;  /* 0x8000003333347208 */ /* 0x000fe20002800000 */
[----:B------:R-:W-:Y:S01]  /*2b10*/  @!P1 FMUL R61, R61, 0.5 ;  /* 0x3f0000003d3d9820 */ /* 0x000fe20000400000 */
[----:B--2---:R-:W-:Y:S01]  /*2b20*/  @!P4 FADD R55, R55, -24 ;  /* 0xc1c000003737c421 */ /* 0x004fe20000000000 */
[----:B------:R-:W-:-:S02]  /*2b30*/  FSETP.GEU.AND P5, PT, R54, -126, PT ;  /* 0xc2fc00003600780b */ /* 0x000fc40003fae000 */
[----:B------:R-:W1:Y:S01]  /*2b40*/  MUFU.EX2 R57, R61 ;  /* 0x0000003d00397308 */ /* 0x000e620000000800 */
[----:B------:R-:W-:Y:S01]  /*2b50*/  FMUL R34, R8, R55 ;  /* 0x0000003708227220 */ /* 0x000fe20000400000 */
[----:B------:R-:W-:Y:S01]  /*2b60*/  FSETP.GEU.AND P4, PT, R56, -126, PT ;  /* 0xc2fc00003800780b */ /* 0x000fe20003f8e000 */
[----:B0-----:R-:W-:-:S03]  /*2b70*/  @!P6 FMUL R53, R53, R53 ;  /* 0x000000353535e220 */ /* 0x001fc60000400000 */
[----:B------:R-:W-:Y:S01]  /*2b80*/  FSETP.GEU.AND P6, PT, R34, -126, PT ;  /* 0xc2fc00002200780b */ /* 0x000fe20003fce000 */
[----:B------:R-:W-:-:S04]  /*2b90*/  @!P2 FMUL R50, R50, 0.5 ;  /* 0x3f0000003232a820 */ /* 0x000fc80000400000 */
[----:B------:R-:W0:Y:S01]  /*2ba0*/  MUFU.EX2 R51, R50 ;  /* 0x0000003200337308 */ /* 0x000e220000000800 */
[----:B------:R-:W-:-:S03]  /*2bb0*/  @!P5 FMUL R54, R54, 0.5 ;  /* 0x3f0000003636d820 */ /* 0x000fc60000400000 */
[----:B------:R-:W-:Y:S01]  /*2bc0*/  @!P4 FMUL R56, R56, 0.5 ;  /* 0x3f0000003838c820 */ /* 0x000fe20000400000 */
[----:B-1----:R-:W-:-:S03]  /*2bd0*/  @!P1 FMUL R57, R57, R57 ;  /* 0x0000003939399220 */ /* 0x002fc60000400000 */
        /* <DEDUP_REMOVED lines=63> */
.L_x_215:
        /* <DEDUP_REMOVED lines=9> */
.L_x_214:
[----:B------:R-:W-:Y:S05]  /*3060*/  @!P3 BRA `(.L_x_216) ;  /* 0xffffffd0004cb947 */ /* 0x000fea000383ffff */
[----:B------:R-:W-:Y:S05]  /*3070*/  EXIT ;  /* 0x000000000000794d */ /* 0x000fea0003800000 */
        .weak           $__internal_5_$__cuda_sm20_rcp_rn_f32_slowpath
        .type           $__internal_5_$__cuda_sm20_rcp_rn_f32_slowpath,@function
        .size           $__internal_5_$__cuda_sm20_rcp_rn_f32_slowpath,(.L_x_3832 - $__internal_5_$__cuda_sm20_rcp_rn_f32_slowpath)
$__internal_5_$__cuda_sm20_rcp_rn_f32_slowpath:
        /* <DEDUP_REMOVED lines=15> */
.L_x_218:
        /* <DEDUP_REMOVED lines=33> */
.L_x_220:
[----:B------:R0:W1:Y:S02]  /*3380*/  MUFU.RCP R31, R29 ;  /* 0x0000001d001f7308 */ /* 0x0000640000001000 */
.L_x_219:
[----:B------:R-:W-:Y:S05]  /*3390*/  BSYNC.RECONVERGENT B0 ;  /* 0x0000000000007941 */ /* 0x000fea0003800200 */
.L_x_217:
[----:B0-----:R-:W-:Y:S02]  /*33a0*/  HFMA2 R29, -RZ, RZ, 0, 0 ;  /* 0x00000000ff1d7431 */ /* 0x001fe400000001ff */
[----:B------:R-:W-:-:S04]  /*33b0*/  IMAD.MOV.U32 R28, RZ, RZ, R30 ;  /* 0x000000ffff1c7224 */ /* 0x000fc800078e001e */
[----:B-1----:R-:W-:Y:S05]  /*33c0*/  RET.REL.NODEC R28 `(_Z32norm_dist_backward_weight_kernelILi72ELi16EEvPKfS1_S1_S1_iiiiPff) ;  /* 0xffffffcc1c0c7950 */ /* 0x002fea0003c3ffff */
.L_x_221:
        /* <DEDUP_REMOVED lines=11> */
.L_x_3832:


//--------------------- .text._Z32norm_dist_backward_weight_kernelILi72ELi8EEvPKfS1_S1_S1_iiiiPff --------------------------
	.section	.text._Z32norm_dist_backward_weight_kernelILi72ELi8EEvPKfS1_S1_S1_iiiiPff,"ax",@progbits
	.align	128
        .global         _Z32norm_dist_backward_weight_kernelILi72ELi8EEvPKfS1_S1_S1_iiiiPff
        .type           _Z32norm_dist_backward_weight_kernelILi72ELi8EEvPKfS1_S1_S1_iiiiPff,@function
        .size           _Z32norm_dist_backward_weight_kernelILi72ELi8EEvPKfS1_S1_S1_iiiiPff,(.L_x_3833 - _Z32norm_dist_backward_weight_kernelILi72ELi8EEvPKfS1_S1_S1_iiiiPff)
        .other          _Z32norm_dist_backward_weight_kernelILi72ELi8EEvPKfS1_S1_S1_iiiiPff,@"STO_CUDA_ENTRY STV_DEFAULT"
_Z32norm_dist_backward_weight_kernelILi72ELi8EEvPKfS1_S1_S1_iiiiPff:
.text._Z32norm_dist_backward_weight_kernelILi72ELi8EEvPKfS1_S1_S1_iiiiPff:
        /* <DEDUP_REMOVED lines=28> */
.L_x_259:
        /* <DEDUP_REMOVED lines=10> */
.L_x_223:
        /* <DEDUP_REMOVED lines=9> */
.L_x_222:
        /* <DEDUP_REMOVED lines=54> */
[----:B-----5:R-:W-:Y:S05]  /*0650*/  CALL.REL.NOINC `($__internal_6_$__cuda_sm20_rcp_rn_f32_slowpath) ;  /* 0x00000028008c7944 */ /* 0x020fea0003c00000 */
[----:B------:R-:W-:Y:S01]  /*0660*/  IMAD.MOV.U32 R18, RZ, RZ, R31 ;  /* 0x000000ffff127224 */ /* 0x000fe200078e001f */
[----:B------:R-:W-:Y:S06]  /*0670*/  BRA `(.L_x_227) ;  /* 0x0000000000107947 */ /* 0x000fec0003800000 */
.L_x_226:
[----:B------:R-:W0:Y:S02]  /*0680*/  MUFU.RCP R18, R29 ;  /* 0x0000001d00127308 */ /* 0x000e240000001000 */
[----:B0-----:R-:W-:-:S04]  /*0690*/  FFMA R21, R29, R18, -1 ;  /* 0xbf8000001d157423 */ /* 0x001fc80000000012 */
[----:B------:R-:W-:-:S04]  /*06a0*/  FADD.FTZ R21, -R21, -RZ ;  /* 0x800000ff15157221 */ /* 0x000fc80000010100 */
[----:B------:R-:W-:-:S07]  /*06b0*/  FFMA R18, R18, R21, R18 ;  /* 0x0000001512127223 */ /* 0x000fce0000000012 */
.L_x_227:
[----:B------:R-:W-:Y:S05]  /*06c0*/  BSYNC.RECONVERGENT B2 ;  /* 0x0000000000027941 */ /* 0x000fea0003800200 */
.L_x_225:
[----:B------:R-:W-:Y:S05]  /*06d0*/  BSYNC.RECONVERGENT B1 ;  /* 0x0000000000017941 */ /* 0x000fea0003800200 */
.L_x_224:
        /* <DEDUP_REMOVED lines=52> */
[----:B-----5:R-:W-:Y:S05]  /*0a20*/  CALL.REL.NOINC `($__internal_6_$__cuda_sm20_rcp_rn_f32_slowpath) ;  /* 0x0000002400987944 */ /* 0x020fea0003c00000 */
[----:B------:R-:W-:Y:S01]  /*0a30*/  IMAD.MOV.U32 R21, RZ, RZ, R31 ;  /* 0x000000ffff157224 */ /* 0x000fe200078e001f */
[----:B------:R-:W-:Y:S06]  /*0a40*/  BRA `(.L_x_231) ;  /* 0x0000000000107947 */ /* 0x000fec0003800000 */
.L_x_230:
[----:B------:R-:W0:Y:S02]  /*0a50*/  MUFU.RCP R21, R29 ;  /* 0x0000001d00157308 */ /* 0x000e240000001000 */
[----:B0-----:R-:W-:-:S04]  /*0a60*/  FFMA R23, R29, R21, -1 ;  /* 0xbf8000001d177423 */ /* 0x001fc80000000015 */
[----:B------:R-:W-:-:S04]  /*0a70*/  FADD.FTZ R24, -R23, -RZ ;  /* 0x800000ff17187221 */ /* 0x000fc80000010100 */
[----:B------:R-:W-:-:S07]  /*0a80*/  FFMA R21, R21, R24, R21 ;  /* 0x0000001815157223 */ /* 0x000fce0000000015 */
.L_x_231:
[----:B------:R-:W-:Y:S05]  /*0a90*/  BSYNC.RECONVERGENT B2 ;  /* 0x0000000000027941 */ /* 0x000fea0003800200 */
.L_x_229:
[----:B------:R-:W-:Y:S05]  /*0aa0*/  BSYNC.RECONVERGENT B1 ;  /* 0x0000000000017941 */ /* 0x000fea0003800200 */
.L_x_228:
        /* <DEDUP_REMOVED lines=53> */
[----:B-----5:R-:W-:Y:S05]  /*0e00*/  CALL.REL.NOINC `($__internal_6_$__cuda_sm20_rcp_rn_f32_slowpath) ;  /* 0x0000002000a07944 */ /* 0x020fea0003c00000 */
[----:B------:R-:W-:Y:S01]  /*0e10*/  IMAD.MOV.U32 R23, RZ, RZ, R31 ;  /* 0x000000ffff177224 */ /* 0x000fe200078e001f */
[----:B------:R-:W-:Y:S06]  /*0e20*/  BRA `(.L_x_235) ;  /* 0x0000000000107947 */ /* 0x000fec0003800000 */
.L_x_234:
[----:B------:R-:W0:Y:S02]  /*0e30*/  MUFU.RCP R23, R30 ;  /* 0x0000001e00177308 */ /* 0x000e240000001000 */
[----:B0-----:R-:W-:-:S04]  /*0e40*/  FFMA R25, R30, R23, -1 ;  /* 0xbf8000001e197423 */ /* 0x001fc80000000017 */
[----:B------:R-:W-:-:S04]  /*0e50*/  FADD.FTZ R26, -R25, -RZ ;  /* 0x800000ff191a7221 */ /* 0x000fc80000010100 */
[----:B------:R-:W-:-:S07]  /*0e60*/  FFMA R23, R23, R26, R23 ;  /* 0x0000001a17177223 */ /* 0x000fce0000000017 */
.L_x_235:
[----:B------:R-:W-:Y:S05]  /*0e70*/  BSYNC.RECONVERGENT B2 ;  /* 0x0000000000027941 */ /* 0x000fea0003800200 */
.L_x_233:
[----:B------:R-:W-:Y:S05]  /*0e80*/  BSYNC.RECONVERGENT B1 ;  /* 0x0000000000017941 */ /* 0x000fea0003800200 */
.L_x_232:
        /* <DEDUP_REMOVED lines=53> */
[----:B------:R-:W-:Y:S01]  /*11e0*/  MOV R25, R31 ;  /* 0x0000001f00197202 */ /* 0x000fe20000000f00 */
[----:B------:R-:W-:Y:S06]  /*11f0*/  BRA `(.L_x_239) ;  /* 0x0000000000107947 */ /* 0x000fec0003800000 */
.L_x_238:
[----:B------:R-:W0:Y:S02]  /*1200*/  MUFU.RCP R25, R29 ;  /* 0x0000001d00197308 */ /* 0x000e240000001000 */
[----:B0-----:R-:W-:-:S04]  /*1210*/  FFMA R27, R29, R25, -1 ;  /* 0xbf8000001d1b7423 */ /* 0x001fc80000000019 */
[----:B------:R-:W-:-:S04]  /*1220*/  FADD.FTZ R28, -R27, -RZ ;  /* 0x800000ff1b1c7221 */ /* 0x000fc80000010100 */
[----:B------:R-:W-:-:S07]  /*1230*/  FFMA R25, R25, R28, R25 ;  /* 0x0000001c19197223 */ /* 0x000fce0000000019 */
.L_x_239:
[----:B------:R-:W-:Y:S05]  /*1240*/  BSYNC.RECONVERGENT B2 ;  /* 0x0000000000027941 */ /* 0x000fea0003800200 */
.L_x_237:
[----:B------:R-:W-:Y:S05]  /*1250*/  BSYNC.RECONVERGENT B1 ;  /* 0x0000000000017941 */ /* 0x000fea0003800200 */
.L_x_236:
        /* <DEDUP_REMOVED lines=55> */
.L_x_242:
[----:B------:R-:W0:Y:S02]  /*15d0*/  MUFU.RCP R27, R29 ;  /* 0x0000001d001b7308 */ /* 0x000e240000001000 */
[----:B0-----:R-:W-:-:S04]  /*15e0*/  FFMA R28, R29, R27, -1 ;  /* 0xbf8000001d1c7423 */ /* 0x001fc8000000001b */
[----:B------:R-:W-:-:S04]  /*15f0*/  FADD.FTZ R28, -R28, -RZ ;  /* 0x800000ff1c1c7221 */ /* 0x000fc80000010100 */
[----:B------:R-:W-:-:S07]  /*1600*/  FFMA R27, R27, R28, R27 ;  /* 0x0000001c1b1b7223 */ /* 0x000fce000000001b */
.L_x_243:
[----:B------:R-:W-:Y:S05]  /*1610*/  BSYNC.RECONVERGENT B2 ;  /* 0x0000000000027941 */ /* 0x000fea0003800200 */
.L_x_241:
[----:B------:R-:W-:Y:S05]  /*1620*/  BSYNC.RECONVERGENT B1 ;  /* 0x0000000000017941 */ /* 0x000fea0003800200 */
.L_x_240:
        /* <DEDUP_REMOVED lines=54> */
[----:B-----5:R-:W-:Y:S05]  /*1990*/  CALL.REL.NOINC `($__internal_6_$__cuda_sm20_rcp_rn_f32_slowpath) ;  /* 0x0000001400bc7944 */ /* 0x020fea0003c00000 */
[----:B------:R-:W-:Y:S01]  /*19a0*/  MOV R37, R31 ;  /* 0x0000001f00257202 */ /* 0x000fe20000000f00 */
[----:B------:R-:W-:Y:S06]  /*19b0*/  BRA `(.L_x_247) ;  /* 0x0000000000107947 */ /* 0x000fec0003800000 */
.L_x_246:
[----:B------:R-:W0:Y:S02]  /*19c0*/  MUFU.RCP R37, R30 ;  /* 0x0000001e00257308 */ /* 0x000e240000001000 */
[----:B0-----:R-:W-:-:S04]  /*19d0*/  FFMA R28, R30, R37, -1 ;  /* 0xbf8000001e1c7423 */ /* 0x001fc80000000025 */
[----:B------:R-:W-:-:S04]  /*19e0*/  FADD.FTZ R28, -R28, -RZ ;  /* 0x800000ff1c1c7221 */ /* 0x000fc80000010100 */
[----:B------:R-:W-:-:S07]  /*19f0*/  FFMA R37, R37, R28, R37 ;  /* 0x0000001c25257223 */ /* 0x000fce0000000025 */
.L_x_247:
[----:B------:R-:W-:Y:S05]  /*1a00*/  BSYNC.RECONVERGENT B2 ;  /* 0x0000000000027941 */ /* 0x000fea0003800200 */
.L_x_245:
[----:B------:R-:W-:Y:S05]  /*1a10*/  BSYNC.RECONVERGENT B1 ;  /* 0x0000000000017941 */ /* 0x000fea0003800200 */
.L_x_244:
        /* <DEDUP_REMOVED lines=57> */
.L_x_250:
[----:B------:R-:W0:Y:S02]  /*1db0*/  MUFU.RCP R39, R30 ;  /* 0x0000001e00277308 */ /* 0x000e240000001000 */
[----:B0-----:R-:W-:-:S04]  /*1dc0*/  FFMA R28, R30, R39, -1 ;  /* 0xbf8000001e1c7423 */ /* 0x001fc80000000027 */
[----:B------:R-:W-:-:S04]  /*1dd0*/  FADD.FTZ R28, -R28, -RZ ;  /* 0x800000ff1c1c7221 */ /* 0x000fc80000010100 */
[----:B------:R-:W-:-:S07]  /*1de0*/  FFMA R39, R39, R28, R39 ;  /* 0x0000001c27277223 */ /* 0x000fce0000000027 */
.L_x_251:
[----:B------:R-:W-:Y:S05]  /*1df0*/  BSYNC.RECONVERGENT B2 ;  /* 0x0000000000027941 */ /* 0x000fea0003800200 */
.L_x_249:
[----:B------:R-:W-:Y:S05]  /*1e00*/  BSYNC.RECONVERGENT B1 ;  /* 0x0000000000017941 */ /* 0x000fea0003800200 */
.L_x_248:
        /* <DEDUP_REMOVED lines=57> */
.L_x_254:
[----:B------:R-:W0:Y:S02]  /*21a0*/  MUFU.RCP R42, R31 ;  /* 0x0000001f002a7308 */ /* 0x000e240000001000 */
[----:B0-----:R-:W-:-:S04]  /*21b0*/  FFMA R28, R31, R42, -1 ;  /* 0xbf8000001f1c7423 */ /* 0x001fc8000000002a */
[----:B------:R-:W-:-:S04]  /*21c0*/  FADD.FTZ R29, -R28, -RZ ;  /* 0x800000ff1c1d7221 */ /* 0x000fc80000010100 */
[----:B------:R-:W-:-:S07]  /*21d0*/  FFMA R42, R42, R29, R42 ;  /* 0x0000001d2a2a7223 */ /* 0x000fce000000002a */
.L_x_255:
[----:B------:R-:W-:Y:S05]  /*21e0*/  BSYNC.RECONVERGENT B2 ;  /* 0x0000000000027941 */ /* 0x000fea0003800200 */
.L_x_253:
[----:B------:R-:W-:Y:S05]  /*21f0*/  BSYNC.RECONVERGENT B1 ;  /* 0x0000000000017941 */ /* 0x000fea0003800200 */
.L_x_252:
        /* <DEDUP_REMOVED lines=41> */
.L_x_256:
        /* <DEDUP_REMOVED lines=179> */
.L_x_258:
        /* <DEDUP_REMOVED lines=9> */
.L_x_257:
[----:B------:R-:W-:Y:S01]  /*3050*/  IMAD.MOV.U32 R18, RZ, RZ, 0x4 ;  /* 0x00000004ff127424 */ /* 0x000fe200078e00ff */
[----:B------:R-:W-:Y:S01]  /*3060*/  UPLOP3.LUT UP0, UPT, UPT, UPT, UPT, 0x40, 0x4 ;  /* 0x000000000004789c */ /* 0x000fe20003f0e870 */
[----:B------:R-:W-:Y:S10]  /*3070*/  BRA.U UP1, `(.L_x_259) ;  /* 0xffffffd101507547 */ /* 0x000ff4000b83ffff */
[----:B------:R-:W-:Y:S05]  /*3080*/  EXIT ;  /* 0x000000000000794d */ /* 0x000fea0003800000 */
        .weak           $__internal_6_$__cuda_sm20_rcp_rn_f32_slowpath
        .type           $__internal_6_$__cuda_sm20_rcp_rn_f32_slowpath,@function
        .size           $__internal_6_$__cuda_sm20_rcp_rn_f32_slowpath,(.L_x_3833 - $__internal_6_$__cuda_sm20_rcp_rn_f32_slowpath)
$__internal_6_$__cuda_sm20_rcp_rn_f32_slowpath:
        /* <DEDUP_REMOVED lines=15> */
.L_x_261:
        /* <DEDUP_REMOVED lines=33> */
.L_x_263:
[----:B------:R0:W1:Y:S02]  /*3390*/  MUFU.RCP R31, R29 ;  /* 0x0000001d001f7308 */ /* 0x0000640000001000 */
.L_x_262:
[----:B------:R-:W-:Y:S05]  /*33a0*/  BSYNC.RECONVERGENT B0 ;  /* 0x0000000000007941 */ /* 0x000fea0003800200 */
.L_x_260:
[----:B0-----:R-:W-:Y:S02]  /*33b0*/  HFMA2 R29, -RZ, RZ, 0, 0 ;  /* 0x00000000ff1d7431 */ /* 0x001fe400000001ff */
[----:B------:R-:W-:-:S04]  /*33c0*/  IMAD.MOV.U32 R28, RZ, RZ, R30 ;  /* 0x000000ffff1c7224 */ /* 0x000fc800078e001e */
[----:B-1----:R-:W-:Y:S05]  /*33d0*/  RET.REL.NODEC R28 `(_Z32norm_dist_backward_weight_kernelILi72ELi8EEvPKfS1_S1_S1_iiiiPff) ;  /* 0xffffffcc1c087950 */ /* 0x002fea0003c3ffff */
.L_x_264:
        /* <DEDUP_REMOVED lines=10> */
.L_x_3833:


//--------------------- .text._Z32norm_dist_backward_weight_kernelILi72ELi4EEvPKfS1_S1_S1_iiiiPff --------------------------
	.section	.text._Z32norm_dist_backward_weight_kernelILi72ELi4EEvPKfS1_S1_S1_iiiiPff,"ax",@progbits
	.align	128
        .global         _Z32norm_dist_backward_weight_kernelILi72ELi4EEvPKfS1_S1_S1_iiiiPff
        .type           _Z32norm_dist_backward_weight_kernelILi72ELi4EEvPKfS1_S1_S1_iiiiPff,@function
        .size           _Z32norm_dist_backward_weight_kernelILi72ELi4EEvPKfS1_S1_S1_iiiiPff,(.L_x_3834 - _Z32norm_dist_backward_weight_kernelILi72ELi4EEvPKfS1_S1_S1_iiiiPff)
        .other          _Z32norm_dist_backward_weight_kernelILi72ELi4EEvPKfS1_S1_S1_iiiiPff,@"STO_CUDA_ENTRY STV_DEFAULT"
_Z32norm_dist_backward_weight_kernelILi72ELi4EEvPKfS1_S1_S1_iiiiPff:
.text._Z32norm_dist_backward_weight_kernelILi72ELi4EEvPKfS1_S1_S1_iiiiPff:
[----:B------:R-:W-:Y:S01]  /*0000*/  LDC R1, c[0x0][0x37c] ;  /* 0x0000df00ff017b82 */ /* 0x000fe20000000800 */
[----:B------:R-:W0:Y:S07]  /*0010*/  S2R R10, SR_CTAID.X ;  /* 0x00000000000a7919 */ /* 0x000e2e0000002500 */
[----:B------:R-:W1:Y:S01]  /*0020*/  LDC.64 R2, c[0x0][0x390] ;  /* 0x0000e400ff027b82 */ /* 0x000e620000000a00 */
[----:B------:R-:W-:Y:S01]  /*0030*/  MOV R4, 0x400 ;  /* 0x0000040000047802 */ /* 0x000fe20000000f00 */
[----:B------:R-:W-:Y:S01]  /*0040*/  BSSY.RECONVERGENT B0, `(.L_x_265) ;  /* 0x0000014000007945 */ /* 0x000fe20003800200 */
[----:B------:R-:W0:Y:S01]  /*0050*/  S2R R29, SR_TID.X ;  /* 0x00000000001d7919 */ /* 0x000e220000002100 */
[----:B------:R-:W2:Y:S01]  /*0060*/  LDCU.64 UR4, c[0x0][0x358] ;  /* 0x00006b00ff0477ac */ /* 0x000ea20008000a00 */
[----:B------:R-:W3:Y:S01]  /*0070*/  S2R R7, SR_CgaCtaId ;  /* 0x0000000000077919 */ /* 0x000ee20000008800 */
[----:B------:R-:W4:Y:S01]  /*0080*/  S2R R5, SR_CTAID.Y ;  /* 0x0000000000057919 */ /* 0x000f220000002600 */
[----:B0-----:R-:W-:-:S02]  /*0090*/  IMAD R11, R10, 0x120, R29 ;  /* 0x000001200a0b7824 */ /* 0x001fc400078e021d */
[----:B------:R-:W-:Y:S02]  /*00a0*/  IMAD.MOV.U32 R6, RZ, RZ, R29 ;  /* 0x000000ffff067224 */ /* 0x000fe400078e001d */
[----:B-1----:R-:W-:Y:S01]  /*00b0*/  IMAD.WIDE.U32 R2, R11, 0x4, R2 ;  /* 0x000000040b027825 */ /* 0x002fe200078e0002 */
[----:B---3--:R-:W-:-:S03]  /*00c0*/  LEA R4, R7, R4, 0x18 ;  /* 0x0000000407047211 */ /* 0x008fc600078ec0ff */
[----:B------:R-:W-:Y:S01]  /*00d0*/  IMAD.MOV.U32 R7, RZ, RZ, R3 ;  /* 0x000000ffff077224 */ /* 0x000fe200078e0003 */
[----:B--2-4-:R-:W-:-:S07]  /*00e0*/  LEA R0, R29, R4, 0x2 ;  /* 0x000000041d007211 */ /* 0x014fce00078e10ff */
.L_x_266:
[----:B------:R-:W-:-:S06]  /*00f0*/  IMAD.MOV.U32 R3, RZ, RZ, R7 ;  /* 0x000000ffff037224 */ /* 0x000fcc00078e0007 */
[----:B------:R0:W2:Y:S01]  /*0100*/  LDG.E.CONSTANT R3, desc[UR4][R2.64] ;  /* 0x0000000402037981 */ /* 0x0000a2000c1e9900 */
[C---:B------:R-:W-:Y:S01]  /*0110*/  ISETP.GE.U32.AND P0, PT, R6.reuse, 0x20, PT ;  /* 0x000000200600780c */ /* 0x040fe20003f06070 */
[----:B------:R-:W-:Y:S01]  /*0120*/  VIADD R6, R6, 0x100 ;  /* 0x0000010006067836 */ /* 0x000fe20000000000 */
[----:B0-----:R-:W-:-:S04]  /*0130*/  IADD3 R2, P1, PT, R2, 0x400, RZ ;  /* 0x0000040002027810 */ /* 0x001fc80007f3e0ff */
[----:B------:R-:W-:Y:S01]  /*0140*/  IADD3.X R7, PT, PT, RZ, R7, RZ, P1, !PT ;  /* 0x00000007ff077210 */ /* 0x000fe20000ffe4ff */
[----:B--2---:R0:W-:Y:S02]  /*0150*/  STS [R0], R3 ;  /* 0x0000000300007388 */ /* 0x0041e40000000800 */
[----:B0-----:R-:W-:-:S04]  /*0160*/  VIADD R0, R0, 0x400 ;  /* 0x0000040000007836 */ /* 0x001fc80000000000 */
[----:B------:R-:W-:Y:S05]  /*0170*/  @!P0 BRA `(.L_x_266) ;  /* 0xfffffffc00dc8947 */ /* 0x000fea000383ffff */
[----:B------:R-:W-:Y:S05]  /*0180*/  BSYNC.RECONVERGENT B0 ;  /* 0x0000000000007941 */ /* 0x000fea0003800200 */
.L_x_265:
[----:B------:R-:W0:Y:S01]  /*0190*/  LDC R16, c[0x0][0x3ac] ;  /* 0x0000eb00ff107b82 */ /* 0x000e220000000800 */
[----:B------:R-:W-:Y:S01]  /*01a0*/  LOP3.LUT R12, R29, 0x3f, RZ, 0xc0, !PT ;  /* 0x0000003f1d0c7812 */ /* 0x000fe200078ec0ff */
[----:B------:R-:W1:Y:S01]  /*01b0*/  LDCU UR6, c[0x0][0x3a0] ;  /* 0x00007400ff0677ac */ /* 0x000e620008000800 */
[----:B------:R-:W-:Y:S01]  /*01c0*/  BSSY.RECONVERGENT B1, `(.L_x_267) ;  /* 0x000003f000017945 */ /* 0x000fe20003800200 */
[----:B------:R-:W-:Y:S02]  /*01d0*/  HFMA2 R13, -RZ, RZ, 0.10711669921875, -1791 ;  /* 0x2edbe6ffff0d7431 */ /* 0x000fe400000001ff */
[----:B------:R-:W-:Y:S02]  /*01e0*/  IMAD.MOV.U32 R14, RZ, RZ, RZ ;  /* 0x000000ffff0e7224 */ /* 0x000fe400078e00ff */
[----:B------:R-:W-:Y:S01]  /*01f0*/  IMAD R7, R5, 0x200, R12 ;  /* 0x0000020005077824 */ /* 0x000fe200078e020c */
[----:B0-----:R-:W-:-:S04]  /*0200*/  IABS R15, R16 ;  /* 0x00000010000f7213 */ /* 0x001fc80000000000 */
[----:B------:R-:W0:Y:S08]  /*0210*/  I2F.RP R0, R15 ;  /* 0x0000000f00007306 */ /* 0x000e300000209400 */
[----:B0-----:R-:W0:Y:S02]  /*0220*/  MUFU.RCP R0, R0 ;  /* 0x0000000000007308 */ /* 0x001e240000001000 */
[----:B0-----:R-:W-:Y:S01]  /*0230*/  VIADD R2, R0, 0xffffffe ;  /* 0x0ffffffe00027836 */ /* 0x001fe20000000000 */
[----:B------:R-:W-:-:S05]  /*0240*/  IABS R0, R7 ;  /* 0x0000000700007213 */ /* 0x000fca0000000000 */
[----:B------:R0:W2:Y:S02]  /*0250*/  F2I.FTZ.U32.TRUNC.NTZ R3, R2 ;  /* 0x0000000200037305 */ /* 0x0000a4000021f000 */
[----:B0-----:R-:W-:Y:S01]  /*0260*/  IMAD.MOV.U32 R2, RZ, RZ, RZ ;  /* 0x000000ffff027224 */ /* 0x001fe200078e00ff */
[----:B--2---:R-:W-:-:S05]  /*0270*/  IADD3 R6, PT, PT, RZ, -R3, RZ ;  /* 0x80000003ff067210 */ /* 0x004fca0007ffe0ff */
[----:B------:R-:W-:Y:S02]  /*0280*/  IMAD R9, R6, R15, RZ ;  /* 0x0000000f06097224 */ /* 0x000fe400078e02ff */
[----:B------:R-:W-:Y:S02]  /*0290*/  IMAD.SHL.U32 R6, R10, 0x4, RZ ;  /* 0x000000040a067824 */ /* 0x000fe400078e00ff */
[----:B------:R-:W-:-:S06]  /*02a0*/  IMAD.HI.U32 R3, R3, R9, R2 ;  /* 0x0000000903037227 */ /* 0x000fcc00078e0002 */
[----:B------:R-:W-:-:S05]  /*02b0*/  IMAD.HI.U32 R3, R3, R0, RZ ;  /* 0x0000000003037227 */ /* 0x000fca00078e00ff */
[----:B------:R-:W-:-:S05]  /*02c0*/  IADD3 R2, PT, PT, -R3, RZ, RZ ;  /* 0x000000ff03027210 */ /* 0x000fca0007ffe1ff */
[----:B------:R-:W-:Y:S01]  /*02d0*/  IMAD R0, R15, R2, R0 ;  /* 0x000000020f007224 */ /* 0x000fe200078e0200 */
[----:B------:R-:W-:Y:S01]  /*02e0*/  LOP3.LUT R2, R7, R16, RZ, 0x3c, !PT ;  /* 0x0000001007027212 */ /* 0x000fe200078e3cff */
[----:B------:R-:W-:Y:S03]  /*02f0*/  BAR.SYNC.DEFER_BLOCKING 0x0 ;  /* 0x0000000000007b1d */ /* 0x000fe60000010000 */
[----:B------:R-:W-:Y:S02]  /*0300*/  ISETP.GT.U32.AND P1, PT, R15, R0, PT ;  /* 0x000000000f00720c */ /* 0x000fe40003f24070 */
[----:B------:R-:W-:Y:S02]  /*0310*/  ISETP.GE.AND P2, PT, R2, RZ, PT ;  /* 0x000000ff0200720c */ /* 0x000fe40003f46270 */
[----:B------:R-:W-:-:S09]  /*0320*/  LOP3.LUT R2, RZ, R16, RZ, 0x33, !PT ;  /* 0x00000010ff027212 */ /* 0x000fd200078e33ff */
[----:B------:R-:W-:Y:S02]  /*0330*/  @!P1 IMAD.IADD R0, R0, 0x1, -R15 ;  /* 0x0000000100009824 */ /* 0x000fe400078e0a0f */
[----:B------:R-:W-:-:S03]  /*0340*/  @!P1 VIADD R3, R3, 0x1 ;  /* 0x0000000103039836 */ /* 0x000fc60000000000 */
[----:B------:R-:W-:-:S13]  /*0350*/  ISETP.GE.U32.AND P0, PT, R0, R15, PT ;  /* 0x0000000f0000720c */ /* 0x000fda0003f06070 */
[----:B------:R-:W-:Y:S02]  /*0360*/  @P0 IADD3 R3, PT, PT, R3, 0x1, RZ ;  /* 0x0000000103030810 */ /* 0x000fe40007ffe0ff */
[----:B------:R-:W-:-:S03]  /*0370*/  ISETP.NE.AND P0, PT, R16, RZ, PT ;  /* 0x000000ff1000720c */ /* 0x000fc60003f05270 */
[----:B------:R-:W-:-:S05]  /*0380*/  @!P2 IMAD.MOV R3, RZ, RZ, -R3 ;  /* 0x000000ffff03a224 */ /* 0x000fca00078e0a03 */
[----:B------:R-:W-:Y:S02]  /*0390*/  SEL R17, R2, R3, !P0 ;  /* 0x0000000302117207 */ /* 0x000fe40004000000 */
[----:B------:R-:W-:Y:S02]  /*03a0*/  SHF.R.U32.HI R3, RZ, 0x6, R29 ;  /* 0x00000006ff037819 */ /* 0x000fe4000001161d */
[----:B-1----:R-:W-:Y:S02]  /*03b0*/  ISETP.GE.AND P1, PT, R17, UR6, PT ;  /* 0x0000000611007c0c */ /* 0x002fe4000bf26270 */
[----:B------:R-:W-:-:S11]  /*03c0*/  LOP3.LUT R6, R3, R6, RZ, 0xfc, !PT ;  /* 0x0000000603067212 */ /* 0x000fd600078efcff */
[----:B------:R-:W-:Y:S05]  /*03d0*/  @P1 BRA `(.L_x_268) ;  /* 0x0000000000741947 */ /* 0x000fea0003800000 */
[----:B------:R-:W0:Y:S01]  /*03e0*/  LDCU UR6, c[0x0][0x3a4] ;  /* 0x00007480ff0677ac */ /* 0x000e220008000800 */
[----:B------:R-:W-:Y:S01]  /*03f0*/  ISETP.GE.AND P2, PT, R7, RZ, PT ;  /* 0x000000ff0700720c */ /* 0x000fe20003f46270 */
[----:B------:R-:W1:Y:S01]  /*0400*/  LDC.64 R8, c[0x0][0x398] ;  /* 0x0000e600ff087b82 */ /* 0x000e620000000a00 */
[----:B------:R-:W-:Y:S01]  /*0410*/  IMAD.IADD R13, R0, 0x1, -R15 ;  /* 0x00000001000d7824 */ /* 0x000fe200078e0a0f */
[----:B------:R-:W-:-:S04]  /*0420*/  ISETP.GT.U32.AND P1, PT, R15, R0, PT ;  /* 0x000000000f00720c */ /* 0x000fc80003f24070 */
[----:B------:R-:W-:Y:S02]  /*0430*/  SEL R13, R13, R0, !P1 ;  /* 0x000000000d0d7207 */ /* 0x000fe40004800000 */
[----:B------:R-:W2:Y:S04]  /*0440*/  LDC.64 R14, c[0x0][0x380] ;  /* 0x0000e000ff0e7b82 */ /* 0x000ea80000000a00 */
[----:B------:R-:W-:-:S04]  /*0450*/  @!P2 IADD3 R13, PT, PT, -R13, RZ, RZ ;  /* 0x000000ff0d0da210 */ /* 0x000fc80007ffe1ff */
[----:B------:R-:W-:Y:S01]  /*0460*/  SEL R2, R2, R13, !P0 ;  /* 0x0000000d02027207 */ /* 0x000fe20004000000 */
[----:B0-----:R-:W-:-:S04]  /*0470*/  IMAD R13, R17, UR6, R6 ;  /* 0x00000006110d7c24 */ /* 0x001fc8000f8e0206 */
[----:B------:R-:W-:-:S04]  /*0480*/  IMAD R13, R13, R16, R2 ;  /* 0x000000100d0d7224 */ /* 0x000fc800078e0202 */
[----:B-1----:R-:W-:-:S05]  /*0490*/  IMAD.WIDE R8, R13, 0x4, R8 ;  /* 0x000000040d087825 */ /* 0x002fca00078e0208 */
[----:B------:R-:W3:Y:S01]  /*04a0*/  LDG.E.CONSTANT R2, desc[UR4][R8.64] ;  /* 0x0000000408027981 */ /* 0x000ee2000c1e9900 */
[----:B--2---:R-:W-:-:S06]  /*04b0*/  IMAD.WIDE R14, R13, 0x4, R14 ;  /* 0x000000040d0e7825 */ /* 0x004fcc00078e020e */
[----:B------:R0:W5:Y:S01]  /*04c0*/  LDG.E.CONSTANT R14, desc[UR4][R14.64] ;  /* 0x000000040e0e7981 */ /* 0x000162000c1e9900 */
[----:B------:R-:W-:Y:S01]  /*04d0*/  BSSY.RECONVERGENT B2, `(.L_x_268) ;  /* 0x000000d000027945 */ /* 0x000fe20003800200 */
[----:B---3--:R-:W-:-:S05]  /*04e0*/  VIADD R0, R2, 0x1800000 ;  /* 0x0180000002007836 */ /* 0x008fca0000000000 */
[----:B------:R-:W-:-:S04]  /*04f0*/  LOP3.LUT R0, R0, 0x7f800000, RZ, 0xc0, !PT ;  /* 0x7f80000000007812 */ /* 0x000fc800078ec0ff */
[----:B------:R-:W-:-:S13]  /*0500*/  ISETP.GT.U32.AND P0, PT, R0, 0x1ffffff, PT ;  /* 0x01ffffff0000780c */ /* 0x000fda0003f04070 */
[----:B0-----:R-:W-:Y:S05]  /*0510*/  @P0 BRA `(.L_x_269) ;  /* 0x0000000000100947 */ /* 0x001fea0003800000 */
[----:B------:R-:W-:-:S07]  /*0520*/  MOV R8, 0x540 ;  /* 0x0000054000087802 */ /* 0x000fce0000000f00 */
[----:B-----5:R-:W-:Y:S05]  /*0530*/  CALL.REL.NOINC `($__internal_7_$__cuda_sm20_rcp_rn_f32_slowpath) ;  /* 0x0000002800947944 */ /* 0x020fea0003c00000 */
[----:B------:R-:W-:Y:S01]  /*0540*/  IMAD.MOV.U32 R13, RZ, RZ, R0 ;  /* 0x000000ffff0d7224 */ /* 0x000fe200078e0000 */
[----:B------:R-:W-:Y:S06]  /*0550*/  BRA `(.L_x_270) ;  /* 0x0000000000107947 */ /* 0x000fec0003800000 */
.L_x_269:
[----:B------:R-:W0:Y:S02]  /*0560*/  MUFU.RCP R13, R2 ;  /* 0x00000002000d7308 */ /* 0x000e240000001000 */
[----:B0-----:R-:W-:-:S04]  /*0570*/  FFMA R0, R2, R13, -1 ;  /* 0xbf80000002007423 */ /* 0x001fc8000000000d */
[----:B------:R-:W-:-:S04]  /*0580*/  FADD.FTZ R0, -R0, -RZ ;  /* 0x800000ff00007221 */ /* 0x000fc80000010100 */
[----:B------:R-:W-:-:S07]  /*0590*/  FFMA R13, R13, R0, R13 ;  /* 0x000000000d0d7223 */ /* 0x000fce000000000d */
.L_x_270:
[----:B------:R-:W-:Y:S05]  /*05a0*/  BSYNC.RECONVERGENT B2 ;  /* 0x0000000000027941 */ /* 0x000fea0003800200 */
.L_x_268:
[----:B------:R-:W-:Y:S05]  /*05b0*/  BSYNC.RECONVERGENT B1 ;  /* 0x0000000000017941 */ /* 0x000fea0003800200 */
.L_x_267:
[----:B------:R-:W0:Y:S01]  /*05c0*/  LDC R18, c[0x0][0x3ac] ;  /* 0x0000eb00ff127b82 */ /* 0x000e220000000800 */
[----:B------:R-:W-:Y:S01]  /*05d0*/  VIADD R17, R7, 0x40 ;  /* 0x0000004007117836 */ /* 0x000fe20000000000 */
        /* <DEDUP_REMOVED lines=10> */
[----:B0-----:R-:W-:Y:S01]  /*0680*/  MOV R8, RZ ;  /* 0x000000ff00087202 */ /* 0x001fe20000000f00 */
[----:B--2---:R-:W-:-:S04]  /*0690*/  IMAD.MOV R2, RZ, RZ, -R9 ;  /* 0x000000ffff027224 */ /* 0x004fc800078e0a09 */
[----:B------:R-:W-:Y:S01]  /*06a0*/  IMAD R15, R2, R21, RZ ;  /* 0x00000015020f7224 */ /* 0x000fe200078e02ff */
[----:B------:R-:W-:-:S03]  /*06b0*/  IABS R2, R17 ;  /* 0x0000001100027213 */ /* 0x000fc60000000000 */
[----:B------:R-:W-:Y:S01]  /*06c0*/  IMAD.HI.U32 R15, R9, R15, R8 ;  /* 0x0000000f090f7227 */ /* 0x000fe200078e0008 */
[----:B------:R-:W-:-:S04]  /*06d0*/  LOP3.LUT R8, R17, R18, RZ, 0x3c, !PT ;  /* 0x0000001211087212 */ /* 0x000fc800078e3cff */
[----:B------:R-:W-:Y:S01]  /*06e0*/  ISETP.GE.AND P2, PT, R8, RZ, PT ;  /* 0x000000ff0800720c */ /* 0x000fe20003f46270 */
[----:B------:R-:W-:-:S04]  /*06f0*/  IMAD.HI.U32 R0, R15, R2, RZ ;  /* 0x000000020f007227 */ /* 0x000fc800078e00ff */
[----:B------:R-:W-:Y:S02]  /*0700*/  HFMA2 R15, -RZ, RZ, 0.10711669921875, -1791 ;  /* 0x2edbe6ffff0f7431 */ /* 0x000fe400000001ff */
[----:B------:R-:W-:-:S04]  /*0710*/  IMAD.MOV R9, RZ, RZ, -R0 ;  /* 0x000000ffff097224 */ /* 0x000fc800078e0a00 */
[----:B------:R-:W-:-:S05]  /*0720*/  IMAD R2, R21, R9, R2 ;  /* 0x0000000915027224 */ /* 0x000fca00078e0202 */
[----:B------:R-:W-:-:S13]  /*0730*/  ISETP.GT.U32.AND P1, PT, R21, R2, PT ;  /* 0x000000021500720c */ /* 0x000fda0003f24070 */
[----:B------:R-:W-:Y:S01]  /*0740*/  @!P1 IMAD.IADD R2, R2, 0x1, -R21 ;  /* 0x0000000102029824 */ /* 0x000fe200078e0a15 */
[----:B------:R-:W-:-:S04]  /*0750*/  @!P1 IADD3 R0, PT, PT, R0, 0x1, RZ ;  /* 0x0000000100009810 */ /* 0x000fc80007ffe0ff */
[----:B------:R-:W-:-:S13]  /*0760*/  ISETP.GE.U32.AND P0, PT, R2, R21, PT ;  /* 0x000000150200720c */ /* 0x000fda0003f06070 */
[----:B------:R-:W-:-:S04]  /*0770*/  @P0 VIADD R0, R0, 0x1 ;  /* 0x0000000100000836 */ /* 0x000fc80000000000 */
[----:B------:R-:W-:-:S05]  /*0780*/  @!P2 IMAD.MOV R0, RZ, RZ, -R0 ;  /* 0x000000ffff00a224 */ /* 0x000fca00078e0a00 */
[----:B------:R-:W-:-:S04]  /*0790*/  SEL R19, R23, R0, !P3 ;  /* 0x0000000017137207 */ /* 0x000fc80005800000 */
[----:B-1----:R-:W-:-:S13]  /*07a0*/  ISETP.GE.AND P0, PT, R19, UR6, PT ;  /* 0x0000000613007c0c */ /* 0x002fda000bf06270 */
[----:B------:R-:W-:Y:S05]  /*07b0*/  @P0 BRA `(.L_x_272) ;  /* 0x0000000000740947 */ /* 0x000fea0003800000 */
[----:B------:R-:W-:Y:S01]  /*07c0*/  ISETP.GE.AND P1, PT, R17, RZ, PT ;  /* 0x000000ff1100720c */ /* 0x000fe20003f26270 */
[----:B------:R-:W0:Y:S01]  /*07d0*/  LDCU UR6, c[0x0][0x3a4] ;  /* 0x00007480ff0677ac */ /* 0x000e220008000800 */
[----:B------:R-:W1:Y:S01]  /*07e0*/  LDC.64 R8, c[0x0][0x398] ;  /* 0x0000e600ff087b82 */ /* 0x000e620000000a00 */
[----:B------:R-:W-:Y:S01]  /*07f0*/  IMAD.IADD R15, R2, 0x1, -R21 ;  /* 0x00000001020f7824 */ /* 0x000fe200078e0a15 */
[----:B------:R-:W-:-:S04]  /*0800*/  ISETP.GT.U32.AND P0, PT, R21, R2, PT ;  /* 0x000000021500720c */ /* 0x000fc80003f04070 */
[----:B------:R-:W-:Y:S02]  /*0810*/  SEL R2, R15, R2, !P0 ;  /* 0x000000020f027207 */ /* 0x000fe40004000000 */
[----:B------:R-:W2:Y:S03]  /*0820*/  LDC.64 R16, c[0x0][0x380] ;  /* 0x0000e000ff107b82 */ /* 0x000ea60000000a00 */
        /* <DEDUP_REMOVED lines=17> */
.L_x_273:
[----:B------:R-:W0:Y:S02]  /*0940*/  MUFU.RCP R15, R2 ;  /* 0x00000002000f7308 */ /* 0x000e240000001000 */
[----:B0-----:R-:W-:-:S04]  /*0950*/  FFMA R0, R2, R15, -1 ;  /* 0xbf80000002007423 */ /* 0x001fc8000000000f */
[----:B------:R-:W-:-:S04]  /*0960*/  FADD.FTZ R0, -R0, -RZ ;  /* 0x800000ff00007221 */ /* 0x000fc80000010100 */
[----:B------:R-:W-:-:S07]  /*0970*/  FFMA R15, R15, R0, R15 ;  /* 0x000000000f0f7223 */ /* 0x000fce000000000f */
.L_x_274:
[----:B------:R-:W-:Y:S05]  /*0980*/  BSYNC.RECONVERGENT B2 ;  /* 0x0000000000027941 */ /* 0x000fea0003800200 */
.L_x_272:
[----:B------:R-:W-:Y:S05]  /*0990*/  BSYNC.RECONVERGENT B1 ;  /* 0x0000000000017941 */ /* 0x000fea0003800200 */
.L_x_271:
        /* <DEDUP_REMOVED lines=54> */
[----:B------:R-:W-:Y:S01]  /*0d00*/  MOV R17, R0 ;  /* 0x0000000000117202 */ /* 0x000fe20000000f00 */
[----:B------:R-:W-:Y:S06]  /*0d10*/  BRA `(.L_x_278) ;  /* 0x0000000000107947 */ /* 0x000fec0003800000 */
.L_x_277:
[----:B------:R-:W0:Y:S02]  /*0d20*/  MUFU.RCP R17, R2 ;  /* 0x0000000200117308 */ /* 0x000e240000001000 */
[----:B0-----:R-:W-:-:S04]  /*0d30*/  FFMA R0, R2, R17, -1 ;  /* 0xbf80000002007423 */ /* 0x001fc80000000011 */
[----:B------:R-:W-:-:S04]  /*0d40*/  FADD.FTZ R0, -R0, -RZ ;  /* 0x800000ff00007221 */ /* 0x000fc80000010100 */
[----:B------:R-:W-:-:S07]  /*0d50*/  FFMA R17, R17, R0, R17 ;  /* 0x0000000011117223 */ /* 0x000fce0000000011 */
.L_x_278:
[----:B------:R-:W-:Y:S05]  /*0d60*/  BSYNC.RECONVERGENT B2 ;  /* 0x0000000000027941 */ /* 0x000fea0003800200 */
.L_x_276:
[----:B------:R-:W-:Y:S05]  /*0d70*/  BSYNC.RECONVERGENT B1 ;  /* 0x0000000000017941 */ /* 0x000fea0003800200 */
.L_x_275:
        /* <DEDUP_REMOVED lines=11> */
[----:B------:R0:W2:Y:S02]  /*0e30*/  F2I.FTZ.U32.TRUNC.NTZ R9, R8 ;  /* 0x0000000800097305 */ /* 0x0000a4000021f000 */
[----:B0-----:R-:W-:Y:S01]  /*0e40*/  HFMA2 R8, -RZ, RZ, 0, 0 ;  /* 0x00000000ff087431 */ /* 0x001fe200000001ff */
[----:B--2---:R-:W-:-:S05]  /*0e50*/  IADD3 R2, PT, PT, RZ, -R9, RZ ;  /* 0x80000009ff027210 */ /* 0x004fca0007ffe0ff */
[----:B------:R-:W-:Y:S01]  /*0e60*/  IMAD R19, R2, R25, RZ ;  /* 0x0000001902137224 */ /* 0x000fe200078e02ff */
[----:B------:R-:W-:-:S03]  /*0e70*/  IABS R2, R21 ;  /* 0x0000001500027213 */ /* 0x000fc60000000000 */
[----:B------:R-:W-:Y:S01]  /*0e80*/  IMAD.HI.U32 R19, R9, R19, R8 ;  /* 0x0000001309137227 */ /* 0x000fe200078e0008 */
[----:B------:R-:W-:-:S04]  /*0e90*/  LOP3.LUT R8, R21, R22, RZ, 0x3c, !PT ;  /* 0x0000001615087212 */ /* 0x000fc800078e3cff */
[----:B------:R-:W-:Y:S01]  /*0ea0*/  ISETP.GE.AND P2, PT, R8, RZ, PT ;  /* 0x000000ff0800720c */ /* 0x000fe20003f46270 */
[----:B------:R-:W-:Y:S01]  /*0eb0*/  IMAD.HI.U32 R0, R19, R2, RZ ;  /* 0x0000000213007227 */ /* 0x000fe200078e00ff */
[----:B------:R-:W-:-:S03]  /*0ec0*/  MOV R19, 0x2edbe6ff ;  /* 0x2edbe6ff00137802 */ /* 0x000fc60000000f00 */
        /* <DEDUP_REMOVED lines=16> */
[----:B------:R-:W-:Y:S01]  /*0fd0*/  SEL R2, R19, R2, !P0 ;  /* 0x0000000213027207 */ /* 0x000fe20004000000 */
[----:B------:R-:W2:Y:S04]  /*0fe0*/  LDC.64 R20, c[0x0][0x380] ;  /* 0x0000e000ff147b82 */ /* 0x000ea80000000a00 */
[----:B------:R-:W-:-:S05]  /*0ff0*/  @!P1 IMAD.MOV R2, RZ, RZ, -R2 ;  /* 0x000000ffff029224 */ /* 0x000fca00078e0a02 */
        /* <DEDUP_REMOVED lines=8> */
[----:B---3--:R-:W-:-:S04]  /*1080*/  IADD3 R0, PT, PT, R2, 0x1800000, RZ ;  /* 0x0180000002007810 */ /* 0x008fc80007ffe0ff */
[----:B------:R-:W-:-:S04]  /*1090*/  LOP3.LUT R0, R0, 0x7f800000, RZ, 0xc0, !PT ;  /* 0x7f80000000007812 */ /* 0x000fc800078ec0ff */
[----:B------:R-:W-:-:S13]  /*10a0*/  ISETP.GT.U32.AND P0, PT, R0, 0x1ffffff, PT ;  /* 0x01ffffff0000780c */ /* 0x000fda0003f04070 */
[----:B0-----:R-:W-:Y:S05]  /*10b0*/  @P0 BRA `(.L_x_281) ;  /* 0x0000000000100947 */ /* 0x001fea0003800000 */
[----:B------:R-:W-:-:S07]  /*10c0*/  MOV R8, 0x10e0 ;  /* 0x000010e000087802 */ /* 0x000fce0000000f00 */
[----:B-----5:R-:W-:Y:S05]  /*10d0*/  CALL.REL.NOINC `($__internal_7_$__cuda_sm20_rcp_rn_f32_slowpath) ;  /* 0x0000001c00ac7944 */ /* 0x020fea0003c00000 */
[----:B------:R-:W-:Y:S01]  /*10e0*/  IMAD.MOV.U32 R19, RZ, RZ, R0 ;  /* 0x000000ffff137224 */ /* 0x000fe200078e0000 */
[----:B------:R-:W-:Y:S06]  /*10f0*/  BRA `(.L_x_282) ;  /* 0x0000000000107947 */ /* 0x000fec0003800000 */
.L_x_281:
[----:B------:R-:W0:Y:S02]  /*1100*/  MUFU.RCP R19, R2 ;  /* 0x0000000200137308 */ /* 0x000e240000001000 */
[----:B0-----:R-:W-:-:S04]  /*1110*/  FFMA R0, R2, R19, -1 ;  /* 0xbf80000002007423 */ /* 0x001fc80000000013 */
[----:B------:R-:W-:-:S04]  /*1120*/  FADD.FTZ R0, -R0, -RZ ;  /* 0x800000ff00007221 */ /* 0x000fc80000010100 */
[----:B------:R-:W-:-:S07]  /*1130*/  FFMA R19, R19, R0, R19 ;  /* 0x0000000013137223 */ /* 0x000fce0000000013 */
.L_x_282:
[----:B------:R-:W-:Y:S05]  /*1140*/  BSYNC.RECONVERGENT B2 ;  /* 0x0000000000027941 */ /* 0x000fea0003800200 */
.L_x_280:
[----:B------:R-:W-:Y:S05]  /*1150*/  BSYNC.RECONVERGENT B1 ;  /* 0x0000000000017941 */ /* 0x000fea0003800200 */
.L_x_279:
[----:B------:R-:W0:Y:S01]  /*1160*/  LDC R24, c[0x0][0x3ac] ;  /* 0x0000eb00ff187b82 */ /* 0x000e220000000800 */
[----:B------:R-:W-:Y:S01]  /*1170*/  IADD3 R23, PT, PT, R7, 0x100, RZ ;  /* 0x0000010007177810 */ /* 0x000fe20007ffe0ff */
        /* <DEDUP_REMOVED lines=15> */
[----:B------:R-:W-:-:S04]  /*1270*/  LOP3.LUT R8, R23, R24, RZ, 0x3c, !PT ;  /* 0x0000001817087212 */ /* 0x000fc800078e3cff */
[----:B------:R-:W-:Y:S01]  /*1280*/  ISETP.GE.AND P2, PT, R8, RZ, PT ;  /* 0x000000ff0800720c */ /* 0x000fe20003f46270 */
[----:B------:R-:W-:-:S04]  /*1290*/  IMAD.HI.U32 R0, R21, R2, RZ ;  /* 0x0000000215007227 */ /* 0x000fc800078e00ff */
[----:B------:R-:W-:Y:S01]  /*12a0*/  IMAD.MOV.U32 R21, RZ, RZ, 0x2edbe6ff ;  /* 0x2edbe6ffff157424 */ /* 0x000fe200078e00ff */
        /* <DEDUP_REMOVED lines=35> */
.L_x_285:
[----:B------:R-:W0:Y:S02]  /*14e0*/  MUFU.RCP R21, R2 ;  /* 0x0000000200157308 */ /* 0x000e240000001000 */
[----:B0-----:R-:W-:-:S04]  /*14f0*/  FFMA R0, R2, R21, -1 ;  /* 0xbf80000002007423 */ /* 0x001fc80000000015 */
[----:B------:R-:W-:-:S04]  /*1500*/  FADD.FTZ R0, -R0, -RZ ;  /* 0x800000ff00007221 */ /* 0x000fc80000010100 */
[----:B------:R-:W-:-:S07]  /*1510*/  FFMA R21, R21, R0, R21 ;  /* 0x0000000015157223 */ /* 0x000fce0000000015 */
.L_x_286:
[----:B------:R-:W-:Y:S05]  /*1520*/  BSYNC.RECONVERGENT B2 ;  /* 0x0000000000027941 */ /* 0x000fea0003800200 */
.L_x_284:
[----:B------:R-:W-:Y:S05]  /*1530*/  BSYNC.RECONVERGENT B1 ;  /* 0x0000000000017941 */ /* 0x000fea0003800200 */
.L_x_283:
        /* <DEDUP_REMOVED lines=56> */
.L_x_289:
[----:B------:R-:W0:Y:S02]  /*18c0*/  MUFU.RCP R23, R2 ;  /* 0x0000000200177308 */ /* 0x000e240000001000 */
[----:B0-----:R-:W-:-:S04]  /*18d0*/  FFMA R0, R2, R23, -1 ;  /* 0xbf80000002007423 */ /* 0x001fc80000000017 */
[----:B------:R-:W-:-:S04]  /*18e0*/  FADD.FTZ R0, -R0, -RZ ;  /* 0x800000ff00007221 */ /* 0x000fc80000010100 */
[----:B------:R-:W-:-:S07]  /*18f0*/  FFMA R23, R23, R0, R23 ;  /* 0x0000000017177223 */ /* 0x000fce0000000017 */
.L_x_290:
[----:B------:R-:W-:Y:S05]  /*1900*/  BSYNC.RECONVERGENT B2 ;  /* 0x0000000000027941 */ /* 0x000fea0003800200 */
.L_x_288:
[----:B------:R-:W-:Y:S05]  /*1910*/  BSYNC.RECONVERGENT B1 ;  /* 0x0000000000017941 */ /* 0x000fea0003800200 */
.L_x_287:
        /* <DEDUP_REMOVED lines=56> */
.L_x_293:
[----:B------:R-:W0:Y:S02]  /*1ca0*/  MUFU.RCP R25, R2 ;  /* 0x0000000200197308 */ /* 0x000e240000001000 */
[----:B0-----:R-:W-:-:S04]  /*1cb0*/  FFMA R0, R2, R25, -1 ;  /* 0xbf80000002007423 */ /* 0x001fc80000000019 */
[----:B------:R-:W-:-:S04]  /*1cc0*/  FADD.FTZ R0, -R0, -RZ ;  /* 0x800000ff00007221 */ /* 0x000fc80000010100 */
[----:B------:R-:W-:-:S07]  /*1cd0*/  FFMA R25, R25, R0, R25 ;  /* 0x0000000019197223 */ /* 0x000fce0000000019 */
.L_x_294:
[----:B------:R-:W-:Y:S05]  /*1ce0*/  BSYNC.RECONVERGENT B2 ;  /* 0x0000000000027941 */ /* 0x000fea0003800200 */
.L_x_292:
[----:B------:R-:W-:Y:S05]  /*1cf0*/  BSYNC.RECONVERGENT B1 ;  /* 0x0000000000017941 */ /* 0x000fea0003800200 */
.L_x_291:
[----:B------:R-:W0:Y:S01]  /*1d00*/  LDC R2, c[0x0][0x3ac] ;  /* 0x0000eb00ff027b82 */ /* 0x000e220000000800 */
[----:B------:R-:W-:Y:S02]  /*1d10*/  HFMA2 R8, -RZ, RZ, 0, 0 ;  /* 0x00000000ff087431 */ /* 0x000fe400000001ff */
[----:B------:R-:W-:Y:S01]  /*1d20*/  VIADD R31, R7, 0x1c0 ;  /* 0x000001c0071f7836 */ /* 0x000fe20000000000 */
        /* <DEDUP_REMOVED lines=10> */
[----:B------:R-:W-:Y:S01]  /*1dd0*/  IMAD R7, R27, R28, RZ ;  /* 0x0000001c1b077224 */ /* 0x000fe200078e02ff */
[----:B------:R-:W-:-:S03]  /*1de0*/  IABS R27, R31 ;  /* 0x0000001f001b7213 */ /* 0x000fc60000000000 */
[----:B------:R-:W-:-:S04]  /*1df0*/  IMAD.HI.U32 R8, R9, R7, R8 ;  /* 0x0000000709087227 */ /* 0x000fc800078e0008 */
[----:B------:R-:W-:Y:S02]  /*1e00*/  IMAD.MOV.U32 R7, RZ, RZ, R27 ;  /* 0x000000ffff077224 */ /* 0x000fe400078e001b */
[----:B------:R-:W-:Y:S02]  /*1e10*/  IMAD.MOV.U32 R27, RZ, RZ, RZ ;  /* 0x000000ffff1b7224 */ /* 0x000fe400078e00ff */
[----:B------:R-:W-:-:S05]  /*1e20*/  IMAD.HI.U32 R0, R8, R7, RZ ;  /* 0x0000000708007227 */ /* 0x000fca00078e00ff */
[----:B------:R-:W-:-:S05]  /*1e30*/  IADD3 R8, PT, PT, -R0, RZ, RZ ;  /* 0x000000ff00087210 */ /* 0x000fca0007ffe1ff */
[----:B------:R-:W-:Y:S01]  /*1e40*/  IMAD R7, R28, R8, R7 ;  /* 0x000000081c077224 */ /* 0x000fe200078e0207 */
[----:B------:R-:W-:-:S04]  /*1e50*/  LOP3.LUT R8, R31, R2, RZ, 0x3c, !PT ;  /* 0x000000021f087212 */ /* 0x000fc800078e3cff */
[----:B------:R-:W-:Y:S02]  /*1e60*/  ISETP.GT.U32.AND P1, PT, R28, R7, PT ;  /* 0x000000071c00720c */ /* 0x000fe40003f24070 */
[----:B------:R-:W-:-:S11]  /*1e70*/  ISETP.GE.AND P2, PT, R8, RZ, PT ;  /* 0x000000ff0800720c */ /* 0x000fd60003f46270 */
[----:B------:R-:W-:Y:S01]  /*1e80*/  @!P1 IMAD.IADD R7, R7, 0x1, -R28 ;  /* 0x0000000107079824 */ /* 0x000fe200078e0a1c */
[----:B------:R-:W-:-:S04]  /*1e90*/  @!P1 IADD3 R0, PT, PT, R0, 0x1, RZ ;  /* 0x0000000100009810 */ /* 0x000fc80007ffe0ff */
[----:B------:R-:W-:-:S13]  /*1ea0*/  ISETP.GE.U32.AND P0, PT, R7, R28, PT ;  /* 0x0000001c0700720c */ /* 0x000fda0003f06070 */
[----:B------:R-:W-:-:S05]  /*1eb0*/  @P0 VIADD R0, R0, 0x1 ;  /* 0x0000000100000836 */ /* 0x000fca0000000000 */
[----:B------:R-:W-:-:S04]  /*1ec0*/  @!P2 IADD3 R0, PT, PT, -R0, RZ, RZ ;  /* 0x000000ff0000a210 */ /* 0x000fc80007ffe1ff */
[----:B------:R-:W-:Y:S02]  /*1ed0*/  SEL R33, R35, R0, !P3 ;  /* 0x0000000023217207 */ /* 0x000fe40005800000 */
[----:B------:R-:W-:Y:S02]  /*1ee0*/  MOV R0, 0x2edbe6ff ;  /* 0x2edbe6ff00007802 */ /* 0x000fe40000000f00 */
        /* <DEDUP_REMOVED lines=24> */
[----:B-----5:R-:W-:Y:S05]  /*2070*/  CALL.REL.NOINC `($__internal_7_$__cuda_sm20_rcp_rn_f32_slowpath) ;  /* 0x0000000c00c47944 */ /* 0x020fea0003c00000 */
[----:B------:R-:W-:Y:S05]  /*2080*/  BRA `(.L_x_298) ;  /* 0x0000000000107947 */ /* 0x000fea0003800000 */
.L_x_297:
[----:B------:R-:W0:Y:S02]  /*2090*/  MUFU.RCP R0, R9 ;  /* 0x0000000900007308 */ /* 0x000e240000001000 */
[----:B0-----:R-:W-:-:S04]  /*20a0*/  FFMA R2, R9, R0, -1 ;  /* 0xbf80000009027423 */ /* 0x001fc80000000000 */
[----:B------:R-:W-:-:S04]  /*20b0*/  FADD.FTZ R7, -R2, -RZ ;  /* 0x800000ff02077221 */ /* 0x000fc80000010100 */
[----:B------:R-:W-:-:S07]  /*20c0*/  FFMA R0, R0, R7, R0 ;  /* 0x0000000700007223 */ /* 0x000fce0000000000 */
.L_x_298:
[----:B------:R-:W-:Y:S05]  /*20d0*/  BSYNC.RECONVERGENT B2 ;  /* 0x0000000000027941 */ /* 0x000fea0003800200 */
.L_x_296:
[----:B------:R-:W-:Y:S05]  /*20e0*/  BSYNC.RECONVERGENT B1 ;  /* 0x0000000000017941 */ /* 0x000fea0003800200 */
.L_x_295:
[----:B------:R-:W0:Y:S01]  /*20f0*/  LDCU UR6, c[0x0][0x3ac] ;  /* 0x00007580ff0677ac */ /* 0x000e220008000800 */
[----:B------:R-:W-:Y:S01]  /*2100*/  IMAD R5, R5, 0x200, R29 ;  /* 0x0000020005057824 */ /* 0x000fe200078e021d */
[----:B------:R-:W1:Y:S01]  /*2110*/  LDC R36, c[0x0][0x3b8] ;  /* 0x0000ee00ff247b82 */ /* 0x000e620000000800 */
[----:B------:R-:W-:Y:S01]  /*2120*/  MOV R28, 0x400 ;  /* 0x00000400001c7802 */ /* 0x000fe20000000f00 */
[----:B------:R-:W2:Y:S01]  /*2130*/  LDCU UR7, c[0x0][0x3a0] ;  /* 0x00007400ff0777ac */ /* 0x000ea20008000800 */
[----:B------:R-:W-:Y:S01]  /*2140*/  IMAD R35, R3, 0x120, R4 ;  /* 0x0000012003237824 */ /* 0x000fe200078e0204 */
[----:B------:R-:W-:Y:S01]  /*2150*/  MOV R39, RZ ;  /* 0x000000ff00277202 */ /* 0x000fe20000000f00 */
[----:B------:R-:W3:Y:S01]  /*2160*/  LDCU UR8, c[0x0][0x3a0] ;  /* 0x00007400ff0877ac */ /* 0x000ee20008000800 */
[----:B0-----:R-:W0:Y:S01]  /*2170*/  I2F.U32.RP R2, UR6 ;  /* 0x0000000600027d06 */ /* 0x001e220008209000 */
[----:B------:R-:W-:Y:S01]  /*2180*/  LOP3.LUT R33, RZ, UR6, RZ, 0x33, !PT ;  /* 0x00000006ff217c12 */ /* 0x000fe2000f8e33ff */
[----:B-1----:R-:W-:-:S06]  /*2190*/  FADD R36, R36, -1 ;  /* 0xbf80000024247421 */ /* 0x002fcc0000000000 */
[----:B0-----:R-:W0:Y:S02]  /*21a0*/  MUFU.RCP R2, R2 ;  /* 0x0000000200027308 */ /* 0x001e240000001000 */
[----:B0-----:R-:W-:-:S06]  /*21b0*/  VIADD R6, R2, 0xffffffe ;  /* 0x0ffffffe02067836 */ /* 0x001fcc0000000000 */
[----:B------:R0:W1:Y:S02]  /*21c0*/  F2I.FTZ.U32.TRUNC.NTZ R7, R6 ;  /* 0x0000000600077305 */ /* 0x000064000021f000 */
[----:B0-----:R-:W-:Y:S01]  /*21d0*/  HFMA2 R6, -RZ, RZ, 0, 0 ;  /* 0x00000000ff067431 */ /* 0x001fe200000001ff */
[----:B-1----:R-:W-:-:S05]  /*21e0*/  IADD3 R9, PT, PT, RZ, -R7, RZ ;  /* 0x80000007ff097210 */ /* 0x002fca0007ffe0ff */
[----:B------:R-:W-:-:S04]  /*21f0*/  IMAD R9, R9, UR6, RZ ;  /* 0x0000000609097c24 */ /* 0x000fc8000f8e02ff */
[----:B------:R-:W-:Y:S02]  /*2200*/  IMAD.HI.U32 R8, R7, R9, R6 ;  /* 0x0000000907087227 */ /* 0x000fe400078e0006 */
[----:B------:R-:W0:Y:S02]  /*2210*/  S2R R9, SR_CgaCtaId ;  /* 0x0000000000097919 */ /* 0x000e240000008800 */
        /* <DEDUP_REMOVED lines=16> */
[C---:B------:R-:W-:Y:S01]  /*2320*/  IADD3 R2, PT, PT, R28.reuse, 0x900, RZ ;  /* 0x000009001c027810 */ /* 0x040fe20007ffe0ff */
[----:B------:R-:W-:-:S03]  /*2330*/  VIADD R28, R28, 0x480 ;  /* 0x000004801c1c7836 */ /* 0x000fc60000000000 */
[C---:B0-----:R-:W-:Y:S02]  /*2340*/  LEA R2, R9.reuse, R2, 0x18 ;  /* 0x0000000209027211 */ /* 0x041fe400078ec0ff */
[----:B------:R-:W-:Y:S02]  /*2350*/  LEA R28, R9, R28, 0x18 ;  /* 0x0000001c091c7211 */ /* 0x000fe400078ec0ff */
[----:B------:R-:W-:Y:S01]  /*2360*/  @P1 IADD3 R31, PT, PT, R31, 0x1, RZ ;  /* 0x000000011f1f1810 */ /* 0x000fe20007ffe0ff */
[----:B------:R-:W-:Y:S01]  /*2370*/  @P3 VIADD R8, R8, 0x1 ;  /* 0x0000000108083836 */ /* 0x000fe20000000000 */
[----:B------:R-:W-:Y:S01]  /*2380*/  LEA R37, R12, R2, 0x2 ;  /* 0x000000020c257211 */ /* 0x000fe200078e10ff */
[----:B------:R-:W-:Y:S01]  /*2390*/  IMAD R34, R3, 0x120, R28 ;  /* 0x0000012003227824 */ /* 0x000fe200078e021c */
[----:B------:R-:W-:Y:S01]  /*23a0*/  SEL R31, R33, R31, !P0 ;  /* 0x0000001f211f7207 */ /* 0x000fe20004000000 */
[----:B------:R-:W-:Y:S01]  /*23b0*/  IMAD R38, R29, 0x4, R2 ;  /* 0x000000041d267824 */ /* 0x000fe200078e0202 */
[----:B------:R-:W-:-:S02]  /*23c0*/  SEL R33, R33, R8, !P0 ;  /* 0x0000000821217207 */ /* 0x000fc40004000000 */
[C---:B------:R-:W-:Y:S02]  /*23d0*/  IADD3 R30, PT, PT, -R31.reuse, RZ, RZ ;  /* 0x000000ff1f1e7210 */ /* 0x040fe40007ffe1ff */
[----:B--2---:R-:W-:Y:S01]  /*23e0*/  ISETP.GE.AND P0, PT, R31, UR7, PT ;  /* 0x000000071f007c0c */ /* 0x004fe2000bf06270 */
[----:B------:R-:W-:Y:S02]  /*23f0*/  IMAD.MOV R32, RZ, RZ, -R33 ;  /* 0x000000ffff207224 */ /* 0x000fe400078e0a21 */
[----:B------:R-:W-:Y:S02]  /*2400*/  IMAD R30, R30, UR6, R5 ;  /* 0x000000061e1e7c24 */ /* 0x000fe4000f8e0205 */
[----:B---3--:R-:W-:-:S08]  /*2410*/  IMAD R32, R32, UR6, R7 ;  /* 0x0000000620207c24 */ /* 0x008fd0000f8e0207 */
.L_x_299:
[----:B------:R-:W-:Y:S01]  /*2420*/  ISETP.GE.AND P1, PT, R33, UR8, PT ;  /* 0x0000000821007c0c */ /* 0x000fe2000bf26270 */
[----:B------:R-:W0:Y:S01]  /*2430*/  @!P0 LDC.64 R4, c[0x0][0x3a8] ;  /* 0x0000ea00ff048b82 */ /* 0x000e220000000a00 */
[----:B------:R-:W-:Y:S01]  /*2440*/  IMAD R40, R10, 0x48, R39 ;  /* 0x000000480a287824 */ /* 0x000fe200078e0227 */
[----:B------:R-:W-:Y:S01]  /*2450*/  MOV R49, RZ ;  /* 0x000000ff00317202 */ /* 0x000fe20000000f00 */
[----:B------:R-:W-:-:S05]  /*2460*/  IMAD.MOV.U32 R43, RZ, RZ, RZ ;  /* 0x000000ffff2b7224 */ /* 0x000fca00078e00ff */
[----:B------:R-:W1:Y:S08]  /*2470*/  @!P0 LDC.64 R8, c[0x0][0x388] ;  /* 0x0000e200ff088b82 */ /* 0x000e700000000a00 */
[----:B------:R-:W2:Y:S08]  /*2480*/  @!P1 LDC.64 R6, c[0x0][0x3a8] ;  /* 0x0000ea00ff069b82 */ /* 0x000eb00000000a00 */
[----:B------:R-:W3:Y:S01]  /*2490*/  @!P1 LDC.64 R2, c[0x0][0x388] ;  /* 0x0000e200ff029b82 */ /* 0x000ee20000000a00 */
[----:B0-----:R-:W-:-:S04]  /*24a0*/  @!P0 IMAD R4, R31, R4, R40 ;  /* 0x000000041f048224 */ /* 0x001fc800078e0228 */
[----:B------:R-:W-:-:S04]  /*24b0*/  @!P0 IMAD R5, R4, R5, R30 ;  /* 0x0000000504058224 */ /* 0x000fc800078e021e */
[----:B-1----:R-:W-:-:S05]  /*24c0*/  @!P0 IMAD.WIDE R8, R5, 0x4, R8 ;  /* 0x0000000405088825 */ /* 0x002fca00078e0208 */
[----:B------:R-:W4:Y:S01]  /*24d0*/  @!P0 LDG.E.CONSTANT R43, desc[UR4][R8.64] ;  /* 0x00000004082b8981 */ /* 0x000f22000c1e9900 */
[----:B--2---:R-:W-:-:S04]  /*24e0*/  @!P1 IMAD R6, R33, R6, R40 ;  /* 0x0000000621069224 */ /* 0x004fc800078e0228 */
[----:B------:R-:W-:Y:S02]  /*24f0*/  @!P1 IMAD R7, R6, R7, R32 ;  /* 0x0000000706079224 */ /* 0x000fe400078e0220 */
[----:B------:R-:W-:Y:S02]  /*2500*/  LDS R6, [R35] ;  /* 0x0000000023067984 */ /* 0x000fe40000000800 */
[----:B---3--:R-:W-:-:S05]  /*2510*/  @!P1 IMAD.WIDE R2, R7, 0x4, R2 ;  /* 0x0000000407029825 */ /* 0x008fca00078e0202 */
[----:B------:R-:W2:Y:S04]  /*2520*/  @!P1 LDG.E.CONSTANT R49, desc[UR4][R2.64] ;  /* 0x0000000402319981 */ /* 0x000ea8000c1e9900 */
[----:B----4-:R-:W-:Y:S04]  /*2530*/  STS [R38], R43 ;  /* 0x0000002b26007388 */ /* 0x010fe80000000800 */
[----:B--2---:R-:W-:Y:S01]  /*2540*/  STS [R38+0x400], R49 ;  /* 0x0004003126007388 */ /* 0x004fe20000000800 */
[----:B------:R-:W-:Y:S06]  /*2550*/  BAR.SYNC.DEFER_BLOCKING 0x0 ;  /* 0x0000000000007b1d */ /* 0x000fec0000010000 */
[----:B------:R-:W0:Y:S04]  /*2560*/  LDS R47, [R37] ;  /* 0x00000000252f7984 */ /* 0x000e280000000800 */
[----:B------:R-:W1:Y:S04]  /*2570*/  LDS R45, [R37+0x100] ;  /* 0x00010000252d7984 */ /* 0x000e680000000800 */
[----:B------:R-:W2:Y:S04]  /*2580*/  LDS R5, [R37+0x200] ;  /* 0x0002000025057984 */ /* 0x000ea80000000800 */
[----:B------:R-:W3:Y:S04]  /*2590*/  LDS R41, [R37+0x300] ;  /* 0x0003000025297984 */ /* 0x000ee80000000800 */
[----:B------:R-:W4:Y:S04]  /*25a0*/  LDS R4, [R37+0x400] ;  /* 0x0004000025047984 */ /* 0x000f280000000800 */
[----:B------:R-:W4:Y:S04]  /*25b0*/  LDS R7, [R37+0x500] ;  /* 0x0005000025077984 */ /* 0x000f280000000800 */
[----:B------:R-:W-:Y:S01]  /*25c0*/  LDS R3, [R37+0x700] ;  /* 0x0007000025037984 */ /* 0x000fe20000000800 */
[----:B0-----:R-:W-:-:S04]  /*25d0*/  FADD R2, R6, -R47 ;  /* 0x8000002f06027221 */ /* 0x001fc80000000000 */
[----:B------:R-:W-:Y:S01]  /*25e0*/  FMUL R8, |R2|, R13 ;  /* 0x0000000d02087220 */ /* 0x000fe20000400200 */
[----:B-1----:R-:W-:Y:S01]  /*25f0*/  FADD R40, R6, -R45 ;  /* 0x8000002d06287221 */ /* 0x002fe20000000000 */
[----:B------:R-:W0:Y:S03]  /*2600*/  LDS R2, [R37+0x600] ;  /* 0x0006000025027984 */ /* 0x000e260000000800 */
[----:B------:R-:W-:Y:S01]  /*2610*/  FSETP.GEU.AND P5, PT, |R8|, 1.175494350822287508e-38, PT ;  /* 0x008000000800780b */ /* 0x000fe20003fae200 */
[----:B------:R-:W-:Y:S01]  /*2620*/  FMUL R40, |R40|, R15 ;  /* 0x0000000f28287220 */ /* 0x000fe20000400200 */
[----:B--2---:R-:W-:-:S04]  /*2630*/  FADD R42, R6, -R5 ;  /* 0x80000005062a7221 */ /* 0x004fc80000000000 */
[----:B------:R-:W-:Y:S01]  /*2640*/  FSETP.GEU.AND P1, PT, |R40|, 1.175494350822287508e-38, PT ;  /* 0x008000002800780b */ /* 0x000fe20003f2e200 */
[----:B------:R-:W-:Y:S01]  /*2650*/  FMUL R9, |R42|, R17 ;  /* 0x000000112a097220 */ /* 0x000fe20000400200 */
[----:B---3--:R-:W-:-:S05]  /*2660*/  FADD R42, R6, -R41 ;  /* 0x80000029062a7221 */ /* 0x008fca0000000000 */
[----:B------:R-:W-:Y:S01]  /*2670*/  @!P5 FMUL R8, R8, 16777216 ;  /* 0x4b8000000808d820 */ /* 0x000fe20000400000 */
[----:B------:R-:W-:-:S03]  /*2680*/  FMUL R53, |R42|, R19 ;  /* 0x000000132a357220 */ /* 0x000fc60000400200 */
[----:B------:R-:W1:Y:S01]  /*2690*/  MUFU.LG2 R49, R8 ;  /* 0x0000000800317308 */ /* 0x000e620000000c00 */
[----:B------:R-:W-:Y:S02]  /*26a0*/  FSETP.GEU.AND P2, PT, |R9|, 1.175494350822287508e-38, PT ;  /* 0x008000000900780b */ /* 0x000fe40003f4e200 */
[----:B------:R-:W-:Y:S01]  /*26b0*/  FSETP.GEU.AND P3, PT, |R53|, 1.175494350822287508e-38, PT ;  /* 0x008000003500780b */ /* 0x000fe20003f6e200 */
[----:B------:R-:W-:Y:S01]  /*26c0*/  @!P1 FMUL R40, R40, 16777216 ;  /* 0x4b80000028289820 */ /* 0x000fe20000400000 */
[----:B----4-:R-:W-:-:S03]  /*26d0*/  FADD R42, R6, -R4 ;  /* 0x80000004062a7221 */ /* 0x010fc60000000000 */
[----:B------:R-:W2:Y:S01]  /*26e0*/  MUFU.LG2 R43, R40 ;  /* 0x00000028002b7308 */ /* 0x000ea20000000c00 */
[----:B------:R-:W-:Y:S01]  /*26f0*/  FMUL R50, |R42|, R21 ;  /* 0x000000152a327220 */ /* 0x000fe20000400200 */
[----:B------:R-:W-:-:S04]  /*2700*/  FADD R42, R6, -R7 ;  /* 0x80000007062a7221 */ /* 0x000fc80000000000 */
[----:B------:R-:W-:Y:S01]  /*2710*/  FMUL R51, |R42|, R23 ;  /* 0x000000172a337220 */ /* 0x000fe20000400200 */
[----:B------:R-:W-:Y:S01]  /*2720*/  @!P2 FMUL R9, R9, 16777216 ;  /* 0x4b8000000909a820 */ /* 0x000fe20000400000 */
[----:B------:R-:W-:Y:S01]  /*2730*/  @!P3 FMUL R53, R53, 16777216 ;  /* 0x4b8000003535b820 */ /* 0x000fe20000400000 */
[----:B-1----:R-:W-:Y:S02]  /*2740*/  @!P5 FADD R49, R49, -24 ;  /* 0xc1c000003131d421 */ /* 0x002fe40000000000 */
[----:B------:R-:W-:Y:S02]  /*2750*/  FSETP.GEU.AND P5, PT, |R51|, 1.175494350822287508e-38, PT ;  /* 0x008000003300780b */ /* 0x000fe40003fae200 */
[----:B------:R-:W-:Y:S01]  /*2760*/  FMUL R42, R36, R49 ;  /* 0x00000031242a7220 */ /* 0x000fe20000400000 */
[----:B------:R-:W1:Y:S01]  /*2770*/  MUFU.LG2 R9, R9 ;  /* 0x0000000900097308 */ /* 0x000e620000000c00 */
[----:B------:R-:W-:Y:S01]  /*2780*/  FSETP.GEU.AND P4, PT, |R50|, 1.175494350822287508e-38, PT ;  /* 0x008000003200780b */ /* 0x000fe20003f8e200 */
[----:B0-----:R-:W-:Y:S01]  /*2790*/  FADD R46, R6, -R2 ;  /* 0x80000002062e7221 */ /* 0x001fe20000000000 */
[----:B--2---:R-:W-:Y:S01]  /*27a0*/  @!P1 FADD R43, R43, -24 ;  /* 0xc1c000002b2b9421 */ /* 0x004fe20000000000 */
[----:B------:R-:W-:-:S04]  /*27b0*/  FSETP.GEU.AND P6, PT, R42, -126, PT ;  /* 0xc2fc00002a00780b */ /* 0x000fc80003fce000 */
[----:B------:R-:W0:Y:S01]  /*27c0*/  MUFU.LG2 R53, R53 ;  /* 0x0000003500357308 */ /* 0x000e220000000c00 */
[----:B------:R-:W-:Y:S01]  /*27d0*/  FMUL R46, |R46|, R25 ;  /* 0x000000192e2e7220 */ /* 0x000fe20000400200 */
[----:B------:R-:W-:Y:S01]  /*27e0*/  FMUL R48, R36, R43 ;  /* 0x0000002b24307220 */ /* 0x000fe20000400000 */
[----:B------:R-:W-:Y:S01]  /*27f0*/  FADD R43, R6, -R3 ;  /* 0x80000003062b7221 */ /* 0x000fe20000000000 */
[----:B------:R-:W-:Y:S02]  /*2800*/  @!P5 FMUL R51, R51, 16777216 ;  /* 0x4b8000003333d820 */ /* 0x000fe40000400000 */
[----:B------:R-:W-:Y:S01]  /*2810*/  FSETP.GEU.AND P1, PT, |R46|, 1.175494350822287508e-38, PT ;  /* 0x008000002e00780b */ /* 0x000fe20003f2e200 */
[----:B------:R-:W-:Y:S01]  /*2820*/  FMUL R44, |R43|, R0 ;  /* 0x000000002b2c7220 */ /* 0x000fe20000400200 */
[----:B------:R-:W-:Y:S01]  /*2830*/  @!P4 FMUL R50, R50, 16777216 ;  /* 0x4b8000003232c820 */ /* 0x000fe20000400000 */
[----:B-1----:R-:W-:Y:S01]  /*2840*/  @!P2 FADD R9, R9, -24 ;  /* 0xc1c000000909a421 */ /* 0x002fe20000000000 */
[----:B------:R-:W1:Y:S01]  /*2850*/  MUFU.LG2 R51, R51 ;  /* 0x0000003300337308 */ /* 0x000e620000000c00 */
[----:B------:R-:W-:Y:S01]  /*2860*/  @!P6 FMUL R42, R42, 0.5 ;  /* 0x3f0000002a2ae820 */ /* 0x000fe20000400000 */
[----:B------:R-:W-:Y:S01]  /*2870*/  FSETP.GEU.AND P2, PT, R48, -126, PT ;  /* 0xc2fc00003000780b */ /* 0x000fe20003f4e000 */
[----:B0-----:R-:W-:Y:S01]  /*2880*/  @!P3 FADD R53, R53, -24 ;  /* 0xc1c000003535b421 */ /* 0x001fe20000000000 */
[----:B------:R-:W-:-:S04]  /*2890*/  FSETP.GEU.AND P3, PT, |R44|, 1.175494350822287508e-38, PT ;  /* 0x008000002c00780b */ /* 0x000fc80003f6e200 */
[----:B------:R-:W0:Y:S01]  /*28a0*/  MUFU.LG2 R49, R50 ;  /* 0x0000003200317308 */ /* 0x000e220000000c00 */
[----:B------:R-:W-:-:S07]  /*28b0*/  @!P1 FMUL R46, R46, 16777216 ;  /* 0x4b8000002e2e9820 */ /* 0x000fce0000400000 */
[----:B------:R-:W2:Y:S01]  /*28c0*/  MUFU.EX2 R42, R42 ;  /* 0x0000002a002a7308 */ /* 0x000ea20000000800 */
[----:B------:R-:W-:Y:S01]  /*28d0*/  @!P2 FMUL R48, R48, 0.5 ;  /* 0x3f0000003030a820 */ /* 0x000fe20000400000 */
[----:B------:R-:W-:Y:S01]  /*28e0*/  FMUL R40, R36, R9 ;  /* 0x0000000924287220 */ /* 0x000fe20000400000 */
[----:B------:R-:W-:-:S05]  /*28f0*/  @!P3 FMUL R44, R44, 16777216 ;  /* 0x4b8000002c2cb820 */ /* 0x000fca0000400000 */
[----:B------:R3:W4:Y:S01]  /*2900*/  MUFU.LG2 R43, R46 ;  /* 0x0000002e002b7308 */ /* 0x0007220000000c00 */
[----:B-1----:R-:W-:Y:S01]  /*2910*/  @!P5 FADD R51, R51, -24 ;  /* 0xc1c000003333d421 */ /* 0x002fe20000000000 */
[----:B------:R-:W-:Y:S01]  /*2920*/  FSETP.GT.AND P5, PT, R6, R47, PT ;  /* 0x0000002f0600720b */ /* 0x000fe20003fa4000 */
[----:B0-----:R-:W-:Y:S01]  /*2930*/  @!P4 FADD R49, R49, -24 ;  /* 0xc1c000003131c421 */ /* 0x001fe20000000000 */
[----:B------:R-:W-:-:S04]  /*2940*/  FSETP.GEU.AND P4, PT, R40, -126, PT ;  /* 0xc2fc00002800780b */ /* 0x000fc80003f8e000 */
[----:B------:R-:W0:Y:S01]  /*2950*/  MUFU.EX2 R9, R48 ;  /* 0x0000003000097308 */ /* 0x000e220000000800 */
[----:B--2---:R-:W-:Y:S01]  /*2960*/  @!P6 FMUL R42, R42, R42 ;  /* 0x0000002a2a2ae220 */ /* 0x004fe20000400000 */
[----:B------:R-:W-:-:S06]  /*2970*/  FMUL R8, R36, R53 ;  /* 0x0000003524087220 */ /* 0x000fcc0000400000 */
[----:B------:R-:W1:Y:S01]  /*2980*/  MUFU.LG2 R47, R44 ;  /* 0x0000002c002f7308 */ /* 0x000e620000000c00 */
[----:B-----5:R-:W-:Y:S01]  /*2990*/  FMUL R42, R42, R14 ;  /* 0x0000000e2a2a7220 */ /* 0x020fe20000400000 */
[----:B---3--:R-:W-:Y:S01]  /*29a0*/  FMUL R46, R36, R49 ;  /* 0x00000031242e7220 */ /* 0x008fe20000400000 */
[----:B------:R-:W-:Y:S01]  /*29b0*/  FSETP.GEU.AND P6, PT, R8, -126, PT ;  /* 0xc2fc00000800780b */ /* 0x000fe20003fce000 */
[----:B------:R-:W-:Y:S01]  /*29c0*/  FMUL R51, R36, R51 ;  /* 0x0000003324337220 */ /* 0x000fe20000400000 */
[----:B----4-:R-:W-:Y:S01]  /*29d0*/  @!P1 FADD R43, R43, -24 ;  /* 0xc1c000002b2b9421 */ /* 0x010fe20000000000 */
[----:B------:R-:W-:Y:S01]  /*29e0*/  FSEL R42, R42, -R42, P5 ;  /* 0x8000002a2a2a7208 */ /* 0x000fe20002800000 */
[----:B------:R-:W-:Y:S01]  /*29f0*/  @!P4 FMUL R40, R40, 0.5 ;  /* 0x3f0000002828c820 */ /* 0x000fe20000400000 */
[----:B------:R-:W-:Y:S01]  /*2a00*/  FSETP.GEU.AND P5, PT, R46, -126, PT ;  /* 0xc2fc00002e00780b */ /* 0x000fe20003fae000 */
[----:B------:R-:W-:Y:S01]  /*2a10*/  FMUL R43, R36, R43 ;  /* 0x0000002b242b7220 */ /* 0x000fe20000400000 */
[----:B------:R-:W-:Y:S01]  /*2a20*/  FSETP.GEU.AND P1, PT, R51, -126, PT ;  /* 0xc2fc00003300780b */ /* 0x000fe20003f2e000 */
[----:B0-----:R-:W-:Y:S01]  /*2a30*/  @!P2 FMUL R9, R9, R9 ;  /* 0x000000090909a220 */ /* 0x001fe20000400000 */
[----:B------:R0:W2:Y:S01]  /*2a40*/  MUFU.EX2 R49, R40 ;  /* 0x0000002800317308 */ /* 0x0000a20000000800 */
[----:B------:R-:W-:Y:S01]  /*2a50*/  FSETP.GT.AND P2, PT, R6, R45, PT ;  /* 0x0000002d0600720b */ /* 0x000fe20003f44000 */
[----:B-1----:R-:W-:Y:S01]  /*2a60*/  @!P3 FADD R47, R47, -24 ;  /* 0xc1c000002f2fb421 */ /* 0x002fe20000000000 */
[----:B------:R-:W-:Y:S01]  /*2a70*/  FSETP.GEU.AND P3, PT, R43, -126, PT ;  /* 0xc2fc00002b00780b */ /* 0x000fe20003f6e000 */
[----:B0-----:R-:W-:-:S02]  /*2a80*/  FMUL R40, R9, R16 ;  /* 0x0000001009287220 */ /* 0x001fc40000400000 */
[----:B------:R-:W-:Y:S01]  /*2a90*/  FMUL R47, R36, R47 ;  /* 0x0000002f242f7220 */ /* 0x000fe20000400000 */
[----:B------:R-:W-:Y:S02]  /*2aa0*/  @!P6 FMUL R8, R8, 0.5 ;  /* 0x3f0000000808e820 */ /* 0x000fe40000400000 */
[----:B------:R-:W-:Y:S01]  /*2ab0*/  @!P5 FMUL R46, R46, 0.5 ;  /* 0x3f0000002e2ed820 */ /* 0x000fe20000400000 */
[----:B------:R-:W-:Y:S01]  /*2ac0*/  FSEL R45, R40, -R40, P2 ;  /* 0x80000028282d7208 */ /* 0x000fe20001000000 */
[----:B------:R-:W0:Y:S01]  /*2ad0*/  MUFU.EX2 R53, R8 ;  /* 0x0000000800357308 */ /* 0x000e220000000800 */
[----:B------:R-:W-:Y:S01]  /*2ae0*/  FSETP.GEU.AND P2, PT, R47, -126, PT ;  /* 0xc2fc00002f00780b */ /* 0x000fe20003f4e000 */
[----:B------:R-:W-:-:S03]  /*2af0*/  @!P1 FMUL R51, R51, 0.5 ;  /* 0x3f00000033339820 */ /* 0x000fc60000400000 */
[----:B------:R-:W-:-:S03]  /*2b00*/  @!P3 FMUL R43, R43, 0.5 ;  /* 0x3f0000002b2bb820 */ /* 0x000fc60000400000 */
[----:B------:R-:W1:Y:S01]  /*2b10*/  MUFU.EX2 R9, R46 ;  /* 0x0000002e00097308 */ /* 0x000e620000000800 */
[----:B--2---:R-:W-:-:S07]  /*2b20*/  @!P4 FMUL R49, R49, R49 ;  /* 0x000000313131c220 */ /* 0x004fce0000400000 */
[----:B------:R-:W2:Y:S01]  /*2b30*/  MUFU.EX2 R51, R51 ;  /* 0x0000003300337308 */ /* 0x000ea20000000800 */
[----:B------:R-:W-:Y:S01]  /*2b40*/  @!P2 FMUL R47, R47, 0.5 ;  /* 0x3f0000002f2fa820 */ /* 0x000fe20000400000 */
[----:B0-----:R-:W-:Y:S01]  /*2b50*/  @!P6 FMUL R53, R53, R53 ;  /* 0x000000353535e220 */ /* 0x001fe20000400000 */
[----:B------:R-:W-:-:S05]  /*2b60*/  FMUL R49, R49, R18 ;  /* 0x0000001231317220 */ /* 0x000fca0000400000 */
[----:B------:R-:W0:Y:S01]  /*2b70*/  MUFU.EX2 R43, R43 ;  /* 0x0000002b002b7308 */ /* 0x000e220000000800 */
[----:B------:R-:W-:Y:S01]  /*2b80*/  FSETP.GT.AND P4, PT, R6, R5, PT ;  /* 0x000000050600720b */ /* 0x000fe20003f84000 */
[----:B------:R-:W-:Y:S01]  /*2b90*/  FADD R42, RZ, R42 ;  /* 0x0000002aff2a7221 */ /* 0x000fe20000000000 */
[----:B------:R-:W-:-:S05]  /*2ba0*/  FMUL R53, R53, R20 ;  /* 0x0000001435357220 */ /* 0x000fca0000400000 */
[----:B------:R-:W3:Y:S01]  /*2bb0*/  MUFU.EX2 R8, R47 ;  /* 0x0000002f00087308 */ /* 0x000ee20000000800 */
[----:B-1----:R-:W-:Y:S01]  /*2bc0*/  @!P5 FMUL R9, R9, R9 ;  /* 0x000000090909d220 */ /* 0x002fe20000400000 */
[----:B------:R-:W-:Y:S01]  /*2bd0*/  FSETP.GT.AND P6, PT, R6, R41, PT ;  /* 0x000000290600720b */ /* 0x000fe20003fc4000 */
[----:B------:R-:W-:Y:S01]  /*2be0*/  FADD R42, R42, R45 ;  /* 0x0000002d2a2a7221 */ /* 0x000fe20000000000 */
[----:B------:R-:W-:Y:S01]  /*2bf0*/  FSEL R49, R49, -R49, P4 ;  /* 0x8000003131317208 */ /* 0x000fe20002000000 */
[----:B--2---:R-:W-:Y:S01]  /*2c00*/  @!P1 FMUL R51, R51, R51 ;  /* 0x0000003333339220 */ /* 0x004fe20000400000 */
[----:B------:R-:W-:Y:S01]  /*2c10*/  FMUL R9, R9, R22 ;  /* 0x0000001609097220 */ /* 0x000fe20000400000 */
[----:B------:R-:W-:Y:S02]  /*2c20*/  FSEL R53, R53, -R53, P6 ;  /* 0x8000003535357208 */ /* 0x000fe40003000000 */
[----:B------:R-:W-:Y:S01]  /*2c30*/  FSETP.GT.AND P1, PT, R6, R4, PT ;  /* 0x000000040600720b */ /* 0x000fe20003f24000 */
[----:B------:R-:W-:Y:S01]  /*2c40*/  FADD R42, R42, R49 ;  /* 0x000000312a2a7221 */ /* 0x000fe20000000000 */
[----:B0-----:R-:W-:Y:S01]  /*2c50*/  @!P3 FMUL R43, R43, R43 ;  /* 0x0000002b2b2bb220 */ /* 0x001fe20000400000 */
        /* <DEDUP_REMOVED lines=23> */
[----:B------:R-:W-:Y:S01]  /*2dd0*/  ISETP.NE.AND P1, PT, R12, RZ, PT ;  /* 0x000000ff0c00720c */ /* 0x000fe20003f25270 */
[----:B0-----:R-:W-:-:S05]  /*2de0*/  FADD R6, R5, R6 ;  /* 0x0000000605067221 */ /* 0x001fca0000000000 */
[----:B------:R-:W0:Y:S01]  /*2df0*/  SHFL.BFLY PT, R7, R6, 0x10, 0x1f ;  /* 0x0e001f0006077f89 */ /* 0x000e2200000e0000 */
[----:B------:R-:W-:Y:S01]  /*2e00*/  ISETP.NE.AND P2, PT, R12, 0x20, PT ;  /* 0x000000200c00780c */ /* 0x000fe20003f45270 */
[----:B0-----:R-:W-:-:S05]  /*2e10*/  FADD R7, R6, R7 ;  /* 0x0000000706077221 */ /* 0x001fca0000000000 */
[----:B------:R-:W-:Y:S01]  /*2e20*/  @!P1 STS [R34], R7 ;  /* 0x0000000722009388 */ /* 0x000fe20000000800 */
[----:B------:R-:W-:Y:S06]  /*2e30*/  BAR.SYNC.DEFER_BLOCKING 0x0 ;  /* 0x0000000000007b1d */ /* 0x000fec0000010000 */
[----:B------:R-:W0:Y:S01]  /*2e40*/  @!P2 LDS R2, [R34] ;  /* 0x000000002202a984 */ /* 0x000e220000000800 */
[----:B------:R-:W-:-:S05]  /*2e50*/  VIADD R39, R39, 0x1 ;  /* 0x0000000127277836 */ /* 0x000fca0000000000 */
[----:B------:R-:W-:Y:S02]  /*2e60*/  ISETP.NE.AND P1, PT, R39, 0x48, PT ;  /* 0x000000482700780c */ /* 0x000fe40003f25270 */
[----:B------:R-:W-:Y:S01]  /*2e70*/  IADD3 R35, PT, PT, R35, 0x4, RZ ;  /* 0x0000000423237810 */ /* 0x000fe20007ffe0ff */
[----:B0-----:R-:W-:-:S05]  /*2e80*/  @!P2 FADD R3, R7, R2 ;  /* 0x000000020703a221 */ /* 0x001fca0000000000 */
[----:B------:R0:W-:Y:S02]  /*2e90*/  @!P2 STS [R34], R3 ;  /* 0x000000032200a388 */ /* 0x0001e40000000800 */
[----:B0-----:R-:W-:-:S03]  /*2ea0*/  VIADD R34, R34, 0x4 ;  /* 0x0000000422227836 */ /* 0x001fc60000000000 */
[----:B------:R-:W-:Y:S05]  /*2eb0*/  @P1 BRA `(.L_x_299) ;  /* 0xfffffff400581947 */ /* 0x000fea000383ffff */
[----:B------:R-:W0:Y:S01]  /*2ec0*/  LDC.64 R2, c[0x0][0x3b0] ;  /* 0x0000ec00ff027b82 */ /* 0x000e220000000a00 */
[----:B------:R-:W-:Y:S01]  /*2ed0*/  LEA R28, R29, R28, 0x2 ;  /* 0x0000001c1d1c7211 */ /* 0x000fe200078e10ff */
[----:B0-----:R-:W-:-:S06]  /*2ee0*/  IMAD.WIDE.U32 R2, R11, 0x4, R2 ;  /* 0x000000040b027825 */ /* 0x001fcc00078e0002 */
[----:B------:R-:W-:Y:S06]  /*2ef0*/  BAR.SYNC.DEFER_BLOCKING 0x0 ;  /* 0x0000000000007b1d */ /* 0x000fec0000010000 */
.L_x_300:
[----:B------:R0:W1:Y:S01]  /*2f00*/  LDS R5, [R28] ;  /* 0x000000001c057984 */ /* 0x0000620000000800 */
[C---:B------:R-:W-:Y:S01]  /*2f10*/  ISETP.GE.U32.AND P0, PT, R29.reuse, 0x20, PT ;  /* 0x000000201d00780c */ /* 0x040fe20003f06070 */
[----:B------:R-:W-:Y:S01]  /*2f20*/  VIADD R29, R29, 0x100 ;  /* 0x000001001d1d7836 */ /* 0x000fe20000000000 */
[----:B0-----:R-:W-:Y:S01]  /*2f30*/  IADD3 R28, PT, PT, R28, 0x400, RZ ;  /* 0x000004001c1c7810 */ /* 0x001fe20007ffe0ff */
[----:B-1----:R0:W-:Y:S02]  /*2f40*/  REDG.E.ADD.F32.FTZ.RN.STRONG.GPU desc[UR4][R2.64], R5 ;  /* 0x00000005020079a6 */ /* 0x0021e4000c12f304 */
[----:B0-----:R-:W-:-:S05]  /*2f50*/  IADD3 R2, P1, PT, R2, 0x400, RZ ;  /* 0x0000040002027810 */ /* 0x001fca0007f3e0ff */
[----:B------:R-:W-:-:S03]  /*2f60*/  IMAD.X R3, RZ, RZ, R3, P1 ;  /* 0x000000ffff037224 */ /* 0x000fc600008e0603 */
[----:B------:R-:W-:Y:S05]  /*2f70*/  @!P0 BRA `(.L_x_300) ;  /* 0xfffffffc00e08947 */ /* 0x000fea000383ffff */
[----:B------:R-:W-:Y:S05]  /*2f80*/  EXIT ;  /* 0x000000000000794d */ /* 0x000fea0003800000 */
        .weak           $__internal_7_$__cuda_sm20_rcp_rn_f32_slowpath
        .type           $__internal_7_$__cuda_sm20_rcp_rn_f32_slowpath,@function
        .size           $__internal_7_$__cuda_sm20_rcp_rn_f32_slowpath,(.L_x_3834 - $__internal_7_$__cuda_sm20_rcp_rn_f32_slowpath)
$__internal_7_$__cuda_sm20_rcp_rn_f32_slowpath:
        /* <DEDUP_REMOVED lines=15> */
.L_x_302:
        /* <DEDUP_REMOVED lines=33> */
.L_x_304:
[----:B------:R0:W1:Y:S02]  /*3290*/  MUFU.RCP R9, R2 ;  /* 0x0000000200097308 */ /* 0x0000640000001000 */
.L_x_303:
[----:B------:R-:W-:Y:S05]  /*32a0*/  BSYNC.RECONVERGENT B0 ;  /* 0x0000000000007941 */ /* 0x000fea0003800200 */
.L_x_301:
[----:B-1----:R-:W-:Y:S02]  /*32b0*/  IMAD.MOV.U32 R0, RZ, RZ, R9 ;  /* 0x000000ffff007224 */ /* 0x002fe400078e0009 */
[----:B------:R-:W-:-:S04]  /*32c0*/  HFMA2 R9, -RZ, RZ, 0, 0 ;  /* 0x00000000ff097431 */ /* 0x000fc800000001ff */
[----:B0-----:R-:W-:Y:S05]  /*32d0*/  RET.REL.NODEC R8 `(_Z32norm_dist_backward_weight_kernelILi72ELi4EEvPKfS1_S1_S1_iiiiPff) ;  /* 0xffffffcc08487950 */ /* 0x001fea0003c3ffff */
.L_x_305:
        /* <DEDUP_REMOVED lines=10> */
.L_x_3834:


//--------------------- .text._Z32norm_dist_backward_weight_kernelILi36ELi8EEvPKfS1_S1_S1_iiiiPff --------------------------
	.section	.text._Z32norm_dist_backward_weight_kernelILi36ELi8EEvPKfS1_S1_S1_iiiiPff,"ax",@progbits
	.align	128
        .global         _Z32norm_dist_backward_weight_kernelILi36ELi8EEvPKfS1_S1_S1_iiiiPff
        .type           _Z32norm_dist_backward_weight_kernelILi36ELi8EEvPKfS1_S1_S1_iiiiPff,@function
        .size           _Z32norm_dist_backward_weight_kernelILi36ELi8EEvPKfS1_S1_S1_iiiiPff,(.L_x_3835 - _Z32norm_dist_backward_weight_kernelILi36ELi8EEvPKfS1_S1_S1_iiiiPff)
        .other          _Z32norm_dist_backward_weight_kernelILi36ELi8EEvPKfS1_S1_S1_iiiiPff,@"STO_CUDA_ENTRY STV_DEFAULT"
_Z32norm_dist_backward_weight_kernelILi36ELi8EEvPKfS1_S1_S1_iiiiPff:
.text._Z32norm_dist_backward_weight_kernelILi36ELi8EEvPKfS1_S1_S1_iiiiPff:
[----:B------:R-:W-:Y:S01]  /*0000*/  LDC R1, c[0x0][0x37c] ;  /* 0x0000df00ff017b82 */ /* 0x000fe20000000800 */
[----:B------:R-:W0:Y:S07]  /*0010*/  S2R R17, SR_CTAID.Y ;  /* 0x0000000000117919 */ /* 0x000e2e0000002600 */
[----:B------:R-:W1:Y:S01]  /*0020*/  S2UR UR6, SR_CgaCtaId ;  /* 0x00000000000679c3 */ /* 0x000e620000008800 */
[----:B------:R-:W-:Y:S01]  /*0030*/  UMOV UR4, 0x400 ;  /* 0x0000040000047882 */ /* 0x000fe20000000000 */
[----:B------:R-:W-:Y:S01]  /*0040*/  HFMA2 R13, -RZ, RZ, 0, 0 ;  /* 0x00000000ff0d7431 */ /* 0x000fe200000001ff */
[----:B------:R-:W2:Y:S01]  /*0050*/  S2R R10, SR_TID.X ;  /* 0x00000000000a7919 */ /* 0x000ea20000002100 */
[----:B------:R-:W-:Y:S01]  /*0060*/  UIADD3 UR5, UPT, UPT, UR4, 0x240, URZ ;  /* 0x0000024004057890 */ /* 0x000fe2000fffe0ff */
[----:B------:R-:W3:Y:S03]  /*0070*/  LDCU.64 UR8, c[0x0][0x358] ;  /* 0x00006b00ff0877ac */ /* 0x000ee60008000a00 */
[----:B------:R-:W4:Y:S01]  /*0080*/  LDC R15, c[0x0][0x3b8] ;  /* 0x0000ee00ff0f7b82 */ /* 0x000f220000000800 */
[----:B------:R-:W-:-:S07]  /*0090*/  UPLOP3.LUT UP0, UPT, UPT, UPT, UPT, 0x80, 0x8 ;  /* 0x000000000008789c */ /* 0x000fce0003f0f070 */
[----:B------:R-:W5:Y:S01]  /*00a0*/  S2UR UR10, SR_CTAID.X ;  /* 0x00000000000a79c3 */ /* 0x000f620000002500 */
[----:B-1----:R-:W-:Y:S02]  /*00b0*/  ULEA UR7, UR6, UR4, 0x18 ;  /* 0x0000000406077291 */ /* 0x002fe4000f8ec0ff */
[----:B------:R-:W-:Y:S02]  /*00c0*/  ULEA UR5, UR6, UR5, 0x18 ;  /* 0x0000000506057291 */ /* 0x000fe4000f8ec0ff */
[----:B------:R-:W-:Y:S02]  /*00d0*/  UIADD3 UR4, UPT, UPT, UR4, 0x480, URZ ;  /* 0x0000048004047890 */ /* 0x000fe4000fffe0ff */
[----:B------:R-:W-:Y:S02]  /*00e0*/  IMAD.U32 R11, RZ, RZ, UR7 ;  /* 0x00000007ff0b7e24 */ /* 0x000fe4000f8e00ff */
[----:B0-----:R-:W-:Y:S02]  /*00f0*/  IMAD.SHL.U32 R17, R17, 0x200, RZ ;  /* 0x0000020011117824 */ /* 0x001fe400078e00ff */
[----:B----4-:R-:W-:Y:S01]  /*0100*/  FADD R15, R15, -1 ;  /* 0xbf8000000f0f7421 */ /* 0x010fe20000000000 */
[----:B------:R-:W-:Y:S01]  /*0110*/  IMAD.U32 R3, RZ, RZ, UR5 ;  /* 0x00000005ff037e24 */ /* 0x000fe2000f8e00ff */
[--C-:B--2---:R-:W-:Y:S01]  /*0120*/  SHF.R.U32.HI R12, RZ, 0x6, R10.reuse ;  /* 0x00000006ff0c7819 */ /* 0x104fe2000001160a */
[C---:B------:R-:W-:Y:S01]  /*0130*/  IMAD.SHL.U32 R14, R10.reuse, 0x4, RZ ;  /* 0x000000040a0e7824 */ /* 0x040fe200078e00ff */
[C---:B------:R-:W-:Y:S01]  /*0140*/  LOP3.LUT R16, R17.reuse, 0x3f, R10, 0xf8, !PT ;  /* 0x0000003f11107812 */ /* 0x040fe200078ef80a */
[----:B------:R-:W-:Y:S01]  /*0150*/  ULEA UR5, UR6, UR4, 0x18 ;  /* 0x0000000406057291 */ /* 0x000fe2000f8ec0ff */
[----:B------:R-:W-:Y:S01]  /*0160*/  LOP3.LUT R31, R10, 0x3f, RZ, 0xc0, !PT ;  /* 0x0000003f0a1f7812 */ /* 0x000fe200078ec0ff */
[C---:B------:R-:W-:Y:S01]  /*0170*/  IMAD R11, R12.reuse, 0x90, R11 ;  /* 0x000000900c0b7824 */ /* 0x040fe200078e020b */
[----:B------:R-:W-:Y:S01]  /*0180*/  LOP3.LUT R17, R17, R10, RZ, 0xfc, !PT ;  /* 0x0000000a11117212 */ /* 0x000fe200078efcff */
[----:B------:R-:W-:Y:S01]  /*0190*/  IMAD R12, R12, 0x90, R3 ;  /* 0x000000900c0c7824 */ /* 0x000fe200078e0203 */
[----:B------:R-:W-:Y:S01]  /*01a0*/  LOP3.LUT R18, R14, 0xfc, RZ, 0xc0, !PT ;  /* 0x000000fc0e127812 */ /* 0x000fe200078ec0ff */
[----:B-----5:R-:W-:Y:S01]  /*01b0*/  USHF.L.U32 UR7, UR10, 0x3, URZ ;  /* 0x000000030a077899 */ /* 0x020fe200080006ff */
[----:B------:R-:W-:-:S02]  /*01c0*/  LOP3.LUT R32, R16, 0x40, RZ, 0xfc, !PT ;  /* 0x0000004010207812 */ /* 0x000fc400078efcff */
[C---:B------:R-:W-:Y:S02]  /*01d0*/  LOP3.LUT R33, R16.reuse, 0x80, RZ, 0xfc, !PT ;  /* 0x0000008010217812 */ /* 0x040fe400078efcff */
[C---:B------:R-:W-:Y:S02]  /*01e0*/  LOP3.LUT R34, R16.reuse, 0xc0, RZ, 0xfc, !PT ;  /* 0x000000c010227812 */ /* 0x040fe400078efcff */
[C---:B------:R-:W-:Y:S02]  /*01f0*/  LOP3.LUT R35, R16.reuse, 0x100, RZ, 0xfc, !PT ;  /* 0x0000010010237812 */ /* 0x040fe400078efcff */
[C---:B------:R-:W-:Y:S02]  /*0200*/  LOP3.LUT R36, R16.reuse, 0x140, RZ, 0xfc, !PT ;  /* 0x0000014010247812 */ /* 0x040fe400078efcff */
[C---:B------:R-:W-:Y:S02]  /*0210*/  LOP3.LUT R37, R16.reuse, 0x180, RZ, 0xfc, !PT ;  /* 0x0000018010257812 */ /* 0x040fe400078efcff */
[----:B---3--:R-:W-:-:S07]  /*0220*/  LOP3.LUT R38, R16, 0x1c0, RZ, 0xfc, !PT ;  /* 0x000001c010267812 */ /* 0x008fce00078efcff */
.L_x_341:
[----:B------:R-:W-:Y:S01]  /*0230*/  ISETP.GT.U32.AND P1, PT, R10, 0x8f, PT ;  /* 0x0000008f0a00780c */ /* 0x000fe20003f24070 */
[----:B0-----:R-:W0:Y:S01]  /*0240*/  LDC R9, c[0x0][0x3ac] ;  /* 0x0000eb00ff097b82 */ /* 0x001e220000000800 */
[----:B------:R-:W1:Y:S11]  /*0250*/  LDCU UR4, c[0x0][0x3a0] ;  /* 0x00007400ff0477ac */ /* 0x000e760008000800 */
[----:B------:R-:W2:Y:S01]  /*0260*/  @!P1 LDC.64 R2, c[0x0][0x390] ;  /* 0x0000e400ff029b82 */ /* 0x000ea20000000a00 */
[----:B------:R-:W-:-:S05]  /*0270*/  @!P1 IADD3 R5, PT, PT, R13, UR7, RZ ;  /* 0x000000070d059c10 */ /* 0x000fca000fffe0ff */
[----:B------:R-:W-:-:S04]  /*0280*/  @!P1 IMAD R5, R5, 0x24, R10 ;  /* 0x0000002405059824 */ /* 0x000fc800078e020a */
[----:B--2---:R-:W-:-:S06]  /*0290*/  @!P1 IMAD.WIDE.U32 R2, R5, 0x4, R2 ;  /* 0x0000000405029825 */ /* 0x004fcc00078e0002 */
[----:B------:R2:W3:Y:S01]  /*02a0*/  @!P1 LDG.E.CONSTANT R2, desc[UR8][R2.64] ;  /* 0x0000000802029981 */ /* 0x0004e2000c1e9900 */
[----:B0-----:R-:W-:Y:S01]  /*02b0*/  IABS R7, R9 ;  /* 0x0000000900077213 */ /* 0x001fe20000000000 */
[----:B------:R-:W-:Y:S01]  /*02c0*/  UPLOP3.LUT UP1, UPT, UPT, UPT, UP0, 0x80, 0x8 ;  /* 0x000000000008789c */ /* 0x000fe20003f2f000 */
[----:B------:R-:W-:Y:S01]  /*02d0*/  BSSY.RECONVERGENT B1, `(.L_x_306) ;  /* 0x0000041000017945 */ /* 0x000fe20003800200 */
[----:B------:R-:W0:Y:S01]  /*02e0*/  @!P1 S2R R8, SR_CgaCtaId ;  /* 0x0000000000089919 */ /* 0x000e220000008800 */
[----:B------:R-:W4:Y:S01]  /*02f0*/  I2F.RP R0, R7 ;  /* 0x0000000700007306 */ /* 0x000f220000209400 */
[----:B------:R-:W-:Y:S01]  /*0300*/  IMAD.MOV.U32 R20, RZ, RZ, RZ ;  /* 0x000000ffff147224 */ /* 0x000fe200078e00ff */
[----:B--2---:R-:W-:-:S06]  /*0310*/  @!P1 MOV R3, 0x400 ;  /* 0x0000040000039802 */ /* 0x004fcc0000000f00 */
[----:B----4-:R-:W2:Y:S01]  /*0320*/  MUFU.RCP R0, R0 ;  /* 0x0000000000007308 */ /* 0x010ea20000001000 */
[----:B0-----:R-:W-:Y:S01]  /*0330*/  @!P1 LEA R3, R8, R3, 0x18 ;  /* 0x0000000308039211 */ /* 0x001fe200078ec0ff */
[----:B--2---:R-:W-:-:S06]  /*0340*/  VIADD R4, R0, 0xffffffe ;  /* 0x0ffffffe00047836 */ /* 0x004fcc0000000000 */
[----:B------:R0:W2:Y:S01]  /*0350*/  F2I.FTZ.U32.TRUNC.NTZ R5, R4 ;  /* 0x0000000400057305 */ /* 0x0000a2000021f000 */
[----:B------:R-:W-:Y:S01]  /*0360*/  @!P1 IMAD R3, R10, 0x4, R3 ;  /* 0x000000040a039824 */ /* 0x000fe200078e0203 */
[----:B0-----:R-:W-:Y:S01]  /*0370*/  MOV R4, RZ ;  /* 0x000000ff00047202 */ /* 0x001fe20000000f00 */
[----:B--2---:R-:W-:-:S04]  /*0380*/  IMAD.MOV R6, RZ, RZ, -R5 ;  /* 0x000000ffff067224 */ /* 0x004fc800078e0a05 */
[----:B------:R-:W-:Y:S01]  /*0390*/  IMAD R19, R6, R7, RZ ;  /* 0x0000000706137224 */ /* 0x000fe200078e02ff */
[----:B------:R-:W-:-:S03]  /*03a0*/  IABS R6, R16 ;  /* 0x0000001000067213 */ /* 0x000fc60000000000 */
[----:B------:R-:W-:Y:S01]  /*03b0*/  IMAD.HI.U32 R5, R5, R19, R4 ;  /* 0x0000001305057227 */ /* 0x000fe200078e0004 */
[----:B------:R-:W-:-:S03]  /*03c0*/  LOP3.LUT R4, R16, R9, RZ, 0x3c, !PT ;  /* 0x0000000910047212 */ /* 0x000fc600078e3cff */
[----:B------:R-:W-:Y:S01]  /*03d0*/  IMAD.MOV.U32 R19, RZ, RZ, 0x2edbe6ff ;  /* 0x2edbe6ffff137424 */ /* 0x000fe200078e00ff */
[----:B------:R-:W-:Y:S01]  /*03e0*/  ISETP.GE.AND P3, PT, R4, RZ, PT ;  /* 0x000000ff0400720c */ /* 0x000fe20003f66270 */
[----:B------:R-:W-:Y:S01]  /*03f0*/  IMAD.HI.U32 R5, R5, R6, RZ ;  /* 0x0000000605057227 */ /* 0x000fe200078e00ff */
[----:B------:R-:W-:-:S03]  /*0400*/  LOP3.LUT R4, RZ, R9, RZ, 0x33, !PT ;  /* 0x00000009ff047212 */ /* 0x000fc600078e33ff */
[----:B------:R-:W-:-:S04]  /*0410*/  IMAD.MOV R0, RZ, RZ, -R5 ;  /* 0x000000ffff007224 */ /* 0x000fc800078e0a05 */
[----:B------:R-:W-:Y:S01]  /*0420*/  IMAD R0, R7, R0, R6 ;  /* 0x0000000007007224 */ /* 0x000fe200078e0206 */
[----:B------:R-:W-:-:S04]  /*0430*/  LEA.HI R6, R10, UR7, RZ, 0x1a ;  /* 0x000000070a067c11 */ /* 0x000fc8000f8fd0ff */
[----:B------:R-:W-:Y:S02]  /*0440*/  ISETP.GT.U32.AND P2, PT, R7, R0, PT ;  /* 0x000000000700720c */ /* 0x000fe40003f44070 */
[----:B------:R-:W-:-:S11]  /*0450*/  IADD3 R6, PT, PT, R6, R13, RZ ;  /* 0x0000000d06067210 */ /* 0x000fd60007ffe0ff */
[----:B------:R-:W-:Y:S01]  /*0460*/  @!P2 IMAD.IADD R0, R0, 0x1, -R7 ;  /* 0x000000010000a824 */ /* 0x000fe200078e0a07 */
[----:B------:R-:W-:-:S04]  /*0470*/  @!P2 IADD3 R5, PT, PT, R5, 0x1, RZ ;  /* 0x000000010505a810 */ /* 0x000fc80007ffe0ff */
[----:B------:R-:W-:-:S13]  /*0480*/  ISETP.GE.U32.AND P0, PT, R0, R7, PT ;  /* 0x000000070000720c */ /* 0x000fda0003f06070 */
[----:B------:R-:W-:Y:S01]  /*0490*/  @P0 VIADD R5, R5, 0x1 ;  /* 0x0000000105050836 */ /* 0x000fe20000000000 */
[----:B------:R-:W-:-:S04]  /*04a0*/  ISETP.NE.AND P0, PT, R9, RZ, PT ;  /* 0x000000ff0900720c */ /* 0x000fc80003f05270 */
[----:B------:R-:W-:-:S04]  /*04b0*/  @!P3 IADD3 R5, PT, PT, -R5, RZ, RZ ;  /* 0x000000ff0505b210 */ /* 0x000fc80007ffe1ff */
[----:B------:R-:W-:Y:S01]  /*04c0*/  SEL R21, R4, R5, !P0 ;  /* 0x0000000504157207 */ /* 0x000fe20004000000 */
[----:B---3--:R0:W-:Y:S01]  /*04d0*/  @!P1 STS [R3], R2 ;  /* 0x0000000203009388 */ /* 0x0081e20000000800 */
[----:B------:R-:W-:Y:S02]  /*04e0*/  BAR.SYNC.DEFER_BLOCKING 0x0 ;  /* 0x0000000000007b1d */ /* 0x000fe40000010000 */
[----:B-1----:R-:W-:-:S13]  /*04f0*/  ISETP.GE.AND P1, PT, R21, UR4, PT ;  /* 0x0000000415007c0c */ /* 0x002fda000bf26270 */
[----:B0-----:R-:W-:Y:S05]  /*0500*/  @P1 BRA `(.L_x_307) ;  /* 0x0000000000741947 */ /* 0x001fea0003800000 */
        /* <DEDUP_REMOVED lines=21> */
[----:B-----5:R-:W-:Y:S05]  /*0660*/  CALL.REL.NOINC `($__internal_8_$__cuda_sm20_rcp_rn_f32_slowpath) ;  /* 0x0000002800787944 */ /* 0x020fea0003c00000 */
[----:B------:R-:W-:Y:S01]  /*0670*/  IMAD.MOV.U32 R19, RZ, RZ, R0 ;  /* 0x000000ffff137224 */ /* 0x000fe200078e0000 */
[----:B------:R-:W-:Y:S06]  /*0680*/  BRA `(.L_x_309) ;  /* 0x0000000000107947 */ /* 0x000fec0003800000 */
.L_x_308:
[----:B------:R-:W0:Y:S02]  /*0690*/  MUFU.RCP R19, R2 ;  /* 0x0000000200137308 */ /* 0x000e240000001000 */
[----:B0-----:R-:W-:-:S04]  /*06a0*/  FFMA R0, R2, R19, -1 ;  /* 0xbf80000002007423 */ /* 0x001fc80000000013 */
[----:B------:R-:W-:-:S04]  /*06b0*/  FADD.FTZ R0, -R0, -RZ ;  /* 0x800000ff00007221 */ /* 0x000fc80000010100 */
[----:B------:R-:W-:-:S07]  /*06c0*/  FFMA R19, R19, R0, R19 ;  /* 0x0000000013137223 */ /* 0x000fce0000000013 */
.L_x_309:
[----:B------:R-:W-:Y:S05]  /*06d0*/  BSYNC.RECONVERGENT B2 ;  /* 0x0000000000027941 */ /* 0x000fea0003800200 */
.L_x_307:
[----:B------:R-:W-:Y:S05]  /*06e0*/  BSYNC.RECONVERGENT B1 ;  /* 0x0000000000017941 */ /* 0x000fea0003800200 */
.L_x_306:
[----:B------:R-:W0:Y:S01]  /*06f0*/  LDC R9, c[0x0][0x3ac] ;  /* 0x0000eb00ff097b82 */ /* 0x000e220000000800 */
        /* <DEDUP_REMOVED lines=13> */
[----:B------:R-:W-:-:S04]  /*07d0*/  IMAD R21, R0, R5, RZ ;  /* 0x0000000500157224 */ /* 0x000fc800078e02ff */
[----:B------:R-:W-:Y:S01]  /*07e0*/  IMAD.HI.U32 R21, R3, R21, R2 ;  /* 0x0000001503157227 */ /* 0x000fe200078e0002 */
[----:B------:R-:W-:-:S04]  /*07f0*/  LOP3.LUT R2, R9, 0x40, R16, 0x1e, !PT ;  /* 0x0000004009027812 */ /* 0x000fc800078e1e10 */
[----:B------:R-:W-:Y:S01]  /*0800*/  ISETP.GE.AND P2, PT, R2, RZ, PT ;  /* 0x000000ff0200720c */ /* 0x000fe20003f46270 */
[----:B------:R-:W-:-:S04]  /*0810*/  IMAD.HI.U32 R0, R21, R4, RZ ;  /* 0x0000000415007227 */ /* 0x000fc800078e00ff */
[----:B------:R-:W-:Y:S02]  /*0820*/  IMAD.MOV R3, RZ, RZ, -R0 ;  /* 0x000000ffff037224 */ /* 0x000fe400078e0a00 */
[----:B------:R-:W-:Y:S02]  /*0830*/  IMAD.MOV.U32 R21, RZ, RZ, 0x2edbe6ff ;  /* 0x2edbe6ffff157424 */ /* 0x000fe400078e00ff */
[----:B------:R-:W-:-:S05]  /*0840*/  IMAD R4, R5, R3, R4 ;  /* 0x0000000305047224 */ /* 0x000fca00078e0204 */
[----:B------:R-:W-:-:S13]  /*0850*/  ISETP.GT.U32.AND P1, PT, R5, R4, PT ;  /* 0x000000040500720c */ /* 0x000fda0003f24070 */
[----:B------:R-:W-:Y:S01]  /*0860*/  @!P1 IADD3 R4, PT, PT, R4, -R5, RZ ;  /* 0x8000000504049210 */ /* 0x000fe20007ffe0ff */
[----:B------:R-:W-:-:S03]  /*0870*/  @!P1 VIADD R0, R0, 0x1 ;  /* 0x0000000100009836 */ /* 0x000fc60000000000 */
        /* <DEDUP_REMOVED lines=14> */
[----:B0-----:R-:W-:Y:S01]  /*0960*/  IMAD R5, R7, UR4, R6 ;  /* 0x0000000407057c24 */ /* 0x001fe2000f8e0206 */
[----:B------:R-:W0:Y:S03]  /*0970*/  LDC.64 R22, c[0x0][0x380] ;  /* 0x0000e000ff167b82 */ /* 0x000e260000000a00 */
[----:B------:R-:W-:-:S04]  /*0980*/  IMAD R5, R5, R9, R4 ;  /* 0x0000000905057224 */ /* 0x000fc800078e0204 */
        /* <DEDUP_REMOVED lines=10> */
[----:B-----5:R-:W-:Y:S05]  /*0a30*/  CALL.REL.NOINC `($__internal_8_$__cuda_sm20_rcp_rn_f32_slowpath) ;  /* 0x0000002400847944 */ /* 0x020fea0003c00000 */
[----:B------:R-:W-:Y:S01]  /*0a40*/  MOV R21, R0 ;  /* 0x0000000000157202 */ /* 0x000fe20000000f00 */
[----:B------:R-:W-:Y:S06]  /*0a50*/  BRA `(.L_x_313) ;  /* 0x0000000000107947 */ /* 0x000fec0003800000 */
.L_x_312:
[----:B------:R-:W0:Y:S02]  /*0a60*/  MUFU.RCP R21, R2 ;  /* 0x0000000200157308 */ /* 0x000e240000001000 */
[----:B0-----:R-:W-:-:S04]  /*0a70*/  FFMA R0, R2, R21, -1 ;  /* 0xbf80000002007423 */ /* 0x001fc80000000015 */
[----:B------:R-:W-:-:S04]  /*0a80*/  FADD.FTZ R0, -R0, -RZ ;  /* 0x800000ff00007221 */ /* 0x000fc80000010100 */
[----:B------:R-:W-:-:S07]  /*0a90*/  FFMA R21, R21, R0, R21 ;  /* 0x0000000015157223 */ /* 0x000fce0000000015 */
.L_x_313:
[----:B------:R-:W-:Y:S05]  /*0aa0*/  BSYNC.RECONVERGENT B2 ;  /* 0x0000000000027941 */ /* 0x000fea0003800200 */
.L_x_311:
[----:B------:R-:W-:Y:S05]  /*0ab0*/  BSYNC.RECONVERGENT B1 ;  /* 0x0000000000017941 */ /* 0x000fea0003800200 */
.L_x_310:
        /* <DEDUP_REMOVED lines=12> */
[----:B0-----:R-:W-:Y:S02]  /*0b80*/  HFMA2 R2, -RZ, RZ, 0, 0 ;  /* 0x00000000ff027431 */ /* 0x001fe400000001ff */
[----:B--2---:R-:W-:-:S04]  /*0b90*/  IMAD.MOV R0, RZ, RZ, -R3 ;  /* 0x000000ffff007224 */ /* 0x004fc800078e0a03 */
[----:B------:R-:W-:-:S04]  /*0ba0*/  IMAD R23, R0, R5, RZ ;  /* 0x0000000500177224 */ /* 0x000fc800078e02ff */
[----:B------:R-:W-:Y:S01]  /*0bb0*/  IMAD.HI.U32 R23, R3, R23, R2 ;  /* 0x0000001703177227 */ /* 0x000fe200078e0002 */
[----:B------:R-:W-:-:S04]  /*0bc0*/  LOP3.LUT R2, R9, 0x80, R16, 0x1e, !PT ;  /* 0x0000008009027812 */ /* 0x000fc800078e1e10 */
[----:B------:R-:W-:Y:S01]  /*0bd0*/  ISETP.GE.AND P2, PT, R2, RZ, PT ;  /* 0x000000ff0200720c */ /* 0x000fe20003f46270 */
[----:B------:R-:W-:Y:S01]  /*0be0*/  IMAD.HI.U32 R0, R23, R4, RZ ;  /* 0x0000000417007227 */ /* 0x000fe200078e00ff */
[----:B------:R-:W-:-:S03]  /*0bf0*/  MOV R23, 0x2edbe6ff ;  /* 0x2edbe6ff00177802 */ /* 0x000fc60000000f00 */
        /* <DEDUP_REMOVED lines=33> */
[----:B------:R-:W-:Y:S01]  /*0e10*/  IMAD.MOV.U32 R23, RZ, RZ, R0 ;  /* 0x000000ffff177224 */ /* 0x000fe200078e0000 */
[----:B------:R-:W-:Y:S06]  /*0e20*/  BRA `(.L_x_317) ;  /* 0x0000000000107947 */ /* 0x000fec0003800000 */
.L_x_316:
[----:B------:R-:W0:Y:S02]  /*0e30*/  MUFU.RCP R23, R2 ;  /* 0x0000000200177308 */ /* 0x000e240000001000 */
[----:B0-----:R-:W-:-:S04]  /*0e40*/  FFMA R0, R2, R23, -1 ;  /* 0xbf80000002007423 */ /* 0x001fc80000000017 */
[----:B------:R-:W-:-:S04]  /*0e50*/  FADD.FTZ R0, -R0, -RZ ;  /* 0x800000ff00007221 */ /* 0x000fc80000010100 */
[----:B------:R-:W-:-:S07]  /*0e60*/  FFMA R23, R23, R0, R23 ;  /* 0x0000000017177223 */ /* 0x000fce0000000017 */
.L_x_317:
[----:B------:R-:W-:Y:S05]  /*0e70*/  BSYNC.RECONVERGENT B2 ;  /* 0x0000000000027941 */ /* 0x000fea0003800200 */
.L_x_315:
[----:B------:R-:W-:Y:S05]  /*0e80*/  BSYNC.RECONVERGENT B1 ;  /* 0x0000000000017941 */ /* 0x000fea0003800200 */
.L_x_314:
[----:B------:R-:W0:Y:S01]  /*0e90*/  LDC R9, c[0x0][0x3ac] ;  /* 0x0000eb00ff097b82 */ /* 0x000e220000000800 */
[----:B------:R-:W-:Y:S01]  /*0ea0*/  IABS R4, R34 ;  /* 0x0000002200047213 */ /* 0x000fe20000000000 */
        /* <DEDUP_REMOVED lines=12> */
[----:B------:R-:W-:-:S04]  /*0f70*/  IMAD R25, R0, R5, RZ ;  /* 0x0000000500197224 */ /* 0x000fc800078e02ff */
[----:B------:R-:W-:Y:S01]  /*0f80*/  IMAD.HI.U32 R25, R3, R25, R2 ;  /* 0x0000001903197227 */ /* 0x000fe200078e0002 */
[----:B------:R-:W-:-:S04]  /*0f90*/  LOP3.LUT R2, R9, 0xc0, R16, 0x1e, !PT ;  /* 0x000000c009027812 */ /* 0x000fc800078e1e10 */
[----:B------:R-:W-:Y:S01]  /*0fa0*/  ISETP.GE.AND P2, PT, R2, RZ, PT ;  /* 0x000000ff0200720c */ /* 0x000fe20003f46270 */
[----:B------:R-:W-:-:S04]  /*0fb0*/  IMAD.HI.U32 R0, R25, R4, RZ ;  /* 0x0000000419007227 */ /* 0x000fc800078e00ff */
[----:B------:R-:W-:Y:S01]  /*0fc0*/  IMAD.MOV.U32 R25, RZ, RZ, 0x2edbe6ff ;  /* 0x2edbe6ffff197424 */ /* 0x000fe200078e00ff */
        /* <DEDUP_REMOVED lines=13> */
[----:B------:R-:W-:Y:S01]  /*10a0*/  ISETP.GT.U32.AND P0, PT, R5, R4, PT ;  /* 0x000000040500720c */ /* 0x000fe20003f04070 */
[----:B------:R-:W1:Y:S01]  /*10b0*/  LDC.64 R2, c[0x0][0x398] ;  /* 0x0000e600ff027b82 */ /* 0x000e620000000a00 */
[----:B------:R-:W-:-:S05]  /*10c0*/  IMAD.IADD R5, R4, 0x1, -R5 ;  /* 0x0000000104057824 */ /* 0x000fca00078e0a05 */
        /* <DEDUP_REMOVED lines=19> */
.L_x_320:
[----:B------:R-:W0:Y:S02]  /*1200*/  MUFU.RCP R25, R2 ;  /* 0x0000000200197308 */ /* 0x000e240000001000 */
[----:B0-----:R-:W-:-:S04]  /*1210*/  FFMA R0, R2, R25, -1 ;  /* 0xbf80000002007423 */ /* 0x001fc80000000019 */
[----:B------:R-:W-:-:S04]  /*1220*/  FADD.FTZ R0, -R0, -RZ ;  /* 0x800000ff00007221 */ /* 0x000fc80000010100 */
[----:B------:R-:W-:-:S07]  /*1230*/  FFMA R25, R25, R0, R25 ;  /* 0x0000000019197223 */ /* 0x000fce0000000019 */
.L_x_321:
[----:B------:R-:W-:Y:S05]  /*1240*/  BSYNC.RECONVERGENT B2 ;  /* 0x0000000000027941 */ /* 0x000fea0003800200 */
.L_x_319:
[----:B------:R-:W-:Y:S05]  /*1250*/  BSYNC.RECONVERGENT B1 ;  /* 0x0000000000017941 */ /* 0x000fea0003800200 */
.L_x_318:
        /* <DEDUP_REMOVED lines=14> */
[----:B------:R-:W-:-:S04]  /*1340*/  IMAD R27, R0, R5, RZ ;  /* 0x00000005001b7224 */ /* 0x000fc800078e02ff */
[----:B------:R-:W-:Y:S01]  /*1350*/  IMAD.HI.U32 R27, R3, R27, R2 ;  /* 0x0000001b031b7227 */ /* 0x000fe200078e0002 */
[----:B------:R-:W-:-:S04]  /*1360*/  LOP3.LUT R2, R9, 0x100, R16, 0x1e, !PT ;  /* 0x0000010009027812 */ /* 0x000fc800078e1e10 */
[----:B------:R-:W-:Y:S01]  /*1370*/  ISETP.GE.AND P2, PT, R2, RZ, PT ;  /* 0x000000ff0200720c */ /* 0x000fe20003f46270 */
[----:B------:R-:W-:-:S04]  /*1380*/  IMAD.HI.U32 R0, R27, R4, RZ ;  /* 0x000000041b007227 */ /* 0x000fc800078e00ff */
[----:B------:R-:W-:Y:S02]  /*1390*/  HFMA2 R27, -RZ, RZ, 0.10711669921875, -1791 ;  /* 0x2edbe6ffff1b7431 */ /* 0x000fe400000001ff */
        /* <DEDUP_REMOVED lines=35> */
.L_x_324:
[----:B------:R-:W0:Y:S02]  /*15d0*/  MUFU.RCP R27, R2 ;  /* 0x00000002001b7308 */ /* 0x000e240000001000 */
[----:B0-----:R-:W-:-:S04]  /*15e0*/  FFMA R0, R2, R27, -1 ;  /* 0xbf80000002007423 */ /* 0x001fc8000000001b */
[----:B------:R-:W-:-:S04]  /*15f0*/  FADD.FTZ R0, -R0, -RZ ;  /* 0x800000ff00007221 */ /* 0x000fc80000010100 */
[----:B------:R-:W-:-:S07]  /*1600*/  FFMA R27, R27, R0, R27 ;  /* 0x000000001b1b7223 */ /* 0x000fce000000001b */
.L_x_325:
[----:B------:R-:W-:Y:S05]  /*1610*/  BSYNC.RECONVERGENT B2 ;  /* 0x0000000000027941 */ /* 0x000fea0003800200 */
.L_x_323:
[----:B------:R-:W-:Y:S05]  /*1620*/  BSYNC.RECONVERGENT B1 ;  /* 0x0000000000017941 */ /* 0x000fea0003800200 */
.L_x_322:
[----:B------:R-:W0:Y:S01]  /*1630*/  LDC R9, c[0x0][0x3ac] ;  /* 0x0000eb00ff097b82 */ /* 0x000e220000000800 */
[----:B------:R-:W-:Y:S01]  /*1640*/  MOV R2, RZ ;  /* 0x000000ff00027202 */ /* 0x000fe20000000f00 */
[----:B------:R-:W1:Y:S01]  /*1650*/  LDCU UR4, c[0x0][0x3a0] ;  /* 0x00007400ff0477ac */ /* 0x000e620008000800 */
[----:B------:R-:W-:Y:S01]  /*1660*/  BSSY.RECONVERGENT B1, `(.L_x_326) ;  /* 0x000003b000017945 */ /* 0x000fe20003800200 */
[----:B------:R-:W-:Y:S02]  /*1670*/  HFMA2 R30, -RZ, RZ, 0, 0 ;  /* 0x00000000ff1e7431 */ /* 0x000fe400000001ff */
[----:B------:R-:W-:Y:S01]  /*1680*/  IMAD.MOV.U32 R29, RZ, RZ, 0x2edbe6ff ;  /* 0x2edbe6ffff1d7424 */ /* 0x000fe200078e00ff */
        /* <DEDUP_REMOVED lines=8> */
[----:B------:R-:W-:Y:S01]  /*1710*/  IMAD R7, R0, R39, RZ ;  /* 0x0000002700077224 */ /* 0x000fe200078e02ff */
[----:B------:R-:W-:-:S03]  /*1720*/  IABS R0, R36 ;  /* 0x0000002400007213 */ /* 0x000fc60000000000 */
[----:B------:R-:W-:-:S04]  /*1730*/  IMAD.HI.U32 R7, R3, R7, R2 ;  /* 0x0000000703077227 */ /* 0x000fc800078e0002 */
[----:B------:R-:W-:-:S04]  /*1740*/  IMAD.MOV.U32 R2, RZ, RZ, R0 ;  /* 0x000000ffff027224 */ /* 0x000fc800078e0000 */
        /* <DEDUP_REMOVED lines=36> */
[----:B-----5:R-:W-:Y:S05]  /*1990*/  CALL.REL.NOINC `($__internal_8_$__cuda_sm20_rcp_rn_f32_slowpath) ;  /* 0x0000001400ac7944 */ /* 0x020fea0003c00000 */
[----:B------:R-:W-:Y:S01]  /*19a0*/  IMAD.MOV.U32 R29, RZ, RZ, R0 ;  /* 0x000000ffff1d7224 */ /* 0x000fe200078e0000 */
[----:B------:R-:W-:Y:S06]  /*19b0*/  BRA `(.L_x_329) ;  /* 0x0000000000107947 */ /* 0x000fec0003800000 */
.L_x_328:
[----:B------:R-:W0:Y:S02]  /*19c0*/  MUFU.RCP R29, R4 ;  /* 0x00000004001d7308 */ /* 0x000e240000001000 */
[----:B0-----:R-:W-:-:S04]  /*19d0*/  FFMA R0, R4, R29, -1 ;  /* 0xbf80000004007423 */ /* 0x001fc8000000001d */
[----:B------:R-:W-:-:S04]  /*19e0*/  FADD.FTZ R0, -R0, -RZ ;  /* 0x800000ff00007221 */ /* 0x000fc80000010100 */
[----:B------:R-:W-:-:S07]  /*19f0*/  FFMA R29, R29, R0, R29 ;  /* 0x000000001d1d7223 */ /* 0x000fce000000001d */
.L_x_329:
[----:B------:R-:W-:Y:S05]  /*1a00*/  BSYNC.RECONVERGENT B2 ;  /* 0x0000000000027941 */ /* 0x000fea0003800200 */
.L_x_327:
[----:B------:R-:W-:Y:S05]  /*1a10*/  BSYNC.RECONVERGENT B1 ;  /* 0x0000000000017941 */ /* 0x000fea0003800200 */
.L_x_326:
[----:B------:R-:W0:Y:S01]  /*1a20*/  LDC R9, c[0x0][0x3ac] ;  /* 0x0000eb00ff097b82 */ /* 0x000e220000000800 */
[----:B------:R-:W-:Y:S01]  /*1a30*/  HFMA2 R2, -RZ, RZ, 0, 0 ;  /* 0x00000000ff027431 */ /* 0x000fe200000001ff */
[----:B------:R-:W1:Y:S01]  /*1a40*/  LDCU UR4, c[0x0][0x3a0] ;  /* 0x00007400ff0477ac */ /* 0x000e620008000800 */
[----:B------:R-:W-:Y:S01]  /*1a50*/  BSSY.RECONVERGENT B1, `(.L_x_330) ;  /* 0x000003b000017945 */ /* 0x000fe20003800200 */
[----:B------:R-:W-:Y:S01]  /*1a60*/  IMAD.MOV.U32 R40, RZ, RZ, 0x2edbe6ff ;  /* 0x2edbe6ffff287424 */ /* 0x000fe200078e00ff */
        /* <DEDUP_REMOVED lines=52> */
.L_x_332:
[----:B------:R-:W0:Y:S02]  /*1db0*/  MUFU.RCP R40, R5 ;  /* 0x0000000500287308 */ /* 0x000e240000001000 */
[----:B0-----:R-:W-:-:S04]  /*1dc0*/  FFMA R0, R5, R40, -1 ;  /* 0xbf80000005007423 */ /* 0x001fc80000000028 */
[----:B------:R-:W-:-:S04]  /*1dd0*/  FADD.FTZ R3, -R0, -RZ ;  /* 0x800000ff00037221 */ /* 0x000fc80000010100 */
[----:B------:R-:W-:-:S07]  /*1de0*/  FFMA R40, R40, R3, R40 ;  /* 0x0000000328287223 */ /* 0x000fce0000000028 */
.L_x_333:
[----:B------:R-:W-:Y:S05]  /*1df0*/  BSYNC.RECONVERGENT B2 ;  /* 0x0000000000027941 */ /* 0x000fea0003800200 */
.L_x_331:
[----:B------:R-:W-:Y:S05]  /*1e00*/  BSYNC.RECONVERGENT B1 ;  /* 0x0000000000017941 */ /* 0x000fea0003800200 */
.L_x_330:
[----:B------:R-:W0:Y:S01]  /*1e10*/  LDC R9, c[0x0][0x3ac] ;  /* 0x0000eb00ff097b82 */ /* 0x000e220000000800 */
[----:B------:R-:W-:Y:S01]  /*1e20*/  HFMA2 R2, -RZ, RZ, 0, 0 ;  /* 0x00000000ff027431 */ /* 0x000fe200000001ff */
        /* <DEDUP_REMOVED lines=53> */
[----:B------:R-:W-:Y:S05]  /*2180*/  BRA `(.L_x_337) ;  /* 0x0000000000107947 */ /* 0x000fea0003800000 */
.L_x_336:
[----:B------:R-:W0:Y:S02]  /*2190*/  MUFU.RCP R0, R5 ;  /* 0x0000000500007308 */ /* 0x000e240000001000 */
[----:B0-----:R-:W-:-:S04]  /*21a0*/  FFMA R2, R5, R0, -1 ;  /* 0xbf80000005027423 */ /* 0x001fc80000000000 */
[----:B------:R-:W-:-:S04]  /*21b0*/  FADD.FTZ R3, -R2, -RZ ;  /* 0x800000ff02037221 */ /* 0x000fc80000010100 */
[----:B------:R-:W-:-:S07]  /*21c0*/  FFMA R0, R0, R3, R0 ;  /* 0x0000000300007223 */ /* 0x000fce0000000000 */
.L_x_337:
[----:B------:R-:W-:Y:S05]  /*21d0*/  BSYNC.RECONVERGENT B2 ;  /* 0x0000000000027941 */ /* 0x000fea0003800200 */
.L_x_335:
[----:B------:R-:W-:Y:S05]  /*21e0*/  BSYNC.RECONVERGENT B1 ;  /* 0x0000000000017941 */ /* 0x000fea0003800200 */
.L_x_334:
[----:B------:R-:W0:Y:S01]  /*21f0*/  LDCU UR4, c[0x0][0x3ac] ;  /* 0x00007580ff0477ac */ /* 0x000e220008000800 */
[----:B------:R-:W-:Y:S01]  /*2200*/  IMAD.MOV.U32 R47, RZ, RZ, R11 ;  /* 0x000000ffff2f7224 */ /* 0x000fe200078e000b */
[----:B------:R-:W-:Y:S01]  /*2210*/  MOV R44, R12 ;  /* 0x0000000c002c7202 */ /* 0x000fe20000000f00 */
[----:B------:R-:W1:Y:S01]  /*2220*/  LDCU UR6, c[0x0][0x3a0] ;  /* 0x00007400ff0677ac */ /* 0x000e620008000800 */
[----:B------:R-:W2:Y:S01]  /*2230*/  LDCU UR11, c[0x0][0x3a0] ;  /* 0x00007400ff0b77ac */ /* 0x000ea20008000800 */
[----:B0-----:R-:W0:Y:S01]  /*2240*/  I2F.U32.RP R4, UR4 ;  /* 0x0000000400047d06 */ /* 0x001e220008209000 */
[----:B------:R-:W-:-:S07]  /*2250*/  LOP3.LUT R45, RZ, UR4, RZ, 0x33, !PT ;  /* 0x00000004ff2d7c12 */ /* 0x000fce000f8e33ff */
[----:B0-----:R-:W0:Y:S02]  /*2260*/  MUFU.RCP R4, R4 ;  /* 0x0000000400047308 */ /* 0x001e240000001000 */
[----:B0-----:R-:W-:-:S06]  /*2270*/  VIADD R2, R4, 0xffffffe ;  /* 0x0ffffffe04027836 */ /* 0x001fcc0000000000 */
[----:B------:R0:W3:Y:S02]  /*2280*/  F2I.FTZ.U32.TRUNC.NTZ R3, R2 ;  /* 0x0000000200037305 */ /* 0x0000e4000021f000 */
[----:B0-----:R-:W-:Y:S01]  /*2290*/  IMAD.MOV.U32 R2, RZ, RZ, RZ ;  /* 0x000000ffff027224 */ /* 0x001fe200078e00ff */
[----:B---3--:R-:W-:-:S05]  /*22a0*/  IADD3 R5, PT, PT, RZ, -R3, RZ ;  /* 0x80000003ff057210 */ /* 0x008fca0007ffe0ff */
        /* <DEDUP_REMOVED lines=21> */
[----:B------:R-:W-:-:S03]  /*2400*/  SEL R45, R45, R6, !P2 ;  /* 0x000000062d2d7207 */ /* 0x000fc60005000000 */
[----:B------:R-:W-:Y:S01]  /*2410*/  IMAD.MOV R42, RZ, RZ, -R43 ;  /* 0x000000ffff2a7224 */ /* 0x000fe200078e0a2b */
[C---:B------:R-:W-:Y:S02]  /*2420*/  IADD3 R46, PT, PT, -R45.reuse, RZ, RZ ;  /* 0x000000ff2d2e7210 */ /* 0x040fe40007ffe1ff */
[----:B-1----:R-:W-:Y:S01]  /*2430*/  ISETP.GE.AND P0, PT, R45, UR6, PT ;  /* 0x000000062d007c0c */ /* 0x002fe2000bf06270 */
[----:B------:R-:W-:Y:S02]  /*2440*/  IMAD R42, R42, UR4, R3 ;  /* 0x000000042a2a7c24 */ /* 0x000fe4000f8e0203 */
[----:B------:R-:W-:Y:S01]  /*2450*/  IMAD R46, R46, UR4, R17 ;  /* 0x000000042e2e7c24 */ /* 0x000fe2000f8e0211 */
[----:B--2---:R-:W-:-:S09]  /*2460*/  UMOV UR4, URZ ;  /* 0x000000ff00047c82 */ /* 0x004fd20008000000 */
.L_x_338:
[----:B------:R-:W-:Y:S01]  /*2470*/  ISETP.GE.AND P1, PT, R43, UR11, PT ;  /* 0x0000000b2b007c0c */ /* 0x000fe2000bf26270 */
[----:B------:R-:W0:Y:S01]  /*2480*/  @!P0 LDC.64 R4, c[0x0][0x3a8] ;  /* 0x0000ea00ff048b82 */ /* 0x000e220000000a00 */
[----:B------:R-:W-:Y:S01]  /*2490*/  UIMAD UR6, UR10, 0x24, UR4 ;  /* 0x000000240a0678a4 */ /* 0x000fe2000f8e0204 */
[----:B------:R-:W-:-:S06]  /*24a0*/  HFMA2 R53, -RZ, RZ, 0, 0 ;  /* 0x00000000ff357431 */ /* 0x000fcc00000001ff */
[----:B------:R-:W1:Y:S08]  /*24b0*/  @!P0 LDC.64 R8, c[0x0][0x388] ;  /* 0x0000e200ff088b82 */ /* 0x000e700000000a00 */
[----:B------:R-:W2:Y:S08]  /*24c0*/  @!P1 LDC.64 R6, c[0x0][0x3a8] ;  /* 0x0000ea00ff069b82 */ /* 0x000eb00000000a00 */
[----:B------:R-:W3:Y:S01]  /*24d0*/  @!P1 LDC.64 R2, c[0x0][0x388] ;  /* 0x0000e200ff029b82 */ /* 0x000ee20000000a00 */
[----:B0-----:R-:W-:-:S04]  /*24e0*/  @!P0 IMAD R4, R45, R4, UR6 ;  /* 0x000000062d048e24 */ /* 0x001fc8000f8e0204 */
[----:B------:R-:W-:-:S04]  /*24f0*/  @!P0 IMAD R5, R4, R5, R46 ;  /* 0x0000000504058224 */ /* 0x000fc800078e022e */
[----:B-1----:R-:W-:-:S04]  /*2500*/  @!P0 IMAD.WIDE R8, R5, 0x4, R8 ;  /* 0x0000000405088825 */ /* 0x002fc800078e0208 */
[----:B--2---:R-:W-:-:S04]  /*2510*/  @!P1 IMAD R6, R43, R6, UR6 ;  /* 0x000000062b069e24 */ /* 0x004fc8000f8e0206 */
[----:B------:R-:W-:Y:S02]  /*2520*/  @!P1 IMAD R49, R6, R7, R42 ;  /* 0x0000000706319224 */ /* 0x000fe400078e022a */
[----:B------:R-:W-:Y:S01]  /*2530*/  IMAD.MOV.U32 R7, RZ, RZ, RZ ;  /* 0x000000ffff077224 */ /* 0x000fe200078e00ff */
[----:B------:R0:W-:Y:S01]  /*2540*/  LDS R6, [R47] ;  /* 0x000000002f067984 */ /* 0x0001e20000000800 */
[----:B---3--:R-:W-:-:S04]  /*2550*/  @!P1 IMAD.WIDE R2, R49, 0x4, R2 ;  /* 0x0000000431029825 */ /* 0x008fc800078e0202 */
[----:B------:R-:W2:Y:S04]  /*2560*/  @!P0 LDG.E.CONSTANT R7, desc[UR8][R8.64] ;  /* 0x0000000808078981 */ /* 0x000ea8000c1e9900 */
[----:B------:R-:W3:Y:S01]  /*2570*/  @!P1 LDG.E.CONSTANT R53, desc[UR8][R2.64] ;  /* 0x0000000802359981 */ /* 0x000ee2000c1e9900 */
[----:B------:R-:W-:Y:S01]  /*2580*/  UIADD3 UR4, UPT, UPT, UR4, 0x1, URZ ;  /* 0x0000000104047890 */ /* 0x000fe2000fffe0ff */
[----:B0-----:R-:W-:-:S03]  /*2590*/  VIADD R47, R47, 0x4 ;  /* 0x000000042f2f7836 */ /* 0x001fc60000000000 */
[----:B------:R-:W-:Y:S01]  /*25a0*/  UISETP.NE.AND UP0, UPT, UR4, 0x24, UPT ;  /* 0x000000240400788c */ /* 0x000fe2000bf05270 */
[----:B--2---:R-:W-:Y:S04]  /*25b0*/  STS [R14+UR5], R7 ;  /* 0x000000070e007988 */ /* 0x004fe80008000805 */
[----:B---3--:R-:W-:Y:S01]  /*25c0*/  STS [R14+UR5+0x400], R53 ;  /* 0x000400350e007988 */ /* 0x008fe20008000805 */
[----:B------:R-:W-:Y:S06]  /*25d0*/  BAR.SYNC.DEFER_BLOCKING 0x0 ;  /* 0x0000000000007b1d */ /* 0x000fec0000010000 */
[----:B------:R-:W0:Y:S04]  /*25e0*/  LDS R51, [R18+UR5] ;  /* 0x0000000512337984 */ /* 0x000e280008000800 */
[----:B------:R-:W1:Y:S04]  /*25f0*/  LDS R49, [R18+UR5+0x100] ;  /* 0x0001000512317984 */ /* 0x000e680008000800 */
[----:B------:R-:W2:Y:S04]  /*2600*/  LDS R5, [R18+UR5+0x200] ;  /* 0x0002000512057984 */ /* 0x000ea80008000800 */
[----:B------:R-:W-:Y:S04]  /*2610*/  LDS R9, [R18+UR5+0x300] ;  /* 0x0003000512097984 */ /* 0x000fe80008000800 */
[----:B------:R-:W-:Y:S04]  /*2620*/  LDS R3, [R18+UR5+0x400] ;  /* 0x0004000512037984 */ /* 0x000fe80008000800 */
[----:B------:R-:W3:Y:S04]  /*2630*/  LDS R2, [R18+UR5+0x600] ;  /* 0x0006000512027984 */ /* 0x000ee80008000800 */
[----:B------:R-:W4:Y:S01]  /*2640*/  LDS R7, [R18+UR5+0x500] ;  /* 0x0005000512077984 */ /* 0x000f220008000800 */
[----:B0-----:R-:W-:-:S04]  /*2650*/  FADD R4, R6, -R51 ;  /* 0x8000003306047221 */ /* 0x001fc80000000000 */
[----:B------:R-:W-:Y:S01]  /*2660*/  FMUL R48, |R4|, R19 ;  /* 0x0000001304307220 */ /* 0x000fe20000400200 */
[C---:B-1----:R-:W-:Y:S01]  /*2670*/  FADD R4, R6.reuse, -R49 ;  /* 0x8000003106047221 */ /* 0x042fe20000000000 */
[----:B--2---:R-:W-:-:S03]  /*2680*/  FADD R52, R6, -R5 ;  /* 0x8000000506347221 */ /* 0x004fc60000000000 */
[----:B------:R-:W-:Y:S01]  /*2690*/  FSETP.GEU.AND P1, PT, |R48|, 1.175494350822287508e-38, PT ;  /* 0x008000003000780b */ /* 0x000fe20003f2e200 */
[----:B------:R-:W-:Y:S02]  /*26a0*/  FMUL R50, |R4|, R21 ;  /* 0x0000001504327220 */ /* 0x000fe40000400200 */
[----:B------:R-:W0:Y:S01]  /*26b0*/  LDS R4, [R18+UR5+0x700] ;  /* 0x0007000512047984 */ /* 0x000e220008000800 */
[----:B------:R-:W-:Y:S02]  /*26c0*/  FMUL R54, |R52|, R23 ;  /* 0x0000001734367220 */ /* 0x000fe40000400200 */
[----:B------:R-:W-:-:S03]  /*26d0*/  FSETP.GEU.AND P2, PT, |R50|, 1.175494350822287508e-38, PT ;  /* 0x008000003200780b */ /* 0x000fc60003f4e200 */
[----:B------:R-:W-:Y:S01]  /*26e0*/  FSETP.GEU.AND P3, PT, |R54|, 1.175494350822287508e-38, PT ;  /* 0x008000003600780b */ /* 0x000fe20003f6e200 */
[----:B---3--:R-:W-:-:S03]  /*26f0*/  FADD R57, R6, -R2 ;  /* 0x8000000206397221 */ /* 0x008fc60000000000 */
[----:B------:R-:W-:Y:S01]  /*2700*/  @!P1 FMUL R48, R48, 16777216 ;  /* 0x4b80000030309820 */ /* 0x000fe20000400000 */
[----:B----4-:R-:W-:Y:S01]  /*2710*/  FADD R56, R6, -R7 ;  /* 0x8000000706387221 */ /* 0x010fe20000000000 */
[----:B------:R-:W-:Y:S02]  /*2720*/  FMUL R59, |R57|, R40 ;  /* 0x00000028393b7220 */ /* 0x000fe40000400200 */
[----:B------:R1:W2:Y:S02]  /*2730*/  MUFU.LG2 R8, R48 ;  /* 0x0000003000087308 */ /* 0x0002a40000000c00 */
[----:B------:R-:W-:Y:S01]  /*2740*/  @!P2 FMUL R50, R50, 16777216 ;  /* 0x4b8000003232a820 */ /* 0x000fe20000400000 */
[----:B------:R-:W-:Y:S02]  /*2750*/  FMUL R58, |R56|, R29 ;  /* 0x0000001d383a7220 */ /* 0x000fe40000400200 */
[----:B------:R-:W-:-:S03]  /*2760*/  @!P3 FMUL R54, R54, 16777216 ;  /* 0x4b8000003636b820 */ /* 0x000fc60000400000 */
[----:B------:R-:W-:Y:S01]  /*2770*/  FSETP.GEU.AND P4, PT, |R58|, 1.175494350822287508e-38, PT ;  /* 0x008000003a00780b */ /* 0x000fe20003f8e200 */
[----:B-1----:R-:W-:-:S04]  /*2780*/  FADD R48, R6, -R3 ;  /* 0x8000000306307221 */ /* 0x002fc80000000000 */
[----:B------:R-:W-:Y:S02]  /*2790*/  FMUL R55, |R48|, R27 ;  /* 0x0000001b30377220 */ /* 0x000fe40000400200 */
[----:B------:R-:W1:Y:S01]  /*27a0*/  MUFU.LG2 R48, R54 ;  /* 0x0000003600307308 */ /* 0x000e620000000c00 */
[----:B--2---:R-:W-:Y:S02]  /*27b0*/  @!P1 FADD R8, R8, -24 ;  /* 0xc1c0000008089421 */ /* 0x004fe40000000000 */
[----:B------:R-:W-:Y:S02]  /*27c0*/  FSETP.GEU.AND P1, PT, |R55|, 1.175494350822287508e-38, PT ;  /* 0x008000003700780b */ /* 0x000fe40003f2e200 */
[----:B------:R-:W-:Y:S01]  /*27d0*/  FMUL R53, R15, R8 ;  /* 0x000000080f357220 */ /* 0x000fe20000400000 */
[----:B------:R-:W-:Y:S01]  /*27e0*/  FADD R8, R6, -R9 ;  /* 0x8000000906087221 */ /* 0x000fe20000000000 */
[----:B------:R-:W-:-:S03]  /*27f0*/  @!P4 FMUL R58, R58, 16777216 ;  /* 0x4b8000003a3ac820 */ /* 0x000fc60000400000 */
[----:B------:R-:W-:Y:S01]  /*2800*/  FSETP.GEU.AND P5, PT, R53, -126, PT ;  /* 0xc2fc00003500780b */ /* 0x000fe20003fae000 */
[----:B------:R-:W-:Y:S01]  /*2810*/  FMUL R52, |R8|, R25 ;  /* 0x0000001908347220 */ /* 0x000fe20000400200 */
[----:B0-----:R-:W-:Y:S01]  /*2820*/  FADD R57, R6, -R4 ;  /* 0x8000000406397221 */ /* 0x001fe20000000000 */
[----:B------:R-:W0:Y:S03]  /*2830*/  MUFU.LG2 R8, R50 ;  /* 0x0000003200087308 */ /* 0x000e260000000c00 */
[----:B------:R-:W-:Y:S01]  /*2840*/  @!P1 FMUL R55, R55, 16777216 ;  /* 0x4b80000037379820 */ /* 0x000fe20000400000 */
[----:B------:R-:W-:Y:S01]  /*2850*/  FSETP.GEU.AND P6, PT, |R52|, 1.175494350822287508e-38, PT ;  /* 0x008000003400780b */ /* 0x000fe20003fce200 */
[----:B------:R-:W-:Y:S01]  /*2860*/  FMUL R60, |R57|, R0 ;  /* 0x00000000393c7220 */ /* 0x000fe20000400200 */
[----:B-1----:R-:W-:Y:S02]  /*2870*/  @!P3 FADD R48, R48, -24 ;  /* 0xc1c000003030b421 */ /* 0x002fe40000000000 */
[----:B------:R-:W1:Y:S02]  /*2880*/  MUFU.LG2 R54, R55 ;  /* 0x0000003700367308 */ /* 0x000e640000000c00 */
[----:B------:R-:W-:Y:S01]  /*2890*/  FMUL R56, R15, R48 ;  /* 0x000000300f387220 */ /* 0x000fe20000400000 */
[----:B------:R-:W-:-:S06]  /*28a0*/  @!P5 FMUL R53, R53, 0.5 ;  /* 0x3f0000003535d820 */ /* 0x000fcc0000400000 */
[----:B------:R-:W2:Y:S01]  /*28b0*/  MUFU.EX2 R53, R53 ;  /* 0x0000003500357308 */ /* 0x000ea20000000800 */
[----:B0-----:R-:W-:Y:S01]  /*28c0*/  @!P2 FADD R8, R8, -24 ;  /* 0xc1c000000808a421 */ /* 0x001fe20000000000 */
[----:B------:R-:W-:Y:S01]  /*28d0*/  @!P6 FMUL R52, R52, 16777216 ;  /* 0x4b8000003434e820 */ /* 0x000fe20000400000 */
[----:B------:R-:W-:Y:S02]  /*28e0*/  FSETP.GEU.AND P2, PT, |R60|, 1.175494350822287508e-38, PT ;  /* 0x008000003c00780b */ /* 0x000fe40003f4e200 */
[----:B------:R-:W-:-:S03]  /*28f0*/  FMUL R57, R15, R8 ;  /* 0x000000080f397220 */ /* 0x000fc60000400000 */
[----:B------:R-:W0:Y:S01]  /*2900*/  MUFU.LG2 R52, R52 ;  /* 0x0000003400347308 */ /* 0x000e220000000c00 */
[----:B-1----:R-:W-:Y:S01]  /*2910*/  @!P1 FADD R54, R54, -24 ;  /* 0xc1c0000036369421 */ /* 0x002fe20000000000 */
[----:B------:R-:W-:Y:S02]  /*2920*/  FSETP.GEU.AND P3, PT, R57, -126, PT ;  /* 0xc2fc00003900780b */ /* 0x000fe40003f6e000 */
[----:B------:R-:W-:Y:S01]  /*2930*/  FSETP.GEU.AND P1, PT, R56, -126, PT ;  /* 0xc2fc00003800780b */ /* 0x000fe20003f2e000 */
[----:B------:R-:W-:-:S03]  /*2940*/  FMUL R55, R15, R54 ;  /* 0x000000360f377220 */ /* 0x000fc60000400000 */
[----:B------:R-:W1:Y:S01]  /*2950*/  MUFU.LG2 R50, R58 ;  /* 0x0000003a00327308 */ /* 0x000e620000000c00 */
[----:B--2---:R-:W-:Y:S01]  /*2960*/  @!P5 FMUL R53, R53, R53 ;  /* 0x000000353535d220 */ /* 0x004fe20000400000 */
[----:B------:R-:W-:Y:S01]  /*2970*/  FSETP.GEU.AND P5, PT, |R59|, 1.175494350822287508e-38, PT ;  /* 0x008000003b00780b */ /* 0x000fe20003fae200 */
[----:B------:R-:W-:Y:S02]  /*2980*/  @!P2 FMUL R60, R60, 16777216 ;  /* 0x4b8000003c3ca820 */ /* 0x000fe40000400000 */
[----:B-----5:R-:W-:Y:S02]  /*2990*/  FMUL R53, R53, R20 ;  /* 0x0000001435357220 */ /* 0x020fe40000400000 */
[----:B------:R-:W-:Y:S01]  /*29a0*/  @!P3 FMUL R57, R57, 0.5 ;  /* 0x3f0000003939b820 */ /* 0x000fe20000400000 */
[----:B------:R-:W2:Y:S01]  /*29b0*/  MUFU.LG2 R48, R60 ;  /* 0x0000003c00307308 */ /* 0x000ea20000000c00 */
[----:B0-----:R-:W-:Y:S01]  /*29c0*/  @!P6 FADD R52, R52, -24 ;  /* 0xc1c000003434e421 */ /* 0x001fe20000000000 */
[----:B------:R-:W-:Y:S01]  /*29d0*/  FSETP.GT.AND P6, PT, R6, R51, PT ;  /* 0x000000330600720b */ /* 0x000fe20003fc4000 */
[----:B------:R-:W-:-:S02]  /*29e0*/  @!P1 FMUL R56, R56, 0.5 ;  /* 0x3f00000038389820 */ /* 0x000fc40000400000 */
[----:B------:R-:W-:Y:S01]  /*29f0*/  FMUL R52, R15, R52 ;  /* 0x000000340f347220 */ /* 0x000fe20000400000 */
[----:B------:R-:W-:Y:S01]  /*2a00*/  FSEL R54, R53, -R53, P6 ;  /* 0x8000003535367208 */ /* 0x000fe20003000000 */
[----:B------:R-:W-:Y:S01]  /*2a10*/  @!P5 FMUL R59, R59, 16777216 ;  /* 0x4b8000003b3bd820 */ /* 0x000fe20000400000 */
[----:B------:R-:W0:Y:S01]  /*2a20*/  MUFU.EX2 R51, R57 ;  /* 0x0000003900337308 */ /* 0x000e220000000800 */
[----:B-1----:R-:W-:Y:S01]  /*2a30*/  @!P4 FADD R50, R50, -24 ;  /* 0xc1c000003232c421 */ /* 0x002fe20000000000 */
[----:B------:R-:W-:Y:S01]  /*2a40*/  FSETP.GEU.AND P4, PT, R52, -126, PT ;  /* 0xc2fc00003400780b */ /* 0x000fe20003f8e000 */
[----:B------:R-:W-:Y:S01]  /*2a50*/  FADD R54, RZ, R54 ;  /* 0x00000036ff367221 */ /* 0x000fe20000000000 */
[----:B------:R-:W-:Y:S01]  /*2a60*/  FSETP.GEU.AND P6, PT, R55, -126, PT ;  /* 0xc2fc00003700780b */ /* 0x000fe20003fce000 */
[----:B------:R-:W-:-:S03]  /*2a70*/  FMUL R50, R15, R50 ;  /* 0x000000320f327220 */ /* 0x000fc60000400000 */
[----:B------:R-:W1:Y:S01]  /*2a80*/  MUFU.LG2 R8, R59 ;  /* 0x0000003b00087308 */ /* 0x000e620000000c00 */
[----:B--2---:R-:W-:-:S04]  /*2a90*/  @!P2 FADD R48, R48, -24 ;  /* 0xc1c000003030a421 */ /* 0x004fc80000000000 */
[----:B------:R-:W-:Y:S02]  /*2aa0*/  FMUL R48, R15, R48 ;  /* 0x000000300f307220 */ /* 0x000fe40000400000 */
[----:B------:R-:W-:Y:S01]  /*2ab0*/  @!P4 FMUL R52, R52, 0.5 ;  /* 0x3f0000003434c820 */ /* 0x000fe20000400000 */
[----:B------:R-:W2:Y:S01]  /*2ac0*/  MUFU.EX2 R53, R56 ;  /* 0x0000003800357308 */ /* 0x000ea20000000800 */
[----:B0-----:R-:W-:Y:S01]  /*2ad0*/  @!P3 FMUL R51, R51, R51 ;  /* 0x000000333333b220 */ /* 0x001fe20000400000 */
[----:B------:R-:W-:Y:S01]  /*2ae0*/  FSETP.GT.AND P3, PT, R6, R49, PT ;  /* 0x000000310600720b */ /* 0x000fe20003f64000 */
[----:B------:R-:W-:Y:S02]  /*2af0*/  @!P6 FMUL R55, R55, 0.5 ;  /* 0x3f0000003737e820 */ /* 0x000fe40000400000 */
[----:B------:R-:W-:-:S03]  /*2b00*/  FMUL R51, R51, R22 ;  /* 0x0000001633337220 */ /* 0x000fc60000400000 */
[----:B------:R-:W0:Y:S01]  /*2b10*/  MUFU.EX2 R49, R52 ;  /* 0x0000003400317308 */ /* 0x000e220000000800 */
[----:B-1----:R-:W-:Y:S01]  /*2b20*/  @!P5 FADD R8, R8, -24 ;  /* 0xc1c000000808d421 */ /* 0x002fe20000000000 */
[----:B------:R-:W-:Y:S02]  /*2b30*/  FSETP.GEU.AND P5, PT, R50, -126, PT ;  /* 0xc2fc00003200780b */ /* 0x000fe40003fae000 */
[----:B------:R-:W-:Y:S01]  /*2b40*/  FSEL R57, R51, -R51, P3 ;  /* 0x8000003333397208 */ /* 0x000fe20001800000 */
[----:B------:R-:W-:Y:S01]  /*2b50*/  FMUL R8, R15, R8 ;  /* 0x000000080f087220 */ /* 0x000fe20000400000 */
[----:B------:R-:W-:Y:S02]  /*2b60*/  FSETP.GEU.AND P3, PT, R48, -126, PT ;  /* 0xc2fc00003000780b */ /* 0x000fe40003f6e000 */
[----:B------:R-:W1:Y:S01]  /*2b70*/  MUFU.EX2 R55, R55 ;  /* 0x0000003700377308 */ /* 0x000e620000000800 */
[----:B--2---:R-:W-:Y:S01]  /*2b80*/  @!P1 FMUL R53, R53, R53 ;  /* 0x0000003535359220 */ /* 0x004fe20000400000 */
[----:B------:R-:W-:Y:S01]  /*2b90*/  FSETP.GEU.AND P2, PT, R8, -126, PT ;  /* 0xc2fc00000800780b */ /* 0x000fe20003f4e000 */
[----:B------:R-:W-:Y:S01]  /*2ba0*/  FADD R54, R54, R57 ;  /* 0x0000003936367221 */ /* 0x000fe20000000000 */
[----:B------:R-:W-:Y:S01]  /*2bb0*/  FSETP.GT.AND P1, PT, R6, R5, PT ;  /* 0x000000050600720b */ /* 0x000fe20003f24000 */
[----:B------:R-:W-:-:S02]  /*2bc0*/  FMUL R53, R53, R24 ;  /* 0x0000001835357220 */ /* 0x000fc40000400000 */
[----:B------:R-:W-:Y:S01]  /*2bd0*/  @!P5 FMUL R50, R50, 0.5 ;  /* 0x3f0000003232d820 */ /* 0x000fe20000400000 */
[----:B0-----:R-:W-:Y:S01]  /*2be0*/  @!P4 FMUL R49, R49, R49 ;  /* 0x000000313131c220 */ /* 0x001fe20000400000 */
[----:B------:R-:W-:Y:S02]  /*2bf0*/  FSETP.GT.AND P4, PT, R6, R9, PT ;  /* 0x000000090600720b */ /* 0x000fe40003f84000 */
[----:B------:R0:W2:Y:S01]  /*2c00*/  MUFU.EX2 R51, R50 ;  /* 0x0000003200337308 */ /* 0x0000a20000000800 */
[----:B------:R-:W-:Y:S01]  /*2c10*/  @!P3 FMUL R48, R48, 0.5 ;  /* 0x3f0000003030b820 */ /* 0x000fe20000400000 */
[----:B------:R-:W-:Y:S01]  /*2c20*/  FMUL R49, R49, R26 ;  /* 0x0000001a31317220 */ /* 0x000fe20000400000 */
[----:B------:R-:W-:Y:S01]  /*2c30*/  FSEL R53, R53, -R53, P1 ;  /* 0x8000003535357208 */ /* 0x000fe20000800000 */
[----:B------:R-:W-:Y:S01]  /*2c40*/  @!P2 FMUL R8, R8, 0.5 ;  /* 0x3f0000000808a820 */ /* 0x000fe20000400000 */
[----:B------:R-:W-:Y:S01]  /*2c50*/  FSETP.GT.AND P1, PT, R6, R3, PT ;  /* 0x000000030600720b */ /* 0x000fe20003f24000 */
[----:B-1----:R-:W-:-:S02]  /*2c60*/  @!P6 FMUL R55, R55, R55 ;  /* 0x000000373737e220 */ /* 0x002fc40000400000 */
[----:B------:R-:W1:Y:S01]  /*2c70*/  MUFU.EX2 R48, R48 ;  /* 0x0000003000307308 */ /* 0x000e620000000800 */
[----:B0-----:R-:W-:Y:S01]  /*2c80*/  FSEL R50, R49, -R49, P4 ;  /* 0x8000003131327208 */ /* 0x001fe20002000000 */
[----:B------:R-:W-:Y:S01]  /*2c90*/  FMUL R55, R55, R28 ;  /* 0x0000001c37377220 */ /* 0x000fe20000400000 */
[----:B------:R-:W-:Y:S01]  /*2ca0*/  FADD R53, R54, R53 ;  /* 0x0000003536357221 */ /* 0x000fe20000000000 */
[----:B------:R-:W-:-:S03]  /*2cb0*/  FSETP.GT.AND P4, PT, R6, R7, PT ;  /* 0x000000070600720b */ /* 0x000fc60003f84000 */
[----:B------:R-:W-:Y:S01]  /*2cc0*/  FSEL R55, R55, -R55, P1 ;  /* 0x8000003737377208 */ /* 0x000fe20000800000 */
[----:B------:R-:W0:Y:S01]  /*2cd0*/  MUFU.EX2 R8, R8 ;  /* 0x0000000800087308 */ /* 0x000e220000000800 */
[----:B--2---:R-:W-:Y:S01]  /*2ce0*/  @!P5 FMUL R51, R51, R51 ;  /* 0x000000333333d220 */ /* 0x004fe20000400000 */
[----:B------:R-:W-:Y:S01]  /*2cf0*/  FADD R50, R53, R50 ;  /* 0x0000003235327221 */ /* 0x000fe20000000000 */
[----:B------:R-:W-:Y:S02]  /*2d00*/  FSETP.GT.AND P1, PT, R6, R2, PT ;  /* 0x000000020600720b */ /* 0x000fe40003f24000 */
[----:B------:R-:W-:Y:S01]  /*2d10*/  FMUL R51, R51, R30 ;  /* 0x0000001e33337220 */ /* 0x000fe20000400000 */
[----:B------:R-:W-:Y:S01]  /*2d20*/  FADD R50, R50, R55 ;  /* 0x0000003732327221 */ /* 0x000fe20000000000 */
[----:B-1----:R-:W-:-:S03]  /*2d30*/  @!P3 FMUL R48, R48, R48 ;  /* 0x000000303030b220 */ /* 0x002fc60000400000 */
[----:B------:R-:W-:Y:S01]  /*2d40*/  FSEL R51, R51, -R51, P4 ;  /* 0x8000003333337208 */ /* 0x000fe20002000000 */
[----:B------:R-:W-:-:S04]  /*2d50*/  FMUL R48, R48, R41 ;  /* 0x0000002930307220 */ /* 0x000fc80000400000 */
[----:B------:R-:W-:Y:S01]  /*2d60*/  FADD R50, R50, R51 ;  /* 0x0000003332327221 */ /* 0x000fe20000000000 */
[----:B0-----:R-:W-:Y:S01]  /*2d70*/  @!P2 FMUL R8, R8, R8 ;  /* 0x000000080808a220 */ /* 0x001fe20000400000 */
[----:B------:R-:W-:-:S03]  /*2d80*/  FSETP.GT.AND P2, PT, R6, R4, PT ;  /* 0x000000040600720b */ /* 0x000fc60003f44000 */
[----:B------:R-:W-:Y:S01]  /*2d90*/  FMUL R8, R8, R39 ;  /* 0x0000002708087220 */ /* 0x000fe20000400000 */
[----:B------:R-:W-:Y:S02]  /*2da0*/  FSEL R48, R48, -R48, P2 ;  /* 0x8000003030307208 */ /* 0x000fe40001000000 */
[C---:B------:R-:W-:Y:S02]  /*2db0*/  ISETP.NE.AND P2, PT, R31.reuse, 0x20, PT ;  /* 0x000000201f00780c */ /* 0x040fe40003f45270 */
[----:B------:R-:W-:Y:S02]  /*2dc0*/  FSEL R3, R8, -R8, P1 ;  /* 0x8000000808037208 */ /* 0x000fe40000800000 */
[----:B------:R-:W-:-:S03]  /*2dd0*/  ISETP.NE.AND P1, PT, R31, RZ, PT ;  /* 0x000000ff1f00720c */ /* 0x000fc60003f25270 */
        /* <DEDUP_REMOVED lines=12> */
[----:B------:R-:W-:Y:S01]  /*2ea0*/  @!P1 STS [R44], R9 ;  /* 0x000000092c009388 */ /* 0x000fe20000000800 */
[----:B------:R-:W-:Y:S06]  /*2eb0*/  BAR.SYNC.DEFER_BLOCKING 0x0 ;  /* 0x0000000000007b1d */ /* 0x000fec0000010000 */
[----:B------:R-:W0:Y:S02]  /*2ec0*/  @!P2 LDS R2, [R44] ;  /* 0x000000002c02a984 */ /* 0x000e240000000800 */
[----:B0-----:R-:W-:-:S05]  /*2ed0*/  @!P2 FADD R3, R9, R2 ;  /* 0x000000020903a221 */ /* 0x001fca0000000000 */
[----:B------:R0:W-:Y:S02]  /*2ee0*/  @!P2 STS [R44], R3 ;  /* 0x000000032c00a388 */ /* 0x0001e40000000800 */
[----:B0-----:R-:W-:Y:S01]  /*2ef0*/  IADD3 R44, PT, PT, R44, 0x4, RZ ;  /* 0x000000042c2c7810 */ /* 0x001fe20007ffe0ff */
[----:B------:R-:W-:Y:S06]  /*2f00*/  BRA.U UP0, `(.L_x_338) ;  /* 0xfffffff500587547 */ /* 0x000fec000b83ffff */
[----:B------:R-:W-:Y:S01]  /*2f10*/  BAR.SYNC.DEFER_BLOCKING 0x0 ;  /* 0x0000000000007b1d */ /* 0x000fe20000010000 */
[----:B------:R-:W-:-:S05]  /*2f20*/  ISETP.GT.U32.AND P0, PT, R10, 0x8f, PT ;  /* 0x0000008f0a00780c */ /* 0x000fca0003f04070 */
[----:B------:R-:W-:Y:S08]  /*2f30*/  BSSY.RECONVERGENT B0, `(.L_x_339) ;  /* 0x000000d000007945 */ /* 0x000ff00003800200 */
[----:B------:R-:W-:Y:S05]  /*2f40*/  @P0 BRA `(.L_x_340) ;  /* 0x00000000002c0947 */ /* 0x000fea0003800000 */
[----:B------:R-:W0:Y:S01]  /*2f50*/  S2UR UR6, SR_CgaCtaId ;  /* 0x00000000000679c3 */ /* 0x000e220000008800 */
[----:B------:R-:W-:Y:S01]  /*2f60*/  UMOV UR4, 0x400 ;  /* 0x0000040000047882 */ /* 0x000fe20000000000 */
[----:B------:R-:W-:Y:S01]  /*2f70*/  VIADD R13, R13, UR7 ;  /* 0x000000070d0d7c36 */ /* 0x000fe20008000000 */
[----:B------:R-:W-:-:S03]  /*2f80*/  UIADD3 UR4, UPT, UPT, UR4, 0x240, URZ ;  /* 0x0000024004047890 */ /* 0x000fc6000fffe0ff */
[----:B------:R-:W-:Y:S02]  /*2f90*/  IMAD R13, R13, 0x24, R10 ;  /* 0x000000240d0d7824 */ /* 0x000fe400078e020a */
[----:B------:R-:W1:Y:S01]  /*2fa0*/  LDC.64 R2, c[0x0][0x3b0] ;  /* 0x0000ec00ff027b82 */ /* 0x000e620000000a00 */
[----:B0-----:R-:W-:-:S06]  /*2fb0*/  ULEA UR4, UR6, UR4, 0x18 ;  /* 0x0000000406047291 */ /* 0x001fcc000f8ec0ff */
[----:B------:R-:W-:Y:S01]  /*2fc0*/  LEA R0, R10, UR4, 0x2 ;  /* 0x000000040a007c11 */ /* 0x000fe2000f8e10ff */
[----:B-1----:R-:W-:-:S04]  /*2fd0*/  IMAD.WIDE.U32 R2, R13, 0x4, R2 ;  /* 0x000000040d027825 */ /* 0x002fc800078e0002 */
[----:B------:R-:W0:Y:S04]  /*2fe0*/  LDS R5, [R0] ;  /* 0x0000000000057984 */ /* 0x000e280000000800 */
[----:B0-----:R0:W-:Y:S02]  /*2ff0*/  REDG.E.ADD.F32.FTZ.RN.STRONG.GPU desc[UR8][R2.64], R5 ;  /* 0x00000005020079a6 */ /* 0x0011e4000c12f308 */
.L_x_340:
[----:B------:R-:W-:Y:S05]  /*3000*/  BSYNC.RECONVERGENT B0 ;  /* 0x0000000000007941 */ /* 0x000fea0003800200 */
.L_x_339:
[----:B------:R-:W-:Y:S01]  /*3010*/  HFMA2 R13, -RZ, RZ, 0, 2.384185791015625e-07 ;  /* 0x00000004ff0d7431 */ /* 0x000fe200000001ff */
[----:B------:R-:W-:Y:S01]  /*3020*/  UPLOP3.LUT UP0, UPT, UPT, UPT, UPT, 0x40, 0x4 ;  /* 0x000000000004789c */ /* 0x000fe20003f0e870 */
[----:B------:R-:W-:Y:S10]  /*3030*/  BRA.U UP1, `(.L_x_341) ;  /* 0xffffffd1017c7547 */ /* 0x000ff4000b83ffff */
[----:B------:R-:W-:Y:S05]  /*3040*/  EXIT ;  /* 0x000000000000794d */ /* 0x000fea0003800000 */
        .weak           $__internal_8_$__cuda_sm20_rcp_rn_f32_slowpath
        .type           $__internal_8_$__cuda_sm20_rcp_rn_f32_slowpath,@function
        .size           $__internal_8_$__cuda_sm20_rcp_rn_f32_slowpath,(.L_x_3835 - $__internal_8_$__cuda_sm20_rcp_rn_f32_slowpath)
$__internal_8_$__cuda_sm20_rcp_rn_f32_slowpath:
[----:B------:R-:W-:Y:S01]  /*3050*/  IMAD.SHL.U32 R0, R2, 0x2, RZ ;  /* 0x0000000202007824 */ /* 0x000fe200078e00ff */
[----:B------:R-:W-:Y:S04]  /*3060*/  BSSY.RECONVERGENT B0, `(.L_x_342) ;  /* 0x0000030000007945 */ /* 0x000fe80003800200 */
        /* <DEDUP_REMOVED lines=13> */
.L_x_343:
[----:B------:R-:W-:-:S05]  /*3140*/  VIADD R9, R7, 0xffffff03 ;  /* 0xffffff0307097836 */ /* 0x000fca0000000000 */
[----:B------:R-:W-:-:S13]  /*3150*/  ISETP.GT.U32.AND P0, PT, R9, 0x1, PT ;  /* 0x000000010900780c */ /* 0x000fda0003f04070 */
[----:B------:R-:W-:Y:S05]  /*3160*/  @P0 BRA `(.L_x_345) ;  /* 0x0000000000780947 */ /* 0x000fea0003800000 */
[----:B------:R-:W-:Y:S02]  /*3170*/  LOP3.LUT R0, R2, 0x7fffff, RZ, 0xc0, !PT ;  /* 0x007fffff02007812 */ /* 0x000fe400078ec0ff */
[----:B------:R-:W-:Y:S02]  /*3180*/  MOV R42, 0x3 ;  /* 0x00000003002a7802 */ /* 0x000fe40000000f00 */
        /* <DEDUP_REMOVED lines=11> */
[----:B------:R-:W-:-:S03]  /*3240*/  LOP3.LUT R42, R42, R3, RZ, 0xc0, !PT ;  /* 0x000000032a2a7212 */ /* 0x000fc600078ec0ff */
[----:B------:R-:W-:Y:S01]  /*3250*/  IMAD.MOV R0, RZ, RZ, -R5 ;  /* 0x000000ffff007224 */ /* 0x000fe200078e0a05 */
[----:B------:R-:W-:-:S04]  /*3260*/  SHF.R.U32.HI R42, RZ, R9, R42 ;  /* 0x00000009ff2a7219 */ /* 0x000fc8000001162a */
[----:B------:R-:W-:Y:S02]  /*3270*/  LOP3.LUT P1, RZ, R0, R9, R3, 0xf8, !PT ;  /* 0x0000000900ff7212 */ /* 0x000fe4000782f803 */
[C---:B------:R-:W-:Y:S02]  /*3280*/  LOP3.LUT P0, RZ, R42.reuse, 0x1, RZ, 0xc0, !PT ;  /* 0x000000012aff7812 */ /* 0x040fe4000780c0ff */
[----:B------:R-:W-:-:S04]  /*3290*/  LOP3.LUT P2, RZ, R42, 0x2, RZ, 0xc0, !PT ;  /* 0x000000022aff7812 */ /* 0x000fc8000784c0ff */
[----:B------:R-:W-:Y:S02]  /*32a0*/  PLOP3.LUT P0, PT, P0, P1, P2, 0xe0, 0x0 ;  /* 0x000000000000781c */ /* 0x000fe40000703c20 */
[----:B------:R-:W-:Y:S02]  /*32b0*/  LOP3.LUT P1, RZ, R2, 0x7fffff, RZ, 0xc0, !PT ;  /* 0x007fffff02ff7812 */ /* 0x000fe4000782c0ff */
[----:B------:R-:W-:-:S04]  /*32c0*/  SEL R0, RZ, 0x1, !P0 ;  /* 0x00000001ff007807 */ /* 0x000fc80004000000 */
[----:B------:R-:W-:-:S04]  /*32d0*/  IADD3 R0, PT, PT, -R0, RZ, RZ ;  /* 0x000000ff00007210 */ /* 0x000fc80007ffe1ff */
[----:B------:R-:W-:Y:S01]  /*32e0*/  ISETP.GE.AND P0, PT, R0, RZ, PT ;  /* 0x000000ff0000720c */ /* 0x000fe20003f06270 */
[----:B------:R-:W-:-:S05]  /*32f0*/  VIADD R0, R7, 0xffffff04 ;  /* 0xffffff0407007836 */ /* 0x000fca0000000000 */
[----:B------:R-:W-:-:S07]  /*3300*/  SHF.R.U32.HI R3, RZ, R0, R3 ;  /* 0x00000000ff037219 */ /* 0x000fce0000011603 */
[----:B------:R-:W-:-:S05]  /*3310*/  @!P0 IADD3 R3, PT, PT, R3, 0x1, RZ ;  /* 0x0000000103038810 */ /* 0x000fca0007ffe0ff */
[----:B------:R-:W-:-:S05]  /*3320*/  @!P1 IMAD.SHL.U32 R3, R3, 0x2, RZ ;  /* 0x0000000203039824 */ /* 0x000fca00078e00ff */
[----:B------:R-:W-:Y:S01]  /*3330*/  LOP3.LUT R3, R3, 0x80000000, R2, 0xf8, !PT ;  /* 0x8000000003037812 */ /* 0x000fe200078ef802 */
[----:B------:R-:W-:Y:S06]  /*3340*/  BRA `(.L_x_344) ;  /* 0x0000000000047947 */ /* 0x000fec0003800000 */
.L_x_345:
[----:B------:R0:W1:Y:S02]  /*3350*/  MUFU.RCP R3, R2 ;  /* 0x0000000200037308 */ /* 0x0000640000001000 */
.L_x_344:
[----:B------:R-:W-:Y:S05]  /*3360*/  BSYNC.RECONVERGENT B0 ;  /* 0x0000000000007941 */ /* 0x000fea0003800200 */
.L_x_342:
[----:B-1----:R-:W-:Y:S01]  /*3370*/  MOV R0, R3 ;  /* 0x0000000300007202 */ /* 0x002fe20000000f00 */
[----:B------:R-:W-:Y:S02]  /*3380*/  HFMA2 R3, -RZ, RZ, 0, 0 ;  /* 0x00000000ff037431 */ /* 0x000fe400000001ff */
[----:B0-----:R-:W-:-:S04]  /*3390*/  IMAD.MOV.U32 R2, RZ, RZ, R4 ;  /* 0x000000ffff027224 */ /* 0x001fc800078e0004 */
[----:B------:R-:W-:Y:S05]  /*33a0*/  RET.REL.NODEC R2 `(_Z32norm_dist_backward_weight_kernelILi36ELi8EEvPKfS1_S1_S1_iiiiPff) ;  /* 0xffffffcc02147950 */ /* 0x000fea0003c3ffff */
.L_x_346:
        /* <DEDUP_REMOVED lines=13> */
.L_x_3835:


//--------------------- .text._Z32norm_dist_backward_weight_kernelILi36ELi4EEvPKfS1_S1_S1_iiiiPff --------------------------
	.section	.text._Z32norm_dist_backward_weight_kernelILi36ELi4EEvPKfS1_S1_S1_iiiiPff,"ax",@progbits
	.align	128
        .global         _Z32norm_dist_backward_weight_kernelILi36ELi4EEvPKfS1_S1_S1_iiiiPff
        .type           _Z32norm_dist_backward_weight_kernelILi36ELi4EEvPKfS1_S1_S1_iiiiPff,@function
        .size           _Z32norm_dist_backward_weight_kernelILi36ELi4EEvPKfS1_S1_S1_iiiiPff,(.L_x_3836 - _Z32norm_dist_backward_weight_kernelILi36ELi4EEvPKfS1_S1_S1_iiiiPff)
        .other          _Z32norm_dist_backward_weight_kernelILi36ELi4EEvPKfS1_S1_S1_iiiiPff,@"STO_CUDA_ENTRY STV_DEFAULT"
_Z32norm_dist_backward_weight_kernelILi36ELi4EEvPKfS1_S1_S1_iiiiPff:
.text._Z32norm_dist_backward_weight_kernelILi36ELi4EEvPKfS1_S1_S1_iiiiPff:
[----:B------:R-:W-:Y:S01]  /*0000*/  LDC R1, c[0x0][0x37c] ;  /* 0x0000df00ff017b82 */ /* 0x000fe20000000800 */
[----:B------:R-:W0:Y:S01]  /*0010*/  S2R R14, SR_TID.X ;  /* 0x00000000000e7919 */ /* 0x000e220000002100 */
[----:B------:R-:W1:Y:S06]  /*0020*/  LDCU.64 UR4, c[0x0][0x358] ;  /* 0x00006b00ff0477ac */ /* 0x000e6c0008000a00 */
[----:B------:R-:W2:Y:S01]  /*0030*/  LDC R17, c[0x0][0x3ac] ;  /* 0x0000eb00ff117b82 */ /* 0x000ea20000000800 */
[----:B------:R-:W3:Y:S01]  /*0040*/  S2R R13, SR_CTAID.X ;  /* 0x00000000000d7919 */ /* 0x000ee20000002500 */
[----:B------:R-:W4:Y:S01]  /*0050*/  LDCU UR6, c[0x0][0x3a0] ;  /* 0x00007400ff0677ac */ /* 0x000f220008000800 */
[----:B0-----:R-:W-:-:S13]  /*0060*/  ISETP.GT.U32.AND P1, PT, R14, 0x8f, PT ;  /* 0x0000008f0e00780c */ /* 0x001fda0003f24070 */
[----:B------:R-:W0:Y:S01]  /*0070*/  @!P1 LDC.64 R4, c[0x0][0x390] ;  /* 0x0000e400ff049b82 */ /* 0x000e220000000a00 */
[----:B---3--:R-:W-:-:S04]  /*0080*/  @!P1 IMAD R3, R13, 0x90, R14 ;  /* 0x000000900d039824 */ /* 0x008fc800078e020e */
[----:B0-----:R-:W-:-:S06]  /*0090*/  @!P1 IMAD.WIDE.U32 R4, R3, 0x4, R4 ;  /* 0x0000000403049825 */ /* 0x001fcc00078e0004 */
[----:B-1----:R0:W3:Y:S01]  /*00a0*/  @!P1 LDG.E.CONSTANT R5, desc[UR4][R4.64] ;  /* 0x0000000404059981 */ /* 0x0020e2000c1e9900 */
[-C--:B--2---:R-:W-:Y:S01]  /*00b0*/  IABS R15, R17.reuse ;  /* 0x00000011000f7213 */ /* 0x084fe20000000000 */
[----:B------:R-:W-:Y:S01]  /*00c0*/  BSSY.RECONVERGENT B1, `(.L_x_347) ;  /* 0x0000045000017945 */ /* 0x000fe20003800200 */
[----:B------:R-:W-:Y:S01]  /*00d0*/  LOP3.LUT R12, R14, 0x3f, RZ, 0xc0, !PT ;  /* 0x0000003f0e0c7812 */ /* 0x000fe200078ec0ff */
[----:B------:R-:W1:Y:S01]  /*00e0*/  S2R R3, SR_CTAID.Y ;  /* 0x0000000000037919 */ /* 0x000e620000002600 */
[----:B------:R-:W2:Y:S01]  /*00f0*/  I2F.RP R0, R15 ;  /* 0x0000000f00007306 */ /* 0x000ea20000209400 */
[----:B------:R-:W-:Y:S01]  /*0100*/  LOP3.LUT R16, RZ, R17, RZ, 0x33, !PT ;  /* 0x00000011ff107212 */ /* 0x000fe200078e33ff */
[----:B------:R-:W-:Y:S02]  /*0110*/  HFMA2 R11, -RZ, RZ, 0.10711669921875, -1791 ;  /* 0x2edbe6ffff0b7431 */ /* 0x000fe400000001ff */
[----:B------:R-:W-:-:S04]  /*0120*/  IMAD.MOV.U32 R10, RZ, RZ, RZ ;  /* 0x000000ffff0a7224 */ /* 0x000fc800078e00ff */
[----:B--2---:R-:W2:Y:S01]  /*0130*/  MUFU.RCP R0, R0 ;  /* 0x0000000000007308 */ /* 0x004ea20000001000 */
[----:B-1----:R-:W-:Y:S01]  /*0140*/  LEA R6, R3, R12, 0x9 ;  /* 0x0000000c03067211 */ /* 0x002fe200078e48ff */
[----:B--2---:R-:W-:-:S03]  /*0150*/  VIADD R8, R0, 0xffffffe ;  /* 0x0ffffffe00087836 */ /* 0x004fc60000000000 */
[----:B0-----:R-:W-:-:S03]  /*0160*/  LOP3.LUT R4, R6, R17, RZ, 0x3c, !PT ;  /* 0x0000001106047212 */ /* 0x001fc600078e3cff */
[----:B------:R0:W1:Y:S01]  /*0170*/  F2I.FTZ.U32.TRUNC.NTZ R9, R8 ;  /* 0x0000000800097305 */ /* 0x000062000021f000 */
[----:B------:R-:W-:Y:S02]  /*0180*/  ISETP.GE.AND P3, PT, R4, RZ, PT ;  /* 0x000000ff0400720c */ /* 0x000fe40003f66270 */
[----:B------:R-:W-:Y:S01]  /*0190*/  SHF.R.U32.HI R4, RZ, 0x6, R14 ;  /* 0x00000006ff047819 */ /* 0x000fe2000001160e */
[----:B0-----:R-:W-:Y:S02]  /*01a0*/  IMAD.MOV.U32 R8, RZ, RZ, RZ ;  /* 0x000000ffff087224 */ /* 0x001fe400078e00ff */
[----:B-1----:R-:W-:-:S04]  /*01b0*/  IMAD.MOV R2, RZ, RZ, -R9 ;  /* 0x000000ffff027224 */ /* 0x002fc800078e0a09 */
[----:B------:R-:W-:Y:S01]  /*01c0*/  IMAD R7, R2, R15, RZ ;  /* 0x0000000f02077224 */ /* 0x000fe200078e02ff */
[----:B------:R-:W-:-:S03]  /*01d0*/  IABS R2, R6 ;  /* 0x0000000600027213 */ /* 0x000fc60000000000 */
[----:B------:R-:W-:Y:S02]  /*01e0*/  IMAD.HI.U32 R9, R9, R7, R8 ;  /* 0x0000000709097227 */ /* 0x000fe400078e0008 */
[----:B------:R-:W0:Y:S04]  /*01f0*/  @!P1 S2R R7, SR_CgaCtaId ;  /* 0x0000000000079919 */ /* 0x000e280000008800 */
[----:B------:R-:W-:-:S04]  /*0200*/  IMAD.HI.U32 R9, R9, R2, RZ ;  /* 0x0000000209097227 */ /* 0x000fc800078e00ff */
[----:B------:R-:W-:-:S04]  /*0210*/  IMAD.MOV R0, RZ, RZ, -R9 ;  /* 0x000000ffff007224 */ /* 0x000fc800078e0a09 */
[----:B------:R-:W-:Y:S01]  /*0220*/  IMAD R2, R15, R0, R2 ;  /* 0x000000000f027224 */ /* 0x000fe200078e0202 */
[----:B------:R-:W-:-:S04]  /*0230*/  @!P1 MOV R0, 0x400 ;  /* 0x0000040000009802 */ /* 0x000fc80000000f00 */
[----:B------:R-:W-:-:S13]  /*0240*/  ISETP.GT.U32.AND P2, PT, R15, R2, PT ;  /* 0x000000020f00720c */ /* 0x000fda0003f44070 */
[-C--:B------:R-:W-:Y:S01]  /*0250*/  @!P2 IADD3 R2, PT, PT, R2, -R15.reuse, RZ ;  /* 0x8000000f0202a210 */ /* 0x080fe20007ffe0ff */
[----:B------:R-:W-:Y:S01]  /*0260*/  @!P2 VIADD R9, R9, 0x1 ;  /* 0x000000010909a836 */ /* 0x000fe20000000000 */
[----:B0-----:R-:W-:Y:S02]  /*0270*/  @!P1 LEA R7, R7, R0, 0x18 ;  /* 0x0000000007079211 */ /* 0x001fe400078ec0ff */
[----:B------:R-:W-:-:S03]  /*0280*/  ISETP.GE.U32.AND P0, PT, R2, R15, PT ;  /* 0x0000000f0200720c */ /* 0x000fc60003f06070 */
[----:B------:R-:W-:Y:S02]  /*0290*/  @!P1 IMAD R0, R14, 0x4, R7 ;  /* 0x000000040e009824 */ /* 0x000fe400078e0207 */
[----:B------:R-:W-:-:S08]  /*02a0*/  IMAD.SHL.U32 R7, R13, 0x4, RZ ;  /* 0x000000040d077824 */ /* 0x000fd000078e00ff */
[----:B------:R-:W-:Y:S02]  /*02b0*/  @P0 IADD3 R9, PT, PT, R9, 0x1, RZ ;  /* 0x0000000109090810 */ /* 0x000fe40007ffe0ff */
[----:B------:R-:W-:-:S03]  /*02c0*/  ISETP.NE.AND P0, PT, R17, RZ, PT ;  /* 0x000000ff1100720c */ /* 0x000fc60003f05270 */
[----:B------:R-:W-:-:S05]  /*02d0*/  @!P3 IMAD.MOV R9, RZ, RZ, -R9 ;  /* 0x000000ffff09b224 */ /* 0x000fca00078e0a09 */
[----:B------:R-:W-:Y:S01]  /*02e0*/  SEL R18, R16, R9, !P0 ;  /* 0x0000000910127207 */ /* 0x000fe20004000000 */
[----:B---3--:R0:W-:Y:S01]  /*02f0*/  @!P1 STS [R0], R5 ;  /* 0x0000000500009388 */ /* 0x0081e20000000800 */
[----:B------:R-:W-:Y:S02]  /*0300*/  BAR.SYNC.DEFER_BLOCKING 0x0 ;  /* 0x0000000000007b1d */ /* 0x000fe40000010000 */
[----:B----4-:R-:W-:Y:S02]  /*0310*/  ISETP.GE.AND P1, PT, R18, UR6, PT ;  /* 0x0000000612007c0c */ /* 0x010fe4000bf26270 */
[----:B0-----:R-:W-:-:S11]  /*0320*/  LOP3.LUT R5, R4, R7, RZ, 0xfc, !PT ;  /* 0x0000000704057212 */ /* 0x001fd600078efcff */
        /* <DEDUP_REMOVED lines=22> */
[----:B-----5:R-:W-:Y:S05]  /*0490*/  CALL.REL.NOINC `($__internal_9_$__cuda_sm20_rcp_rn_f32_slowpath) ;  /* 0x0000002800a47944 */ /* 0x020fea0003c00000 */
[----:B------:R-:W-:Y:S01]  /*04a0*/  IMAD.MOV.U32 R11, RZ, RZ, R7 ;  /* 0x000000ffff0b7224 */ /* 0x000fe200078e0007 */
[----:B------:R-:W-:Y:S06]  /*04b0*/  BRA `(.L_x_350) ;  /* 0x0000000000107947 */ /* 0x000fec0003800000 */
.L_x_349:
[----:B------:R-:W0:Y:S02]  /*04c0*/  MUFU.RCP R11, R2 ;  /* 0x00000002000b7308 */ /* 0x000e240000001000 */
[----:B0-----:R-:W-:-:S04]  /*04d0*/  FFMA R0, R2, R11, -1 ;  /* 0xbf80000002007423 */ /* 0x001fc8000000000b */
[----:B------:R-:W-:-:S04]  /*04e0*/  FADD.FTZ R0, -R0, -RZ ;  /* 0x800000ff00007221 */ /* 0x000fc80000010100 */
[----:B------:R-:W-:-:S07]  /*04f0*/  FFMA R11, R11, R0, R11 ;  /* 0x000000000b0b7223 */ /* 0x000fce000000000b */
.L_x_350:
[----:B------:R-:W-:Y:S05]  /*0500*/  BSYNC.RECONVERGENT B2 ;  /* 0x0000000000027941 */ /* 0x000fea0003800200 */
.L_x_348:
[----:B------:R-:W-:Y:S05]  /*0510*/  BSYNC.RECONVERGENT B1 ;  /* 0x0000000000017941 */ /* 0x000fea0003800200 */
.L_x_347:
[----:B------:R-:W0:Y:S01]  /*0520*/  LDC R17, c[0x0][0x3ac] ;  /* 0x0000eb00ff117b82 */ /* 0x000e220000000800 */
[----:B------:R-:W-:Y:S01]  /*0530*/  VIADD R0, R6, 0x40 ;  /* 0x0000004006007836 */ /* 0x000fe20000000000 */
[----:B------:R-:W-:Y:S01]  /*0540*/  MOV R8, RZ ;  /* 0x000000ff00087202 */ /* 0x000fe20000000f00 */
[----:B------:R-:W1:Y:S01]  /*0550*/  LDCU UR6, c[0x0][0x3a0] ;  /* 0x00007400ff0677ac */ /* 0x000e620008000800 */
[----:B------:R-:W-:Y:S01]  /*0560*/  BSSY.RECONVERGENT B1, `(.L_x_351) ;  /* 0x000003a000017945 */ /* 0x000fe20003800200 */
[----:B------:R-:W-:Y:S01]  /*0570*/  IMAD.MOV.U32 R16, RZ, RZ, RZ ;  /* 0x000000ffff107224 */ /* 0x000fe200078e00ff */
[----:B------:R-:W-:Y:S02]  /*0580*/  IABS R15, R0 ;  /* 0x00000000000f7213 */ /* 0x000fe40000000000 */
[----:B0-----:R-:W-:Y:S02]  /*0590*/  IABS R18, R17 ;  /* 0x0000001100127213 */ /* 0x001fe40000000000 */
[----:B------:R-:W-:-:S02]  /*05a0*/  ISETP.NE.AND P3, PT, R17, RZ, PT ;  /* 0x000000ff1100720c */ /* 0x000fc40003f65270 */
        /* <DEDUP_REMOVED lines=10> */
[----:B------:R-:W-:-:S04]  /*0650*/  IMAD.HI.U32 R2, R8, R7, RZ ;  /* 0x0000000708027227 */ /* 0x000fc800078e00ff */
[----:B------:R-:W-:-:S04]  /*0660*/  IMAD.MOV R8, RZ, RZ, -R2 ;  /* 0x000000ffff087224 */ /* 0x000fc800078e0a02 */
[----:B------:R-:W-:Y:S01]  /*0670*/  IMAD R7, R18, R8, R7 ;  /* 0x0000000812077224 */ /* 0x000fe200078e0207 */
[----:B------:R-:W-:-:S04]  /*0680*/  LOP3.LUT R8, R0, R17, RZ, 0x3c, !PT ;  /* 0x0000001100087212 */ /* 0x000fc800078e3cff */
[----:B------:R-:W-:Y:S02]  /*0690*/  ISETP.GT.U32.AND P1, PT, R18, R7, PT ;  /* 0x000000071200720c */ /* 0x000fe40003f24070 */
[----:B------:R-:W-:-:S11]  /*06a0*/  ISETP.GE.AND P2, PT, R8, RZ, PT ;  /* 0x000000ff0800720c */ /* 0x000fd60003f46270 */
        /* <DEDUP_REMOVED lines=29> */
[----:B-----5:R-:W-:Y:S05]  /*0880*/  CALL.REL.NOINC `($__internal_9_$__cuda_sm20_rcp_rn_f32_slowpath) ;  /* 0x0000002400a87944 */ /* 0x020fea0003c00000 */
[----:B------:R-:W-:Y:S01]  /*0890*/  MOV R15, R7 ;  /* 0x00000007000f7202 */ /* 0x000fe20000000f00 */
[----:B------:R-:W-:Y:S06]  /*08a0*/  BRA `(.L_x_354) ;  /* 0x0000000000107947 */ /* 0x000fec0003800000 */
.L_x_353:
[----:B------:R-:W0:Y:S02]  /*08b0*/  MUFU.RCP R15, R2 ;  /* 0x00000002000f7308 */ /* 0x000e240000001000 */
[----:B0-----:R-:W-:-:S04]  /*08c0*/  FFMA R0, R2, R15, -1 ;  /* 0xbf80000002007423 */ /* 0x001fc8000000000f */
[----:B------:R-:W-:-:S04]  /*08d0*/  FADD.FTZ R0, -R0, -RZ ;  /* 0x800000ff00007221 */ /* 0x000fc80000010100 */
[----:B------:R-:W-:-:S07]  /*08e0*/  FFMA R15, R15, R0, R15 ;  /* 0x000000000f0f7223 */ /* 0x000fce000000000f */
.L_x_354:
[----:B------:R-:W-:Y:S05]  /*08f0*/  BSYNC.RECONVERGENT B2 ;  /* 0x0000000000027941 */ /* 0x000fea0003800200 */
.L_x_352:
[----:B------:R-:W-:Y:S05]  /*0900*/  BSYNC.RECONVERGENT B1 ;  /* 0x0000000000017941 */ /* 0x000fea0003800200 */
.L_x_351:
[----:B------:R-:W0:Y:S01]  /*0910*/  LDC R19, c[0x0][0x3ac] ;  /* 0x0000eb00ff137b82 */ /* 0x000e220000000800 */
[----:B------:R-:W-:Y:S01]  /*0920*/  IADD3 R0, PT, PT, R6, 0x80, RZ ;  /* 0x0000008006007810 */ /* 0x000fe20007ffe0ff */
[----:B------:R-:W-:Y:S01]  /*0930*/  IMAD.MOV.U32 R8, RZ, RZ, RZ ;  /* 0x000000ffff087224 */ /* 0x000fe200078e00ff */
[----:B------:R-:W1:Y:S01]  /*0940*/  LDCU UR6, c[0x0][0x3a0] ;  /* 0x00007400ff0677ac */ /* 0x000e620008000800 */
[----:B------:R-:W-:Y:S01]  /*0950*/  BSSY.RECONVERGENT B1, `(.L_x_355) ;  /* 0x000003a000017945 */ /* 0x000fe20003800200 */
[----:B------:R-:W-:Y:S01]  /*0960*/  IABS R17, R0 ;  /* 0x0000000000117213 */ /* 0x000fe20000000000 */
[----:B------:R-:W-:Y:S01]  /*0970*/  HFMA2 R18, -RZ, RZ, 0, 0 ;  /* 0x00000000ff127431 */ /* 0x000fe200000001ff */
        /* <DEDUP_REMOVED lines=15> */
[----:B------:R-:W-:-:S04]  /*0a70*/  LOP3.LUT R8, R0, R19, RZ, 0x3c, !PT ;  /* 0x0000001300087212 */ /* 0x000fc800078e3cff */
[----:B------:R-:W-:Y:S02]  /*0a80*/  ISETP.GT.U32.AND P1, PT, R20, R7, PT ;  /* 0x000000071400720c */ /* 0x000fe40003f24070 */
[----:B------:R-:W-:-:S11]  /*0a90*/  ISETP.GE.AND P2, PT, R8, RZ, PT ;  /* 0x000000ff0800720c */ /* 0x000fd60003f46270 */
        /* <DEDUP_REMOVED lines=32> */
.L_x_357:
[----:B------:R-:W0:Y:S02]  /*0ca0*/  MUFU.RCP R17, R2 ;  /* 0x0000000200117308 */ /* 0x000e240000001000 */
[----:B0-----:R-:W-:-:S04]  /*0cb0*/  FFMA R0, R2, R17, -1 ;  /* 0xbf80000002007423 */ /* 0x001fc80000000011 */
[----:B------:R-:W-:-:S04]  /*0cc0*/  FADD.FTZ R0, -R0, -RZ ;  /* 0x800000ff00007221 */ /* 0x000fc80000010100 */
[----:B------:R-:W-:-:S07]  /*0cd0*/  FFMA R17, R17, R0, R17 ;  /* 0x0000000011117223 */ /* 0x000fce0000000011 */
.L_x_358:
[----:B------:R-:W-:Y:S05]  /*0ce0*/  BSYNC.RECONVERGENT B2 ;  /* 0x0000000000027941 */ /* 0x000fea0003800200 */
.L_x_356:
[----:B------:R-:W-:Y:S05]  /*0cf0*/  BSYNC.RECONVERGENT B1 ;  /* 0x0000000000017941 */ /* 0x000fea0003800200 */
.L_x_355:
[----:B------:R-:W0:Y:S01]  /*0d00*/  LDC R21, c[0x0][0x3ac] ;  /* 0x0000eb00ff157b82 */ /* 0x000e220000000800 */
[----:B------:R-:W-:Y:S02]  /*0d10*/  HFMA2 R8, -RZ, RZ, 0, 0 ;  /* 0x00000000ff087431 */ /* 0x000fe400000001ff */
[----:B------:R-:W-:Y:S01]  /*0d20*/  VIADD R0, R6, 0xc0 ;  /* 0x000000c006007836 */ /* 0x000fe20000000000 */
[----:B------:R-:W1:Y:S01]  /*0d30*/  LDCU UR6, c[0x0][0x3a0] ;  /* 0x00007400ff0677ac */ /* 0x000e620008000800 */
[----:B------:R-:W-:Y:S01]  /*0d40*/  BSSY.RECONVERGENT B1, `(.L_x_359) ;  /* 0x000003a000017945 */ /* 0x000fe20003800200 */
[----:B------:R-:W-:Y:S02]  /*0d50*/  MOV R20, RZ ;  /* 0x000000ff00147202 */ /* 0x000fe40000000f00 */
[----:B------:R-:W-:Y:S02]  /*0d60*/  IABS R19, R0 ;  /* 0x0000000000137213 */ /* 0x000fe40000000000 */
[----:B0-----:R-:W-:-:S02]  /*0d70*/  IABS R22, R21 ;  /* 0x0000001500167213 */ /* 0x001fc40000000000 */
        /* <DEDUP_REMOVED lines=49> */
.L_x_361:
[----:B------:R-:W0:Y:S02]  /*1090*/  MUFU.RCP R19, R2 ;  /* 0x0000000200137308 */ /* 0x000e240000001000 */
[----:B0-----:R-:W-:-:S04]  /*10a0*/  FFMA R0, R2, R19, -1 ;  /* 0xbf80000002007423 */ /* 0x001fc80000000013 */
[----:B------:R-:W-:-:S04]  /*10b0*/  FADD.FTZ R0, -R0, -RZ ;  /* 0x800000ff00007221 */ /* 0x000fc80000010100 */
[----:B------:R-:W-:-:S07]  /*10c0*/  FFMA R19, R19, R0, R19 ;  /* 0x0000000013137223 */ /* 0x000fce0000000013 */
.L_x_362:
[----:B------:R-:W-:Y:S05]  /*10d0*/  BSYNC.RECONVERGENT B2 ;  /* 0x0000000000027941 */ /* 0x000fea0003800200 */
.L_x_360:
[----:B------:R-:W-:Y:S05]  /*10e0*/  BSYNC.RECONVERGENT B1 ;  /* 0x0000000000017941 */ /* 0x000fea0003800200 */
.L_x_359:
        /* <DEDUP_REMOVED lines=57> */
.L_x_365:
[----:B------:R-:W0:Y:S02]  /*1480*/  MUFU.RCP R21, R2 ;  /* 0x0000000200157308 */ /* 0x000e240000001000 */
[----:B0-----:R-:W-:-:S04]  /*1490*/  FFMA R0, R2, R21, -1 ;  /* 0xbf80000002007423 */ /* 0x001fc80000000015 */
[----:B------:R-:W-:-:S04]  /*14a0*/  FADD.FTZ R0, -R0, -RZ ;  /* 0x800000ff00007221 */ /* 0x000fc80000010100 */
[----:B------:R-:W-:-:S07]  /*14b0*/  FFMA R21, R21, R0, R21 ;  /* 0x0000000015157223 */ /* 0x000fce0000000015 */
.L_x_366:
[----:B------:R-:W-:Y:S05]  /*14c0*/  BSYNC.RECONVERGENT B2 ;  /* 0x0000000000027941 */ /* 0x000fea0003800200 */
.L_x_364:
[----:B------:R-:W-:Y:S05]  /*14d0*/  BSYNC.RECONVERGENT B1 ;  /* 0x0000000000017941 */ /* 0x000fea0003800200 */
.L_x_363:
        /* <DEDUP_REMOVED lines=57> */
.L_x_369:
[----:B------:R-:W0:Y:S02]  /*1870*/  MUFU.RCP R23, R2 ;  /* 0x0000000200177308 */ /* 0x000e240000001000 */
[----:B0-----:R-:W-:-:S04]  /*1880*/  FFMA R0, R2, R23, -1 ;  /* 0xbf80000002007423 */ /* 0x001fc80000000017 */
[----:B------:R-:W-:-:S04]  /*1890*/  FADD.FTZ R0, -R0, -RZ ;  /* 0x800000ff00007221 */ /* 0x000fc80000010100 */
[----:B------:R-:W-:-:S07]  /*18a0*/  FFMA R23, R23, R0, R23 ;  /* 0x0000000017177223 */ /* 0x000fce0000000017 */
.L_x_370:
[----:B------:R-:W-:Y:S05]  /*18b0*/  BSYNC.RECONVERGENT B2 ;  /* 0x0000000000027941 */ /* 0x000fea0003800200 */
.L_x_368:
[----:B------:R-:W-:Y:S05]  /*18c0*/  BSYNC.RECONVERGENT B1 ;  /* 0x0000000000017941 */ /* 0x000fea0003800200 */
.L_x_367:
        /* <DEDUP_REMOVED lines=57> */
.L_x_373:
[----:B------:R-:W0:Y:S02]  /*1c60*/  MUFU.RCP R25, R2 ;  /* 0x0000000200197308 */ /* 0x000e240000001000 */
[----:B0-----:R-:W-:-:S04]  /*1c70*/  FFMA R0, R2, R25, -1 ;  /* 0xbf80000002007423 */ /* 0x001fc80000000019 */
[----:B------:R-:W-:-:S04]  /*1c80*/  FADD.FTZ R0, -R0, -RZ ;  /* 0x800000ff00007221 */ /* 0x000fc80000010100 */
[----:B------:R-:W-:-:S07]  /*1c90*/  FFMA R25, R25, R0, R25 ;  /* 0x0000000019197223 */ /* 0x000fce0000000019 */
.L_x_374:
[----:B------:R-:W-:Y:S05]  /*1ca0*/  BSYNC.RECONVERGENT B2 ;  /* 0x0000000000027941 */ /* 0x000fea0003800200 */
.L_x_372:
[----:B------:R-:W-:Y:S05]  /*1cb0*/  BSYNC.RECONVERGENT B1 ;  /* 0x0000000000017941 */ /* 0x000fea0003800200 */
.L_x_371:
[----:B------:R-:W0:Y:S01]  /*1cc0*/  LDC R29, c[0x0][0x3ac] ;  /* 0x0000eb00ff1d7b82 */ /* 0x000e220000000800 */
[----:B------:R-:W-:Y:S02]  /*1cd0*/  VIADD R2, R6, 0x1c0 ;  /* 0x000001c006027836 */ /* 0x000fe40000000000 */
[----:B------:R-:W-:Y:S01]  /*1ce0*/  HFMA2 R6, -RZ, RZ, 0, 0 ;  /* 0x00000000ff067431 */ /* 0x000fe200000001ff */
[----:B------:R-:W1:Y:S01]  /*1cf0*/  LDCU UR6, c[0x0][0x3a0] ;  /* 0x00007400ff0677ac */ /* 0x000e620008000800 */
[----:B------:R-:W-:Y:S01]  /*1d00*/  BSSY.RECONVERGENT B1, `(.L_x_375) ;  /* 0x000003a000017945 */ /* 0x000fe20003800200 */
[----:B0-----:R-:W-:Y:S02]  /*1d10*/  IABS R9, R29 ;  /* 0x0000001d00097213 */ /* 0x001fe40000000000 */
[----:B------:R-:W-:Y:S02]  /*1d20*/  ISETP.NE.AND P3, PT, R29, RZ, PT ;  /* 0x000000ff1d00720c */ /* 0x000fe40003f65270 */
[----:B------:R-:W0:Y:S08]  /*1d30*/  I2F.RP R0, R9 ;  /* 0x0000000900007306 */ /* 0x000e300000209400 */
[----:B0-----:R-:W0:Y:S02]  /*1d40*/  MUFU.RCP R0, R0 ;  /* 0x0000000000007308 */ /* 0x001e240000001000 */
[----:B0-----:R-:W-:-:S06]  /*1d50*/  VIADD R27, R0, 0xffffffe ;  /* 0x0ffffffe001b7836 */ /* 0x001fcc0000000000 */
[----:B------:R0:W2:Y:S02]  /*1d60*/  F2I.FTZ.U32.TRUNC.NTZ R7, R27 ;  /* 0x0000001b00077305 */ /* 0x0000a4000021f000 */
[----:B0-----:R-:W-:Y:S02]  /*1d70*/  MOV R27, RZ ;  /* 0x000000ff001b7202 */ /* 0x001fe40000000f00 */
[----:B--2---:R-:W-:-:S05]  /*1d80*/  IADD3 R8, PT, PT, RZ, -R7, RZ ;  /* 0x80000007ff087210 */ /* 0x004fca0007ffe0ff */
[----:B------:R-:W-:Y:S01]  /*1d90*/  IMAD R31, R8, R9, RZ ;  /* 0x00000009081f7224 */ /* 0x000fe200078e02ff */
[----:B------:R-:W-:-:S03]  /*1da0*/  IABS R8, R2 ;  /* 0x0000000200087213 */ /* 0x000fc60000000000 */
[----:B------:R-:W-:Y:S01]  /*1db0*/  IMAD.HI.U32 R31, R7, R31, R6 ;  /* 0x0000001f071f7227 */ /* 0x000fe200078e0006 */
[----:B------:R-:W-:-:S04]  /*1dc0*/  LOP3.LUT R6, R2, R29, RZ, 0x3c, !PT ;  /* 0x0000001d02067212 */ /* 0x000fc800078e3cff */
[----:B------:R-:W-:Y:S01]  /*1dd0*/  ISETP.GE.AND P2, PT, R6, RZ, PT ;  /* 0x000000ff0600720c */ /* 0x000fe20003f46270 */
[----:B------:R-:W-:Y:S01]  /*1de0*/  IMAD.HI.U32 R0, R31, R8, RZ ;  /* 0x000000081f007227 */ /* 0x000fe200078e00ff */
[----:B------:R-:W-:-:S03]  /*1df0*/  LOP3.LUT R31, RZ, R29, RZ, 0x33, !PT ;  /* 0x0000001dff1f7212 */ /* 0x000fc600078e33ff */
        /* <DEDUP_REMOVED lines=34> */
[----:B-----5:R-:W-:Y:S05]  /*2020*/  CALL.REL.NOINC `($__internal_9_$__cuda_sm20_rcp_rn_f32_slowpath) ;  /* 0x0000000c00c07944 */ /* 0x020fea0003c00000 */
[----:B------:R-:W-:Y:S01]  /*2030*/  MOV R0, R7 ;  /* 0x0000000700007202 */ /* 0x000fe20000000f00 */
[----:B------:R-:W-:Y:S06]  /*2040*/  BRA `(.L_x_378) ;  /* 0x0000000000107947 */ /* 0x000fec0003800000 */
.L_x_377:
[----:B------:R-:W0:Y:S02]  /*2050*/  MUFU.RCP R0, R9 ;  /* 0x0000000900007308 */ /* 0x000e240000001000 */
[----:B0-----:R-:W-:-:S04]  /*2060*/  FFMA R2, R9, R0, -1 ;  /* 0xbf80000009027423 */ /* 0x001fc80000000000 */
[----:B------:R-:W-:-:S04]  /*2070*/  FADD.FTZ R5, -R2, -RZ ;  /* 0x800000ff02057221 */ /* 0x000fc80000010100 */
[----:B------:R-:W-:-:S07]  /*2080*/  FFMA R0, R0, R5, R0 ;  /* 0x0000000500007223 */ /* 0x000fce0000000000 */
.L_x_378:
[----:B------:R-:W-:Y:S05]  /*2090*/  BSYNC.RECONVERGENT B2 ;  /* 0x0000000000027941 */ /* 0x000fea0003800200 */
.L_x_376:
[----:B------:R-:W-:Y:S05]  /*20a0*/  BSYNC.RECONVERGENT B1 ;  /* 0x0000000000017941 */ /* 0x000fea0003800200 */
.L_x_375:
[----:B------:R-:W0:Y:S01]  /*20b0*/  LDCU UR6, c[0x0][0x3ac] ;  /* 0x00007580ff0677ac */ /* 0x000e220008000800 */
[----:B------:R-:W-:Y:S01]  /*20c0*/  IMAD R3, R3, 0x200, R14 ;  /* 0x0000020003037824 */ /* 0x000fe200078e020e */
[----:B------:R-:W1:Y:S01]  /*20d0*/  LDC R34, c[0x0][0x3b8] ;  /* 0x0000ee00ff227b82 */ /* 0x000e620000000800 */
[----:B------:R-:W-:Y:S01]  /*20e0*/  MOV R36, RZ ;  /* 0x000000ff00247202 */ /* 0x000fe20000000f00 */
[----:B------:R-:W2:Y:S01]  /*20f0*/  LDCU UR7, c[0x0][0x3a0] ;  /* 0x00007400ff0777ac */ /* 0x000ea20008000800 */
        /* <DEDUP_REMOVED lines=27> */
[----:B------:R-:W-:Y:S02]  /*22b0*/  MOV R6, 0x400 ;  /* 0x0000040000067802 */ /* 0x000fe40000000f00 */
[----:B------:R-:W-:-:S02]  /*22c0*/  ISETP.NE.U32.AND P0, PT, RZ, UR6, PT ;  /* 0x00000006ff007c0c */ /* 0x000fc4000bf05070 */
[C---:B------:R-:W-:Y:S01]  /*22d0*/  IADD3 R2, PT, PT, R6.reuse, 0x480, RZ ;  /* 0x0000048006027810 */ /* 0x040fe20007ffe0ff */
[----:B------:R-:W-:Y:S01]  /*22e0*/  VIADD R33, R6, 0x240 ;  /* 0x0000024006217836 */ /* 0x000fe20000000000 */
[C---:B0-----:R-:W-:Y:S02]  /*22f0*/  LEA R9, R7.reuse, R6, 0x18 ;  /* 0x0000000607097211 */ /* 0x041fe400078ec0ff */
[----:B------:R-:W-:Y:S02]  /*2300*/  LEA R37, R7, R2, 0x18 ;  /* 0x0000000207257211 */ /* 0x000fe400078ec0ff */
[----:B------:R-:W-:Y:S01]  /*2310*/  @P1 IADD3 R29, PT, PT, R29, 0x1, RZ ;  /* 0x000000011d1d1810 */ /* 0x000fe20007ffe0ff */
[----:B------:R-:W-:Y:S01]  /*2320*/  @P3 VIADD R8, R8, 0x1 ;  /* 0x0000000108083836 */ /* 0x000fe20000000000 */
[----:B------:R-:W-:Y:S01]  /*2330*/  LEA R33, R7, R33, 0x18 ;  /* 0x0000002107217211 */ /* 0x000fe200078ec0ff */
[----:B------:R-:W-:Y:S01]  /*2340*/  IMAD R38, R14, 0x4, R37 ;  /* 0x000000040e267824 */ /* 0x000fe200078e0225 */
[C---:B------:R-:W-:Y:S01]  /*2350*/  SEL R29, R31.reuse, R29, !P0 ;  /* 0x0000001d1f1d7207 */ /* 0x040fe20004000000 */
[C---:B------:R-:W-:Y:S01]  /*2360*/  IMAD R32, R4.reuse, 0x90, R9 ;  /* 0x0000009004207824 */ /* 0x040fe200078e0209 */
[----:B------:R-:W-:Y:S01]  /*2370*/  SEL R31, R31, R8, !P0 ;  /* 0x000000081f1f7207 */ /* 0x000fe20004000000 */
[----:B------:R-:W-:Y:S01]  /*2380*/  IMAD R35, R4, 0x90, R33 ;  /* 0x0000009004237824 */ /* 0x000fe200078e0221 */
[----:B------:R-:W-:-:S02]  /*2390*/  IADD3 R28, PT, PT, -R29, RZ, RZ ;  /* 0x000000ff1d1c7210 */ /* 0x000fc40007ffe1ff */
[----:B--2---:R-:W-:Y:S01]  /*23a0*/  ISETP.GE.AND P0, PT, R29, UR7, PT ;  /* 0x000000071d007c0c */ /* 0x004fe2000bf06270 */
[----:B------:R-:W-:Y:S01]  /*23b0*/  IMAD.MOV R30, RZ, RZ, -R31 ;  /* 0x000000ffff1e7224 */ /* 0x000fe200078e0a1f */
[----:B------:R-:W-:Y:S01]  /*23c0*/  LEA R37, R12, R37, 0x2 ;  /* 0x000000250c257211 */ /* 0x000fe200078e10ff */
[----:B------:R-:W-:Y:S02]  /*23d0*/  IMAD R28, R28, UR6, R3 ;  /* 0x000000061c1c7c24 */ /* 0x000fe4000f8e0203 */
[----:B---3--:R-:W-:-:S08]  /*23e0*/  IMAD R30, R30, UR6, R5 ;  /* 0x000000061e1e7c24 */ /* 0x008fd0000f8e0205 */
.L_x_379:
        /* <DEDUP_REMOVED lines=28> */
[----:B------:R-:W-:Y:S02]  /*25b0*/  FMUL R8, |R2|, R11 ;  /* 0x0000000b02087220 */ /* 0x000fe40000400200 */
[----:B------:R-:W0:Y:S03]  /*25c0*/  LDS R2, [R37+0x600] ;  /* 0x0006000025027984 */ /* 0x000e260000000800 */
[----:B------:R-:W-:Y:S01]  /*25d0*/  FSETP.GEU.AND P5, PT, |R8|, 1.175494350822287508e-38, PT ;  /* 0x008000000800780b */ /* 0x000fe20003fae200 */
[C---:B-1----:R-:W-:Y:S01]  /*25e0*/  FADD R40, R6.reuse, -R41 ;  /* 0x8000002906287221 */ /* 0x042fe20000000000 */
[----:B--2---:R-:W-:-:S03]  /*25f0*/  FADD R42, R6, -R5 ;  /* 0x80000005062a7221 */ /* 0x004fc60000000000 */
[----:B------:R-:W-:Y:S01]  /*2600*/  FMUL R40, |R40|, R15 ;  /* 0x0000000f28287220 */ /* 0x000fe20000400200 */
[----:B------:R-:W-:Y:S01]  /*2610*/  FMUL R9, |R42|, R17 ;  /* 0x000000112a097220 */ /* 0x000fe20000400200 */
[----:B---3--:R-:W-:-:S03]  /*2620*/  FADD R42, R6, -R39 ;  /* 0x80000027062a7221 */ /* 0x008fc60000000000 */
[----:B------:R-:W-:Y:S01]  /*2630*/  FSETP.GEU.AND P1, PT, |R40|, 1.175494350822287508e-38, PT ;  /* 0x008000002800780b */ /* 0x000fe20003f2e200 */
[----:B------:R-:W-:Y:S02]  /*2640*/  FMUL R47, |R42|, R19 ;  /* 0x000000132a2f7220 */ /* 0x000fe40000400200 */
[----:B------:R-:W-:Y:S01]  /*2650*/  @!P5 FMUL R8, R8, 16777216 ;  /* 0x4b8000000808d820 */ /* 0x000fe20000400000 */
[----:B------:R-:W-:-:S03]  /*2660*/  FSETP.GEU.AND P2, PT, |R9|, 1.175494350822287508e-38, PT ;  /* 0x008000000900780b */ /* 0x000fc60003f4e200 */
[----:B------:R-:W1:Y:S01]  /*2670*/  MUFU.LG2 R45, R8 ;  /* 0x00000008002d7308 */ /* 0x000e620000000c00 */
[----:B------:R-:W-:-:S05]  /*2680*/  FSETP.GEU.AND P3, PT, |R47|, 1.175494350822287508e-38, PT ;  /* 0x008000002f00780b */ /* 0x000fca0003f6e200 */
[----:B------:R-:W-:Y:S01]  /*2690*/  @!P1 FMUL R40, R40, 16777216 ;  /* 0x4b80000028289820 */ /* 0x000fe20000400000 */
[----:B----4-:R-:W-:-:S03]  /*26a0*/  FADD R42, R6, -R4 ;  /* 0x80000004062a7221 */ /* 0x010fc60000000000 */
[----:B------:R-:W2:Y:S01]  /*26b0*/  MUFU.LG2 R51, R40 ;  /* 0x0000002800337308 */ /* 0x000ea20000000c00 */
[----:B------:R-:W-:-:S03]  /*26c0*/  @!P2 FMUL R9, R9, 16777216 ;  /* 0x4b8000000909a820 */ /* 0x000fc60000400000 */
[----:B------:R-:W-:Y:S01]  /*26d0*/  @!P3 FMUL R47, R47, 16777216 ;  /* 0x4b8000002f2fb820 */ /* 0x000fe20000400000 */
[----:B------:R-:W-:Y:S01]  /*26e0*/  FMUL R49, |R42|, R21 ;  /* 0x000000152a317220 */ /* 0x000fe20000400200 */
[----:B-1----:R-:W-:Y:S01]  /*26f0*/  @!P5 FADD R45, R45, -24 ;  /* 0xc1c000002d2dd421 */ /* 0x002fe20000000000 */
[----:B------:R-:W-:Y:S01]  /*2700*/  FADD R42, R6, -R7 ;  /* 0x80000007062a7221 */ /* 0x000fe20000000000 */
[----:B------:R-:W1:Y:S02]  /*2710*/  MUFU.LG2 R9, R9 ;  /* 0x0000000900097308 */ /* 0x000e640000000c00 */
[----:B------:R-:W-:Y:S01]  /*2720*/  FMUL R8, R34, R45 ;  /* 0x0000002d22087220 */ /* 0x000fe20000400000 */
[----:B------:R-:W-:Y:S01]  /*2730*/  FMUL R44, |R42|, R23 ;  /* 0x000000172a2c7220 */ /* 0x000fe20000400200 */
[----:B0-----:R-:W-:-:S04]  /*2740*/  FADD R42, R6, -R2 ;  /* 0x80000002062a7221 */ /* 0x001fc80000000000 */
[----:B------:R-:W0:Y:S01]  /*2750*/  MUFU.LG2 R47, R47 ;  /* 0x0000002f002f7308 */ /* 0x000e220000000c00 */
[----:B------:R-:W-:Y:S02]  /*2760*/  FSETP.GEU.AND P4, PT, |R49|, 1.175494350822287508e-38, PT ;  /* 0x008000003100780b */ /* 0x000fe40003f8e200 */
[----:B------:R-:W-:Y:S01]  /*2770*/  FSETP.GEU.AND P6, PT, R8, -126, PT ;  /* 0xc2fc00000800780b */ /* 0x000fe20003fce000 */
[----:B------:R-:W-:Y:S01]  /*2780*/  FMUL R45, |R42|, R25 ;  /* 0x000000192a2d7220 */ /* 0x000fe20000400200 */
[----:B--2---:R-:W-:Y:S01]  /*2790*/  @!P1 FADD R51, R51, -24 ;  /* 0xc1c0000033339421 */ /* 0x004fe20000000000 */
[----:B------:R-:W-:Y:S01]  /*27a0*/  FSETP.GEU.AND P5, PT, |R44|, 1.175494350822287508e-38, PT ;  /* 0x008000002c00780b */ /* 0x000fe20003fae200 */
[----:B------:R-:W-:Y:S02]  /*27b0*/  FADD R53, R6, -R3 ;  /* 0x8000000306357221 */ /* 0x000fe40000000000 */
[----:B------:R-:W-:Y:S01]  /*27c0*/  FSETP.GEU.AND P1, PT, |R45|, 1.175494350822287508e-38, PT ;  /* 0x008000002d00780b */ /* 0x000fe20003f2e200 */
[----:B------:R-:W-:Y:S01]  /*27d0*/  FMUL R42, R34, R51 ;  /* 0x00000033222a7220 */ /* 0x000fe20000400000 */
[----:B------:R-:W-:Y:S01]  /*27e0*/  FMUL R50, |R53|, R0 ;  /* 0x0000000035327220 */ /* 0x000fe20000400200 */
[----:B-1----:R-:W-:-:S02]  /*27f0*/  @!P2 FADD R9, R9, -24 ;  /* 0xc1c000000909a421 */ /* 0x002fc40000000000 */
[----:B------:R-:W-:Y:S01]  /*2800*/  @!P4 FMUL R49, R49, 16777216 ;  /* 0x4b8000003131c820 */ /* 0x000fe20000400000 */
[----:B------:R-:W-:Y:S01]  /*2810*/  FSETP.GEU.AND P2, PT, R42, -126, PT ;  /* 0xc2fc00002a00780b */ /* 0x000fe20003f4e000 */
[----:B------:R-:W-:Y:S01]  /*2820*/  @!P6 FMUL R8, R8, 0.5 ;  /* 0x3f0000000808e820 */ /* 0x000fe20000400000 */
[----:B0-----:R-:W-:Y:S01]  /*2830*/  @!P3 FADD R47, R47, -24 ;  /* 0xc1c000002f2fb421 */ /* 0x001fe20000000000 */
[----:B------:R-:W-:Y:S01]  /*2840*/  FSETP.GEU.AND P3, PT, |R50|, 1.175494350822287508e-38, PT ;  /* 0x008000003200780b */ /* 0x000fe20003f6e200 */
[----:B------:R-:W-:Y:S01]  /*2850*/  @!P5 FMUL R44, R44, 16777216 ;  /* 0x4b8000002c2cd820 */ /* 0x000fe20000400000 */
[----:B------:R-:W0:Y:S02]  /*2860*/  MUFU.EX2 R53, R8 ;  /* 0x0000000800357308 */ /* 0x000e240000000800 */
[----:B------:R-:W-:-:S06]  /*2870*/  @!P1 FMUL R45, R45, 16777216 ;  /* 0x4b8000002d2d9820 */ /* 0x000fcc0000400000 */
[----:B------:R-:W1:Y:S01]  /*2880*/  MUFU.LG2 R49, R49 ;  /* 0x0000003100317308 */ /* 0x000e620000000c00 */
[----:B------:R-:W-:Y:S02]  /*2890*/  @!P2 FMUL R42, R42, 0.5 ;  /* 0x3f0000002a2aa820 */ /* 0x000fe40000400000 */
[----:B------:R-:W-:-:S05]  /*28a0*/  @!P3 FMUL R50, R50, 16777216 ;  /* 0x4b8000003232b820 */ /* 0x000fca0000400000 */
[----:B------:R2:W3:Y:S01]  /*28b0*/  MUFU.LG2 R51, R44 ;  /* 0x0000002c00337308 */ /* 0x0004e20000000c00 */
[----:B------:R-:W-:-:S07]  /*28c0*/  FMUL R46, R34, R47 ;  /* 0x0000002f222e7220 */ /* 0x000fce0000400000 */
[----:B------:R-:W4:Y:S01]  /*28d0*/  MUFU.LG2 R45, R45 ;  /* 0x0000002d002d7308 */ /* 0x000f220000000c00 */
[----:B--2---:R-:W-:Y:S01]  /*28e0*/  FMUL R44, R34, R9 ;  /* 0x00000009222c7220 */ /* 0x004fe20000400000 */
[----:B0-----:R-:W-:-:S06]  /*28f0*/  @!P6 FMUL R53, R53, R53 ;  /* 0x000000353535e220 */ /* 0x001fcc0000400000 */
[----:B------:R-:W0:Y:S01]  /*2900*/  MUFU.EX2 R9, R42 ;  /* 0x0000002a00097308 */ /* 0x000e220000000800 */
[----:B-1----:R-:W-:Y:S01]  /*2910*/  @!P4 FADD R49, R49, -24 ;  /* 0xc1c000003131c421 */ /* 0x002fe20000000000 */
[----:B------:R-:W-:-:S06]  /*2920*/  FSETP.GEU.AND P4, PT, R44, -126, PT ;  /* 0xc2fc00002c00780b */ /* 0x000fcc0003f8e000 */
[----:B------:R-:W1:Y:S01]  /*2930*/  MUFU.LG2 R47, R50 ;  /* 0x00000032002f7308 */ /* 0x000e620000000c00 */
[----:B---3--:R-:W-:Y:S01]  /*2940*/  @!P5 FADD R51, R51, -24 ;  /* 0xc1c000003333d421 */ /* 0x008fe20000000000 */
[----:B-----5:R-:W-:Y:S01]  /*2950*/  FMUL R40, R53, R10 ;  /* 0x0000000a35287220 */ /* 0x020fe20000400000 */
[----:B------:R-:W-:Y:S01]  /*2960*/  FSETP.GT.AND P5, PT, R6, R43, PT ;  /* 0x0000002b0600720b */ /* 0x000fe20003fa4000 */
[----:B------:R-:W-:Y:S01]  /*2970*/  FMUL R48, R34, R49 ;  /* 0x0000003122307220 */ /* 0x000fe20000400000 */
[----:B------:R-:W-:Y:S01]  /*2980*/  FSETP.GEU.AND P6, PT, R46, -126, PT ;  /* 0xc2fc00002e00780b */ /* 0x000fe20003fce000 */
[----:B------:R-:W-:Y:S01]  /*2990*/  FMUL R8, R34, R51 ;  /* 0x0000003322087220 */ /* 0x000fe20000400000 */
[----:B------:R-:W-:Y:S01]  /*29a0*/  FSEL R40, R40, -R40, P5 ;  /* 0x8000002828287208 */ /* 0x000fe20002800000 */
[----:B----4-:R-:W-:Y:S01]  /*29b0*/  @!P1 FADD R45, R45, -24 ;  /* 0xc1c000002d2d9421 */ /* 0x010fe20000000000 */
[----:B------:R-:W-:Y:S01]  /*29c0*/  FSETP.GEU.AND P5, PT, R48, -126, PT ;  /* 0xc2fc00003000780b */ /* 0x000fe20003fae000 */
[----:B0-----:R-:W-:Y:S01]  /*29d0*/  @!P2 FMUL R9, R9, R9 ;  /* 0x000000090909a220 */ /* 0x001fe20000400000 */
[----:B------:R-:W-:Y:S01]  /*29e0*/  FSETP.GEU.AND P1, PT, R8, -126, PT ;  /* 0xc2fc00000800780b */ /* 0x000fe20003f2e000 */
[----:B------:R-:W-:Y:S01]  /*29f0*/  FMUL R42, R34, R45 ;  /* 0x0000002d222a7220 */ /* 0x000fe20000400000 */
[----:B------:R-:W-:Y:S01]  /*2a00*/  @!P4 FMUL R44, R44, 0.5 ;  /* 0x3f0000002c2cc820 */ /* 0x000fe20000400000 */
[----:B------:R-:W-:Y:S01]  /*2a10*/  FSETP.GT.AND P2, PT, R6, R41, PT ;  /* 0x000000290600720b */ /* 0x000fe20003f44000 */
[----:B-1----:R-:W-:Y:S01]  /*2a20*/  @!P3 FADD R47, R47, -24 ;  /* 0xc1c000002f2fb421 */ /* 0x002fe20000000000 */
[----:B------:R-:W-:Y:S01]  /*2a30*/  FMUL R41, R9, R16 ;  /* 0x0000001009297220 */ /* 0x000fe20000400000 */
[----:B------:R-:W-:-:S02]  /*2a40*/  FSETP.GEU.AND P3, PT, R42, -126, PT ;  /* 0xc2fc00002a00780b */ /* 0x000fc40003f6e000 */
[----:B------:R-:W-:Y:S01]  /*2a50*/  FMUL R47, R34, R47 ;  /* 0x0000002f222f7220 */ /* 0x000fe20000400000 */
[----:B------:R-:W0:Y:S01]  /*2a60*/  MUFU.EX2 R43, R44 ;  /* 0x0000002c002b7308 */ /* 0x000e220000000800 */
[----:B------:R-:W-:Y:S01]  /*2a70*/  @!P6 FMUL R46, R46, 0.5 ;  /* 0x3f0000002e2ee820 */ /* 0x000fe20000400000 */
[----:B------:R-:W-:Y:S01]  /*2a80*/  FSEL R49, R41, -R41, P2 ;  /* 0x8000002929317208 */ /* 0x000fe20001000000 */
[----:B------:R-:W-:Y:S01]  /*2a90*/  @!P5 FMUL R48, R48, 0.5 ;  /* 0x3f0000003030d820 */ /* 0x000fe20000400000 */
[----:B------:R-:W-:-:S04]  /*2aa0*/  FSETP.GEU.AND P2, PT, R47, -126, PT ;  /* 0xc2fc00002f00780b */ /* 0x000fc80003f4e000 */
[----:B------:R-:W1:Y:S01]  /*2ab0*/  MUFU.EX2 R45, R46 ;  /* 0x0000002e002d7308 */ /* 0x000e620000000800 */
[----:B------:R-:W-:Y:S01]  /*2ac0*/  @!P1 FMUL R8, R8, 0.5 ;  /* 0x3f00000008089820 */ /* 0x000fe20000400000 */
[----:B------:R-:W-:Y:S01]  /*2ad0*/  FADD R40, RZ, R40 ;  /* 0x00000028ff287221 */ /* 0x000fe20000000000 */
[----:B------:R-:W-:-:S05]  /*2ae0*/  @!P3 FMUL R42, R42, 0.5 ;  /* 0x3f0000002a2ab820 */ /* 0x000fca0000400000 */
[----:B------:R-:W2:Y:S01]  /*2af0*/  MUFU.EX2 R9, R48 ;  /* 0x0000003000097308 */ /* 0x000ea20000000800 */
[----:B------:R-:W-:Y:S01]  /*2b00*/  FADD R40, R40, R49 ;  /* 0x0000003128287221 */ /* 0x000fe20000000000 */
[----:B------:R-:W-:Y:S01]  /*2b10*/  @!P2 FMUL R47, R47, 0.5 ;  /* 0x3f0000002f2fa820 */ /* 0x000fe20000400000 */
        /* <DEDUP_REMOVED lines=55> */
[----:B------:R-:W-:Y:S01]  /*2e90*/  BAR.SYNC.DEFER_BLOCKING 0x0 ;  /* 0x0000000000007b1d */ /* 0x000fe20000010000 */
[----:B------:R-:W-:-:S13]  /*2ea0*/  ISETP.GT.U32.AND P0, PT, R14, 0x8f, PT ;  /* 0x0000008f0e00780c */ /* 0x000fda0003f04070 */
[----:B------:R-:W-:Y:S05]  /*2eb0*/  @P0 EXIT ;  /* 0x000000000000094d */ /* 0x000fea0003800000 */
[----:B------:R-:W-:Y:S01]  /*2ec0*/  LEA R33, R14, R33, 0x2 ;  /* 0x000000210e217211 */ /* 0x000fe200078e10ff */
[----:B------:R-:W0:Y:S01]  /*2ed0*/  LDC.64 R2, c[0x0][0x3b0] ;  /* 0x0000ec00ff027b82 */ /* 0x000e220000000a00 */
[----:B------:R-:W-:-:S04]  /*2ee0*/  IMAD R13, R13, 0x90, R14 ;  /* 0x000000900d0d7824 */ /* 0x000fc800078e020e */
[----:B------:R-:W1:Y:S01]  /*2ef0*/  LDS R33, [R33] ;  /* 0x0000000021217984 */ /* 0x000e620000000800 */
[----:B0-----:R-:W-:-:S05]  /*2f00*/  IMAD.WIDE.U32 R2, R13, 0x4, R2 ;  /* 0x000000040d027825 */ /* 0x001fca00078e0002 */
[----:B-1----:R-:W-:Y:S01]  /*2f10*/  REDG.E.ADD.F32.FTZ.RN.STRONG.GPU desc[UR4][R2.64], R33 ;  /* 0x00000021020079a6 */ /* 0x002fe2000c12f304 */
[----:B------:R-:W-:Y:S05]  /*2f20*/  EXIT ;  /* 0x000000000000794d */ /* 0x000fea0003800000 */
        .weak           $__internal_9_$__cuda_sm20_rcp_rn_f32_slowpath
        .type           $__internal_9_$__cuda_sm20_rcp_rn_f32_slowpath,@function
        .size           $__internal_9_$__cuda_sm20_rcp_rn_f32_slowpath,(.L_x_3836 - $__internal_9_$__cuda_sm20_rcp_rn_f32_slowpath)
$__internal_9_$__cuda_sm20_rcp_rn_f32_slowpath:
        /* <DEDUP_REMOVED lines=15> */
.L_x_381:
[----:B------:R-:W-:-:S05]  /*3020*/  VIADD R31, R29, 0xffffff03 ;  /* 0xffffff031d1f7836 */ /* 0x000fca0000000000 */
[----:B------:R-:W-:-:S13]  /*3030*/  ISETP.GT.U32.AND P0, PT, R31, 0x1, PT ;  /* 0x000000011f00780c */ /* 0x000fda0003f04070 */
[----:B------:R-:W-:Y:S05]  /*3040*/  @P0 BRA `(.L_x_383) ;  /* 0x0000000000780947 */ /* 0x000fea0003800000 */
[----:B------:R-:W-:Y:S01]  /*3050*/  LOP3.LUT R0, R2, 0x7fffff, RZ, 0xc0, !PT ;  /* 0x007fffff02007812 */ /* 0x000fe200078ec0ff */
[----:B------:R-:W-:-:S03]  /*3060*/  HFMA2 R30, -RZ, RZ, 0, 1.78813934326171875e-07 ;  /* 0x00000003ff1e7431 */ /* 0x000fc600000001ff */
[----:B------:R-:W-:-:S04]  /*3070*/  LOP3.LUT R0, R0, 0x3f800000, RZ, 0xfc, !PT ;  /* 0x3f80000000007812 */ /* 0x000fc800078efcff */
[----:B------:R-:W0:Y:S01]  /*3080*/  MUFU.RCP R7, R0 ;  /* 0x0000000000077308 */ /* 0x000e220000001000 */
[----:B------:R-:W-:Y:S01]  /*3090*/  SHF.L.U32 R30, R30, R31, RZ ;  /* 0x0000001f1e1e7219 */ /* 0x000fe200000006ff */
        /* <DEDUP_REMOVED lines=25> */
.L_x_383:
[----:B------:R0:W1:Y:S02]  /*3230*/  MUFU.RCP R7, R2 ;  /* 0x0000000200077308 */ /* 0x0000640000001000 */
.L_x_382:
[----:B------:R-:W-:Y:S05]  /*3240*/  BSYNC.RECONVERGENT B0 ;  /* 0x0000000000007941 */ /* 0x000fea0003800200 */
.L_x_380:
[----:B------:R-:W-:-:S04]  /*3250*/  MOV R9, 0x0 ;  /* 0x0000000000097802 */ /* 0x000fc80000000f00 */
[----:B01----:R-:W-:Y:S05]  /*3260*/  RET.REL.NODEC R8 `(_Z32norm_dist_backward_weight_kernelILi36ELi4EEvPKfS1_S1_S1_iiiiPff) ;  /* 0xffffffcc08647950 */ /* 0x003fea0003c3ffff */
.L_x_384:
        /* <DEDUP_REMOVED lines=9> */
.L_x_3836:


//--------------------- .text._Z32norm_dist_backward_weight_kernelILi36ELi2EEvPKfS1_S1_S1_iiiiPff --------------------------
	.section	.text._Z32norm_dist_backward_weight_kernelILi36ELi2EEvPKfS1_S1_S1_iiiiPff,"ax",@progbits
	.align	128
        .global         _Z32norm_dist_backward_weight_kernelILi36ELi2EEvPKfS1_S1_S1_iiiiPff
        .type           _Z32norm_dist_backward_weight_kernelILi36ELi2EEvPKfS1_S1_S1_iiiiPff,@function
        .size           _Z32norm_dist_backward_weight_kernelILi36ELi2EEvPKfS1_S1_S1_iiiiPff,(.L_x_3837 - _Z32norm_dist_backward_weight_kernelILi36ELi2EEvPKfS1_S1_S1_iiiiPff)
        .other          _Z32norm_dist_backward_weight_kernelILi36ELi2EEvPKfS1_S1_S1_iiiiPff,@"STO_CUDA_ENTRY STV_DEFAULT"
_Z32norm_dist_backward_weight_kernelILi36ELi2EEvPKfS1_S1_S1_iiiiPff:
.text._Z32norm_dist_backward_weight_kernelILi36ELi2EEvPKfS1_S1_S1_iiiiPff:
        /* <DEDUP_REMOVED lines=9> */
[----:B0-----:R-:W-:-:S05]  /*0090*/  @!P1 IMAD.WIDE.U32 R4, R7, 0x4, R4 ;  /* 0x0000000407049825 */ /* 0x001fca00078e0004 */
[----:B-1----:R0:W3:Y:S01]  /*00a0*/  @!P1 LDG.E.CONSTANT R8, desc[UR4][R4.64] ;  /* 0x0000000404089981 */ /* 0x0020e2000c1e9900 */
[-C--:B--2---:R-:W-:Y:S01]  /*00b0*/  IABS R11, R13.reuse ;  /* 0x0000000d000b7213 */ /* 0x084fe20000000000 */
[----:B------:R-:W-:Y:S01]  /*00c0*/  BSSY.RECONVERGENT B1, `(.L_x_385) ;  /* 0x0000044000017945 */ /* 0x000fe20003800200 */
[----:B------:R-:W-:Y:S01]  /*00d0*/  LOP3.LUT R2, R0, 0x3f, RZ, 0xc0, !PT ;  /* 0x0000003f00027812 */ /* 0x000fe200078ec0ff */
[----:B------:R-:W1:Y:S01]  /*00e0*/  S2R R21, SR_CTAID.Y ;  /* 0x0000000000157919 */ /* 0x000e620000002600 */
[----:B------:R-:W2:Y:S01]  /*00f0*/  I2F.RP R9, R11 ;  /* 0x0000000b00097306 */ /* 0x000ea20000209400 */
[----:B------:R-:W-:Y:S02]  /*0100*/  LOP3.LUT R12, RZ, R13, RZ, 0x33, !PT ;  /* 0x0000000dff0c7212 */ /* 0x000fe400078e33ff */
[----:B------:R-:W-:-:S05]  /*0110*/  SHF.R.U32.HI R22, RZ, 0x6, R0 ;  /* 0x00000006ff167819 */ /* 0x000fca0000011600 */
[----:B------:R-:W-:Y:S01]  /*0120*/  IMAD R23, R3, 0x2, R22 ;  /* 0x0000000203177824 */ /* 0x000fe200078e0216 */
[----:B--2---:R-:W2:Y:S01]  /*0130*/  MUFU.RCP R9, R9 ;  /* 0x0000000900097308 */ /* 0x004ea20000001000 */
[----:B-1----:R-:W-:Y:S01]  /*0140*/  LEA R18, R21, R2, 0x9 ;  /* 0x0000000215127211 */ /* 0x002fe200078e48ff */
[----:B--2---:R-:W-:-:S03]  /*0150*/  VIADD R6, R9, 0xffffffe ;  /* 0x0ffffffe09067836 */ /* 0x004fc60000000000 */
[----:B------:R-:W-:-:S03]  /*0160*/  IABS R10, R18 ;  /* 0x00000012000a7213 */ /* 0x000fc60000000000 */
[----:B------:R1:W0:Y:S02]  /*0170*/  F2I.FTZ.U32.TRUNC.NTZ R7, R6 ;  /* 0x0000000600077305 */ /* 0x000224000021f000 */
[----:B-1----:R-:W-:Y:S02]  /*0180*/  IMAD.MOV.U32 R6, RZ, RZ, RZ ;  /* 0x000000ffff067224 */ /* 0x002fe400078e00ff */
[----:B0-----:R-:W-:-:S04]  /*0190*/  IMAD.MOV R4, RZ, RZ, -R7 ;  /* 0x000000ffff047224 */ /* 0x001fc800078e0a07 */
[----:B------:R-:W-:-:S04]  /*01a0*/  IMAD R5, R4, R11, RZ ;  /* 0x0000000b04057224 */ /* 0x000fc800078e02ff */
[----:B------:R-:W-:Y:S01]  /*01b0*/  IMAD.HI.U32 R7, R7, R5, R6 ;  /* 0x0000000507077227 */ /* 0x000fe200078e0006 */
[----:B------:R-:W-:Y:S01]  /*01c0*/  LOP3.LUT R6, R18, R13, RZ, 0x3c, !PT ;  /* 0x0000000d12067212 */ /* 0x000fe200078e3cff */
[----:B------:R-:W0:Y:S03]  /*01d0*/  @!P1 S2R R5, SR_CgaCtaId ;  /* 0x0000000000059919 */ /* 0x000e260000008800 */
[----:B------:R-:W-:Y:S01]  /*01e0*/  ISETP.GE.AND P3, PT, R6, RZ, PT ;  /* 0x000000ff0600720c */ /* 0x000fe20003f66270 */
[----:B------:R-:W-:-:S04]  /*01f0*/  IMAD.HI.U32 R9, R7, R10, RZ ;  /* 0x0000000a07097227 */ /* 0x000fc800078e00ff */
[----:B------:R-:W-:-:S04]  /*0200*/  IMAD.MOV R4, RZ, RZ, -R9 ;  /* 0x000000ffff047224 */ /* 0x000fc800078e0a09 */
[----:B------:R-:W-:Y:S01]  /*0210*/  IMAD R10, R11, R4, R10 ;  /* 0x000000040b0a7224 */ /* 0x000fe200078e020a */
[----:B------:R-:W-:-:S04]  /*0220*/  @!P1 MOV R4, 0x400 ;  /* 0x0000040000049802 */ /* 0x000fc80000000f00 */
[----:B------:R-:W-:-:S13]  /*0230*/  ISETP.GT.U32.AND P2, PT, R11, R10, PT ;  /* 0x0000000a0b00720c */ /* 0x000fda0003f44070 */
[-C--:B------:R-:W-:Y:S01]  /*0240*/  @!P2 IADD3 R10, PT, PT, R10, -R11.reuse, RZ ;  /* 0x8000000b0a0aa210 */ /* 0x080fe20007ffe0ff */
[----:B------:R-:W-:Y:S01]  /*0250*/  @!P2 VIADD R9, R9, 0x1 ;  /* 0x000000010909a836 */ /* 0x000fe20000000000 */
[----:B0-----:R-:W-:Y:S01]  /*0260*/  @!P1 LEA R5, R5, R4, 0x18 ;  /* 0x0000000405059211 */ /* 0x001fe200078ec0ff */
[----:B------:R-:W-:Y:S01]  /*0270*/  IMAD.MOV.U32 R4, RZ, RZ, 0x2edbe6ff ;  /* 0x2edbe6ffff047424 */ /* 0x000fe200078e00ff */
[----:B------:R-:W-:-:S03]  /*0280*/  ISETP.GE.U32.AND P0, PT, R10, R11, PT ;  /* 0x0000000b0a00720c */ /* 0x000fc60003f06070 */
[----:B------:R-:W-:Y:S02]  /*0290*/  @!P1 IMAD R7, R0, 0x4, R5 ;  /* 0x0000000400079824 */ /* 0x000fe400078e0205 */
[----:B------:R-:W-:-:S08]  /*02a0*/  HFMA2 R5, -RZ, RZ, 0, 0 ;  /* 0x00000000ff057431 */ /* 0x000fd000000001ff */
[----:B------:R-:W-:Y:S02]  /*02b0*/  @P0 IADD3 R9, PT, PT, R9, 0x1, RZ ;  /* 0x0000000109090810 */ /* 0x000fe40007ffe0ff */
[----:B------:R-:W-:-:S03]  /*02c0*/  ISETP.NE.AND P0, PT, R13, RZ, PT ;  /* 0x000000ff0d00720c */ /* 0x000fc60003f05270 */
[----:B------:R-:W-:-:S05]  /*02d0*/  @!P3 IMAD.MOV R9, RZ, RZ, -R9 ;  /* 0x000000ffff09b224 */ /* 0x000fca00078e0a09 */
[----:B------:R-:W-:Y:S01]  /*02e0*/  SEL R14, R12, R9, !P0 ;  /* 0x000000090c0e7207 */ /* 0x000fe20004000000 */
[----:B---3--:R0:W-:Y:S01]  /*02f0*/  @!P1 STS [R7], R8 ;  /* 0x0000000807009388 */ /* 0x0081e20000000800 */
[----:B------:R-:W-:Y:S02]  /*0300*/  BAR.SYNC.DEFER_BLOCKING 0x0 ;  /* 0x0000000000007b1d */ /* 0x000fe40000010000 */
[----:B----4-:R-:W-:-:S13]  /*0310*/  ISETP.GE.AND P1, PT, R14, UR6, PT ;  /* 0x000000060e007c0c */ /* 0x010fda000bf26270 */
[----:B0-----:R-:W-:Y:S05]  /*0320*/  @P1 BRA `(.L_x_386) ;  /* 0x0000000000741947 */ /* 0x001fea0003800000 */
        /* <DEDUP_REMOVED lines=21> */
[----:B-----5:R-:W-:Y:S05]  /*0480*/  CALL.REL.NOINC `($__internal_10_$__cuda_sm20_rcp_rn_f32_slowpath) ;  /* 0x0000002c00387944 */ /* 0x020fea0003c00000 */
[----:B------:R-:W-:Y:S01]  /*0490*/  IMAD.MOV.U32 R4, RZ, RZ, R19 ;  /* 0x000000ffff047224 */ /* 0x000fe200078e0013 */
[----:B------:R-:W-:Y:S06]  /*04a0*/  BRA `(.L_x_388) ;  /* 0x0000000000107947 */ /* 0x000fec0003800000 */
.L_x_387:
[----:B------:R-:W0:Y:S02]  /*04b0*/  MUFU.RCP R4, R20 ;  /* 0x0000001400047308 */ /* 0x000e240000001000 */
[----:B0-----:R-:W-:-:S04]  /*04c0*/  FFMA R6, R20, R4, -1 ;  /* 0xbf80000014067423 */ /* 0x001fc80000000004 */
[----:B------:R-:W-:-:S04]  /*04d0*/  FADD.FTZ R7, -R6, -RZ ;  /* 0x800000ff06077221 */ /* 0x000fc80000010100 */
[----:B------:R-:W-:-:S07]  /*04e0*/  FFMA R4, R4, R7, R4 ;  /* 0x0000000704047223 */ /* 0x000fce0000000004 */
.L_x_388:
[----:B------:R-:W-:Y:S05]  /*04f0*/  BSYNC.RECONVERGENT B2 ;  /* 0x0000000000027941 */ /* 0x000fea0003800200 */
.L_x_386:
[----:B------:R-:W-:Y:S05]  /*0500*/  BSYNC.RECONVERGENT B1 ;  /* 0x0000000000017941 */ /* 0x000fea0003800200 */
.L_x_385:
[----:B------:R-:W0:Y:S01]  /*0510*/  LDC R11, c[0x0][0x3ac] ;  /* 0x0000eb00ff0b7b82 */ /* 0x000e220000000800 */
[----:B------:R-:W-:Y:S01]  /*0520*/  VIADD R8, R18, 0x40 ;  /* 0x0000004012087836 */ /* 0x000fe20000000000 */
[----:B------:R-:W1:Y:S01]  /*0530*/  LDCU UR6, c[0x0][0x3a0] ;  /* 0x00007400ff0677ac */ /* 0x000e620008000800 */
[----:B------:R-:W-:Y:S03]  /*0540*/  BSSY.RECONVERGENT B1, `(.L_x_389) ;  /* 0x000003a000017945 */ /* 0x000fe60003800200 */
        /* <DEDUP_REMOVED lines=9> */
[----:B------:R-:W-:Y:S01]  /*05e0*/  IMAD R15, R6, R13, RZ ;  /* 0x0000000d060f7224 */ /* 0x000fe200078e02ff */
[----:B------:R-:W-:-:S05]  /*05f0*/  MOV R6, RZ ;  /* 0x000000ff00067202 */ /* 0x000fca0000000f00 */
[----:B------:R-:W-:-:S06]  /*0600*/  IMAD.HI.U32 R15, R7, R15, R6 ;  /* 0x0000000f070f7227 */ /* 0x000fcc00078e0006 */
[----:B------:R-:W-:-:S04]  /*0610*/  IMAD.HI.U32 R6, R15, R10, RZ ;  /* 0x0000000a0f067227 */ /* 0x000fc800078e00ff */
[----:B------:R-:W-:-:S04]  /*0620*/  IMAD.MOV R7, RZ, RZ, -R6 ;  /* 0x000000ffff077224 */ /* 0x000fc800078e0a06 */
[----:B------:R-:W-:Y:S01]  /*0630*/  IMAD R10, R13, R7, R10 ;  /* 0x000000070d0a7224 */ /* 0x000fe200078e020a */
[----:B------:R-:W-:-:S04]  /*0640*/  LOP3.LUT R7, R8, R11, RZ, 0x3c, !PT ;  /* 0x0000000b08077212 */ /* 0x000fc800078e3cff */
[----:B------:R-:W-:Y:S02]  /*0650*/  ISETP.GT.U32.AND P1, PT, R13, R10, PT ;  /* 0x0000000a0d00720c */ /* 0x000fe40003f24070 */
[----:B------:R-:W-:Y:S01]  /*0660*/  ISETP.GE.AND P2, PT, R7, RZ, PT ;  /* 0x000000ff0700720c */ /* 0x000fe20003f46270 */
[----:B------:R-:W-:-:S10]  /*0670*/  IMAD.MOV.U32 R7, RZ, RZ, RZ ;  /* 0x000000ffff077224 */ /* 0x000fd400078e00ff */
[----:B------:R-:W-:Y:S01]  /*0680*/  @!P1 IMAD.IADD R10, R10, 0x1, -R13 ;  /* 0x000000010a0a9824 */ /* 0x000fe200078e0a0d */
[----:B------:R-:W-:-:S04]  /*0690*/  @!P1 IADD3 R6, PT, PT, R6, 0x1, RZ ;  /* 0x0000000106069810 */ /* 0x000fc80007ffe0ff */
[----:B------:R-:W-:-:S13]  /*06a0*/  ISETP.GE.U32.AND P0, PT, R10, R13, PT ;  /* 0x0000000d0a00720c */ /* 0x000fda0003f06070 */
[----:B------:R-:W-:-:S04]  /*06b0*/  @P0 VIADD R6, R6, 0x1 ;  /* 0x0000000106060836 */ /* 0x000fc80000000000 */
[----:B------:R-:W-:-:S05]  /*06c0*/  @!P2 IMAD.MOV R6, RZ, RZ, -R6 ;  /* 0x000000ffff06a224 */ /* 0x000fca00078e0a06 */
[----:B------:R-:W-:Y:S01]  /*06d0*/  SEL R12, R14, R6, !P3 ;  /* 0x000000060e0c7207 */ /* 0x000fe20005800000 */
[----:B------:R-:W-:-:S03]  /*06e0*/  HFMA2 R6, -RZ, RZ, 0.10711669921875, -1791 ;  /* 0x2edbe6ffff067431 */ /* 0x000fc600000001ff */
        /* <DEDUP_REMOVED lines=23> */
[----:B-----5:R-:W-:Y:S05]  /*0860*/  CALL.REL.NOINC `($__internal_10_$__cuda_sm20_rcp_rn_f32_slowpath) ;  /* 0x0000002800407944 */ /* 0x020fea0003c00000 */
[----:B------:R-:W-:Y:S01]  /*0870*/  IMAD.MOV.U32 R6, RZ, RZ, R19 ;  /* 0x000000ffff067224 */ /* 0x000fe200078e0013 */
[----:B------:R-:W-:Y:S06]  /*0880*/  BRA `(.L_x_392) ;  /* 0x0000000000107947 */ /* 0x000fec0003800000 */
.L_x_391:
[----:B------:R-:W0:Y:S02]  /*0890*/  MUFU.RCP R6, R20 ;  /* 0x0000001400067308 */ /* 0x000e240000001000 */
[----:B0-----:R-:W-:-:S04]  /*08a0*/  FFMA R8, R20, R6, -1 ;  /* 0xbf80000014087423 */ /* 0x001fc80000000006 */
[----:B------:R-:W-:-:S04]  /*08b0*/  FADD.FTZ R9, -R8, -RZ ;  /* 0x800000ff08097221 */ /* 0x000fc80000010100 */
[----:B------:R-:W-:-:S07]  /*08c0*/  FFMA R6, R6, R9, R6 ;  /* 0x0000000906067223 */ /* 0x000fce0000000006 */
.L_x_392:
[----:B------:R-:W-:Y:S05]  /*08d0*/  BSYNC.RECONVERGENT B2 ;  /* 0x0000000000027941 */ /* 0x000fea0003800200 */
.L_x_390:
[----:B------:R-:W-:Y:S05]  /*08e0*/  BSYNC.RECONVERGENT B1 ;  /* 0x0000000000017941 */ /* 0x000fea0003800200 */
.L_x_389:
[----:B------:R-:W0:Y:S01]  /*08f0*/  LDC R13, c[0x0][0x3ac] ;  /* 0x0000eb00ff0d7b82 */ /* 0x000e220000000800 */
[----:B------:R-:W-:Y:S01]  /*0900*/  IADD3 R10, PT, PT, R18, 0x80, RZ ;  /* 0x00000080120a7810 */ /* 0x000fe20007ffe0ff */
[----:B------:R-:W1:Y:S01]  /*0910*/  LDCU UR6, c[0x0][0x3a0] ;  /* 0x00007400ff0677ac */ /* 0x000e620008000800 */
[----:B------:R-:W-:Y:S02]  /*0920*/  BSSY.RECONVERGENT B1, `(.L_x_393) ;  /* 0x000003a000017945 */ /* 0x000fe40003800200 */
[----:B------:R-:W-:Y:S02]  /*0930*/  IABS R12, R10 ;  /* 0x0000000a000c7213 */ /* 0x000fe40000000000 */
        /* <DEDUP_REMOVED lines=8> */
[----:B------:R-:W-:Y:S02]  /*09c0*/  IMAD R17, R8, R15, RZ ;  /* 0x0000000f08117224 */ /* 0x000fe400078e02ff */
[----:B------:R-:W-:-:S04]  /*09d0*/  IMAD.MOV.U32 R8, RZ, RZ, RZ ;  /* 0x000000ffff087224 */ /* 0x000fc800078e00ff */
[----:B------:R-:W-:-:S06]  /*09e0*/  IMAD.HI.U32 R17, R9, R17, R8 ;  /* 0x0000001109117227 */ /* 0x000fcc00078e0008 */
[----:B------:R-:W-:-:S05]  /*09f0*/  IMAD.HI.U32 R8, R17, R12, RZ ;  /* 0x0000000c11087227 */ /* 0x000fca00078e00ff */
[----:B------:R-:W-:-:S05]  /*0a00*/  IADD3 R9, PT, PT, -R8, RZ, RZ ;  /* 0x000000ff08097210 */ /* 0x000fca0007ffe1ff */
[----:B------:R-:W-:Y:S01]  /*0a10*/  IMAD R12, R15, R9, R12 ;  /* 0x000000090f0c7224 */ /* 0x000fe200078e020c */
[----:B------:R-:W-:-:S04]  /*0a20*/  LOP3.LUT R9, R10, R13, RZ, 0x3c, !PT ;  /* 0x0000000d0a097212 */ /* 0x000fc800078e3cff */
[----:B------:R-:W-:Y:S02]  /*0a30*/  ISETP.GT.U32.AND P1, PT, R15, R12, PT ;  /* 0x0000000c0f00720c */ /* 0x000fe40003f24070 */
[----:B------:R-:W-:Y:S02]  /*0a40*/  ISETP.GE.AND P2, PT, R9, RZ, PT ;  /* 0x000000ff0900720c */ /* 0x000fe40003f46270 */
[----:B------:R-:W-:-:S09]  /*0a50*/  MOV R9, RZ ;  /* 0x000000ff00097202 */ /* 0x000fd20000000f00 */
        /* <DEDUP_REMOVED lines=31> */
[----:B------:R-:W-:Y:S01]  /*0c50*/  MOV R8, R19 ;  /* 0x0000001300087202 */ /* 0x000fe20000000f00 */
[----:B------:R-:W-:Y:S06]  /*0c60*/  BRA `(.L_x_396) ;  /* 0x0000000000107947 */ /* 0x000fec0003800000 */
.L_x_395:
[----:B------:R-:W0:Y:S02]  /*0c70*/  MUFU.RCP R8, R20 ;  /* 0x0000001400087308 */ /* 0x000e240000001000 */
[----:B0-----:R-:W-:-:S04]  /*0c80*/  FFMA R10, R20, R8, -1 ;  /* 0xbf800000140a7423 */ /* 0x001fc80000000008 */
[----:B------:R-:W-:-:S04]  /*0c90*/  FADD.FTZ R11, -R10, -RZ ;  /* 0x800000ff0a0b7221 */ /* 0x000fc80000010100 */
[----:B------:R-:W-:-:S07]  /*0ca0*/  FFMA R8, R8, R11, R8 ;  /* 0x0000000b08087223 */ /* 0x000fce0000000008 */
.L_x_396:
[----:B------:R-:W-:Y:S05]  /*0cb0*/  BSYNC.RECONVERGENT B2 ;  /* 0x0000000000027941 */ /* 0x000fea0003800200 */
.L_x_394:
[----:B------:R-:W-:Y:S05]  /*0cc0*/  BSYNC.RECONVERGENT B1 ;  /* 0x0000000000017941 */ /* 0x000fea0003800200 */
.L_x_393:
[----:B------:R-:W0:Y:S01]  /*0cd0*/  LDC R15, c[0x0][0x3ac] ;  /* 0x0000eb00ff0f7b82 */ /* 0x000e220000000800 */
[----:B------:R-:W-:Y:S01]  /*0ce0*/  VIADD R12, R18, 0xc0 ;  /* 0x000000c0120c7836 */ /* 0x000fe20000000000 */
[----:B------:R-:W1:Y:S01]  /*0cf0*/  LDCU UR6, c[0x0][0x3a0] ;  /* 0x00007400ff0677ac */ /* 0x000e620008000800 */
[----:B------:R-:W-:Y:S03]  /*0d00*/  BSSY.RECONVERGENT B1, `(.L_x_397) ;  /* 0x000003a000017945 */ /* 0x000fe60003800200 */
[----:B------:R-:W-:Y:S02]  /*0d10*/  IABS R14, R12 ;  /* 0x0000000c000e7213 */ /* 0x000fe40000000000 */
[----:B0-----:R-:W-:Y:S02]  /*0d20*/  IABS R17, R15 ;  /* 0x0000000f00117213 */ /* 0x001fe40000000000 */
[----:B------:R-:W-:-:S02]  /*0d30*/  ISETP.NE.AND P3, PT, R15, RZ, PT ;  /* 0x000000ff0f00720c */ /* 0x000fc40003f65270 */
[----:B------:R-:W0:Y:S08]  /*0d40*/  I2F.RP R13, R17 ;  /* 0x00000011000d7306 */ /* 0x000e300000209400 */
[----:B0-----:R-:W0:Y:S02]  /*0d50*/  MUFU.RCP R13, R13 ;  /* 0x0000000d000d7308 */ /* 0x001e240000001000 */
[----:B0-----:R-:W-:-:S06]  /*0d60*/  VIADD R16, R13, 0xffffffe ;  /* 0x0ffffffe0d107836 */ /* 0x001fcc0000000000 */
[----:B------:R-:W0:Y:S02]  /*0d70*/  F2I.FTZ.U32.TRUNC.NTZ R11, R16 ;  /* 0x00000010000b7305 */ /* 0x000e24000021f000 */
[----:B0-----:R-:W-:-:S05]  /*0d80*/  IADD3 R10, PT, PT, RZ, -R11, RZ ;  /* 0x8000000bff0a7210 */ /* 0x001fca0007ffe0ff */
[----:B------:R-:W-:Y:S02]  /*0d90*/  IMAD R19, R10, R17, RZ ;  /* 0x000000110a137224 */ /* 0x000fe400078e02ff */
[----:B------:R-:W-:-:S05]  /*0da0*/  HFMA2 R10, -RZ, RZ, 0, 0 ;  /* 0x00000000ff0a7431 */ /* 0x000fca00000001ff */
[----:B------:R-:W-:-:S06]  /*0db0*/  IMAD.HI.U32 R19, R11, R19, R10 ;  /* 0x000000130b137227 */ /* 0x000fcc00078e000a */
[----:B------:R-:W-:Y:S01]  /*0dc0*/  IMAD.HI.U32 R10, R19, R14, RZ ;  /* 0x0000000e130a7227 */ /* 0x000fe200078e00ff */
[----:B------:R-:W-:-:S03]  /*0dd0*/  LOP3.LUT R19, RZ, R15, RZ, 0x33, !PT ;  /* 0x0000000fff137212 */ /* 0x000fc600078e33ff */
[----:B------:R-:W-:-:S04]  /*0de0*/  IMAD.MOV R11, RZ, RZ, -R10 ;  /* 0x000000ffff0b7224 */ /* 0x000fc800078e0a0a */
[----:B------:R-:W-:Y:S01]  /*0df0*/  IMAD R14, R17, R11, R14 ;  /* 0x0000000b110e7224 */ /* 0x000fe200078e020e */
[----:B------:R-:W-:-:S04]  /*0e00*/  LOP3.LUT R11, R12, R15, RZ, 0x3c, !PT ;  /* 0x0000000f0c0b7212 */ /* 0x000fc800078e3cff */
[----:B------:R-:W-:Y:S02]  /*0e10*/  ISETP.GT.U32.AND P1, PT, R17, R14, PT ;  /* 0x0000000e1100720c */ /* 0x000fe40003f24070 */
[----:B------:R-:W-:Y:S01]  /*0e20*/  ISETP.GE.AND P2, PT, R11, RZ, PT ;  /* 0x000000ff0b00720c */ /* 0x000fe20003f46270 */
[----:B------:R-:W-:-:S10]  /*0e30*/  IMAD.MOV.U32 R11, RZ, RZ, RZ ;  /* 0x000000ffff0b7224 */ /* 0x000fd400078e00ff */
        /* <DEDUP_REMOVED lines=33> */
.L_x_399:
[----:B------:R-:W0:Y:S02]  /*1050*/  MUFU.RCP R10, R20 ;  /* 0x00000014000a7308 */ /* 0x000e240000001000 */
[----:B0-----:R-:W-:-:S04]  /*1060*/  FFMA R12, R20, R10, -1 ;  /* 0xbf800000140c7423 */ /* 0x001fc8000000000a */
[----:B------:R-:W-:-:S04]  /*1070*/  FADD.FTZ R13, -R12, -RZ ;  /* 0x800000ff0c0d7221 */ /* 0x000fc80000010100 */
[----:B------:R-:W-:-:S07]  /*1080*/  FFMA R10, R10, R13, R10 ;  /* 0x0000000d0a0a7223 */ /* 0x000fce000000000a */
.L_x_400:
[----:B------:R-:W-:Y:S05]  /*1090*/  BSYNC.RECONVERGENT B2 ;  /* 0x0000000000027941 */ /* 0x000fea0003800200 */
.L_x_398:
[----:B------:R-:W-:Y:S05]  /*10a0*/  BSYNC.RECONVERGENT B1 ;  /* 0x0000000000017941 */ /* 0x000fea0003800200 */
.L_x_397:
[----:B------:R-:W0:Y:S01]  /*10b0*/  LDC R17, c[0x0][0x3ac] ;  /* 0x0000eb00ff117b82 */ /* 0x000e220000000800 */
[----:B------:R-:W-:Y:S01]  /*10c0*/  IADD3 R14, PT, PT, R18, 0x100, RZ ;  /* 0x00000100120e7810 */ /* 0x000fe20007ffe0ff */
[----:B------:R-:W-:Y:S01]  /*10d0*/  IMAD.MOV.U32 R12, RZ, RZ, RZ ;  /* 0x000000ffff0c7224 */ /* 0x000fe200078e00ff */
[----:B------:R-:W1:Y:S01]  /*10e0*/  LDCU UR6, c[0x0][0x3a0] ;  /* 0x00007400ff0677ac */ /* 0x000e620008000800 */
[----:B------:R-:W-:Y:S01]  /*10f0*/  BSSY.RECONVERGENT B1, `(.L_x_401) ;  /* 0x000003a000017945 */ /* 0x000fe20003800200 */
[----:B------:R-:W-:Y:S02]  /*1100*/  IABS R19, R14 ;  /* 0x0000000e00137213 */ /* 0x000fe40000000000 */
[----:B0-----:R-:W-:Y:S02]  /*1110*/  IABS R20, R17 ;  /* 0x0000001100147213 */ /* 0x001fe40000000000 */
[----:B------:R-:W-:Y:S02]  /*1120*/  ISETP.NE.AND P3, PT, R17, RZ, PT ;  /* 0x000000ff1100720c */ /* 0x000fe40003f65270 */
[----:B------:R-:W0:Y:S08]  /*1130*/  I2F.RP R16, R20 ;  /* 0x0000001400107306 */ /* 0x000e300000209400 */
[----:B0-----:R-:W0:Y:S02]  /*1140*/  MUFU.RCP R16, R16 ;  /* 0x0000001000107308 */ /* 0x001e240000001000 */
[----:B0-----:R-:W-:-:S06]  /*1150*/  IADD3 R13, PT, PT, R16, 0xffffffe, RZ ;  /* 0x0ffffffe100d7810 */ /* 0x001fcc0007ffe0ff */
[----:B------:R-:W0:Y:S02]  /*1160*/  F2I.FTZ.U32.TRUNC.NTZ R13, R13 ;  /* 0x0000000d000d7305 */ /* 0x000e24000021f000 */
[----:B0-----:R-:W-:-:S04]  /*1170*/  IMAD.MOV R15, RZ, RZ, -R13 ;  /* 0x000000ffff0f7224 */ /* 0x001fc800078e0a0d */
[----:B------:R-:W-:-:S04]  /*1180*/  IMAD R15, R15, R20, RZ ;  /* 0x000000140f0f7224 */ /* 0x000fc800078e02ff */
[----:B------:R-:W-:Y:S01]  /*1190*/  IMAD.HI.U32 R12, R13, R15, R12 ;  /* 0x0000000f0d0c7227 */ /* 0x000fe200078e000c */
[----:B------:R-:W-:Y:S02]  /*11a0*/  MOV R15, R19 ;  /* 0x00000013000f7202 */ /* 0x000fe40000000f00 */
[-C--:B------:R-:W-:Y:S02]  /*11b0*/  LOP3.LUT R13, R14, R17.reuse, RZ, 0x3c, !PT ;  /* 0x000000110e0d7212 */ /* 0x080fe400078e3cff */
[----:B------:R-:W-:Y:S01]  /*11c0*/  LOP3.LUT R19, RZ, R17, RZ, 0x33, !PT ;  /* 0x00000011ff137212 */ /* 0x000fe200078e33ff */
[----:B------:R-:W-:Y:S01]  /*11d0*/  IMAD.HI.U32 R12, R12, R15, RZ ;  /* 0x0000000f0c0c7227 */ /* 0x000fe200078e00ff */
[----:B------:R-:W-:-:S03]  /*11e0*/  ISETP.GE.AND P2, PT, R13, RZ, PT ;  /* 0x000000ff0d00720c */ /* 0x000fc60003f46270 */
[----:B------:R-:W-:Y:S02]  /*11f0*/  IMAD.MOV R16, RZ, RZ, -R12 ;  /* 0x000000ffff107224 */ /* 0x000fe400078e0a0c */
[----:B------:R-:W-:Y:S02]  /*1200*/  IMAD.MOV.U32 R13, RZ, RZ, RZ ;  /* 0x000000ffff0d7224 */ /* 0x000fe400078e00ff */
        /* <DEDUP_REMOVED lines=35> */
.L_x_403:
[----:B------:R-:W0:Y:S02]  /*1440*/  MUFU.RCP R12, R20 ;  /* 0x00000014000c7308 */ /* 0x000e240000001000 */
[----:B0-----:R-:W-:-:S04]  /*1450*/  FFMA R14, R20, R12, -1 ;  /* 0xbf800000140e7423 */ /* 0x001fc8000000000c */
[----:B------:R-:W-:-:S04]  /*1460*/  FADD.FTZ R15, -R14, -RZ ;  /* 0x800000ff0e0f7221 */ /* 0x000fc80000010100 */
[----:B------:R-:W-:-:S07]  /*1470*/  FFMA R12, R12, R15, R12 ;  /* 0x0000000f0c0c7223 */ /* 0x000fce000000000c */
.L_x_404:
[----:B------:R-:W-:Y:S05]  /*1480*/  BSYNC.RECONVERGENT B2 ;  /* 0x0000000000027941 */ /* 0x000fea0003800200 */
.L_x_402:
[----:B------:R-:W-:Y:S05]  /*1490*/  BSYNC.RECONVERGENT B1 ;  /* 0x0000000000017941 */ /* 0x000fea0003800200 */
.L_x_401:
        /* <DEDUP_REMOVED lines=10> */
[----:B0-----:R-:W-:-:S02]  /*1540*/  IADD3 R15, PT, PT, R19, 0xffffffe, RZ ;  /* 0x0ffffffe130f7810 */ /* 0x001fc40007ffe0ff */
[----:B------:R-:W-:-:S04]  /*1550*/  LOP3.LUT R19, RZ, R25, RZ, 0x33, !PT ;  /* 0x00000019ff137212 */ /* 0x000fc800078e33ff */
[----:B------:R-:W0:Y:S02]  /*1560*/  F2I.FTZ.U32.TRUNC.NTZ R15, R15 ;  /* 0x0000000f000f7305 */ /* 0x000e24000021f000 */
[----:B0-----:R-:W-:-:S04]  /*1570*/  IMAD.MOV R17, RZ, RZ, -R15 ;  /* 0x000000ffff117224 */ /* 0x001fc800078e0a0f */
[----:B------:R-:W-:-:S04]  /*1580*/  IMAD R17, R17, R24, RZ ;  /* 0x0000001811117224 */ /* 0x000fc800078e02ff */
[----:B------:R-:W-:Y:S01]  /*1590*/  IMAD.HI.U32 R14, R15, R17, R14 ;  /* 0x000000110f0e7227 */ /* 0x000fe200078e000e */
[----:B------:R-:W-:Y:S02]  /*15a0*/  MOV R17, R20 ;  /* 0x0000001400117202 */ /* 0x000fe40000000f00 */
[----:B------:R-:W-:-:S03]  /*15b0*/  LOP3.LUT R15, R16, R25, RZ, 0x3c, !PT ;  /* 0x00000019100f7212 */ /* 0x000fc600078e3cff */
        /* <DEDUP_REMOVED lines=39> */
.L_x_407:
[----:B------:R-:W0:Y:S02]  /*1830*/  MUFU.RCP R14, R20 ;  /* 0x00000014000e7308 */ /* 0x000e240000001000 */
[----:B0-----:R-:W-:-:S04]  /*1840*/  FFMA R16, R20, R14, -1 ;  /* 0xbf80000014107423 */ /* 0x001fc8000000000e */
[----:B------:R-:W-:-:S04]  /*1850*/  FADD.FTZ R17, -R16, -RZ ;  /* 0x800000ff10117221 */ /* 0x000fc80000010100 */
[----:B------:R-:W-:-:S07]  /*1860*/  FFMA R14, R14, R17, R14 ;  /* 0x000000110e0e7223 */ /* 0x000fce000000000e */
.L_x_408:
[----:B------:R-:W-:Y:S05]  /*1870*/  BSYNC.RECONVERGENT B2 ;  /* 0x0000000000027941 */ /* 0x000fea0003800200 */
.L_x_406:
[----:B------:R-:W-:Y:S05]  /*1880*/  BSYNC.RECONVERGENT B1 ;  /* 0x0000000000017941 */ /* 0x000fea0003800200 */
.L_x_405:
[----:B------:R-:W0:Y:S01]  /*1890*/  LDC R26, c[0x0][0x3ac] ;  /* 0x0000eb00ff1a7b82 */ /* 0x000e220000000800 */
[----:B------:R-:W-:Y:S01]  /*18a0*/  IADD3 R19, PT, PT, R18, 0x180, RZ ;  /* 0x0000018012137810 */ /* 0x000fe20007ffe0ff */
[----:B------:R-:W1:Y:S01]  /*18b0*/  LDCU UR6, c[0x0][0x3a0] ;  /* 0x00007400ff0677ac */ /* 0x000e620008000800 */
[----:B------:R-:W-:Y:S02]  /*18c0*/  BSSY.RECONVERGENT B1, `(.L_x_409) ;  /* 0x000003a000017945 */ /* 0x000fe40003800200 */
[----:B------:R-:W-:Y:S02]  /*18d0*/  IABS R20, R19 ;  /* 0x0000001300147213 */ /* 0x000fe40000000000 */
[----:B0-----:R-:W-:Y:S02]  /*18e0*/  IABS R25, R26 ;  /* 0x0000001a00197213 */ /* 0x001fe40000000000 */
[----:B------:R-:W-:Y:S02]  /*18f0*/  ISETP.NE.AND P3, PT, R26, RZ, PT ;  /* 0x000000ff1a00720c */ /* 0x000fe40003f65270 */
[----:B------:R-:W0:Y:S08]  /*1900*/  I2F.RP R24, R25 ;  /* 0x0000001900187306 */ /* 0x000e300000209400 */
[----:B0-----:R-:W0:Y:S02]  /*1910*/  MUFU.RCP R24, R24 ;  /* 0x0000001800187308 */ /* 0x001e240000001000 */
[----:B0-----:R-:W-:-:S06]  /*1920*/  IADD3 R27, PT, PT, R24, 0xffffffe, RZ ;  /* 0x0ffffffe181b7810 */ /* 0x001fcc0007ffe0ff */
[----:B------:R0:W2:Y:S02]  /*1930*/  F2I.FTZ.U32.TRUNC.NTZ R17, R27 ;  /* 0x0000001b00117305 */ /* 0x0000a4000021f000 */
[----:B0-----:R-:W-:Y:S01]  /*1940*/  LOP3.LUT R27, RZ, R26, RZ, 0x33, !PT ;  /* 0x0000001aff1b7212 */ /* 0x001fe200078e33ff */
[----:B--2---:R-:W-:-:S04]  /*1950*/  IMAD.MOV R16, RZ, RZ, -R17 ;  /* 0x000000ffff107224 */ /* 0x004fc800078e0a11 */
        /* <DEDUP_REMOVED lines=43> */
.L_x_411:
[----:B------:R-:W0:Y:S02]  /*1c10*/  MUFU.RCP R16, R20 ;  /* 0x0000001400107308 */ /* 0x000e240000001000 */
[----:B0-----:R-:W-:-:S04]  /*1c20*/  FFMA R19, R20, R16, -1 ;  /* 0xbf80000014137423 */ /* 0x001fc80000000010 */
[----:B------:R-:W-:-:S04]  /*1c30*/  FADD.FTZ R19, -R19, -RZ ;  /* 0x800000ff13137221 */ /* 0x000fc80000010100 */
[----:B------:R-:W-:-:S07]  /*1c40*/  FFMA R16, R16, R19, R16 ;  /* 0x0000001310107223 */ /* 0x000fce0000000010 */
.L_x_412:
[----:B------:R-:W-:Y:S05]  /*1c50*/  BSYNC.RECONVERGENT B2 ;  /* 0x0000000000027941 */ /* 0x000fea0003800200 */
.L_x_410:
[----:B------:R-:W-:Y:S05]  /*1c60*/  BSYNC.RECONVERGENT B1 ;  /* 0x0000000000017941 */ /* 0x000fea0003800200 */
.L_x_409:
        /* <DEDUP_REMOVED lines=10> */
[----:B------:R-:W0:Y:S02]  /*1d10*/  F2I.FTZ.U32.TRUNC.NTZ R19, R28 ;  /* 0x0000001c00137305 */ /* 0x000e24000021f000 */
[----:B0-----:R-:W-:-:S05]  /*1d20*/  IADD3 R24, PT, PT, RZ, -R19, RZ ;  /* 0x80000013ff187210 */ /* 0x001fca0007ffe0ff */
[----:B------:R-:W-:Y:S01]  /*1d30*/  IMAD R29, R24, R25, RZ ;  /* 0x00000019181d7224 */ /* 0x000fe200078e02ff */
[----:B------:R-:W-:-:S03]  /*1d40*/  IABS R24, R20 ;  /* 0x0000001400187213 */ /* 0x000fc60000000000 */
        /* <DEDUP_REMOVED lines=8> */
[----:B------:R-:W-:-:S10]  /*1dd0*/  IMAD.MOV.U32 R19, RZ, RZ, 0x2edbe6ff ;  /* 0x2edbe6ffff137424 */ /* 0x000fd400078e00ff */
[----:B------:R-:W-:Y:S01]  /*1de0*/  @!P1 IADD3 R24, PT, PT, R24, -R25, RZ ;  /* 0x8000001918189210 */ /* 0x000fe20007ffe0ff */
[----:B------:R-:W-:-:S03]  /*1df0*/  @!P1 VIADD R18, R18, 0x1 ;  /* 0x0000000112129836 */ /* 0x000fc60000000000 */
[----:B------:R-:W-:-:S13]  /*1e00*/  ISETP.GE.U32.AND P0, PT, R24, R25, PT ;  /* 0x000000191800720c */ /* 0x000fda0003f06070 */
[----:B------:R-:W-:-:S05]  /*1e10*/  @P0 IADD3 R18, PT, PT, R18, 0x1, RZ ;  /* 0x0000000112120810 */ /* 0x000fca0007ffe0ff */
[----:B------:R-:W-:-:S05]  /*1e20*/  @!P2 IMAD.MOV R18, RZ, RZ, -R18 ;  /* 0x000000ffff12a224 */ /* 0x000fca00078e0a12 */
[----:B------:R-:W-:Y:S02]  /*1e30*/  SEL R26, R29, R18, !P3 ;  /* 0x000000121d1a7207 */ /* 0x000fe40005800000 */
[----:B------:R-:W-:Y:S02]  /*1e40*/  MOV R18, RZ ;  /* 0x000000ff00127202 */ /* 0x000fe40000000f00 */
        /* <DEDUP_REMOVED lines=24> */
[----:B-----5:R-:W-:Y:S05]  /*1fd0*/  CALL.REL.NOINC `($__internal_10_$__cuda_sm20_rcp_rn_f32_slowpath) ;  /* 0x0000001000647944 */ /* 0x020fea0003c00000 */
[----:B------:R-:W-:Y:S05]  /*1fe0*/  BRA `(.L_x_416) ;  /* 0x0000000000107947 */ /* 0x000fea0003800000 */
.L_x_415:
[----:B------:R-:W0:Y:S02]  /*1ff0*/  MUFU.RCP R19, R24 ;  /* 0x0000001800137308 */ /* 0x000e240000001000 */
[----:B0-----:R-:W-:-:S04]  /*2000*/  FFMA R20, R24, R19, -1 ;  /* 0xbf80000018147423 */ /* 0x001fc80000000013 */
[----:B------:R-:W-:-:S04]  /*2010*/  FADD.FTZ R20, -R20, -RZ ;  /* 0x800000ff14147221 */ /* 0x000fc80000010100 */
[----:B------:R-:W-:-:S07]  /*2020*/  FFMA R19, R19, R20, R19 ;  /* 0x0000001413137223 */ /* 0x000fce0000000013 */
.L_x_416:
[----:B------:R-:W-:Y:S05]  /*2030*/  BSYNC.RECONVERGENT B2 ;  /* 0x0000000000027941 */ /* 0x000fea0003800200 */
.L_x_414:
[----:B------:R-:W-:Y:S05]  /*2040*/  BSYNC.RECONVERGENT B1 ;  /* 0x0000000000017941 */ /* 0x000fea0003800200 */
.L_x_413:
[----:B------:R-:W0:Y:S01]  /*2050*/  LDCU UR6, c[0x0][0x3ac] ;  /* 0x00007580ff0677ac */ /* 0x000e220008000800 */
[----:B------:R-:W-:Y:S01]  /*2060*/  LEA R21, R21, R0, 0x9 ;  /* 0x0000000015157211 */ /* 0x000fe200078e48ff */
[----:B------:R-:W1:Y:S01]  /*2070*/  S2R R28, SR_CgaCtaId ;  /* 0x00000000001c7919 */ /* 0x000e620000008800 */
[----:B------:R-:W2:Y:S01]  /*2080*/  LDC R46, c[0x0][0x3b8] ;  /* 0x0000ee00ff2e7b82 */ /* 0x000ea20000000800 */
[----:B------:R-:W3:Y:S01]  /*2090*/  LDCU UR7, c[0x0][0x3a0] ;  /* 0x00007400ff0777ac */ /* 0x000ee20008000800 */
[C---:B------:R-:W-:Y:S01]  /*20a0*/  IADD3 R38, PT, PT, R21.reuse, 0x80, RZ ;  /* 0x0000008015267810 */ /* 0x040fe20007ffe0ff */
[C---:B------:R-:W-:Y:S01]  /*20b0*/  VIADD R40, R21.reuse, 0x100 ;  /* 0x0000010015287836 */ /* 0x040fe20000000000 */
[----:B------:R-:W-:Y:S01]  /*20c0*/  IADD3 R42, PT, PT, R21, 0x180, RZ ;  /* 0x00000180152a7810 */ /* 0x000fe20007ffe0ff */
[----:B------:R-:W-:Y:S01]  /*20d0*/  IMAD.MOV.U32 R50, RZ, RZ, RZ ;  /* 0x000000ffff327224 */ /* 0x000fe200078e00ff */
[----:B------:R-:W4:Y:S01]  /*20e0*/  LDCU UR8, c[0x0][0x3a0] ;  /* 0x00007400ff0877ac */ /* 0x000f220008000800 */
[----:B0-----:R-:W0:Y:S01]  /*20f0*/  I2F.U32.RP R20, UR6 ;  /* 0x0000000600147d06 */ /* 0x001e220008209000 */
[----:B--2---:R-:W-:-:S07]  /*2100*/  FADD R46, R46, -1 ;  /* 0xbf8000002e2e7421 */ /* 0x004fce0000000000 */
[----:B0-----:R-:W0:Y:S02]  /*2110*/  MUFU.RCP R20, R20 ;  /* 0x0000001400147308 */ /* 0x001e240000001000 */
[----:B0-----:R-:W-:-:S06]  /*2120*/  IADD3 R24, PT, PT, R20, 0xffffffe, RZ ;  /* 0x0ffffffe14187810 */ /* 0x001fcc0007ffe0ff */
[----:B------:R0:W2:Y:S02]  /*2130*/  F2I.FTZ.U32.TRUNC.NTZ R25, R24 ;  /* 0x0000001800197305 */ /* 0x0000a4000021f000 */
[----:B0-----:R-:W-:Y:S02]  /*2140*/  IMAD.MOV.U32 R24, RZ, RZ, RZ ;  /* 0x000000ffff187224 */ /* 0x001fe400078e00ff */
[----:B--2---:R-:W-:-:S04]  /*2150*/  IMAD.MOV R23, RZ, RZ, -R25 ;  /* 0x000000ffff177224 */ /* 0x004fc800078e0a19 */
[----:B------:R-:W-:-:S04]  /*2160*/  IMAD R23, R23, UR6, RZ ;  /* 0x0000000617177c24 */ /* 0x000fc8000f8e02ff */
[----:B------:R-:W-:-:S06]  /*2170*/  IMAD.HI.U32 R25, R25, R23, R24 ;  /* 0x0000001719197227 */ /* 0x000fcc00078e0018 */
[----:B------:R-:W-:-:S04]  /*2180*/  IMAD.HI.U32 R39, R25, R21, RZ ;  /* 0x0000001519277227 */ /* 0x000fc800078e00ff */
[----:B------:R-:W-:-:S04]  /*2190*/  IMAD.HI.U32 R41, R25, R38, RZ ;  /* 0x0000002619297227 */ /* 0x000fc800078e00ff */
[----:B------:R-:W-:Y:S01]  /*21a0*/  IMAD.HI.U32 R43, R25, R40, RZ ;  /* 0x00000028192b7227 */ /* 0x000fe200078e00ff */
[----:B------:R-:W-:-:S03]  /*21b0*/  IADD3 R23, PT, PT, -R41, RZ, RZ ;  /* 0x000000ff29177210 */ /* 0x000fc60007ffe1ff */
[----:B------:R-:W-:-:S04]  /*21c0*/  IMAD.HI.U32 R25, R25, R42, RZ ;  /* 0x0000002a19197227 */ /* 0x000fc800078e00ff */
[----:B------:R-:W-:Y:S01]  /*21d0*/  IMAD.MOV R20, RZ, RZ, -R39 ;  /* 0x000000ffff147224 */ /* 0x000fe200078e0a27 */
[----:B------:R-:W-:Y:S01]  /*21e0*/  IADD3 R29, PT, PT, -R25, RZ, RZ ;  /* 0x000000ff191d7210 */ /* 0x000fe20007ffe1ff */
[----:B------:R-:W-:Y:S02]  /*21f0*/  IMAD.MOV R27, RZ, RZ, -R43 ;  /* 0x000000ffff1b7224 */ /* 0x000fe400078e0a2b */
[----:B------:R-:W-:Y:S02]  /*2200*/  IMAD R20, R20, UR6, R21 ;  /* 0x0000000614147c24 */ /* 0x000fe4000f8e0215 */
[----:B------:R-:W-:Y:S01]  /*2210*/  IMAD R24, R27, UR6, R40 ;  /* 0x000000061b187c24 */ /* 0x000fe2000f8e0228 */
[----:B------:R-:W-:Y:S01]  /*2220*/  MOV R27, 0x400 ;  /* 0x00000400001b7802 */ /* 0x000fe20000000f00 */
[----:B------:R-:W-:Y:S01]  /*2230*/  IMAD R23, R23, UR6, R38 ;  /* 0x0000000617177c24 */ /* 0x000fe2000f8e0226 */
[----:B------:R-:W-:Y:S01]  /*2240*/  ISETP.GE.U32.AND P6, PT, R20, UR6, PT ;  /* 0x0000000614007c0c */ /* 0x000fe2000bfc6070 */
[----:B------:R-:W-:Y:S01]  /*2250*/  IMAD R26, R29, UR6, R42 ;  /* 0x000000061d1a7c24 */ /* 0x000fe2000f8e022a */
[----:B------:R-:W-:-:S02]  /*2260*/  ISETP.GE.U32.AND P1, PT, R24, UR6, PT ;  /* 0x0000000618007c0c */ /* 0x000fc4000bf26070 */
[----:B------:R-:W-:Y:S02]  /*2270*/  ISETP.GE.U32.AND P0, PT, R23, UR6, PT ;  /* 0x0000000617007c0c */ /* 0x000fe4000bf06070 */
[----:B------:R-:W-:Y:S02]  /*2280*/  ISETP.GE.U32.AND P2, PT, R26, UR6, PT ;  /* 0x000000061a007c0c */ /* 0x000fe4000bf46070 */
[----:B------:R-:W-:Y:S02]  /*2290*/  IADD3 R37, PT, PT, R27, 0x120, RZ ;  /* 0x000001201b257810 */ /* 0x000fe40007ffe0ff */
[C---:B-1----:R-:W-:Y:S02]  /*22a0*/  LEA R31, R28.reuse, R27, 0x18 ;  /* 0x0000001b1c1f7211 */ /* 0x042fe400078ec0ff */
[----:B------:R-:W-:Y:S01]  /*22b0*/  LEA R37, R28, R37, 0x18 ;  /* 0x000000251c257211 */ /* 0x000fe200078ec0ff */
[----:B------:R-:W-:Y:S02]  /*22c0*/  @P6 VIADD R20, R20, -UR6 ;  /* 0x8000000614146c36 */ /* 0x000fe40008000000 */
[----:B------:R-:W-:-:S02]  /*22d0*/  @P1 VIADD R24, R24, -UR6 ;  /* 0x8000000618181c36 */ /* 0x000fc40008000000 */
[----:B------:R-:W-:Y:S01]  /*22e0*/  @P0 IADD3 R23, PT, PT, R23, -UR6, RZ ;  /* 0x8000000617170c10 */ /* 0x000fe2000fffe0ff */
[----:B------:R-:W-:Y:S01]  /*22f0*/  @P6 VIADD R39, R39, 0x1 ;  /* 0x0000000127276836 */ /* 0x000fe20000000000 */
[----:B------:R-:W-:Y:S01]  /*2300*/  @P2 IADD3 R26, PT, PT, R26, -UR6, RZ ;  /* 0x800000061a1a2c10 */ /* 0x000fe2000fffe0ff */
[----:B------:R-:W-:Y:S01]  /*2310*/  @P1 VIADD R43, R43, 0x1 ;  /* 0x000000012b2b1836 */ /* 0x000fe20000000000 */
[----:B------:R-:W-:Y:S01]  /*2320*/  ISETP.GE.U32.AND P3, PT, R20, UR6, PT ;  /* 0x0000000614007c0c */ /* 0x000fe2000bf66070 */
[----:B------:R-:W-:Y:S01]  /*2330*/  VIADD R20, R27, 0x240 ;  /* 0x000002401b147836 */ /* 0x000fe20000000000 */
[----:B------:R-:W-:Y:S01]  /*2340*/  ISETP.GE.U32.AND P5, PT, R24, UR6, PT ;  /* 0x0000000618007c0c */ /* 0x000fe2000bfa6070 */
[C---:B------:R-:W-:Y:S01]  /*2350*/  IMAD R44, R22.reuse, 0x90, R31 ;  /* 0x00000090162c7824 */ /* 0x040fe200078e021f */
[----:B------:R-:W-:Y:S01]  /*2360*/  ISETP.GE.U32.AND P4, PT, R23, UR6, PT ;  /* 0x0000000617007c0c */ /* 0x000fe2000bf86070 */
[----:B------:R-:W-:Y:S01]  /*2370*/  IMAD R47, R22, 0x90, R37 ;  /* 0x00000090162f7824 */ /* 0x000fe200078e0225 */
[----:B------:R-:W-:-:S02]  /*2380*/  ISETP.GE.U32.AND P6, PT, R26, UR6, PT ;  /* 0x000000061a007c0c */ /* 0x000fc4000bfc6070 */
[----:B------:R-:W-:Y:S02]  /*2390*/  @P0 IADD3 R41, PT, PT, R41, 0x1, RZ ;  /* 0x0000000129290810 */ /* 0x000fe40007ffe0ff */
[----:B------:R-:W-:Y:S02]  /*23a0*/  @P2 IADD3 R25, PT, PT, R25, 0x1, RZ ;  /* 0x0000000119192810 */ /* 0x000fe40007ffe0ff */
[----:B------:R-:W-:Y:S01]  /*23b0*/  LEA R23, R28, R20, 0x18 ;  /* 0x000000141c177211 */ /* 0x000fe200078ec0ff */
[----:B------:R-:W-:Y:S01]  /*23c0*/  @P3 VIADD R39, R39, 0x1 ;  /* 0x0000000127273836 */ /* 0x000fe20000000000 */
[----:B------:R-:W-:Y:S01]  /*23d0*/  ISETP.NE.U32.AND P0, PT, RZ, UR6, PT ;  /* 0x00000006ff007c0c */ /* 0x000fe2000bf05070 */
[----:B------:R-:W-:Y:S01]  /*23e0*/  @P5 VIADD R43, R43, 0x1 ;  /* 0x000000012b2b5836 */ /* 0x000fe20000000000 */
[----:B------:R-:W-:Y:S01]  /*23f0*/  LOP3.LUT R20, RZ, UR6, RZ, 0x33, !PT ;  /* 0x00000006ff147c12 */ /* 0x000fe2000f8e33ff */
[----:B------:R-:W-:Y:S01]  /*2400*/  IMAD R48, R2, 0x4, R23 ;  /* 0x0000000402307824 */ /* 0x000fe200078e0217 */
[----:B------:R-:W-:-:S02]  /*2410*/  @P4 IADD3 R41, PT, PT, R41, 0x1, RZ ;  /* 0x0000000129294810 */ /* 0x000fc40007ffe0ff */
[----:B------:R-:W-:Y:S02]  /*2420*/  @P6 IADD3 R25, PT, PT, R25, 0x1, RZ ;  /* 0x0000000119196810 */ /* 0x000fe40007ffe0ff */
[C---:B------:R-:W-:Y:S02]  /*2430*/  SEL R39, R20.reuse, R39, !P0 ;  /* 0x0000002714277207 */ /* 0x040fe40004000000 */
[C---:B------:R-:W-:Y:S02]  /*2440*/  SEL R41, R20.reuse, R41, !P0 ;  /* 0x0000002914297207 */ /* 0x040fe40004000000 */
[C---:B------:R-:W-:Y:S01]  /*2450*/  SEL R43, R20.reuse, R43, !P0 ;  /* 0x0000002b142b7207 */ /* 0x040fe20004000000 */
[----:B------:R-:W-:Y:S01]  /*2460*/  IMAD.MOV R36, RZ, RZ, -R39 ;  /* 0x000000ffff247224 */ /* 0x000fe200078e0a27 */
[----:B------:R-:W-:Y:S02]  /*2470*/  SEL R45, R20, R25, !P0 ;  /* 0x00000019142d7207 */ /* 0x000fe40004000000 */
[----:B------:R-:W-:Y:S01]  /*2480*/  IADD3 R25, PT, PT, -R41, RZ, RZ ;  /* 0x000000ff29197210 */ /* 0x000fe20007ffe1ff */
[----:B------:R-:W-:Y:S01]  /*2490*/  IMAD.MOV R27, RZ, RZ, -R43 ;  /* 0x000000ffff1b7224 */ /* 0x000fe200078e0a2b */
[----:B------:R-:W-:Y:S01]  /*24a0*/  IADD3 R29, PT, PT, -R45, RZ, RZ ;  /* 0x000000ff2d1d7210 */ /* 0x000fe20007ffe1ff */
[----:B------:R-:W-:Y:S01]  /*24b0*/  IMAD R36, R36, UR6, R21 ;  /* 0x0000000624247c24 */ /* 0x000fe2000f8e0215 */
[----:B---3--:R-:W-:Y:S01]  /*24c0*/  ISETP.GE.AND P0, PT, R39, UR7, PT ;  /* 0x0000000727007c0c */ /* 0x008fe2000bf06270 */
[----:B------:R-:W-:Y:S01]  /*24d0*/  IMAD R38, R25, UR6, R38 ;  /* 0x0000000619267c24 */ /* 0x000fe2000f8e0226 */
[----:B------:R-:W-:Y:S01]  /*24e0*/  LEA R49, R0, R23, 0x2 ;  /* 0x0000001700317211 */ /* 0x000fe200078e10ff */
[----:B------:R-:W-:-:S02]  /*24f0*/  IMAD R40, R27, UR6, R40 ;  /* 0x000000061b287c24 */ /* 0x000fc4000f8e0228 */
[----:B----4-:R-:W-:-:S08]  /*2500*/  IMAD R42, R29, UR6, R42 ;  /* 0x000000061d2a7c24 */ /* 0x010fd0000f8e022a */
.L_x_417:
[----:B------:R-:W-:Y:S01]  /*2510*/  ISETP.GE.AND P1, PT, R41, UR8, PT ;  /* 0x0000000829007c0c */ /* 0x000fe2000bf26270 */
[----:B------:R-:W0:Y:S01]  /*2520*/  @!P0 LDC.64 R20, c[0x0][0x3a8] ;  /* 0x0000ea00ff148b82 */ /* 0x000e220000000a00 */
[----:B------:R-:W-:Y:S01]  /*2530*/  ISETP.GE.AND P2, PT, R43, UR8, PT ;  /* 0x000000082b007c0c */ /* 0x000fe2000bf46270 */
[----:B------:R-:W-:Y:S01]  /*2540*/  IMAD R51, R3, 0x24, R50 ;  /* 0x0000002403337824 */ /* 0x000fe200078e0232 */
[----:B------:R-:W-:Y:S01]  /*2550*/  ISETP.GE.AND P3, PT, R45, UR8, PT ;  /* 0x000000082d007c0c */ /* 0x000fe2000bf66270 */
[----:B------:R-:W-:-:S04]  /*2560*/  IMAD.MOV.U32 R52, RZ, RZ, RZ ;  /* 0x000000ffff347224 */ /* 0x000fc800078e00ff */
[----:B------:R-:W1:Y:S08]  /*2570*/  @!P0 LDC.64 R28, c[0x0][0x388] ;  /* 0x0000e200ff1c8b82 */ /* 0x000e700000000a00 */
[----:B------:R-:W2:Y:S08]  /*2580*/  @!P1 LDC.64 R22, c[0x0][0x3a8] ;  /* 0x0000ea00ff169b82 */ /* 0x000eb00000000a00 */
[----:B------:R-:W3:Y:S01]  /*2590*/  @!P2 LDC.64 R24, c[0x0][0x3a8] ;  /* 0x0000ea00ff18ab82 */ /* 0x000ee20000000a00 */
[----:B0-----:R-:W-:-:S04]  /*25a0*/  @!P0 IMAD R20, R39, R20, R51 ;  /* 0x0000001427148224 */ /* 0x001fc800078e0233 */
[----:B------:R-:W-:Y:S02]  /*25b0*/  @!P0 IMAD R21, R20, R21, R36 ;  /* 0x0000001514158224 */ /* 0x000fe400078e0224 */
[----:B------:R-:W-:Y:S01]  /*25c0*/  HFMA2 R20, -RZ, RZ, 0, 0 ;  /* 0x00000000ff147431 */ /* 0x000fe200000001ff */
[----:B------:R-:W0:Y:S01]  /*25d0*/  @!P3 LDC.64 R26, c[0x0][0x3a8] ;  /* 0x0000ea00ff1abb82 */ /* 0x000e220000000a00 */
[----:B-1----:R-:W-:-:S07]  /*25e0*/  @!P0 IMAD.WIDE R28, R21, 0x4, R28 ;  /* 0x00000004151c8825 */ /* 0x002fce00078e021c */
[----:B------:R-:W1:Y:S01]  /*25f0*/  @!P1 LDC.64 R30, c[0x0][0x388] ;  /* 0x0000e200ff1e9b82 */ /* 0x000e620000000a00 */
[--C-:B--2---:R-:W-:Y:S01]  /*2600*/  @!P1 IMAD R22, R41, R22, R51.reuse ;  /* 0x0000001629169224 */ /* 0x104fe200078e0233 */
[----:B------:R-:W2:Y:S03]  /*2610*/  @!P0 LDG.E.CONSTANT R20, desc[UR4][R28.64] ;  /* 0x000000041c148981 */ /* 0x000ea6000c1e9900 */
[----:B------:R-:W-:Y:S02]  /*2620*/  @!P1 IMAD R23, R22, R23, R38 ;  /* 0x0000001716179224 */ /* 0x000fe400078e0226 */
[----:B------:R-:W-:Y:S01]  /*2630*/  IMAD.MOV.U32 R22, RZ, RZ, RZ ;  /* 0x000000ffff167224 */ /* 0x000fe200078e00ff */
[----:B------:R-:W4:Y:S01]  /*2640*/  @!P2 LDC.64 R32, c[0x0][0x388] ;  /* 0x0000e200ff20ab82 */ /* 0x000f220000000a00 */
[----:B---3--:R-:W-:-:S04]  /*2650*/  @!P2 IMAD R24, R43, R24, R51 ;  /* 0x000000182b18a224 */ /* 0x008fc800078e0233 */
[----:B------:R-:W-:Y:S02]  /*2660*/  @!P2 IMAD R25, R24, R25, R40 ;  /* 0x000000191819a224 */ /* 0x000fe400078e0228 */
[----:B------:R-:W-:Y:S01]  /*2670*/  LDS R24, [R44] ;  /* 0x000000002c187984 */ /* 0x000fe20000000800 */
[----:B------:R-:W3:Y:S01]  /*2680*/  @!P3 LDC.64 R34, c[0x0][0x388] ;  /* 0x0000e200ff22bb82 */ /* 0x000ee20000000a00 */
[----:B0-----:R-:W-:-:S04]  /*2690*/  @!P3 IMAD R26, R45, R26, R51 ;  /* 0x0000001a2d1ab224 */ /* 0x001fc800078e0233 */
[----:B------:R-:W-:Y:S01]  /*26a0*/  @!P3 IMAD R27, R26, R27, R42 ;  /* 0x0000001b1a1bb224 */ /* 0x000fe200078e022a */
[----:B------:R-:W-:Y:S01]  /*26b0*/  MOV R26, RZ ;  /* 0x000000ff001a7202 */ /* 0x000fe20000000f00 */
[----:B-1----:R-:W-:-:S05]  /*26c0*/  @!P1 IMAD.WIDE R30, R23, 0x4, R30 ;  /* 0x00000004171e9825 */ /* 0x002fca00078e021e */
[----:B------:R-:W2:Y:S01]  /*26d0*/  @!P1 LDG.E.CONSTANT R22, desc[UR4][R30.64] ;  /* 0x000000041e169981 */ /* 0x000ea2000c1e9900 */
[----:B----4-:R-:W-:-:S05]  /*26e0*/  @!P2 IMAD.WIDE R32, R25, 0x4, R32 ;  /* 0x000000041920a825 */ /* 0x010fca00078e0220 */
[----:B------:R-:W4:Y:S01]  /*26f0*/  @!P2 LDG.E.CONSTANT R26, desc[UR4][R32.64] ;  /* 0x00000004201aa981 */ /* 0x000f22000c1e9900 */
[----:B---3--:R-:W-:-:S05]  /*2700*/  @!P3 IMAD.WIDE R34, R27, 0x4, R34 ;  /* 0x000000041b22b825 */ /* 0x008fca00078e0222 */
[----:B------:R-:W3:Y:S04]  /*2710*/  @!P3 LDG.E.CONSTANT R52, desc[UR4][R34.64] ;  /* 0x000000042234b981 */ /* 0x000ee8000c1e9900 */
[----:B--2---:R-:W-:Y:S04]  /*2720*/  STS [R49], R20 ;  /* 0x0000001431007388 */ /* 0x004fe80000000800 */
[----:B------:R-:W-:Y:S04]  /*2730*/  STS [R49+0x200], R22 ;  /* 0x0002001631007388 */ /* 0x000fe80000000800 */
[----:B----4-:R-:W-:Y:S04]  /*2740*/  STS [R49+0x400], R26 ;  /* 0x0004001a31007388 */ /* 0x010fe80000000800 */
[----:B---3--:R-:W-:Y:S01]  /*2750*/  STS [R49+0x600], R52 ;  /* 0x0006003431007388 */ /* 0x008fe20000000800 */
[----:B------:R-:W-:Y:S06]  /*2760*/  BAR.SYNC.DEFER_BLOCKING 0x0 ;  /* 0x0000000000007b1d */ /* 0x000fec0000010000 */
[----:B------:R-:W0:Y:S04]  /*2770*/  LDS R53, [R48] ;  /* 0x0000000030357984 */ /* 0x000e280000000800 */
[----:B------:R-:W1:Y:S04]  /*2780*/  LDS R51, [R48+0x100] ;  /* 0x0001000030337984 */ /* 0x000e680000000800 */
[----:B------:R-:W2:Y:S04]  /*2790*/  LDS R23, [R48+0x200] ;  /* 0x0002000030177984 */ /* 0x000ea80000000800 */
[----:B------:R-:W3:Y:S04]  /*27a0*/  LDS R27, [R48+0x300] ;  /* 0x00030000301b7984 */ /* 0x000ee80000000800 */
[----:B------:R-:W4:Y:S04]  /*27b0*/  LDS R21, [R48+0x400] ;  /* 0x0004000030157984 */ /* 0x000f280000000800 */
[----:B------:R-:W4:Y:S04]  /*27c0*/  LDS R25, [R48+0x500] ;  /* 0x0005000030197984 */ /* 0x000f280000000800 */
[----:B------:R-:W4:Y:S04]  /*27d0*/  LDS R20, [R48+0x600] ;  /* 0x0006000030147984 */ /* 0x000f280000000800 */
[----:B------:R-:W4:Y:S01]  /*27e0*/  LDS R22, [R48+0x700] ;  /* 0x0007000030167984 */ /* 0x000f220000000800 */
[----:B0-----:R-:W-:-:S04]  /*27f0*/  FADD R29, R24, -R53 ;  /* 0x80000035181d7221 */ /* 0x001fc80000000000 */
[----:B------:R-:W-:Y:S01]  /*2800*/  FMUL R29, |R29|, R4 ;  /* 0x000000041d1d7220 */ /* 0x000fe20000400200 */
[----:B-1----:R-:W-:-:S04]  /*2810*/  FADD R31, R24, -R51 ;  /* 0x80000033181f7221 */ /* 0x002fc80000000000 */
[----:B------:R-:W-:Y:S01]  /*2820*/  FSETP.GEU.AND P5, PT, |R29|, 1.175494350822287508e-38, PT ;  /* 0x008000001d00780b */ /* 0x000fe20003fae200 */
[----:B------:R-:W-:Y:S01]  /*2830*/  FMUL R26, |R31|, R6 ;  /* 0x000000061f1a7220 */ /* 0x000fe20000400200 */
[C---:B--2---:R-:W-:Y:S01]  /*2840*/  FADD R31, R24.reuse, -R23 ;  /* 0x80000017181f7221 */ /* 0x044fe20000000000 */
[----:B---3--:R-:W-:-:S03]  /*2850*/  FADD R35, R24, -R27 ;  /* 0x8000001b18237221 */ /* 0x008fc60000000000 */
[----:B------:R-:W-:Y:S01]  /*2860*/  FSETP.GEU.AND P1, PT, |R26|, 1.175494350822287508e-38, PT ;  /* 0x008000001a00780b */ /* 0x000fe20003f2e200 */
[----:B------:R-:W-:Y:S01]  /*2870*/  FMUL R28, |R31|, R8 ;  /* 0x000000081f1c7220 */ /* 0x000fe20000400200 */
[----:B------:R-:W-:-:S05]  /*2880*/  FMUL R35, |R35|, R10 ;  /* 0x0000000a23237220 */ /* 0x000fca0000400200 */
[----:B------:R-:W-:Y:S01]  /*2890*/  @!P5 FMUL R29, R29, 16777216 ;  /* 0x4b8000001d1dd820 */ /* 0x000fe20000400000 */
[----:B------:R-:W-:Y:S02]  /*28a0*/  FSETP.GEU.AND P2, PT, |R28|, 1.175494350822287508e-38, PT ;  /* 0x008000001c00780b */ /* 0x000fe40003f4e200 */
[----:B------:R-:W-:-:S03]  /*28b0*/  FSETP.GEU.AND P3, PT, |R35|, 1.175494350822287508e-38, PT ;  /* 0x008000002300780b */ /* 0x000fc60003f6e200 */
[----:B------:R-:W0:Y:S01]  /*28c0*/  MUFU.LG2 R29, R29 ;  /* 0x0000001d001d7308 */ /* 0x000e220000000c00 */
[----:B------:R-:W-:Y:S01]  /*28d0*/  @!P1 FMUL R26, R26, 16777216 ;  /* 0x4b8000001a1a9820 */ /* 0x000fe20000400000 */
[----:B----4-:R-:W-:-:S06]  /*28e0*/  FADD R33, R24, -R21 ;  /* 0x8000001518217221 */ /* 0x010fcc0000000000 */
[----:B------:R-:W1:Y:S01]  /*28f0*/  MUFU.LG2 R26, R26 ;  /* 0x0000001a001a7308 */ /* 0x000e620000000c00 */
[----:B------:R-:W-:Y:S01]  /*2900*/  @!P2 FMUL R28, R28, 16777216 ;  /* 0x4b8000001c1ca820 */ /* 0x000fe20000400000 */
[----:B------:R-:W-:Y:S01]  /*2910*/  @!P3 FMUL R35, R35, 16777216 ;  /* 0x4b8000002323b820 */ /* 0x000fe20000400000 */
[----:B------:R-:W-:Y:S01]  /*2920*/  FMUL R33, |R33|, R12 ;  /* 0x0000000c21217220 */ /* 0x000fe20000400200 */
[----:B------:R-:W-:-:S04]  /*2930*/  FADD R31, R24, -R25 ;  /* 0x80000019181f7221 */ /* 0x000fc80000000000 */
[----:B------:R-:W2:Y:S01]  /*2940*/  MUFU.LG2 R28, R28 ;  /* 0x0000001c001c7308 */ /* 0x000ea20000000c00 */
[----:B0-----:R-:W-:-:S04]  /*2950*/  @!P5 FADD R29, R29, -24 ;  /* 0xc1c000001d1dd421 */ /* 0x001fc80000000000 */
[----:B------:R-:W-:-:S03]  /*2960*/  FMUL R30, R46, R29 ;  /* 0x0000001d2e1e7220 */ /* 0x000fc60000400000 */
[----:B------:R-:W0:Y:S01]  /*2970*/  MUFU.LG2 R35, R35 ;  /* 0x0000002300237308 */ /* 0x000e220000000c00 */
[----:B------:R-:W-:Y:S01]  /*2980*/  FSETP.GEU.AND P4, PT, |R33|, 1.175494350822287508e-38, PT ;  /* 0x008000002100780b */ /* 0x000fe20003f8e200 */
[----:B------:R-:W-:Y:S01]  /*2990*/  FMUL R31, |R31|, R14 ;  /* 0x0000000e1f1f7220 */ /* 0x000fe20000400200 */
[----:B------:R-:W-:Y:S01]  /*29a0*/  FADD R32, R24, -R20 ;  /* 0x8000001418207221 */ /* 0x000fe20000000000 */
[----:B------:R-:W-:Y:S01]  /*29b0*/  FSETP.GEU.AND P6, PT, R30, -126, PT ;  /* 0xc2fc00001e00780b */ /* 0x000fe20003fce000 */
[----:B-1----:R-:W-:Y:S02]  /*29c0*/  @!P1 FADD R26, R26, -24 ;  /* 0xc1c000001a1a9421 */ /* 0x002fe40000000000 */
[----:B------:R-:W-:Y:S01]  /*29d0*/  FMUL R29, |R32|, R16 ;  /* 0x00000010201d7220 */ /* 0x000fe20000400200 */
[----:B------:R-:W-:Y:S01]  /*29e0*/  FSETP.GEU.AND P5, PT, |R31|, 1.175494350822287508e-38, PT ;  /* 0x008000001f00780b */ /* 0x000fe20003fae200 */
[----:B------:R-:W-:Y:S01]  /*29f0*/  FADD R32, R24, -R22 ;  /* 0x8000001618207221 */ /* 0x000fe20000000000 */
[----:B------:R-:W-:Y:S01]  /*2a00*/  FMUL R26, R46, R26 ;  /* 0x0000001a2e1a7220 */ /* 0x000fe20000400000 */
[----:B--2---:R-:W-:Y:S01]  /*2a10*/  @!P2 FADD R28, R28, -24 ;  /* 0xc1c000001c1ca421 */ /* 0x004fe20000000000 */
[----:B------:R-:W-:Y:S01]  /*2a20*/  FSETP.GEU.AND P1, PT, |R29|, 1.175494350822287508e-38, PT ;  /* 0x008000001d00780b */ /* 0x000fe20003f2e200 */
[----:B------:R-:W-:-:S02]  /*2a30*/  FMUL R32, |R32|, R19 ;  /* 0x0000001320207220 */ /* 0x000fc40000400200 */
[----:B------:R-:W-:Y:S01]  /*2a40*/  FSETP.GEU.AND P2, PT, R26, -126, PT ;  /* 0xc2fc00001a00780b */ /* 0x000fe20003f4e000 */
[----:B------:R-:W-:Y:S01]  /*2a50*/  @!P4 FMUL R33, R33, 16777216 ;  /* 0x4b8000002121c820 */ /* 0x000fe20000400000 */
[----:B0-----:R-:W-:Y:S01]  /*2a60*/  @!P3 FADD R35, R35, -24 ;  /* 0xc1c000002323b421 */ /* 0x001fe20000000000 */
[----:B------:R-:W-:Y:S01]  /*2a70*/  @!P6 FMUL R30, R30, 0.5 ;  /* 0x3f0000001e1ee820 */ /* 0x000fe20000400000 */
[----:B------:R-:W-:Y:S02]  /*2a80*/  FSETP.GEU.AND P3, PT, |R32|, 1.175494350822287508e-38, PT ;  /* 0x008000002000780b */ /* 0x000fe40003f6e200 */
[----:B------:R-:W-:Y:S01]  /*2a90*/  @!P5 FMUL R31, R31, 16777216 ;  /* 0x4b8000001f1fd820 */ /* 0x000fe20000400000 */
[----:B------:R-:W0:Y:S03]  /*2aa0*/  MUFU.LG2 R33, R33 ;  /* 0x0000002100217308 */ /* 0x000e260000000c00 */
[----:B------:R-:W-:-:S05]  /*2ab0*/  @!P1 FMUL R29, R29, 16777216 ;  /* 0x4b8000001d1d9820 */ /* 0x000fca0000400000 */
[----:B------:R-:W1:Y:S01]  /*2ac0*/  MUFU.EX2 R30, R30 ;  /* 0x0000001e001e7308 */ /* 0x000e620000000800 */
[----:B------:R-:W-:Y:S01]  /*2ad0*/  @!P2 FMUL R26, R26, 0.5 ;  /* 0x3f0000001a1aa820 */ /* 0x000fe20000400000 */
[----:B------:R-:W-:-:S06]  /*2ae0*/  @!P3 FMUL R32, R32, 16777216 ;  /* 0x4b8000002020b820 */ /* 0x000fcc0000400000 */
[----:B------:R-:W2:Y:S01]  /*2af0*/  MUFU.LG2 R31, R31 ;  /* 0x0000001f001f7308 */ /* 0x000ea20000000c00 */
[C---:B------:R-:W-:Y:S01]  /*2b00*/  FMUL R34, R46.reuse, R35 ;  /* 0x000000232e227220 */ /* 0x040fe20000400000 */
[----:B------:R-:W-:-:S06]  /*2b10*/  FMUL R28, R46, R28 ;  /* 0x0000001c2e1c7220 */ /* 0x000fcc0000400000 */
[----:B------:R-:W3:Y:S01]  /*2b20*/  MUFU.LG2 R29, R29 ;  /* 0x0000001d001d7308 */ /* 0x000ee20000000c00 */
[----:B0-----:R-:W-:-:S07]  /*2b30*/  @!P4 FADD R33, R33, -24 ;  /* 0xc1c000002121c421 */ /* 0x001fce0000000000 */
[----:B------:R-:W0:Y:S01]  /*2b40*/  MUFU.EX2 R26, R26 ;  /* 0x0000001a001a7308 */ /* 0x000e220000000800 */
[----:B------:R-:W-:Y:S01]  /*2b50*/  FSETP.GEU.AND P4, PT, R28, -126, PT ;  /* 0xc2fc00001c00780b */ /* 0x000fe20003f8e000 */
[----:B-1----:R-:W-:-:S06]  /*2b60*/  @!P6 FMUL R30, R30, R30 ;  /* 0x0000001e1e1ee220 */ /* 0x002fcc0000400000 */
[----:B------:R1:W4:Y:S01]  /*2b70*/  MUFU.LG2 R35, R32 ;  /* 0x0000002000237308 */ /* 0x0003220000000c00 */
[----:B--2---:R-:W-:Y:S01]  /*2b80*/  @!P5 FADD R31, R31, -24 ;  /* 0xc1c000001f1fd421 */ /* 0x004fe20000000000 */
[----:B------:R-:W-:Y:S01]  /*2b90*/  FSETP.GEU.AND P6, PT, R34, -126, PT ;  /* 0xc2fc00002200780b */ /* 0x000fe20003fce000 */
[----:B-----5:R-:W-:Y:S01]  /*2ba0*/  FMUL R30, R30, R5 ;  /* 0x000000051e1e7220 */ /* 0x020fe20000400000 */
[----:B------:R-:W-:Y:S01]  /*2bb0*/  FSETP.GT.AND P5, PT, R24, R53, PT ;  /* 0x000000351800720b */ /* 0x000fe20003fa4000 */
[C---:B------:R-:W-:Y:S01]  /*2bc0*/  FMUL R33, R46.reuse, R33 ;  /* 0x000000212e217220 */ /* 0x040fe20000400000 */
[----:B------:R-:W-:Y:S01]  /*2bd0*/  FMUL R31, R46, R31 ;  /* 0x0000001f2e1f7220 */ /* 0x000fe20000400000 */
[----:B---3--:R-:W-:Y:S01]  /*2be0*/  @!P1 FADD R29, R29, -24 ;  /* 0xc1c000001d1d9421 */ /* 0x008fe20000000000 */
[----:B------:R-:W-:Y:S01]  /*2bf0*/  FSEL R30, R30, -R30, P5 ;  /* 0x8000001e1e1e7208 */ /* 0x000fe20002800000 */
[----:B0-----:R-:W-:Y:S01]  /*2c00*/  @!P2 FMUL R26, R26, R26 ;  /* 0x0000001a1a1aa220 */ /* 0x001fe20000400000 */
[----:B------:R-:W-:Y:S01]  /*2c10*/  FSETP.GEU.AND P5, PT, R33, -126, PT ;  /* 0xc2fc00002100780b */ /* 0x000fe20003fae000 */
[----:B------:R-:W-:Y:S01]  /*2c20*/  @!P4 FMUL R28, R28, 0.5 ;  /* 0x3f0000001c1cc820 */ /* 0x000fe20000400000 */
[----:B------:R-:W-:Y:S01]  /*2c30*/  FMUL R29, R46, R29 ;  /* 0x0000001d2e1d7220 */ /* 0x000fe20000400000 */
[----:B------:R-:W-:Y:S01]  /*2c40*/  FSETP.GEU.AND P1, PT, R31, -126, PT ;  /* 0xc2fc00001f00780b */ /* 0x000fe20003f2e000 */
[----:B-1----:R-:W-:Y:S01]  /*2c50*/  FMUL R32, R26, R7 ;  /* 0x000000071a207220 */ /* 0x002fe20000400000 */
[----:B----4-:R-:W-:Y:S01]  /*2c60*/  @!P3 FADD R35, R35, -24 ;  /* 0xc1c000002323b421 */ /* 0x010fe20000000000 */
[----:B------:R-:W-:Y:S01]  /*2c70*/  FSETP.GT.AND P2, PT, R24, R51, PT ;  /* 0x000000331800720b */ /* 0x000fe20003f44000 */
[----:B------:R-:W-:-:S02]  /*2c80*/  @!P6 FMUL R34, R34, 0.5 ;  /* 0x3f0000002222e820 */ /* 0x000fc40000400000 */
[----:B------:R-:W-:Y:S01]  /*2c90*/  FMUL R35, R46, R35 ;  /* 0x000000232e237220 */ /* 0x000fe20000400000 */
[----:B------:R-:W-:Y:S01]  /*2ca0*/  FSETP.GEU.AND P3, PT, R29, -126, PT ;  /* 0xc2fc00001d00780b */ /* 0x000fe20003f6e000 */
[----:B------:R-:W0:Y:S01]  /*2cb0*/  MUFU.EX2 R28, R28 ;  /* 0x0000001c001c7308 */ /* 0x000e220000000800 */
[----:B------:R-:W-:Y:S02]  /*2cc0*/  FSEL R51, R32, -R32, P2 ;  /* 0x8000002020337208 */ /* 0x000fe40001000000 */
[----:B------:R-:W-:Y:S01]  /*2cd0*/  FSETP.GEU.AND P2, PT, R35, -126, PT ;  /* 0xc2fc00002300780b */ /* 0x000fe20003f4e000 */
[----:B------:R-:W-:-:S04]  /*2ce0*/  @!P5 FMUL R33, R33, 0.5 ;  /* 0x3f0000002121d820 */ /* 0x000fc80000400000 */
[----:B------:R-:W1:Y:S01]  /*2cf0*/  MUFU.EX2 R34, R34 ;  /* 0x0000002200227308 */ /* 0x000e620000000800 */
[----:B------:R-:W-:Y:S01]  /*2d00*/  @!P1 FMUL R31, R31, 0.5 ;  /* 0x3f0000001f1f9820 */ /* 0x000fe20000400000 */
[----:B------:R-:W-:Y:S02]  /*2d10*/  FADD R30, RZ, R30 ;  /* 0x0000001eff1e7221 */ /* 0x000fe40000000000 */
        /* <DEDUP_REMOVED lines=13> */
[----:B------:R-:W-:Y:S02]  /*2df0*/  FSETP.GT.AND P6, PT, R24, R27, PT ;  /* 0x0000001b1800720b */ /* 0x000fe40003fc4000 */
        /* <DEDUP_REMOVED lines=38> */
[----:B------:R-:W-:-:S04]  /*3060*/  IADD3 R50, PT, PT, R50, 0x1, RZ ;  /* 0x0000000132327810 */ /* 0x000fc80007ffe0ff */
[----:B------:R-:W-:Y:S01]  /*3070*/  ISETP.NE.AND P1, PT, R50, 0x24, PT ;  /* 0x000000243200780c */ /* 0x000fe20003f25270 */
[----:B------:R-:W-:Y:S02]  /*3080*/  VIADD R44, R44, 0x4 ;  /* 0x000000042c2c7836 */ /* 0x000fe40000000000 */
[----:B0-----:R-:W-:-:S05]  /*3090*/  @!P2 FADD R20, R25, R20 ;  /* 0x000000141914a221 */ /* 0x001fca0000000000 */
[----:B------:R0:W-:Y:S02]  /*30a0*/  @!P2 STS [R47], R20 ;  /* 0x000000142f00a388 */ /* 0x0001e40000000800 */
[----:B0-----:R-:W-:-:S03]  /*30b0*/  IADD3 R47, PT, PT, R47, 0x4, RZ ;  /* 0x000000042f2f7810 */ /* 0x001fc60007ffe0ff */
[----:B------:R-:W-:Y:S05]  /*30c0*/  @P1 BRA `(.L_x_417) ;  /* 0xfffffff400101947 */ /* 0x000fea000383ffff */
[----:B------:R-:W-:Y:S01]  /*30d0*/  BAR.SYNC.DEFER_BLOCKING 0x0 ;  /* 0x0000000000007b1d */ /* 0x000fe20000010000 */
[----:B------:R-:W-:-:S13]  /*30e0*/  ISETP.GT.U32.AND P0, PT, R0, 0x47, PT ;  /* 0x000000470000780c */ /* 0x000fda0003f04070 */
[----:B------:R-:W-:Y:S05]  /*30f0*/  @P0 EXIT ;  /* 0x000000000000094d */ /* 0x000fea0003800000 */
[----:B------:R-:W-:Y:S01]  /*3100*/  IMAD R37, R0, 0x4, R37 ;  /* 0x0000000400257824 */ /* 0x000fe200078e0225 */
[----:B------:R-:W0:Y:S01]  /*3110*/  LDC.64 R4, c[0x0][0x3b0] ;  /* 0x0000ec00ff047b82 */ /* 0x000e220000000a00 */
[----:B------:R-:W-:-:S04]  /*3120*/  IMAD R3, R3, 0x48, R0 ;  /* 0x0000004803037824 */ /* 0x000fc800078e0200 */
[----:B------:R-:W1:Y:S01]  /*3130*/  LDS R37, [R37] ;  /* 0x0000000025257984 */ /* 0x000e620000000800 */
[----:B0-----:R-:W-:-:S05]  /*3140*/  IMAD.WIDE.U32 R2, R3, 0x4, R4 ;  /* 0x0000000403027825 */ /* 0x001fca00078e0004 */
[----:B-1----:R-:W-:Y:S01]  /*3150*/  REDG.E.ADD.F32.FTZ.RN.STRONG.GPU desc[UR4][R2.64], R37 ;  /* 0x00000025020079a6 */ /* 0x002fe2000c12f304 */
[----:B------:R-:W-:Y:S05]  /*3160*/  EXIT ;  /* 0x000000000000794d */ /* 0x000fea0003800000 */
        .weak           $__internal_10_$__cuda_sm20_rcp_rn_f32_slowpath
        .type           $__internal_10_$__cuda_sm20_rcp_rn_f32_slowpath,@function
        .size           $__internal_10_$__cuda_sm20_rcp_rn_f32_slowpath,(.L_x_3837 - $__internal_10_$__cuda_sm20_rcp_rn_f32_slowpath)
$__internal_10_$__cuda_sm20_rcp_rn_f32_slowpath:
        /* <DEDUP_REMOVED lines=15> */
.L_x_419:
        /* <DEDUP_REMOVED lines=21> */
[----:B------:R-:W-:Y:S02]  /*33b0*/  LOP3.LUT P2, RZ, R28, 0x2, RZ, 0xc0, !PT ;  /* 0x000000021cff7812 */ /* 0x000fe4000784c0ff */
[----:B------:R-:W-:Y:S02]  /*33c0*/  IADD3 R26, PT, PT, R29, -0xfc, RZ ;  /* 0xffffff041d1a7810 */ /* 0x000fe40007ffe0ff */
[----:B------:R-:W-:-:S02]  /*33d0*/  PLOP3.LUT P0, PT, P0, P1, P2, 0xe0, 0x0 ;  /* 0x000000000000781c */ /* 0x000fc40000703c20 */
[----:B------:R-:W-:Y:S02]  /*33e0*/  LOP3.LUT P1, RZ, R20, 0x7fffff, RZ, 0xc0, !PT ;  /* 0x007fffff14ff7812 */ /* 0x000fe4000782c0ff */
[----:B------:R-:W-:Y:S02]  /*33f0*/  SEL R19, RZ, 0x1, !P0 ;  /* 0x00000001ff137807 */ /* 0x000fe40004000000 */
[----:B------:R-:W-:-:S03]  /*3400*/  SHF.R.U32.HI R25, RZ, R26, R25 ;  /* 0x0000001aff197219 */ /* 0x000fc60000011619 */
[----:B------:R-:W-:-:S05]  /*3410*/  IMAD.MOV R19, RZ, RZ, -R19 ;  /* 0x000000ffff137224 */ /* 0x000fca00078e0a13 */
[----:B------:R-:W-:-:S13]  /*3420*/  ISETP.GE.AND P0, PT, R19, RZ, PT ;  /* 0x000000ff1300720c */ /* 0x000fda0003f06270 */
[----:B------:R-:W-:-:S05]  /*3430*/  @!P0 VIADD R25, R25, 0x1 ;  /* 0x0000000119198836 */ /* 0x000fca0000000000 */
[----:B------:R-:W-:-:S04]  /*3440*/  @!P1 SHF.L.U32 R25, R25, 0x1, RZ ;  /* 0x0000000119199819 */ /* 0x000fc800000006ff */
[----:B------:R-:W-:Y:S01]  /*3450*/  LOP3.LUT R25, R25, 0x80000000, R20, 0xf8, !PT ;  /* 0x8000000019197812 */ /* 0x000fe200078ef814 */
[----:B------:R-:W-:Y:S06]  /*3460*/  BRA `(.L_x_420) ;  /* 0x0000000000047947 */ /* 0x000fec0003800000 */
.L_x_421:
[----:B------:R0:W1:Y:S02]  /*3470*/  MUFU.RCP R25, R20 ;  /* 0x0000001400197308 */ /* 0x0000640000001000 */
.L_x_420:
[----:B------:R-:W-:Y:S05]  /*3480*/  BSYNC.RECONVERGENT B0 ;  /* 0x0000000000007941 */ /* 0x000fea0003800200 */
.L_x_418:
[----:B-1----:R-:W-:Y:S02]  /*3490*/  IMAD.MOV.U32 R19, RZ, RZ, R25 ;  /* 0x000000ffff137224 */ /* 0x002fe400078e0019 */
[----:B------:R-:W-:-:S04]  /*34a0*/  HFMA2 R25, -RZ, RZ, 0, 0 ;  /* 0x00000000ff197431 */ /* 0x000fc800000001ff */
[----:B0-----:R-:W-:Y:S05]  /*34b0*/  RET.REL.NODEC R24 `(_Z32norm_dist_backward_weight_kernelILi36ELi2EEvPKfS1_S1_S1_iiiiPff) ;  /* 0xffffffc818d07950 */ /* 0x001fea0003c3ffff */
.L_x_422:
        /* <DEDUP_REMOVED lines=12> */
.L_x_3837:


//--------------------- .text._Z32norm_dist_backward_weight_kernelILi18ELi4EEvPKfS1_S1_S1_iiiiPff --------------------------
	.section	.text._Z32norm_dist_backward_weight_kernelILi18ELi4EEvPKfS1_S1_S1_iiiiPff,"ax",@progbits
	.align	128
        .global         _Z32norm_dist_backward_weight_kernelILi18ELi4EEvPKfS1_S1_S1_iiiiPff
        .type           _Z32norm_dist_backward_weight_kernelILi18ELi4EEvPKfS1_S1_S1_iiiiPff,@function
        .size           _Z32norm_dist_backward_weight_kernelILi18ELi4EEvPKfS1_S1_S1_iiiiPff,(.L_x_3838 - _Z32norm_dist_backward_weight_kernelILi18ELi4EEvPKfS1_S1_S1_iiiiPff)
        .other          _Z32norm_dist_backward_weight_kernelILi18ELi4EEvPKfS1_S1_S1_iiiiPff,@"STO_CUDA_ENTRY STV_DEFAULT"
_Z32norm_dist_backward_weight_kernelILi18ELi4EEvPKfS1_S1_S1_iiiiPff:
.text._Z32norm_dist_backward_weight_kernelILi18ELi4EEvPKfS1_S1_S1_iiiiPff:
        /* <DEDUP_REMOVED lines=73> */
[----:B-----5:R-:W-:Y:S05]  /*0490*/  CALL.REL.NOINC `($__internal_11_$__cuda_sm20_rcp_rn_f32_slowpath) ;  /* 0x0000002800a47944 */ /* 0x020fea0003c00000 */
[----:B------:R-:W-:Y:S01]  /*04a0*/  IMAD.MOV.U32 R11, RZ, RZ, R7 ;  /* 0x000000ffff0b7224 */ /* 0x000fe200078e0007 */
[----:B------:R-:W-:Y:S06]  /*04b0*/  BRA `(.L_x_426) ;  /* 0x0000000000107947 */ /* 0x000fec0003800000 */
.L_x_425:
[----:B------:R-:W0:Y:S02]  /*04c0*/  MUFU.RCP R11, R2 ;  /* 0x00000002000b7308 */ /* 0x000e240000001000 */
[----:B0-----:R-:W-:-:S04]  /*04d0*/  FFMA R0, R2, R11, -1 ;  /* 0xbf80000002007423 */ /* 0x001fc8000000000b */
[----:B------:R-:W-:-:S04]  /*04e0*/  FADD.FTZ R0, -R0, -RZ ;  /* 0x800000ff00007221 */ /* 0x000fc80000010100 */
[----:B------:R-:W-:-:S07]  /*04f0*/  FFMA R11, R11, R0, R11 ;  /* 0x000000000b0b7223 */ /* 0x000fce000000000b */
.L_x_426:
[----:B------:R-:W-:Y:S05]  /*0500*/  BSYNC.RECONVERGENT B2 ;  /* 0x0000000000027941 */ /* 0x000fea0003800200 */
.L_x_424:
[----:B------:R-:W-:Y:S05]  /*0510*/  BSYNC.RECONVERGENT B1 ;  /* 0x0000000000017941 */ /* 0x000fea0003800200 */
.L_x_423:
        /* <DEDUP_REMOVED lines=54> */
[----:B-----5:R-:W-:Y:S05]  /*0880*/  CALL.REL.NOINC `($__internal_11_$__cuda_sm20_rcp_rn_f32_slowpath) ;  /* 0x0000002400a87944 */ /* 0x020fea0003c00000 */
[----:B------:R-:W-:Y:S01]  /*0890*/  MOV R15, R7 ;  /* 0x00000007000f7202 */ /* 0x000fe20000000f00 */
[----:B------:R-:W-:Y:S06]  /*08a0*/  BRA `(.L_x_430) ;  /* 0x0000000000107947 */ /* 0x000fec0003800000 */
.L_x_429:
[----:B------:R-:W0:Y:S02]  /*08b0*/  MUFU.RCP R15, R2 ;  /* 0x00000002000f7308 */ /* 0x000e240000001000 */
[----:B0-----:R-:W-:-:S04]  /*08c0*/  FFMA R0, R2, R15, -1 ;  /* 0xbf80000002007423 */ /* 0x001fc8000000000f */
[----:B------:R-:W-:-:S04]  /*08d0*/  FADD.FTZ R0, -R0, -RZ ;  /* 0x800000ff00007221 */ /* 0x000fc80000010100 */
[----:B------:R-:W-:-:S07]  /*08e0*/  FFMA R15, R15, R0, R15 ;  /* 0x000000000f0f7223 */ /* 0x000fce000000000f */
.L_x_430:
[----:B------:R-:W-:Y:S05]  /*08f0*/  BSYNC.RECONVERGENT B2 ;  /* 0x0000000000027941 */ /* 0x000fea0003800200 */
.L_x_428:
[----:B------:R-:W-:Y:S05]  /*0900*/  BSYNC.RECONVERGENT B1 ;  /* 0x0000000000017941 */ /* 0x000fea0003800200 */
.L_x_427:
        /* <DEDUP_REMOVED lines=57> */
.L_x_433:
[----:B------:R-:W0:Y:S02]  /*0ca0*/  MUFU.RCP R17, R2 ;  /* 0x0000000200117308 */ /* 0x000e240000001000 */
[----:B0-----:R-:W-:-:S04]  /*0cb0*/  FFMA R0, R2, R17, -1 ;  /* 0xbf80000002007423 */ /* 0x001fc80000000011 */
[----:B------:R-:W-:-:S04]  /*0cc0*/  FADD.FTZ R0, -R0, -RZ ;  /* 0x800000ff00007221 */ /* 0x000fc80000010100 */
[----:B------:R-:W-:-:S07]  /*0cd0*/  FFMA R17, R17, R0, R17 ;  /* 0x0000000011117223 */ /* 0x000fce0000000011 */
.L_x_434:
[----:B------:R-:W-:Y:S05]  /*0ce0*/  BSYNC.RECONVERGENT B2 ;  /* 0x0000000000027941 */ /* 0x000fea0003800200 */
.L_x_432:
[----:B------:R-:W-:Y:S05]  /*0cf0*/  BSYNC.RECONVERGENT B1 ;  /* 0x0000000000017941 */ /* 0x000fea0003800200 */
.L_x_431:
        /* <DEDUP_REMOVED lines=57> */
.L_x_437:
[----:B------:R-:W0:Y:S02]  /*1090*/  MUFU.RCP R19, R2 ;  /* 0x0000000200137308 */ /* 0x000e240000001000 */
[----:B0-----:R-:W-:-:S04]  /*10a0*/  FFMA R0, R2, R19, -1 ;  /* 0xbf80000002007423 */ /* 0x001fc80000000013 */
[----:B------:R-:W-:-:S04]  /*10b0*/  FADD.FTZ R0, -R0, -RZ ;  /* 0x800000ff00007221 */ /* 0x000fc80000010100 */
[----:B------:R-:W-:-:S07]  /*10c0*/  FFMA R19, R19, R0, R19 ;  /* 0x0000000013137223 */ /* 0x000fce0000000013 */
.L_x_438:
[----:B------:R-:W-:Y:S05]  /*10d0*/  BSYNC.RECONVERGENT B2 ;  /* 0x0000000000027941 */ /* 0x000fea0003800200 */
.L_x_436:
[----:B------:R-:W-:Y:S05]  /*10e0*/  BSYNC.RECONVERGENT B1 ;  /* 0x0000000000017941 */ /* 0x000fea0003800200 */
.L_x_435:
        /* <DEDUP_REMOVED lines=57> */
.L_x_441:
[----:B------:R-:W0:Y:S02]  /*1480*/  MUFU.RCP R21, R2 ;  /* 0x0000000200157308 */ /* 0x000e240000001000 */
[----:B0-----:R-:W-:-:S04]  /*1490*/  FFMA R0, R2, R21, -1 ;  /* 0xbf80000002007423 */ /* 0x001fc80000000015 */
[----:B------:R-:W-:-:S04]  /*14a0*/  FADD.FTZ R0, -R0, -RZ ;  /* 0x800000ff00007221 */ /* 0x000fc80000010100 */
[----:B------:R-:W-:-:S07]  /*14b0*/  FFMA R21, R21, R0, R21 ;  /* 0x0000000015157223 */ /* 0x000fce0000000015 */
.L_x_442:
[----:B------:R-:W-:Y:S05]  /*14c0*/  BSYNC.RECONVERGENT B2 ;  /* 0x0000000000027941 */ /* 0x000fea0003800200 */
.L_x_440:
[----:B------:R-:W-:Y:S05]  /*14d0*/  BSYNC.RECONVERGENT B1 ;  /* 0x0000000000017941 */ /* 0x000fea0003800200 */
.L_x_439:
        /* <DEDUP_REMOVED lines=57> */
.L_x_445:
[----:B------:R-:W0:Y:S02]  /*1870*/  MUFU.RCP R23, R2 ;  /* 0x0000000200177308 */ /* 0x000e240000001000 */
[----:B0-----:R-:W-:-:S04]  /*1880*/  FFMA R0, R2, R23, -1 ;  /* 0xbf80000002007423 */ /* 0x001fc80000000017 */
[----:B------:R-:W-:-:S04]  /*1890*/  FADD.FTZ R0, -R0, -RZ ;  /* 0x800000ff00007221 */ /* 0x000fc80000010100 */
[----:B------:R-:W-:-:S07]  /*18a0*/  FFMA R23, R23, R0, R23 ;  /* 0x0000000017177223 */ /* 0x000fce0000000017 */
.L_x_446:
[----:B------:R-:W-:Y:S05]  /*18b0*/  BSYNC.RECONVERGENT B2 ;  /* 0x0000000000027941 */ /* 0x000fea0003800200 */
.L_x_444:
[----:B------:R-:W-:Y:S05]  /*18c0*/  BSYNC.RECONVERGENT B1 ;  /* 0x0000000000017941 */ /* 0x000fea0003800200 */
.L_x_443:
        /* <DEDUP_REMOVED lines=57> */
.L_x_449:
[----:B------:R-:W0:Y:S02]  /*1c60*/  MUFU.RCP R25, R2 ;  /* 0x0000000200197308 */ /* 0x000e240000001000 */
[----:B0-----:R-:W-:-:S04]  /*1c70*/  FFMA R0, R2, R25, -1 ;  /* 0xbf80000002007423 */ /* 0x001fc80000000019 */
[----:B------:R-:W-:-:S04]  /*1c80*/  FADD.FTZ R0, -R0, -RZ ;  /* 0x800000ff00007221 */ /* 0x000fc80000010100 */
[----:B------:R-:W-:-:S07]  /*1c90*/  FFMA R25, R25, R0, R25 ;  /* 0x0000000019197223 */ /* 0x000fce0000000019 */
.L_x_450:
[----:B------:R-:W-:Y:S05]  /*1ca0*/  BSYNC.RECONVERGENT B2 ;  /* 0x0000000000027941 */ /* 0x000fea0003800200 */
.L_x_448:
[----:B------:R-:W-:Y:S05]  /*1cb0*/  BSYNC.RECONVERGENT B1 ;  /* 0x0000000000017941 */ /* 0x000fea0003800200 */
.L_x_447:
        /* <DEDUP_REMOVED lines=54> */
[----:B-----5:R-:W-:Y:S05]  /*2020*/  CALL.REL.NOINC `($__internal_11_$__cuda_sm20_rcp_rn_f32_slowpath) ;  /* 0x0000000c00c07944 */ /* 0x020fea0003c00000 */
[----:B------:R-:W-:Y:S01]  /*2030*/  MOV R0, R7 ;  /* 0x0000000700007202 */ /* 0x000fe20000000f00 */
[----:B------:R-:W-:Y:S06]  /*2040*/  BRA `(.L_x_454) ;  /* 0x0000000000107947 */ /* 0x000fec0003800000 */
.L_x_453:
[----:B------:R-:W0:Y:S02]  /*2050*/  MUFU.RCP R0, R9 ;  /* 0x0000000900007308 */ /* 0x000e240000001000 */
[----:B0-----:R-:W-:-:S04]  /*2060*/  FFMA R2, R9, R0, -1 ;  /* 0xbf80000009027423 */ /* 0x001fc80000000000 */
[----:B------:R-:W-:-:S04]  /*2070*/  FADD.FTZ R5, -R2, -RZ ;  /* 0x800000ff02057221 */ /* 0x000fc80000010100 */
[----:B------:R-:W-:-:S07]  /*2080*/  FFMA R0, R0, R5, R0 ;  /* 0x0000000500007223 */ /* 0x000fce0000000000 */
.L_x_454:
[----:B------:R-:W-:Y:S05]  /*2090*/  BSYNC.RECONVERGENT B2 ;  /* 0x0000000000027941 */ /* 0x000fea0003800200 */
.L_x_452:
[----:B------:R-:W-:Y:S05]  /*20a0*/  BSYNC.RECONVERGENT B1 ;  /* 0x0000000000017941 */ /* 0x000fea0003800200 */
.L_x_451:
        /* <DEDUP_REMOVED lines=52> */
.L_x_455:
        /* <DEDUP_REMOVED lines=180> */
        .weak           $__internal_11_$__cuda_sm20_rcp_rn_f32_slowpath
        .type           $__internal_11_$__cuda_sm20_rcp_rn_f32_slowpath,@function
        .size           $__internal_11_$__cuda_sm20_rcp_rn_f32_slowpath,(.L_x_3838 - $__internal_11_$__cuda_sm20_rcp_rn_f32_slowpath)
$__internal_11_$__cuda_sm20_rcp_rn_f32_slowpath:
        /* <DEDUP_REMOVED lines=15> */
.L_x_457:
        /* <DEDUP_REMOVED lines=33> */
.L_x_459:
[----:B------:R0:W1:Y:S02]  /*3230*/  MUFU.RCP R7, R2 ;  /* 0x0000000200077308 */ /* 0x0000640000001000 */
.L_x_458:
[----:B------:R-:W-:Y:S05]  /*3240*/  BSYNC.RECONVERGENT B0 ;  /* 0x0000000000007941 */ /* 0x000fea0003800200 */
.L_x_456:
[----:B------:R-:W-:-:S04]  /*3250*/  MOV R9, 0x0 ;  /* 0x0000000000097802 */ /* 0x000fc80000000f00 */
[----:B01----:R-:W-:Y:S05]  /*3260*/  RET.REL.NODEC R8 `(_Z32norm_dist_backward_weight_kernelILi18ELi4EEvPKfS1_S1_S1_iiiiPff) ;  /* 0xffffffcc08647950 */ /* 0x003fea0003c3ffff */
.L_x_460:
        /* <DEDUP_REMOVED lines=9> */
.L_x_3838:


//--------------------- .text._Z32norm_dist_backward_weight_kernelILi18ELi2EEvPKfS1_S1_S1_iiiiPff --------------------------
	.section	.text._Z32norm_dist_backward_weight_kernelILi18ELi2EEvPKfS1_S1_S1_iiiiPff,"ax",@progbits
	.align	128
        .global         _Z32norm_dist_backward_weight_kernelILi18ELi2EEvPKfS1_S1_S1_iiiiPff
        .type           _Z32norm_dist_backward_weight_kernelILi18ELi2EEvPKfS1_S1_S1_iiiiPff,@function
        .size           _Z32norm_dist_backward_weight_kernelILi18ELi2EEvPKfS1_S1_S1_iiiiPff,(.L_x_3839 - _Z32norm_dist_backward_weight_kernelILi18ELi2EEvPKfS1_S1_S1_iiiiPff)
        .other          _Z32norm_dist_backward_weight_kernelILi18ELi2EEvPKfS1_S1_S1_iiiiPff,@"STO_CUDA_ENTRY STV_DEFAULT"
_Z32norm_dist_backward_weight_kernelILi18ELi2EEvPKfS1_S1_S1_iiiiPff:
.text._Z32norm_dist_backward_weight_kernelILi18ELi2EEvPKfS1_S1_S1_iiiiPff:
        /* <DEDUP_REMOVED lines=72> */
[----:B-----5:R-:W-:Y:S05]  /*0480*/  CALL.REL.NOINC `($__internal_12_$__cuda_sm20_rcp_rn_f32_slowpath) ;  /* 0x0000002c00387944 */ /* 0x020fea0003c00000 */
[----:B------:R-:W-:Y:S01]  /*0490*/  IMAD.MOV.U32 R4, RZ, RZ, R19 ;  /* 0x000000ffff047224 */ /* 0x000fe200078e0013 */
[----:B------:R-:W-:Y:S06]  /*04a0*/  BRA `(.L_x_464) ;  /* 0x0000000000107947 */ /* 0x000fec0003800000 */
.L_x_463:
[----:B------:R-:W0:Y:S02]  /*04b0*/  MUFU.RCP R4, R20 ;  /* 0x0000001400047308 */ /* 0x000e240000001000 */
[----:B0-----:R-:W-:-:S04]  /*04c0*/  FFMA R6, R20, R4, -1 ;  /* 0xbf80000014067423 */ /* 0x001fc80000000004 */
[----:B------:R-:W-:-:S04]  /*04d0*/  FADD.FTZ R7, -R6, -RZ ;  /* 0x800000ff06077221 */ /* 0x000fc80000010100 */
[----:B------:R-:W-:-:S07]  /*04e0*/  FFMA R4, R4, R7, R4 ;  /* 0x0000000704047223 */ /* 0x000fce0000000004 */
.L_x_464:
[----:B------:R-:W-:Y:S05]  /*04f0*/  BSYNC.RECONVERGENT B2 ;  /* 0x0000000000027941 */ /* 0x000fea0003800200 */
.L_x_462:
[----:B------:R-:W-:Y:S05]  /*0500*/  BSYNC.RECONVERGENT B1 ;  /* 0x0000000000017941 */ /* 0x000fea0003800200 */
.L_x_461:
        /* <DEDUP_REMOVED lines=53> */
[----:B-----5:R-:W-:Y:S05]  /*0860*/  CALL.REL.NOINC `($__internal_12_$__cuda_sm20_rcp_rn_f32_slowpath) ;  /* 0x0000002800407944 */ /* 0x020fea0003c00000 */
[----:B------:R-:W-:Y:S01]  /*0870*/  IMAD.MOV.U32 R6, RZ, RZ, R19 ;  /* 0x000000ffff067224 */ /* 0x000fe200078e0013 */
[----:B------:R-:W-:Y:S06]  /*0880*/  BRA `(.L_x_468) ;  /* 0x0000000000107947 */ /* 0x000fec0003800000 */
.L_x_467:
[----:B------:R-:W0:Y:S02]  /*0890*/  MUFU.RCP R6, R20 ;  /* 0x0000001400067308 */ /* 0x000e240000001000 */
[----:B0-----:R-:W-:-:S04]  /*08a0*/  FFMA R8, R20, R6, -1 ;  /* 0xbf80000014087423 */ /* 0x001fc80000000006 */
[----:B------:R-:W-:-:S04]  /*08b0*/  FADD.FTZ R9, -R8, -RZ ;  /* 0x800000ff08097221 */ /* 0x000fc80000010100 */
[----:B------:R-:W-:-:S07]  /*08c0*/  FFMA R6, R6, R9, R6 ;  /* 0x0000000906067223 */ /* 0x000fce0000000006 */
.L_x_468:
[----:B------:R-:W-:Y:S05]  /*08d0*/  BSYNC.RECONVERGENT B2 ;  /* 0x0000000000027941 */ /* 0x000fea0003800200 */
.L_x_466:
[----:B------:R-:W-:Y:S05]  /*08e0*/  BSYNC.RECONVERGENT B1 ;  /* 0x0000000000017941 */ /* 0x000fea0003800200 */
.L_x_465:
        /* <DEDUP_REMOVED lines=54> */
[----:B------:R-:W-:Y:S01]  /*0c50*/  MOV R8, R19 ;  /* 0x0000001300087202 */ /* 0x000fe20000000f00 */
[----:B------:R-:W-:Y:S06]  /*0c60*/  BRA `(.L_x_472) ;  /* 0x0000000000107947 */ /* 0x000fec0003800000 */
.L_x_471:
[----:B------:R-:W0:Y:S02]  /*0c70*/  MUFU.RCP R8, R20 ;  /* 0x0000001400087308 */ /* 0x000e240000001000 */
[----:B0-----:R-:W-:-:S04]  /*0c80*/  FFMA R10, R20, R8, -1 ;  /* 0xbf800000140a7423 */ /* 0x001fc80000000008 */
[----:B------:R-:W-:-:S04]  /*0c90*/  FADD.FTZ R11, -R10, -RZ ;  /* 0x800000ff0a0b7221 */ /* 0x000fc80000010100 */
[----:B------:R-:W-:-:S07]  /*0ca0*/  FFMA R8, R8, R11, R8 ;  /* 0x0000000b08087223 */ /* 0x000fce0000000008 */
.L_x_472:
[----:B------:R-:W-:Y:S05]  /*0cb0*/  BSYNC.RECONVERGENT B2 ;  /* 0x0000000000027941 */ /* 0x000fea0003800200 */
.L_x_470:
[----:B------:R-:W-:Y:S05]  /*0cc0*/  BSYNC.RECONVERGENT B1 ;  /* 0x0000000000017941 */ /* 0x000fea0003800200 */
.L_x_469:
        /* <DEDUP_REMOVED lines=56> */
.L_x_475:
[----:B------:R-:W0:Y:S02]  /*1050*/  MUFU.RCP R10, R20 ;  /* 0x00000014000a7308 */ /* 0x000e240000001000 */
[----:B0-----:R-:W-:-:S04]  /*1060*/  FFMA R12, R20, R10, -1 ;  /* 0xbf800000140c7423 */ /* 0x001fc8000000000a */
[----:B------:R-:W-:-:S04]  /*1070*/  FADD.FTZ R13, -R12, -RZ ;  /* 0x800000ff0c0d7221 */ /* 0x000fc80000010100 */
[----:B------:R-:W-:-:S07]  /*1080*/  FFMA R10, R10, R13, R10 ;  /* 0x0000000d0a0a7223 */ /* 0x000fce000000000a */
.L_x_476:
[----:B------:R-:W-:Y:S05]  /*1090*/  BSYNC.RECONVERGENT B2 ;  /* 0x0000000000027941 */ /* 0x000fea0003800200 */
.L_x_474:
[----:B------:R-:W-:Y:S05]  /*10a0*/  BSYNC.RECONVERGENT B1 ;  /* 0x0000000000017941 */ /* 0x000fea0003800200 */
.L_x_473:
        /* <DEDUP_REMOVED lines=57> */
.L_x_479:
[----:B------:R-:W0:Y:S02]  /*1440*/  MUFU.RCP R12, R20 ;  /* 0x00000014000c7308 */ /* 0x000e240000001000 */
[----:B0-----:R-:W-:-:S04]  /*1450*/  FFMA R14, R20, R12, -1 ;  /* 0xbf800000140e7423 */ /* 0x001fc8000000000c */
[----:B------:R-:W-:-:S04]  /*1460*/  FADD.FTZ R15, -R14, -RZ ;  /* 0x800000ff0e0f7221 */ /* 0x000fc80000010100 */
[----:B------:R-:W-:-:S07]  /*1470*/  FFMA R12, R12, R15, R12 ;  /* 0x0000000f0c0c7223 */ /* 0x000fce000000000c */
.L_x_480:
[----:B------:R-:W-:Y:S05]  /*1480*/  BSYNC.RECONVERGENT B2 ;  /* 0x0000000000027941 */ /* 0x000fea0003800200 */
.L_x_478:
[----:B------:R-:W-:Y:S05]  /*1490*/  BSYNC.RECONVERGENT B1 ;  /* 0x0000000000017941 */ /* 0x000fea0003800200 */
.L_x_477:
        /* <DEDUP_REMOVED lines=57> */
.L_x_483:
[----:B------:R-:W0:Y:S02]  /*1830*/  MUFU.RCP R14, R20 ;  /* 0x00000014000e7308 */ /* 0x000e240000001000 */
[----:B0-----:R-:W-:-:S04]  /*1840*/  FFMA R16, R20, R14, -1 ;  /* 0xbf80000014107423 */ /* 0x001fc8000000000e */
[----:B------:R-:W-:-:S04]  /*1850*/  FADD.FTZ R17, -R16, -RZ ;  /* 0x800000ff10117221 */ /* 0x000fc80000010100 */
[----:B------:R-:W-:-:S07]  /*1860*/  FFMA R14, R14, R17, R14 ;  /* 0x000000110e0e7223 */ /* 0x000fce000000000e */
.L_x_484:
[----:B------:R-:W-:Y:S05]  /*1870*/  BSYNC.RECONVERGENT B2 ;  /* 0x0000000000027941 */ /* 0x000fea0003800200 */
.L_x_482:
[----:B------:R-:W-:Y:S05]  /*1880*/  BSYNC.RECONVERGENT B1 ;  /* 0x0000000000017941 */ /* 0x000fea0003800200 */
.L_x_481:
        /* <DEDUP_REMOVED lines=56> */
.L_x_487:
[----:B------:R-:W0:Y:S02]  /*1c10*/  MUFU.RCP R16, R20 ;  /* 0x0000001400107308 */ /* 0x000e240000001000 */
[----:B0-----:R-:W-:-:S04]  /*1c20*/  FFMA R19, R20, R16, -1 ;  /* 0xbf80000014137423 */ /* 0x001fc80000000010 */
[----:B------:R-:W-:-:S04]  /*1c30*/  FADD.FTZ R19, -R19, -RZ ;  /* 0x800000ff13137221 */ /* 0x000fc80000010100 */
[----:B------:R-:W-:-:S07]  /*1c40*/  FFMA R16, R16, R19, R16 ;  /* 0x0000001310107223 */ /* 0x000fce0000000010 */
.L_x_488:
[----:B------:R-:W-:Y:S05]  /*1c50*/  BSYNC.RECONVERGENT B2 ;  /* 0x0000000000027941 */ /* 0x000fea0003800200 */
.L_x_486:
[----:B------:R-:W-:Y:S05]  /*1c60*/  BSYNC.RECONVERGENT B1 ;  /* 0x0000000000017941 */ /* 0x000fea0003800200 */
.L_x_485:
        /* <DEDUP_REMOVED lines=54> */
[----:B-----5:R-:W-:Y:S05]  /*1fd0*/  CALL.REL.NOINC `($__internal_12_$__cuda_sm20_rcp_rn_f32_slowpath) ;  /* 0x0000001000647944 */ /* 0x020fea0003c00000 */
[----:B------:R-:W-:Y:S05]  /*1fe0*/  BRA `(.L_x_492) ;  /* 0x0000000000107947 */ /* 0x000fea0003800000 */
.L_x_491:
[----:B------:R-:W0:Y:S02]  /*1ff0*/  MUFU.RCP R19, R24 ;  /* 0x0000001800137308 */ /* 0x000e240000001000 */
[----:B0-----:R-:W-:-:S04]  /*2000*/  FFMA R20, R24, R19, -1 ;  /* 0xbf80000018147423 */ /* 0x001fc80000000013 */
[----:B------:R-:W-:-:S04]  /*2010*/  FADD.FTZ R20, -R20, -RZ ;  /* 0x800000ff14147221 */ /* 0x000fc80000010100 */
[----:B------:R-:W-:-:S07]  /*2020*/  FFMA R19, R19, R20, R19 ;  /* 0x0000001413137223 */ /* 0x000fce0000000013 */
.L_x_492:
[----:B------:R-:W-:Y:S05]  /*2030*/  BSYNC.RECONVERGENT B2 ;  /* 0x0000000000027941 */ /* 0x000fea0003800200 */
.L_x_490:
[----:B------:R-:W-:Y:S05]  /*2040*/  BSYNC.RECONVERGENT B1 ;  /* 0x0000000000017941 */ /* 0x000fea0003800200 */
.L_x_489:
        /* <DEDUP_REMOVED lines=76> */
.L_x_493:
        /* <DEDUP_REMOVED lines=198> */
        .weak           $__internal_12_$__cuda_sm20_rcp_rn_f32_slowpath
        .type           $__internal_12_$__cuda_sm20_rcp_rn_f32_slowpath,@function
        .size           $__internal_12_$__cuda_sm20_rcp_rn_f32_slowpath,(.L_x_3839 - $__internal_12_$__cuda_sm20_rcp_rn_f32_slowpath)
$__internal_12_$__cuda_sm20_rcp_rn_f32_slowpath:
        /* <DEDUP_REMOVED lines=15> */
.L_x_495:
        /* <DEDUP_REMOVED lines=33> */
.L_x_497:
[----:B------:R0:W1:Y:S02]  /*3470*/  MUFU.RCP R25, R20 ;  /* 0x0000001400197308 */ /* 0x0000640000001000 */
.L_x_496:
[----:B------:R-:W-:Y:S05]  /*3480*/  BSYNC.RECONVERGENT B0 ;  /* 0x0000000000007941 */ /* 0x000fea0003800200 */
.L_x_494:
[----:B-1----:R-:W-:Y:S02]  /*3490*/  IMAD.MOV.U32 R19, RZ, RZ, R25 ;  /* 0x000000ffff137224 */ /* 0x002fe400078e0019 */
[----:B------:R-:W-:-:S04]  /*34a0*/  HFMA2 R25, -RZ, RZ, 0, 0 ;  /* 0x00000000ff197431 */ /* 0x000fc800000001ff */
[----:B0-----:R-:W-:Y:S05]  /*34b0*/  RET.REL.NODEC R24 `(_Z32norm_dist_backward_weight_kernelILi18ELi2EEvPKfS1_S1_S1_iiiiPff) ;  /* 0xffffffc818d07950 */ /* 0x001fea0003c3ffff */
.L_x_498:
        /* <DEDUP_REMOVED lines=12> */
.L_x_3839:


//--------------------- .text._Z32norm_dist_backward_weight_kernelILi18ELi1EEvPKfS1_S1_S1_iiiiPff --------------------------
	.section	.text._Z32norm_dist_backward_weight_kernelILi18ELi1EEvPKfS1_S1_S1_iiiiPff,"ax",@progbits
	.align	128
        .global         _Z32norm_dist_backward_weight_kernelILi18ELi1EEvPKfS1_S1_S1_iiiiPff
        .type           _Z32norm_dist_backward_weight_kernelILi18ELi1EEvPKfS1_S1_S1_iiiiPff,@function
        .size           _Z32norm_dist_backward_weight_kernelILi18ELi1EEvPKfS1_S1_S1_iiiiPff,(.L_x_3840 - _Z32norm_dist_backward_weight_kernelILi18ELi1EEvPKfS1_S1_S1_iiiiPff)
        .other          _Z32norm_dist_backward_weight_kernelILi18ELi1EEvPKfS1_S1_S1_iiiiPff,@"STO_CUDA_ENTRY STV_DEFAULT"
_Z32norm_dist_backward_weight_kernelILi18ELi1EEvPKfS1_S1_S1_iiiiPff:
.text._Z32norm_dist_backward_weight_kernelILi18ELi1EEvPKfS1_S1_S1_iiiiPff:
        /* <DEDUP_REMOVED lines=18> */
[----:B------:R-:W-:Y:S01]  /*0120*/  IMAD.IADD R22, R34, 0x1, R3 ;  /* 0x0000000122167824 */ /* 0x000fe200078e0203 */
        /* <DEDUP_REMOVED lines=21> */
[----:B------:R-:W-:Y:S02]  /*0280*/  ISETP.GE.U32.AND P0, PT, R10, R11, PT ;  /* 0x0000000b0a00720c */ /* 0x000fe40003f06070 */
[----:B------:R-:W-:Y:S01]  /*0290*/  @!P1 LEA R7, R0, R5, 0x2 ;  /* 0x0000000500079211 */ /* 0x000fe200078e10ff */
[----:B------:R-:W-:-:S10]  /*02a0*/  HFMA2 R5, -RZ, RZ, 0, 0 ;  /* 0x00000000ff057431 */ /* 0x000fd400000001ff */
[----:B------:R-:W-:Y:S01]  /*02b0*/  @P0 VIADD R9, R9, 0x1 ;  /* 0x0000000109090836 */ /* 0x000fe20000000000 */
[----:B------:R-:W-:-:S04]  /*02c0*/  ISETP.NE.AND P0, PT, R13, RZ, PT ;  /* 0x000000ff0d00720c */ /* 0x000fc80003f05270 */
[----:B------:R-:W-:-:S04]  /*02d0*/  @!P3 IADD3 R9, PT, PT, -R9, RZ, RZ ;  /* 0x000000ff0909b210 */ /* 0x000fc80007ffe1ff */
[----:B------:R-:W-:Y:S01]  /*02e0*/  SEL R9, R12, R9, !P0 ;  /* 0x000000090c097207 */ /* 0x000fe20004000000 */
[----:B---3--:R0:W-:Y:S01]  /*02f0*/  @!P1 STS [R7], R8 ;  /* 0x0000000807009388 */ /* 0x0081e20000000800 */
[----:B------:R-:W-:Y:S02]  /*0300*/  BAR.SYNC.DEFER_BLOCKING 0x0 ;  /* 0x0000000000007b1d */ /* 0x000fe40000010000 */
[----:B----4-:R-:W-:-:S13]  /*0310*/  ISETP.GE.AND P1, PT, R9, UR6, PT ;  /* 0x0000000609007c0c */ /* 0x010fda000bf26270 */
[----:B0-----:R-:W-:Y:S05]  /*0320*/  @P1 BRA `(.L_x_500) ;  /* 0x0000000000741947 */ /* 0x001fea0003800000 */
        /* <DEDUP_REMOVED lines=21> */
[----:B-----5:R-:W-:Y:S05]  /*0480*/  CALL.REL.NOINC `($__internal_13_$__cuda_sm20_rcp_rn_f32_slowpath) ;  /* 0x00000030008c7944 */ /* 0x020fea0003c00000 */
[----:B------:R-:W-:Y:S01]  /*0490*/  IMAD.MOV.U32 R4, RZ, RZ, R23 ;  /* 0x000000ffff047224 */ /* 0x000fe200078e0017 */
[----:B------:R-:W-:Y:S06]  /*04a0*/  BRA `(.L_x_502) ;  /* 0x0000000000107947 */ /* 0x000fec0003800000 */
.L_x_501:
[----:B------:R-:W0:Y:S02]  /*04b0*/  MUFU.RCP R4, R20 ;  /* 0x0000001400047308 */ /* 0x000e240000001000 */
[----:B0-----:R-:W-:-:S04]  /*04c0*/  FFMA R6, R20, R4, -1 ;  /* 0xbf80000014067423 */ /* 0x001fc80000000004 */
[----:B------:R-:W-:-:S04]  /*04d0*/  FADD.FTZ R7, -R6, -RZ ;  /* 0x800000ff06077221 */ /* 0x000fc80000010100 */
[----:B------:R-:W-:-:S07]  /*04e0*/  FFMA R4, R4, R7, R4 ;  /* 0x0000000704047223 */ /* 0x000fce0000000004 */
.L_x_502:
[----:B------:R-:W-:Y:S05]  /*04f0*/  BSYNC.RECONVERGENT B2 ;  /* 0x0000000000027941 */ /* 0x000fea0003800200 */
.L_x_500:
[----:B------:R-:W-:Y:S05]  /*0500*/  BSYNC.RECONVERGENT B1 ;  /* 0x0000000000017941 */ /* 0x000fea0003800200 */
.L_x_499:
        /* <DEDUP_REMOVED lines=53> */
[----:B-----5:R-:W-:Y:S05]  /*0860*/  CALL.REL.NOINC `($__internal_13_$__cuda_sm20_rcp_rn_f32_slowpath) ;  /* 0x0000002c00947944 */ /* 0x020fea0003c00000 */
[----:B------:R-:W-:Y:S01]  /*0870*/  MOV R6, R23 ;  /* 0x0000001700067202 */ /* 0x000fe20000000f00 */
[----:B------:R-:W-:Y:S06]  /*0880*/  BRA `(.L_x_506) ;  /* 0x0000000000107947 */ /* 0x000fec0003800000 */
.L_x_505:
[----:B------:R-:W0:Y:S02]  /*0890*/  MUFU.RCP R6, R20 ;  /* 0x0000001400067308 */ /* 0x000e240000001000 */
[----:B0-----:R-:W-:-:S04]  /*08a0*/  FFMA R8, R20, R6, -1 ;  /* 0xbf80000014087423 */ /* 0x001fc80000000006 */
[----:B------:R-:W-:-:S04]  /*08b0*/  FADD.FTZ R9, -R8, -RZ ;  /* 0x800000ff08097221 */ /* 0x000fc80000010100 */
[----:B------:R-:W-:-:S07]  /*08c0*/  FFMA R6, R6, R9, R6 ;  /* 0x0000000906067223 */ /* 0x000fce0000000006 */
.L_x_506:
[----:B------:R-:W-:Y:S05]  /*08d0*/  BSYNC.RECONVERGENT B2 ;  /* 0x0000000000027941 */ /* 0x000fea0003800200 */
.L_x_504:
[----:B------:R-:W-:Y:S05]  /*08e0*/  BSYNC.RECONVERGENT B1 ;  /* 0x0000000000017941 */ /* 0x000fea0003800200 */
.L_x_503:
        /* <DEDUP_REMOVED lines=10> */
[----:B0-----:R-:W-:-:S06]  /*0990*/  VIADD R13, R11, 0xffffffe ;  /* 0x0ffffffe0b0d7836 */ /* 0x001fcc0000000000 */
[----:B------:R-:W0:Y:S02]  /*09a0*/  F2I.FTZ.U32.TRUNC.NTZ R9, R13 ;  /* 0x0000000d00097305 */ /* 0x000e24000021f000 */
[----:B0-----:R-:W-:-:S05]  /*09b0*/  IADD3 R8, PT, PT, RZ, -R9, RZ ;  /* 0x80000009ff087210 */ /* 0x001fca0007ffe0ff */
[----:B------:R-:W-:Y:S02]  /*09c0*/  IMAD R19, R8, R17, RZ ;  /* 0x0000001108137224 */ /* 0x000fe400078e02ff */
[----:B------:R-:W-:-:S05]  /*09d0*/  HFMA2 R8, -RZ, RZ, 0, 0 ;  /* 0x00000000ff087431 */ /* 0x000fca00000001ff */
        /* <DEDUP_REMOVED lines=41> */
.L_x_509:
[----:B------:R-:W0:Y:S02]  /*0c70*/  MUFU.RCP R8, R20 ;  /* 0x0000001400087308 */ /* 0x000e240000001000 */
[----:B0-----:R-:W-:-:S04]  /*0c80*/  FFMA R10, R20, R8, -1 ;  /* 0xbf800000140a7423 */ /* 0x001fc80000000008 */
[----:B------:R-:W-:-:S04]  /*0c90*/  FADD.FTZ R11, -R10, -RZ ;  /* 0x800000ff0a0b7221 */ /* 0x000fc80000010100 */
[----:B------:R-:W-:-:S07]  /*0ca0*/  FFMA R8, R8, R11, R8 ;  /* 0x0000000b08087223 */ /* 0x000fce0000000008 */
.L_x_510:
[----:B------:R-:W-:Y:S05]  /*0cb0*/  BSYNC.RECONVERGENT B2 ;  /* 0x0000000000027941 */ /* 0x000fea0003800200 */
.L_x_508:
[----:B------:R-:W-:Y:S05]  /*0cc0*/  BSYNC.RECONVERGENT B1 ;  /* 0x0000000000017941 */ /* 0x000fea0003800200 */
.L_x_507:
        /* <DEDUP_REMOVED lines=21> */
[----:B------:R-:W-:Y:S01]  /*0e20*/  ISETP.GE.AND P2, PT, R11, RZ, PT ;  /* 0x000000ff0b00720c */ /* 0x000fe20003f46270 */
[----:B------:R-:W-:-:S10]  /*0e30*/  HFMA2 R11, -RZ, RZ, 0, 0 ;  /* 0x00000000ff0b7431 */ /* 0x000fd400000001ff */
        /* <DEDUP_REMOVED lines=33> */
.L_x_513:
[----:B------:R-:W0:Y:S02]  /*1050*/  MUFU.RCP R10, R20 ;  /* 0x00000014000a7308 */ /* 0x000e240000001000 */
[----:B0-----:R-:W-:-:S04]  /*1060*/  FFMA R12, R20, R10, -1 ;  /* 0xbf800000140c7423 */ /* 0x001fc8000000000a */
[----:B------:R-:W-:-:S04]  /*1070*/  FADD.FTZ R13, -R12, -RZ ;  /* 0x800000ff0c0d7221 */ /* 0x000fc80000010100 */
[----:B------:R-:W-:-:S07]  /*1080*/  FFMA R10, R10, R13, R10 ;  /* 0x0000000d0a0a7223 */ /* 0x000fce000000000a */
.L_x_514:
[----:B------:R-:W-:Y:S05]  /*1090*/  BSYNC.RECONVERGENT B2 ;  /* 0x0000000000027941 */ /* 0x000fea0003800200 */
.L_x_512:
[----:B------:R-:W-:Y:S05]  /*10a0*/  BSYNC.RECONVERGENT B1 ;  /* 0x0000000000017941 */ /* 0x000fea0003800200 */
.L_x_511:
        /* <DEDUP_REMOVED lines=56> */
.L_x_517:
[----:B------:R-:W0:Y:S02]  /*1430*/  MUFU.RCP R12, R20 ;  /* 0x00000014000c7308 */ /* 0x000e240000001000 */
[----:B0-----:R-:W-:-:S04]  /*1440*/  FFMA R14, R20, R12, -1 ;  /* 0xbf800000140e7423 */ /* 0x001fc8000000000c */
[----:B------:R-:W-:-:S04]  /*1450*/  FADD.FTZ R15, -R14, -RZ ;  /* 0x800000ff0e0f7221 */ /* 0x000fc80000010100 */
[----:B------:R-:W-:-:S07]  /*1460*/  FFMA R12, R12, R15, R12 ;  /* 0x0000000f0c0c7223 */ /* 0x000fce000000000c */
.L_x_518:
[----:B------:R-:W-:Y:S05]  /*1470*/  BSYNC.RECONVERGENT B2 ;  /* 0x0000000000027941 */ /* 0x000fea0003800200 */
.L_x_516:
[----:B------:R-:W-:Y:S05]  /*1480*/  BSYNC.RECONVERGENT B1 ;  /* 0x0000000000017941 */ /* 0x000fea0003800200 */
.L_x_515:
        /* <DEDUP_REMOVED lines=57> */
.L_x_521:
[----:B------:R-:W0:Y:S02]  /*1820*/  MUFU.RCP R14, R20 ;  /* 0x00000014000e7308 */ /* 0x000e240000001000 */
[----:B0-----:R-:W-:-:S04]  /*1830*/  FFMA R16, R20, R14, -1 ;  /* 0xbf80000014107423 */ /* 0x001fc8000000000e */
[----:B------:R-:W-:-:S04]  /*1840*/  FADD.FTZ R17, -R16, -RZ ;  /* 0x800000ff10117221 */ /* 0x000fc80000010100 */
[----:B------:R-:W-:-:S07]  /*1850*/  FFMA R14, R14, R17, R14 ;  /* 0x000000110e0e7223 */ /* 0x000fce000000000e */
.L_x_522:
[----:B------:R-:W-:Y:S05]  /*1860*/  BSYNC.RECONVERGENT B2 ;  /* 0x0000000000027941 */ /* 0x000fea0003800200 */
.L_x_520:
[----:B------:R-:W-:Y:S05]  /*1870*/  BSYNC.RECONVERGENT B1 ;  /* 0x0000000000017941 */ /* 0x000fea0003800200 */
.L_x_519:
        /* <DEDUP_REMOVED lines=40> */
[----:B0-----:R-:W-:Y:S01]  /*1b00*/  IMAD R20, R23, UR6, R22 ;  /* 0x0000000617147c24 */ /* 0x001fe2000f8e0216 */
[----:B------:R-:W0:Y:S03]  /*1b10*/  LDC.64 R26, c[0x0][0x380] ;  /* 0x0000e000ff1a7b82 */ /* 0x000e260000000a00 */
        /* <DEDUP_REMOVED lines=14> */
.L_x_525:
[----:B------:R-:W0:Y:S02]  /*1c00*/  MUFU.RCP R16, R20 ;  /* 0x0000001400107308 */ /* 0x000e240000001000 */
[----:B0-----:R-:W-:-:S04]  /*1c10*/  FFMA R19, R20, R16, -1 ;  /* 0xbf80000014137423 */ /* 0x001fc80000000010 */
[----:B------:R-:W-:-:S04]  /*1c20*/  FADD.FTZ R19, -R19, -RZ ;  /* 0x800000ff13137221 */ /* 0x000fc80000010100 */
[----:B------:R-:W-:-:S07]  /*1c30*/  FFMA R16, R16, R19, R16 ;  /* 0x0000001310107223 */ /* 0x000fce0000000010 */
.L_x_526:
[----:B------:R-:W-:Y:S05]  /*1c40*/  BSYNC.RECONVERGENT B2 ;  /* 0x0000000000027941 */ /* 0x000fea0003800200 */
.L_x_524:
[----:B------:R-:W-:Y:S05]  /*1c50*/  BSYNC.RECONVERGENT B1 ;  /* 0x0000000000017941 */ /* 0x000fea0003800200 */
.L_x_523:
[----:B------:R-:W0:Y:S01]  /*1c60*/  LDC R29, c[0x0][0x3ac] ;  /* 0x0000eb00ff1d7b82 */ /* 0x000e220000000800 */
[----:B------:R-:W-:Y:S02]  /*1c70*/  VIADD R20, R18, 0x1c0 ;  /* 0x000001c012147836 */ /* 0x000fe40000000000 */
[----:B------:R-:W-:Y:S01]  /*1c80*/  HFMA2 R18, -RZ, RZ, 0, 0 ;  /* 0x00000000ff127431 */ /* 0x000fe200000001ff */
[----:B------:R-:W1:Y:S01]  /*1c90*/  LDCU UR6, c[0x0][0x3a0] ;  /* 0x00007400ff0677ac */ /* 0x000e620008000800 */
[----:B------:R-:W-:Y:S01]  /*1ca0*/  BSSY.RECONVERGENT B1, `(.L_x_527) ;  /* 0x000003b000017945 */ /* 0x000fe20003800200 */
        /* <DEDUP_REMOVED lines=11> */
[----:B------:R-:W-:-:S03]  /*1d60*/  LOP3.LUT R19, R20, R29, RZ, 0x3c, !PT ;  /* 0x0000001d14137212 */ /* 0x000fc600078e3cff */
[----:B------:R-:W-:Y:S01]  /*1d70*/  IMAD.MOV.U32 R23, RZ, RZ, R25 ;  /* 0x000000ffff177224 */ /* 0x000fe200078e0019 */
[----:B------:R-:W-:Y:S02]  /*1d80*/  ISETP.GE.AND P2, PT, R19, RZ, PT ;  /* 0x000000ff1300720c */ /* 0x000fe40003f46270 */
[----:B------:R-:W-:Y:S01]  /*1d90*/  MOV R19, 0x2edbe6ff ;  /* 0x2edbe6ff00137802 */ /* 0x000fe20000000f00 */
        /* <DEDUP_REMOVED lines=10> */
[----:B------:R-:W-:-:S03]  /*1e40*/  IMAD.MOV.U32 R18, RZ, RZ, RZ ;  /* 0x000000ffff127224 */ /* 0x000fc600078e00ff */
        /* <DEDUP_REMOVED lines=24> */
[----:B-----5:R-:W-:Y:S05]  /*1fd0*/  CALL.REL.NOINC `($__internal_13_$__cuda_sm20_rcp_rn_f32_slowpath) ;  /* 0x0000001400b87944 */ /* 0x020fea0003c00000 */
[----:B------:R-:W-:Y:S01]  /*1fe0*/  IMAD.MOV.U32 R19, RZ, RZ, R23 ;  /* 0x000000ffff137224 */ /* 0x000fe200078e0017 */
[----:B------:R-:W-:Y:S06]  /*1ff0*/  BRA `(.L_x_530) ;  /* 0x0000000000107947 */ /* 0x000fec0003800000 */
.L_x_529:
[----:B------:R-:W0:Y:S02]  /*2000*/  MUFU.RCP R19, R22 ;  /* 0x0000001600137308 */ /* 0x000e240000001000 */
[----:B0-----:R-:W-:-:S04]  /*2010*/  FFMA R20, R22, R19, -1 ;  /* 0xbf80000016147423 */ /* 0x001fc80000000013 */
[----:B------:R-:W-:-:S04]  /*2020*/  FADD.FTZ R20, -R20, -RZ ;  /* 0x800000ff14147221 */ /* 0x000fc80000010100 */
[----:B------:R-:W-:-:S07]  /*2030*/  FFMA R19, R19, R20, R19 ;  /* 0x0000001413137223 */ /* 0x000fce0000000013 */
.L_x_530:
[----:B------:R-:W-:Y:S05]  /*2040*/  BSYNC.RECONVERGENT B2 ;  /* 0x0000000000027941 */ /* 0x000fea0003800200 */
.L_x_528:
[----:B------:R-:W-:Y:S05]  /*2050*/  BSYNC.RECONVERGENT B1 ;  /* 0x0000000000017941 */ /* 0x000fea0003800200 */
.L_x_527:
[----:B------:R-:W0:Y:S01]  /*2060*/  LDCU UR6, c[0x0][0x3ac] ;  /* 0x00007580ff0677ac */ /* 0x000e220008000800 */
[----:B------:R-:W-:Y:S01]  /*2070*/  IMAD.MOV.U32 R22, RZ, RZ, RZ ;  /* 0x000000ffff167224 */ /* 0x000fe200078e00ff */
[----:B------:R-:W-:Y:S01]  /*2080*/  LEA R20, R21, R0, 0x9 ;  /* 0x0000000015147211 */ /* 0x000fe200078e48ff */
[----:B------:R-:W1:Y:S01]  /*2090*/  S2R R40, SR_CgaCtaId ;  /* 0x0000000000287919 */ /* 0x000e620000008800 */
[----:B------:R-:W2:Y:S01]  /*20a0*/  LDC R46, c[0x0][0x3b8] ;  /* 0x0000ee00ff2e7b82 */ /* 0x000ea20000000800 */
[----:B------:R-:W3:Y:S01]  /*20b0*/  LDCU UR7, c[0x0][0x3a0] ;  /* 0x00007400ff0777ac */ /* 0x000ee20008000800 */
[C---:B------:R-:W-:Y:S01]  /*20c0*/  IADD3 R28, PT, PT, R20.reuse, 0x100, RZ ;  /* 0x00000100141c7810 */ /* 0x040fe20007ffe0ff */
[C---:B------:R-:W-:Y:S01]  /*20d0*/  VIADD R30, R20.reuse, 0x140 ;  /* 0x00000140141e7836 */ /* 0x040fe20000000000 */
[C---:B------:R-:W-:Y:S01]  /*20e0*/  IADD3 R32, PT, PT, R20.reuse, 0x180, RZ ;  /* 0x0000018014207810 */ /* 0x040fe20007ffe0ff */
[----:B------:R-:W-:Y:S01]  /*20f0*/  VIADD R42, R20, 0x1c0 ;  /* 0x000001c0142a7836 */ /* 0x000fe20000000000 */
[----:B------:R-:W4:Y:S01]  /*2100*/  LDCU UR8, c[0x0][0x3a0] ;  /* 0x00007400ff0877ac */ /* 0x000f220008000800 */
[----:B------:R-:W-:Y:S01]  /*2110*/  IMAD.MOV.U32 R50, RZ, RZ, RZ ;  /* 0x000000ffff327224 */ /* 0x000fe200078e00ff */
[----:B0-----:R-:W0:Y:S01]  /*2120*/  I2F.U32.RP R24, UR6 ;  /* 0x0000000600187d06 */ /* 0x001e220008209000 */
[----:B--2---:R-:W-:-:S07]  /*2130*/  FADD R46, R46, -1 ;  /* 0xbf8000002e2e7421 */ /* 0x004fce0000000000 */
[----:B0-----:R-:W0:Y:S02]  /*2140*/  MUFU.RCP R24, R24 ;  /* 0x0000001800187308 */ /* 0x001e240000001000 */
[----:B0-----:R-:W-:Y:S01]  /*2150*/  IADD3 R26, PT, PT, R24, 0xffffffe, RZ ;  /* 0x0ffffffe181a7810 */ /* 0x001fe20007ffe0ff */
[----:B------:R-:W-:-:S05]  /*2160*/  VIADD R24, R20, 0x80 ;  /* 0x0000008014187836 */ /* 0x000fca0000000000 */
[----:B------:R-:W0:Y:S02]  /*2170*/  F2I.FTZ.U32.TRUNC.NTZ R23, R26 ;  /* 0x0000001a00177305 */ /* 0x000e24000021f000 */
[----:B0-----:R-:W-:-:S04]  /*2180*/  IMAD.MOV R45, RZ, RZ, -R23 ;  /* 0x000000ffff2d7224 */ /* 0x001fc800078e0a17 */
[----:B------:R-:W-:-:S04]  /*2190*/  IMAD R45, R45, UR6, RZ ;  /* 0x000000062d2d7c24 */ /* 0x000fc8000f8e02ff */
[----:B------:R-:W-:Y:S01]  /*21a0*/  IMAD.HI.U32 R45, R23, R45, R22 ;  /* 0x0000002d172d7227 */ /* 0x000fe200078e0016 */
[----:B------:R-:W-:-:S05]  /*21b0*/  IADD3 R22, PT, PT, R20, 0x40, RZ ;  /* 0x0000004014167810 */ /* 0x000fca0007ffe0ff */
[----:B------:R-:W-:-:S04]  /*21c0*/  IMAD.HI.U32 R23, R45, R20, RZ ;  /* 0x000000142d177227 */ /* 0x000fc800078e00ff */
[----:B------:R-:W-:-:S04]  /*21d0*/  IMAD.HI.U32 R25, R45, R22, RZ ;  /* 0x000000162d197227 */ /* 0x000fc800078e00ff */
[----:B------:R-:W-:Y:S01]  /*21e0*/  IMAD.MOV R21, RZ, RZ, -R23 ;  /* 0x000000ffff157224 */ /* 0x000fe200078e0a17 */
[----:B------:R-:W-:Y:S01]  /*21f0*/  IADD3 R27, PT, PT, -R25, RZ, RZ ;  /* 0x000000ff191b7210 */ /* 0x000fe20007ffe1ff */
[----:B------:R-:W-:-:S04]  /*2200*/  IMAD.HI.U32 R36, R45, R28, RZ ;  /* 0x0000001c2d247227 */ /* 0x000fc800078e00ff */
[----:B------:R-:W-:Y:S02]  /*2210*/  IMAD R21, R21, UR6, R20 ;  /* 0x0000000615157c24 */ /* 0x000fe4000f8e0214 */
[----:B------:R-:W-:Y:S02]  /*2220*/  IMAD R26, R27, UR6, R22 ;  /* 0x000000061b1a7c24 */ /* 0x000fe4000f8e0216 */
[----:B------:R-:W-:Y:S01]  /*2230*/  IMAD.HI.U32 R27, R45, R24, RZ ;  /* 0x000000182d1b7227 */ /* 0x000fe200078e00ff */
[----:B------:R-:W-:Y:S02]  /*2240*/  ISETP.GE.U32.AND P1, PT, R21, UR6, PT ;  /* 0x0000000615007c0c */ /* 0x000fe4000bf26070 */
[----:B------:R-:W-:Y:S01]  /*2250*/  ISETP.GE.U32.AND P4, PT, R26, UR6, PT ;  /* 0x000000061a007c0c */ /* 0x000fe2000bf86070 */
[----:B------:R-:W-:-:S04]  /*2260*/  IMAD.HI.U32 R33, R45, R30, RZ ;  /* 0x0000001e2d217227 */ /* 0x000fc800078e00ff */
[----:B------:R-:W-:Y:S01]  /*2270*/  IMAD.HI.U32 R43, R45, R32, RZ ;  /* 0x000000202d2b7227 */ /* 0x000fe200078e00ff */
[----:B------:R-:W-:-:S03]  /*2280*/  IADD3 R37, PT, PT, -R33, RZ, RZ ;  /* 0x000000ff21257210 */ /* 0x000fc60007ffe1ff */
[----:B------:R-:W-:Y:S02]  /*2290*/  IMAD.MOV R39, RZ, RZ, -R43 ;  /* 0x000000ffff277224 */ /* 0x000fe400078e0a2b */
[----:B------:R-:W-:Y:S01]  /*22a0*/  @P1 IADD3 R21, PT, PT, R21, -UR6, RZ ;  /* 0x8000000615151c10 */ /* 0x000fe2000fffe0ff */
[----:B------:R-:W-:Y:S01]  /*22b0*/  @P1 VIADD R23, R23, 0x1 ;  /* 0x0000000117171836 */ /* 0x000fe20000000000 */
[----:B------:R-:W-:Y:S01]  /*22c0*/  @P4 IADD3 R25, PT, PT, R25, 0x1, RZ ;  /* 0x0000000119194810 */ /* 0x000fe20007ffe0ff */
[----:B------:R-:W-:Y:S01]  /*22d0*/  @P4 VIADD R26, R26, -UR6 ;  /* 0x800000061a1a4c36 */ /* 0x000fe20008000000 */
[----:B------:R-:W-:Y:S01]  /*22e0*/  ISETP.GE.U32.AND P3, PT, R21, UR6, PT ;  /* 0x0000000615007c0c */ /* 0x000fe2000bf66070 */
[----:B------:R-:W-:Y:S02]  /*22f0*/  IMAD.MOV R21, RZ, RZ, -R27 ;  /* 0x000000ffff157224 */ /* 0x000fe400078e0a1b */
[----:B------:R-:W-:Y:S01]  /*2300*/  IMAD.MOV R35, RZ, RZ, -R36 ;  /* 0x000000ffff237224 */ /* 0x000fe200078e0a24 */
[----:B------:R-:W-:Y:S01]  /*2310*/  ISETP.GE.U32.AND P5, PT, R26, UR6, PT ;  /* 0x000000061a007c0c */ /* 0x000fe2000bfa6070 */
[----:B------:R-:W-:Y:S01]  /*2320*/  IMAD R21, R21, UR6, R24 ;  /* 0x0000000615157c24 */ /* 0x000fe2000f8e0218 */
[----:B------:R-:W-:Y:S01]  /*2330*/  IADD3 R26, PT, PT, R20, 0xc0, RZ ;  /* 0x000000c0141a7810 */ /* 0x000fe20007ffe0ff */
[----:B------:R-:W-:-:S02]  /*2340*/  IMAD R38, R39, UR6, R32 ;  /* 0x0000000627267c24 */ /* 0x000fc4000f8e0220 */
[----:B------:R-:W-:Y:S01]  /*2350*/  IMAD R35, R35, UR6, R28 ;  /* 0x0000000623237c24 */ /* 0x000fe2000f8e021c */
[----:B------:R-:W-:Y:S01]  /*2360*/  ISETP.GE.U32.AND P6, PT, R21, UR6, PT ;  /* 0x0000000615007c0c */ /* 0x000fe2000bfc6070 */
[----:B------:R-:W-:Y:S01]  /*2370*/  IMAD.HI.U32 R29, R45, R26, RZ ;  /* 0x0000001a2d1d7227 */ /* 0x000fe200078e00ff */
[----:B------:R-:W-:Y:S02]  /*2380*/  ISETP.GE.U32.AND P4, PT, R38, UR6, PT ;  /* 0x0000000626007c0c */ /* 0x000fe4000bf86070 */
[----:B------:R-:W-:Y:S01]  /*2390*/  ISETP.GE.U32.AND P1, PT, R35, UR6, PT ;  /* 0x0000000623007c0c */ /* 0x000fe2000bf26070 */
[----:B------:R-:W-:Y:S01]  /*23a0*/  IMAD.HI.U32 R45, R45, R42, RZ ;  /* 0x0000002a2d2d7227 */ /* 0x000fe200078e00ff */
[----:B------:R-:W-:Y:S02]  /*23b0*/  IADD3 R31, PT, PT, -R29, RZ, RZ ;  /* 0x000000ff1d1f7210 */ /* 0x000fe40007ffe1ff */
[----:B------:R-:W-:Y:S01]  /*23c0*/  @P5 IADD3 R25, PT, PT, R25, 0x1, RZ ;  /* 0x0000000119195810 */ /* 0x000fe20007ffe0ff */
[----:B------:R-:W-:Y:S01]  /*23d0*/  @P3 VIADD R23, R23, 0x1 ;  /* 0x0000000117173836 */ /* 0x000fe20000000000 */
[----:B------:R-:W-:Y:S01]  /*23e0*/  IADD3 R41, PT, PT, -R45, RZ, RZ ;  /* 0x000000ff2d297210 */ /* 0x000fe20007ffe1ff */
[----:B------:R-:W-:-:S02]  /*23f0*/  IMAD R31, R31, UR6, R26 ;  /* 0x000000061f1f7c24 */ /* 0x000fc4000f8e021a */
[----:B------:R-:W-:Y:S01]  /*2400*/  @P6 IADD3 R21, PT, PT, R21, -UR6, RZ ;  /* 0x8000000615156c10 */ /* 0x000fe2000fffe0ff */
[----:B------:R-:W-:Y:S01]  /*2410*/  IMAD R37, R37, UR6, R30 ;  /* 0x0000000625257c24 */ /* 0x000fe2000f8e021e */
[----:B------:R-:W-:Y:S01]  /*2420*/  @P4 IADD3 R38, PT, PT, R38, -UR6, RZ ;  /* 0x8000000626264c10 */ /* 0x000fe2000fffe0ff */
[----:B------:R-:W-:Y:S01]  /*2430*/  @P6 VIADD R27, R27, 0x1 ;  /* 0x000000011b1b6836 */ /* 0x000fe20000000000 */
[----:B------:R-:W-:Y:S01]  /*2440*/  ISETP.GE.U32.AND P0, PT, R31, UR6, PT ;  /* 0x000000061f007c0c */ /* 0x000fe2000bf06070 */
[----:B------:R-:W-:Y:S01]  /*2450*/  @P1 VIADD R36, R36, 0x1 ;  /* 0x0000000124241836 */ /* 0x000fe20000000000 */
[----:B------:R-:W-:Y:S01]  /*2460*/  ISETP.GE.U32.AND P3, PT, R21, UR6, PT ;  /* 0x0000000615007c0c */ /* 0x000fe2000bf66070 */
[----:B------:R-:W-:Y:S01]  /*2470*/  IMAD R21, R41, UR6, R42 ;  /* 0x0000000629157c24 */ /* 0x000fe2000f8e022a */
[----:B------:R-:W-:Y:S02]  /*2480*/  ISETP.GE.U32.AND P2, PT, R37, UR6, PT ;  /* 0x0000000625007c0c */ /* 0x000fe4000bf46070 */
[----:B------:R-:W-:-:S02]  /*2490*/  @P1 IADD3 R35, PT, PT, R35, -UR6, RZ ;  /* 0x8000000623231c10 */ /* 0x000fc4000fffe0ff */
[----:B------:R-:W-:Y:S02]  /*24a0*/  ISETP.GE.U32.AND P5, PT, R21, UR6, PT ;  /* 0x0000000615007c0c */ /* 0x000fe4000bfa6070 */
[----:B------:R-:W-:Y:S02]  /*24b0*/  ISETP.GE.U32.AND P1, PT, R38, UR6, PT ;  /* 0x0000000626007c0c */ /* 0x000fe4000bf26070 */
[----:B------:R-:W-:Y:S01]  /*24c0*/  @P4 IADD3 R43, PT, PT, R43, 0x1, RZ ;  /* 0x000000012b2b4810 */ /* 0x000fe20007ffe0ff */
[----:B------:R-:W-:Y:S01]  /*24d0*/  @P0 VIADD R31, R31, -UR6 ;  /* 0x800000061f1f0c36 */ /* 0x000fe20008000000 */
[----:B------:R-:W-:Y:S01]  /*24e0*/  ISETP.NE.U32.AND P4, PT, RZ, UR6, PT ;  /* 0x00000006ff007c0c */ /* 0x000fe2000bf85070 */
[----:B------:R-:W-:Y:S01]  /*24f0*/  @P0 VIADD R29, R29, 0x1 ;  /* 0x000000011d1d0836 */ /* 0x000fe20000000000 */
[----:B------:R-:W-:Y:S01]  /*2500*/  @P3 IADD3 R27, PT, PT, R27, 0x1, RZ ;  /* 0x000000011b1b3810 */ /* 0x000fe20007ffe0ff */
[----:B------:R-:W-:Y:S01]  /*2510*/  @P2 VIADD R37, R37, -UR6 ;  /* 0x8000000625252c36 */ /* 0x000fe20008000000 */
[----:B------:R-:W-:Y:S01]  /*2520*/  ISETP.GE.U32.AND P6, PT, R31, UR6, PT ;  /* 0x000000061f007c0c */ /* 0x000fe2000bfc6070 */
[----:B------:R-:W-:Y:S01]  /*2530*/  @P2 VIADD R33, R33, 0x1 ;  /* 0x0000000121212836 */ /* 0x000fe20000000000 */
[----:B------:R-:W-:Y:S01]  /*2540*/  ISETP.GE.U32.AND P3, PT, R35, UR6, PT ;  /* 0x0000000623007c0c */ /* 0x000fe2000bf66070 */
[----:B------:R-:W-:Y:S01]  /*2550*/  @P5 VIADD R45, R45, 0x1 ;  /* 0x000000012d2d5836 */ /* 0x000fe20000000000 */
[----:B------:R-:W-:Y:S01]  /*2560*/  @P5 IADD3 R21, PT, PT, R21, -UR6, RZ ;  /* 0x8000000615155c10 */ /* 0x000fe2000fffe0ff */
[----:B------:R-:W-:Y:S01]  /*2570*/  @P1 VIADD R43, R43, 0x1 ;  /* 0x000000012b2b1836 */ /* 0x000fe20000000000 */
[----:B------:R-:W-:-:S02]  /*2580*/  ISETP.GE.U32.AND P0, PT, R37, UR6, PT ;  /* 0x0000000625007c0c */ /* 0x000fc4000bf06070 */
[----:B------:R-:W-:Y:S02]  /*2590*/  ISETP.GE.U32.AND P2, PT, R21, UR6, PT ;  /* 0x0000000615007c0c */ /* 0x000fe4000bf46070 */
[----:B------:R-:W-:Y:S02]  /*25a0*/  LOP3.LUT R38, RZ, UR6, RZ, 0x33, !PT ;  /* 0x00000006ff267c12 */ /* 0x000fe4000f8e33ff */
[----:B------:R-:W-:Y:S02]  /*25b0*/  MOV R37, 0x400 ;  /* 0x0000040000257802 */ /* 0x000fe40000000f00 */
[----:B------:R-:W-:Y:S01]  /*25c0*/  @P6 IADD3 R29, PT, PT, R29, 0x1, RZ ;  /* 0x000000011d1d6810 */ /* 0x000fe20007ffe0ff */
[----:B------:R-:W-:Y:S01]  /*25d0*/  @P3 VIADD R36, R36, 0x1 ;  /* 0x0000000124243836 */ /* 0x000fe20000000000 */
[C---:B------:R-:W-:Y:S01]  /*25e0*/  SEL R25, R38.reuse, R25, !P4 ;  /* 0x0000001926197207 */ /* 0x040fe20006000000 */
[----:B------:R-:W-:Y:S01]  /*25f0*/  VIADD R35, R37, 0x90 ;  /* 0x0000009025237836 */ /* 0x000fe20000000000 */
[----:B------:R-:W-:-:S02]  /*2600*/  SEL R29, R38, R29, !P4 ;  /* 0x0000001d261d7207 */ /* 0x000fc40006000000 */
[C---:B------:R-:W-:Y:S02]  /*2610*/  SEL R27, R38.reuse, R27, !P4 ;  /* 0x0000001b261b7207 */ /* 0x040fe40006000000 */
[----:B------:R-:W-:Y:S02]  /*2620*/  IADD3 R31, PT, PT, R37, 0x48, RZ ;  /* 0x00000048251f7810 */ /* 0x000fe40007ffe0ff */
[----:B------:R-:W-:Y:S01]  /*2630*/  @P2 IADD3 R45, PT, PT, R45, 0x1, RZ ;  /* 0x000000012d2d2810 */ /* 0x000fe20007ffe0ff */
[----:B------:R-:W-:Y:S01]  /*2640*/  IMAD.MOV R47, RZ, RZ, -R27 ;  /* 0x000000ffff2f7224 */ /* 0x000fe200078e0a1b */
[----:B------:R-:W-:Y:S02]  /*2650*/  SEL R23, R38, R23, !P4 ;  /* 0x0000001726177207 */ /* 0x000fe40006000000 */
[----:B------:R-:W-:Y:S01]  /*2660*/  @P0 IADD3 R33, PT, PT, R33, 0x1, RZ ;  /* 0x0000000121210810 */ /* 0x000fe20007ffe0ff */
[----:B------:R-:W-:Y:S01]  /*2670*/  IMAD R24, R47, UR6, R24 ;  /* 0x000000062f187c24 */ /* 0x000fe2000f8e0218 */
[----:B------:R-:W-:Y:S01]  /*2680*/  IADD3 R49, PT, PT, -R29, RZ, RZ ;  /* 0x000000ff1d317210 */ /* 0x000fe20007ffe1ff */
[----:B------:R-:W-:Y:S01]  /*2690*/  IMAD.MOV R39, RZ, RZ, -R23 ;  /* 0x000000ffff277224 */ /* 0x000fe200078e0a17 */
[----:B------:R-:W-:-:S02]  /*26a0*/  IADD3 R41, PT, PT, -R25, RZ, RZ ;  /* 0x000000ff19297210 */ /* 0x000fc40007ffe1ff */
[----:B-1----:R-:W-:Y:S01]  /*26b0*/  LEA R21, R40, R31, 0x18 ;  /* 0x0000001f28157211 */ /* 0x002fe200078ec0ff */
[----:B------:R-:W-:Y:S01]  /*26c0*/  IMAD R26, R49, UR6, R26 ;  /* 0x00000006311a7c24 */ /* 0x000fe2000f8e021a */
[C---:B------:R-:W-:Y:S01]  /*26d0*/  SEL R43, R38.reuse, R43, !P4 ;  /* 0x0000002b262b7207 */ /* 0x040fe20006000000 */
[----:B------:R-:W-:Y:S01]  /*26e0*/  IMAD R22, R41, UR6, R22 ;  /* 0x0000000629167c24 */ /* 0x000fe2000f8e0216 */
[C---:B------:R-:W-:Y:S01]  /*26f0*/  SEL R45, R38.reuse, R45, !P4 ;  /* 0x0000002d262d7207 */ /* 0x040fe20006000000 */
[----:B------:R-:W-:Y:S01]  /*2700*/  IMAD R20, R39, UR6, R20 ;  /* 0x0000000627147c24 */ /* 0x000fe2000f8e0214 */
[C---:B------:R-:W-:Y:S01]  /*2710*/  SEL R31, R38.reuse, R36, !P4 ;  /* 0x00000024261f7207 */ /* 0x040fe20006000000 */
[----:B------:R-:W-:Y:S01]  /*2720*/  IMAD.MOV R47, RZ, RZ, -R43 ;  /* 0x000000ffff2f7224 */ /* 0x000fe200078e0a2b */
[----:B------:R-:W-:Y:S02]  /*2730*/  SEL R33, R38, R33, !P4 ;  /* 0x0000002126217207 */ /* 0x000fe40006000000 */
[----:B------:R-:W-:Y:S01]  /*2740*/  IADD3 R49, PT, PT, -R45, RZ, RZ ;  /* 0x000000ff2d317210 */ /* 0x000fe20007ffe1ff */
[----:B------:R-:W-:Y:S01]  /*2750*/  IMAD.MOV R39, RZ, RZ, -R31 ;  /* 0x000000ffff277224 */ /* 0x000fe200078e0a1f */
[C---:B------:R-:W-:Y:S01]  /*2760*/  LEA R37, R40.reuse, R37, 0x18 ;  /* 0x0000002528257211 */ /* 0x040fe200078ec0ff */
[----:B------:R-:W-:Y:S01]  /*2770*/  IMAD R32, R47, UR6, R32 ;  /* 0x000000062f207c24 */ /* 0x000fe2000f8e0220 */
[----:B------:R-:W-:Y:S01]  /*2780*/  LEA R35, R40, R35, 0x18 ;  /* 0x0000002328237211 */ /* 0x000fe200078ec0ff */
[----:B------:R-:W-:Y:S01]  /*2790*/  IMAD R42, R49, UR6, R42 ;  /* 0x00000006312a7c24 */ /* 0x000fe2000f8e022a */
[----:B------:R-:W-:Y:S01]  /*27a0*/  IADD3 R41, PT, PT, -R33, RZ, RZ ;  /* 0x000000ff21297210 */ /* 0x000fe20007ffe1ff */
[----:B------:R-:W-:Y:S01]  /*27b0*/  IMAD R28, R39, UR6, R28 ;  /* 0x00000006271c7c24 */ /* 0x000fe2000f8e021c */
[----:B---3--:R-:W-:Y:S01]  /*27c0*/  ISETP.GE.AND P0, PT, R23, UR7, PT ;  /* 0x0000000717007c0c */ /* 0x008fe2000bf06270 */
[----:B------:R-:W-:Y:S01]  /*27d0*/  IMAD R44, R34, 0x48, R37 ;  /* 0x00000048222c7824 */ /* 0x000fe200078e0225 */
[----:B------:R-:W-:Y:S01]  /*27e0*/  LEA R49, R0, R35, 0x2 ;  /* 0x0000002300317211 */ /* 0x000fe200078e10ff */
[----:B------:R-:W-:-:S02]  /*27f0*/  IMAD R30, R41, UR6, R30 ;  /* 0x00000006291e7c24 */ /* 0x000fc4000f8e021e */
[----:B------:R-:W-:Y:S02]  /*2800*/  IMAD R47, R34, 0x48, R21 ;  /* 0x00000048222f7824 */ /* 0x000fe400078e0215 */
[----:B----4-:R-:W-:-:S07]  /*2810*/  IMAD R48, R2, 0x4, R35 ;  /* 0x0000000402307824 */ /* 0x010fce00078e0223 */
.L_x_531:
[----:B------:R-:W-:Y:S01]  /*2820*/  ISETP.GE.AND P3, PT, R25, UR8, PT ;  /* 0x0000000819007c0c */ /* 0x000fe2000bf66270 */
[----:B------:R-:W0:Y:S01]  /*2830*/  @!P0 LDC.64 R36, c[0x0][0x3a8] ;  /* 0x0000ea00ff248b82 */ /* 0x000e220000000a00 */
[----:B------:R-:W-:Y:S01]  /*2840*/  ISETP.GE.AND P4, PT, R27, UR8, PT ;  /* 0x000000081b007c0c */ /* 0x000fe2000bf86270 */
[----:B------:R-:W-:Y:S01]  /*2850*/  IMAD R51, R3, 0x12, R50 ;  /* 0x0000001203337824 */ /* 0x000fe200078e0232 */
[----:B------:R-:W-:Y:S02]  /*2860*/  ISETP.GE.AND P2, PT, R29, UR8, PT ;  /* 0x000000081d007c0c */ /* 0x000fe4000bf46270 */
[----:B------:R-:W-:-:S03]  /*2870*/  ISETP.GE.AND P1, PT, R31, UR8, PT ;  /* 0x000000081f007c0c */ /* 0x000fc6000bf26270 */
[----:B------:R-:W1:Y:S08]  /*2880*/  @!P0 LDC.64 R52, c[0x0][0x388] ;  /* 0x0000e200ff348b82 */ /* 0x000e700000000a00 */
[----:B------:R-:W2:Y:S08]  /*2890*/  @!P3 LDC.64 R38, c[0x0][0x3a8] ;  /* 0x0000ea00ff26bb82 */ /* 0x000eb00000000a00 */
[----:B------:R-:W3:Y:S01]  /*28a0*/  @!P3 LDC.64 R60, c[0x0][0x388] ;  /* 0x0000e200ff3cbb82 */ /* 0x000ee20000000a00 */
[----:B0-----:R-:W-:-:S04]  /*28b0*/  @!P0 IMAD R36, R23, R36, R51 ;  /* 0x0000002417248224 */ /* 0x001fc800078e0233 */
[----:B------:R-:W-:-:S03]  /*28c0*/  @!P0 IMAD R37, R36, R37, R20 ;  /* 0x0000002524258224 */ /* 0x000fc600078e0214 */
[----:B------:R-:W0:Y:S01]  /*28d0*/  @!P4 LDC.64 R34, c[0x0][0x3a8] ;  /* 0x0000ea00ff22cb82 */ /* 0x000e220000000a00 */
[----:B-1----:R-:W-:-:S04]  /*28e0*/  @!P0 IMAD.WIDE R58, R37, 0x4, R52 ;  /* 0x00000004253a8825 */ /* 0x002fc800078e0234 */
[----:B------:R-:W-:-:S03]  /*28f0*/  HFMA2 R52, -RZ, RZ, 0, 0 ;  /* 0x00000000ff347431 */ /* 0x000fc600000001ff */
[----:B------:R-:W1:Y:S01]  /*2900*/  @!P4 LDC.64 R40, c[0x0][0x388] ;  /* 0x0000e200ff28cb82 */ /* 0x000e620000000a00 */
[----:B--2---:R-:W-:Y:S02]  /*2910*/  @!P3 IMAD R38, R25, R38, R51 ;  /* 0x000000261926b224 */ /* 0x004fe400078e0233 */
[----:B------:R-:W-:Y:S01]  /*2920*/  IMAD.MOV.U32 R56, RZ, RZ, RZ ;  /* 0x000000ffff387224 */ /* 0x000fe200078e00ff */
[----:B------:R2:W4:Y:S01]  /*2930*/  @!P0 LDG.E.CONSTANT R52, desc[UR4][R58.64] ;  /* 0x000000043a348981 */ /* 0x000522000c1e9900 */
[----:B------:R-:W-:-:S03]  /*2940*/  @!P3 IMAD R39, R38, R39, R22 ;  /* 0x000000272627b224 */ /* 0x000fc600078e0216 */
[----:B------:R-:W2:Y:S01]  /*2950*/  @!P2 LDC.64 R36, c[0x0][0x3a8] ;  /* 0x0000ea00ff24ab82 */ /* 0x000ea20000000a00 */
[----:B---3--:R-:W-:-:S05]  /*2960*/  @!P3 IMAD.WIDE R60, R39, 0x4, R60 ;  /* 0x00000004273cb825 */ /* 0x008fca00078e023c */
[----:B------:R-:W3:Y:S01]  /*2970*/  @!P3 LDG.E.CONSTANT R56, desc[UR4][R60.64] ;  /* 0x000000043c38b981 */ /* 0x000ee2000c1e9900 */
[----:B0-----:R-:W-:Y:S01]  /*2980*/  @!P4 IMAD R34, R27, R34, R51 ;  /* 0x000000221b22c224 */ /* 0x001fe200078e0233 */
[----:B------:R-:W0:Y:S01]  /*2990*/  @!P1 LDC.64 R38, c[0x0][0x3a8] ;  /* 0x0000ea00ff269b82 */ /* 0x000e220000000a00 */
[----:B------:R-:W-:Y:S02]  /*29a0*/  ISETP.GE.AND P3, PT, R33, UR8, PT ;  /* 0x0000000821007c0c */ /* 0x000fe4000bf66270 */
[----:B------:R-:W-:-:S05]  /*29b0*/  @!P4 IMAD R35, R34, R35, R24 ;  /* 0x000000232223c224 */ /* 0x000fca00078e0218 */
[----:B------:R-:W0:Y:S01]  /*29c0*/  @!P2 LDC.64 R54, c[0x0][0x388] ;  /* 0x0000e200ff36ab82 */ /* 0x000e220000000a00 */
[----:B-1----:R-:W-:-:S04]  /*29d0*/  @!P4 IMAD.WIDE R40, R35, 0x4, R40 ;  /* 0x000000042328c825 */ /* 0x002fc800078e0228 */
[----:B--2---:R-:W-:-:S03]  /*29e0*/  @!P2 IMAD R36, R29, R36, R51 ;  /* 0x000000241d24a224 */ /* 0x004fc600078e0233 */
[----:B------:R-:W1:Y:S01]  /*29f0*/  @!P1 LDC.64 R34, c[0x0][0x388] ;  /* 0x0000e200ff229b82 */ /* 0x000e620000000a00 */
[----:B------:R-:W-:Y:S01]  /*2a00*/  @!P2 IMAD R53, R36, R37, R26 ;  /* 0x000000252435a224 */ /* 0x000fe200078e021a */
[----:B------:R-:W-:-:S06]  /*2a10*/  MOV R58, RZ ;  /* 0x000000ff003a7202 */ /* 0x000fcc0000000f00 */
[----:B------:R-:W2:Y:S01]  /*2a20*/  @!P3 LDC.64 R36, c[0x0][0x3a8] ;  /* 0x0000ea00ff24bb82 */ /* 0x000ea20000000a00 */
[----:B------:R-:W-:Y:S01]  /*2a30*/  ISETP.GE.AND P5, PT, R45, UR8, PT ;  /* 0x000000082d007c0c */ /* 0x000fe2000bfa6270 */
[----:B------:R0:W3:Y:S02]  /*2a40*/  @!P4 LDG.E.CONSTANT R58, desc[UR4][R40.64] ;  /* 0x00000004283ac981 */ /* 0x0000e4000c1e9900 */
[----:B0-----:R-:W-:Y:S01]  /*2a50*/  @!P1 IMAD R38, R31, R38, R51 ;  /* 0x000000261f269224 */ /* 0x001fe200078e0233 */
[----:B------:R-:W-:Y:S01]  /*2a60*/  ISETP.GE.AND P4, PT, R43, UR8, PT ;  /* 0x000000082b007c0c */ /* 0x000fe2000bf86270 */
[----:B------:R-:W-:-:S04]  /*2a70*/  @!P2 IMAD.WIDE R54, R53, 0x4, R54 ;  /* 0x000000043536a825 */ /* 0x000fc800078e0236 */
[----:B------:R-:W-:-:S04]  /*2a80*/  @!P1 IMAD R53, R38, R39, R28 ;  /* 0x0000002726359224 */ /* 0x000fc800078e021c */
[----:B------:R-:W0:Y:S01]  /*2a90*/  @!P5 LDC.64 R40, c[0x0][0x3a8] ;  /* 0x0000ea00ff28db82 */ /* 0x000e220000000a00 */
[----:B-1----:R-:W-:-:S04]  /*2aa0*/  @!P1 IMAD.WIDE R34, R53, 0x4, R34 ;  /* 0x0000000435229825 */ /* 0x002fc800078e0222 */
[----:B------:R-:W-:Y:S02]  /*2ab0*/  HFMA2 R53, -RZ, RZ, 0, 0 ;  /* 0x00000000ff357431 */ /* 0x000fe400000001ff */
[----:B------:R-:W-:Y:S01]  /*2ac0*/  IMAD.MOV.U32 R60, RZ, RZ, RZ ;  /* 0x000000ffff3c7224 */ /* 0x000fe200078e00ff */
[----:B------:R-:W1:Y:S01]  /*2ad0*/  @!P4 LDC.64 R38, c[0x0][0x3a8] ;  /* 0x0000ea00ff26cb82 */ /* 0x000e620000000a00 */
[----:B--2---:R-:W-:-:S04]  /*2ae0*/  @!P3 IMAD R36, R33, R36, R51 ;  /* 0x000000242124b224 */ /* 0x004fc800078e0233 */
[----:B------:R2:W3:Y:S01]  /*2af0*/  @!P2 LDG.E.CONSTANT R60, desc[UR4][R54.64] ;  /* 0x00000004363ca981 */ /* 0x0004e2000c1e9900 */
[----:B------:R-:W-:-:S03]  /*2b00*/  @!P3 IMAD R57, R36, R37, R30 ;  /* 0x000000252439b224 */ /* 0x000fc600078e021e */
[----:B------:R2:W3:Y:S01]  /*2b10*/  @!P1 LDG.E.CONSTANT R53, desc[UR4][R34.64] ;  /* 0x0000000422359981 */ /* 0x0004e2000c1e9900 */
[----:B------:R-:W1:Y:S08]  /*2b20*/  @!P5 LDC.64 R36, c[0x0][0x388] ;  /* 0x0000e200ff24db82 */ /* 0x000e700000000a00 */
[----:B--2---:R-:W2:Y:S08]  /*2b30*/  @!P4 LDC.64 R54, c[0x0][0x388] ;  /* 0x0000e200ff36cb82 */ /* 0x004eb00000000a00 */
[----:B------:R-:W2:Y:S01]  /*2b40*/  @!P3 LDC.64 R34, c[0x0][0x388] ;  /* 0x0000e200ff22bb82 */ /* 0x000ea20000000a00 */
[----:B0-----:R-:W-:-:S02]  /*2b50*/  @!P5 IMAD R40, R45, R40, R51 ;  /* 0x000000282d28d224 */ /* 0x001fc400078e0233 */
[----:B-1----:R-:W-:Y:S02]  /*2b60*/  @!P4 IMAD R38, R43, R38, R51 ;  /* 0x000000262b26c224 */ /* 0x002fe400078e0233 */
[----:B------:R-:W-:Y:S02]  /*2b70*/  @!P5 IMAD R41, R40, R41, R42 ;  /* 0x000000292829d224 */ /* 0x000fe400078e022a */
[----:B------:R-:W-:Y:S02]  /*2b80*/  @!P4 IMAD R51, R38, R39, R32 ;  /* 0x000000272633c224 */ /* 0x000fe400078e0220 */
[----:B------:R-:W-:-:S04]  /*2b90*/  @!P5 IMAD.WIDE R36, R41, 0x4, R36 ;  /* 0x000000042924d825 */ /* 0x000fc800078e0224 */
[----:B------:R-:W-:Y:S02]  /*2ba0*/  IMAD.MOV.U32 R40, RZ, RZ, RZ ;  /* 0x000000ffff287224 */ /* 0x000fe400078e00ff */
[----:B------:R-:W-:Y:S02]  /*2bb0*/  IMAD.MOV.U32 R41, RZ, RZ, RZ ;  /* 0x000000ffff297224 */ /* 0x000fe400078e00ff */
[----:B--2---:R-:W-:-:S04]  /*2bc0*/  @!P4 IMAD.WIDE R54, R51, 0x4, R54 ;  /* 0x000000043336c825 */ /* 0x004fc800078e0236 */
[----:B------:R-:W2:Y:S01]  /*2bd0*/  @!P5 LDG.E.CONSTANT R41, desc[UR4][R36.64] ;  /* 0x000000042429d981 */ /* 0x000ea2000c1e9900 */
[----:B------:R-:W-:Y:S01]  /*2be0*/  @!P3 IMAD.WIDE R38, R57, 0x4, R34 ;  /* 0x000000043926b825 */ /* 0x000fe200078e0222 */
[----:B------:R-:W-:Y:S02]  /*2bf0*/  MOV R35, RZ ;  /* 0x000000ff00237202 */ /* 0x000fe40000000f00 */
[----:B------:R-:W-:Y:S04]  /*2c00*/  LDS R34, [R44] ;  /* 0x000000002c227984 */ /* 0x000fe80000000800 */
[----:B------:R-:W2:Y:S04]  /*2c10*/  @!P3 LDG.E.CONSTANT R40, desc[UR4][R38.64] ;  /* 0x000000042628b981 */ /* 0x000ea8000c1e9900 */
[----:B------:R-:W2:Y:S04]  /*2c20*/  @!P4 LDG.E.CONSTANT R35, desc[UR4][R54.64] ;  /* 0x000000043623c981 */ /* 0x000ea8000c1e9900 */
[----:B----4-:R-:W-:Y:S04]  /*2c30*/  STS [R49], R52 ;  /* 0x0000003431007388 */ /* 0x010fe80000000800 */
[----:B---3--:R-:W-:Y:S04]  /*2c40*/  STS [R49+0x100], R56 ;  /* 0x0001003831007388 */ /* 0x008fe80000000800 */
[----:B------:R-:W-:Y:S04]  /*2c50*/  STS [R49+0x200], R58 ;  /* 0x0002003a31007388 */ /* 0x000fe80000000800 */
[----:B------:R-:W-:Y:S04]  /*2c60*/  STS [R49+0x300], R60 ;  /* 0x0003003c31007388 */ /* 0x000fe80000000800 */
[----:B------:R-:W-:Y:S04]  /*2c70*/  STS [R49+0x400], R53 ;  /* 0x0004003531007388 */ /* 0x000fe80000000800 */
[----:B--2---:R-:W-:Y:S04]  /*2c80*/  STS [R49+0x700], R41 ;  /* 0x0007002931007388 */ /* 0x004fe80000000800 */
[----:B------:R-:W-:Y:S04]  /*2c90*/  STS [R49+0x500], R40 ;  /* 0x0005002831007388 */ /* 0x000fe80000000800 */
[----:B------:R-:W-:Y:S01]  /*2ca0*/  STS [R49+0x600], R35 ;  /* 0x0006002331007388 */ /* 0x000fe20000000800 */
[----:B------:R-:W-:Y:S06]  /*2cb0*/  BAR.SYNC.DEFER_BLOCKING 0x0 ;  /* 0x0000000000007b1d */ /* 0x000fec0000010000 */
[----:B------:R-:W0:Y:S04]  /*2cc0*/  LDS R39, [R48] ;  /* 0x0000000030277984 */ /* 0x000e280000000800 */
[----:B------:R-:W1:Y:S04]  /*2cd0*/  LDS R57, [R48+0x100] ;  /* 0x0001000030397984 */ /* 0x000e680000000800 */
[----:B------:R-:W2:Y:S04]  /*2ce0*/  LDS R51, [R48+0x200] ;  /* 0x0002000030337984 */ /* 0x000ea80000000800 */
[----:B------:R-:W3:Y:S04]  /*2cf0*/  LDS R53, [R48+0x300] ;  /* 0x0003000030357984 */ /* 0x000ee80000000800 */
[----:B------:R-:W-:Y:S01]  /*2d00*/  LDS R41, [R48+0x500] ;  /* 0x0005000030297984 */ /* 0x000fe20000000800 */
[----:B0-----:R-:W-:-:S04]  /*2d10*/  FADD R37, R34, -R39 ;  /* 0x8000002722257221 */ /* 0x001fc80000000000 */
[----:B------:R-:W-:Y:S02]  /*2d20*/  FMUL R36, |R37|, R4 ;  /* 0x0000000425247220 */ /* 0x000fe40000400200 */
[----:B------:R-:W0:Y:S03]  /*2d30*/  LDS R37, [R48+0x400] ;  /* 0x0004000030257984 */ /* 0x000e260000000800 */
[----:B------:R-:W-:-:S13]  /*2d40*/  FSETP.GEU.AND P1, PT, |R36|, 1.175494350822287508e-38, PT ;  /* 0x008000002400780b */ /* 0x000fda0003f2e200 */
[----:B------:R-:W-:-:S04]  /*2d50*/  @!P1 FMUL R36, R36, 16777216 ;  /* 0x4b80000024249820 */ /* 0x000fc80000400000 */
[----:B------:R-:W4:Y:S01]  /*2d60*/  MUFU.LG2 R55, R36 ;  /* 0x0000002400377308 */ /* 0x000f220000000c00 */
[----:B-1----:R-:W-:-:S04]  /*2d70*/  FADD R35, R34, -R57 ;  /* 0x8000003922237221 */ /* 0x002fc80000000000 */
[----:B------:R-:W-:Y:S02]  /*2d80*/  FMUL R40, |R35|, R6 ;  /* 0x0000000623287220 */ /* 0x000fe40000400200 */
[----:B------:R-:W1:Y:S01]  /*2d90*/  LDS R35, [R48+0x600] ;  /* 0x0006000030237984 */ /* 0x000e620000000800 */
[----:B----4-:R-:W-:-:S04]  /*2da0*/  @!P1 FADD R55, R55, -24 ;  /* 0xc1c0000037379421 */ /* 0x010fc80000000000 */
[----:B------:R-:W-:Y:S01]  /*2db0*/  FMUL R55, R46, R55 ;  /* 0x000000372e377220 */ /* 0x000fe20000400000 */
[----:B--2---:R-:W-:Y:S01]  /*2dc0*/  FADD R59, R34, -R51 ;  /* 0x80000033223b7221 */ /* 0x004fe20000000000 */
[----:B------:R-:W-:-:S03]  /*2dd0*/  FSETP.GEU.AND P6, PT, |R40|, 1.175494350822287508e-38, PT ;  /* 0x008000002800780b */ /* 0x000fc60003fce200 */
[----:B------:R-:W-:Y:S02]  /*2de0*/  FSETP.GEU.AND P1, PT, R55, -126, PT ;  /* 0xc2fc00003700780b */ /* 0x000fe40003f2e000 */
[C---:B------:R-:W-:Y:S02]  /*2df0*/  FSETP.GT.AND P5, PT, R34.reuse, R39, PT ;  /* 0x000000272200720b */ /* 0x040fe40003fa4000 */
[----:B------:R-:W2:Y:S01]  /*2e00*/  LDS R39, [R48+0x700] ;  /* 0x0007000030277984 */ /* 0x000ea20000000800 */
[----:B------:R-:W-:Y:S01]  /*2e10*/  FMUL R59, |R59|, R8 ;  /* 0x000000083b3b7220 */ /* 0x000fe20000400200 */
[----:B---3--:R-:W-:-:S04]  /*2e20*/  FADD R61, R34, -R53 ;  /* 0x80000035223d7221 */ /* 0x008fc80000000000 */
[----:B------:R-:W-:Y:S01]  /*2e30*/  FSETP.GEU.AND P3, PT, |R59|, 1.175494350822287508e-38, PT ;  /* 0x008000003b00780b */ /* 0x000fe20003f6e200 */
[----:B------:R-:W-:Y:S02]  /*2e40*/  FMUL R61, |R61|, R10 ;  /* 0x0000000a3d3d7220 */ /* 0x000fe40000400200 */
[----:B------:R-:W-:Y:S01]  /*2e50*/  @!P1 FMUL R55, R55, 0.5 ;  /* 0x3f00000037379820 */ /* 0x000fe20000400000 */
[----:B------:R-:W-:Y:S01]  /*2e60*/  @!P6 FMUL R40, R40, 16777216 ;  /* 0x4b8000002828e820 */ /* 0x000fe20000400000 */
[----:B------:R-:W-:Y:S02]  /*2e70*/  FSETP.GT.AND P4, PT, R34, R57, PT ;  /* 0x000000392200720b */ /* 0x000fe40003f84000 */
[----:B------:R3:W4:Y:S01]  /*2e80*/  MUFU.EX2 R36, R55 ;  /* 0x0000003700247308 */ /* 0x0007220000000800 */
[----:B------:R-:W-:-:S07]  /*2e90*/  FSETP.GEU.AND P2, PT, |R61|, 1.175494350822287508e-38, PT ;  /* 0x008000003d00780b */ /* 0x000fce0003f4e200 */
[----:B------:R-:W1:Y:S01]  /*2ea0*/  MUFU.LG2 R57, R40 ;  /* 0x0000002800397308 */ /* 0x000e620000000c00 */
[----:B------:R-:W-:Y:S01]  /*2eb0*/  @!P3 FMUL R59, R59, 16777216 ;  /* 0x4b8000003b3bb820 */ /* 0x000fe20000400000 */
[C---:B0-----:R-:W-:Y:S01]  /*2ec0*/  FADD R38, R34.reuse, -R37 ;  /* 0x8000002522267221 */ /* 0x041fe20000000000 */
[----:B---3--:R-:W-:-:S03]  /*2ed0*/  FADD R55, R34, -R41 ;  /* 0x8000002922377221 */ /* 0x008fc60000000000 */
[----:B------:R-:W-:Y:S02]  /*2ee0*/  @!P2 FMUL R61, R61, 16777216 ;  /* 0x4b8000003d3da820 */ /* 0x000fe40000400000 */
[----:B------:R-:W0:Y:S01]  /*2ef0*/  MUFU.LG2 R59, R59 ;  /* 0x0000003b003b7308 */ /* 0x000e220000000c00 */
[----:B------:R-:W-:Y:S01]  /*2f00*/  FMUL R54, |R38|, R12 ;  /* 0x0000000c26367220 */ /* 0x000fe20000400200 */
[----:B----4-:R-:W-:Y:S01]  /*2f10*/  @!P1 FMUL R36, R36, R36 ;  /* 0x0000002424249220 */ /* 0x010fe20000400000 */
[----:B------:R-:W-:-:S05]  /*2f20*/  FMUL R38, |R55|, R14 ;  /* 0x0000000e37267220 */ /* 0x000fca0000400200 */
[----:B------:R-:W3:Y:S01]  /*2f30*/  MUFU.LG2 R55, R61 ;  /* 0x0000003d00377308 */ /* 0x000ee20000000c00 */
[----:B-1----:R-:W-:Y:S01]  /*2f40*/  @!P6 FADD R57, R57, -24 ;  /* 0xc1c000003939e421 */ /* 0x002fe20000000000 */
[----:B-----5:R-:W-:Y:S01]  /*2f50*/  FMUL R36, R36, R5 ;  /* 0x0000000524247220 */ /* 0x020fe20000400000 */
[----:B------:R-:W-:Y:S01]  /*2f60*/  FADD R56, R34, -R35 ;  /* 0x8000002322387221 */ /* 0x000fe20000000000 */
[----:B------:R-:W-:Y:S01]  /*2f70*/  FSETP.GEU.AND P1, PT, |R54|, 1.175494350822287508e-38, PT ;  /* 0x008000003600780b */ /* 0x000fe20003f2e200 */
[----:B------:R-:W-:Y:S02]  /*2f80*/  FMUL R52, R46, R57 ;  /* 0x000000392e347220 */ /* 0x000fe40000400000 */
[----:B------:R-:W-:Y:S01]  /*2f90*/  FSEL R40, R36, -R36, P5 ;  /* 0x8000002424287208 */ /* 0x000fe20002800000 */
[----:B------:R-:W-:Y:S01]  /*2fa0*/  FMUL R56, |R56|, R16 ;  /* 0x0000001038387220 */ /* 0x000fe20000400200 */
[----:B--2---:R-:W-:Y:S01]  /*2fb0*/  FADD R36, R34, -R39 ;  /* 0x8000002722247221 */ /* 0x004fe20000000000 */
[----:B------:R-:W-:-:S02]  /*2fc0*/  FSETP.GEU.AND P6, PT, |R38|, 1.175494350822287508e-38, PT ;  /* 0x008000002600780b */ /* 0x000fc40003fce200 */
[----:B------:R-:W-:Y:S01]  /*2fd0*/  FSETP.GEU.AND P5, PT, R52, -126, PT ;  /* 0xc2fc00003400780b */ /* 0x000fe20003fae000 */
[----:B0-----:R-:W-:Y:S01]  /*2fe0*/  @!P3 FADD R59, R59, -24 ;  /* 0xc1c000003b3bb421 */ /* 0x001fe20000000000 */
[----:B------:R-:W-:Y:S01]  /*2ff0*/  FMUL R60, |R36|, R19 ;  /* 0x00000013243c7220 */ /* 0x000fe20000400200 */
[----:B------:R-:W-:Y:S01]  /*3000*/  FSETP.GEU.AND P3, PT, |R56|, 1.175494350822287508e-38, PT ;  /* 0x008000003800780b */ /* 0x000fe20003f6e200 */
[----:B---3--:R-:W-:Y:S01]  /*3010*/  @!P2 FADD R55, R55, -24 ;  /* 0xc1c000003737a421 */ /* 0x008fe20000000000 */
[----:B------:R-:W-:Y:S02]  /*3020*/  @!P1 FMUL R54, R54, 16777216 ;  /* 0x4b80000036369820 */ /* 0x000fe40000400000 */
[----:B------:R-:W-:Y:S02]  /*3030*/  FSETP.GEU.AND P2, PT, |R60|, 1.175494350822287508e-38, PT ;  /* 0x008000003c00780b */ /* 0x000fe40003f4e200 */
[----:B------:R-:W0:Y:S02]  /*3040*/  MUFU.LG2 R57, R54 ;  /* 0x0000003600397308 */ /* 0x000e240000000c00 */
[----:B------:R-:W-:-:S02]  /*3050*/  @!P6 FMUL R38, R38, 16777216 ;  /* 0x4b8000002626e820 */ /* 0x000fc40000400000 */
[----:B------:R-:W-:-:S03]  /*3060*/  @!P5 FMUL R52, R52, 0.5 ;  /* 0x3f0000003434d820 */ /* 0x000fc60000400000 */
[----:B------:R-:W-:Y:S01]  /*3070*/  @!P3 FMUL R56, R56, 16777216 ;  /* 0x4b8000003838b820 */ /* 0x000fe20000400000 */
[----:B------:R-:W1:Y:S01]  /*3080*/  MUFU.LG2 R61, R38 ;  /* 0x00000026003d7308 */ /* 0x000e620000000c00 */
[----:B------:R-:W-:Y:S02]  /*3090*/  FMUL R36, R46, R59 ;  /* 0x0000003b2e247220 */ /* 0x000fe40000400000 */
[----:B------:R-:W-:Y:S01]  /*30a0*/  @!P2 FMUL R60, R60, 16777216 ;  /* 0x4b8000003c3ca820 */ /* 0x000fe20000400000 */
[----:B------:R-:W-:-:S04]  /*30b0*/  FMUL R58, R46, R55 ;  /* 0x000000372e3a7220 */ /* 0x000fc80000400000 */
[----:B------:R-:W2:Y:S08]  /*30c0*/  MUFU.EX2 R52, R52 ;  /* 0x0000003400347308 */ /* 0x000eb00000000800 */
[----:B------:R-:W3:Y:S01]  /*30d0*/  MUFU.LG2 R59, R56 ;  /* 0x00000038003b7308 */ /* 0x000ee20000000c00 */
[----:B0-----:R-:W-:Y:S01]  /*30e0*/  @!P1 FADD R57, R57, -24 ;  /* 0xc1c0000039399421 */ /* 0x001fe20000000000 */
[----:B------:R-:W-:-:S06]  /*30f0*/  FSETP.GEU.AND P1, PT, R36, -126, PT ;  /* 0xc2fc00002400780b */ /* 0x000fcc0003f2e000 */
[----:B------:R-:W0:Y:S01]  /*3100*/  MUFU.LG2 R55, R60 ;  /* 0x0000003c00377308 */ /* 0x000e220000000c00 */
[----:B-1----:R-:W-:Y:S01]  /*3110*/  @!P6 FADD R61, R61, -24 ;  /* 0xc1c000003d3de421 */ /* 0x002fe20000000000 */
[----:B------:R-:W-:Y:S01]  /*3120*/  FMUL R54, R46, R57 ;  /* 0x000000392e367220 */ /* 0x000fe20000400000 */
[----:B------:R-:W-:Y:S01]  /*3130*/  FSETP.GEU.AND P6, PT, R58, -126, PT ;  /* 0xc2fc00003a00780b */ /* 0x000fe20003fce000 */
[----:B--2---:R-:W-:Y:S01]  /*3140*/  @!P5 FMUL R52, R52, R52 ;  /* 0x000000343434d220 */ /* 0x004fe20000400000 */
[----:B------:R-:W-:Y:S02]  /*3150*/  FMUL R38, R46, R61 ;  /* 0x0000003d2e267220 */ /* 0x000fe40000400000 */
[----:B------:R-:W-:Y:S01]  /*3160*/  FSETP.GEU.AND P5, PT, R54, -126, PT ;  /* 0xc2fc00003600780b */ /* 0x000fe20003fae000 */
[----:B---3--:R-:W-:Y:S01]  /*3170*/  @!P3 FADD R59, R59, -24 ;  /* 0xc1c000003b3bb421 */ /* 0x008fe20000000000 */
[----:B------:R-:W-:Y:S01]  /*3180*/  FMUL R57, R52, R7 ;  /* 0x0000000734397220 */ /* 0x000fe20000400000 */
[----:B------:R-:W-:-:S02]  /*3190*/  FSETP.GEU.AND P3, PT, R38, -126, PT ;  /* 0xc2fc00002600780b */ /* 0x000fc40003f6e000 */
[----:B------:R-:W-:Y:S01]  /*31a0*/  FMUL R56, R46, R59 ;  /* 0x0000003b2e387220 */ /* 0x000fe20000400000 */
[----:B------:R-:W-:Y:S01]  /*31b0*/  @!P1 FMUL R36, R36, 0.5 ;  /* 0x3f00000024249820 */ /* 0x000fe20000400000 */
[----:B0-----:R-:W-:Y:S01]  /*31c0*/  @!P2 FADD R55, R55, -24 ;  /* 0xc1c000003737a421 */ /* 0x001fe20000000000 */
[----:B------:R-:W-:Y:S02]  /*31d0*/  FSEL R57, R57, -R57, P4 ;  /* 0x8000003939397208 */ /* 0x000fe40002000000 */
[----:B------:R-:W-:Y:S01]  /*31e0*/  FSETP.GEU.AND P4, PT, R56, -126, PT ;  /* 0xc2fc00003800780b */ /* 0x000fe20003f8e000 */
[----:B------:R-:W-:Y:S01]  /*31f0*/  FMUL R55, R46, R55 ;  /* 0x000000372e377220 */ /* 0x000fe20000400000 */
[----:B------:R-:W0:Y:S01]  /*3200*/  MUFU.EX2 R36, R36 ;  /* 0x0000002400247308 */ /* 0x000e220000000800 */
[----:B------:R-:W-:Y:S01]  /*3210*/  @!P6 FMUL R58, R58, 0.5 ;  /* 0x3f0000003a3ae820 */ /* 0x000fe20000400000 */
[----:B------:R-:W-:Y:S02]  /*3220*/  @!P5 FMUL R54, R54, 0.5 ;  /* 0x3f0000003636d820 */ /* 0x000fe40000400000 */
[----:B------:R-:W-:Y:S01]  /*3230*/  FSETP.GEU.AND P2, PT, R55, -126, PT ;  /* 0xc2fc00003700780b */ /* 0x000fe20003f4e000 */
[----:B------:R-:W-:-:S03]  /*3240*/  @!P3 FMUL R38, R38, 0.5 ;  /* 0x3f0000002626b820 */ /* 0x000fc60000400000 */
[----:B------:R-:W1:Y:S03]  /*3250*/  MUFU.EX2 R52, R58 ;  /* 0x0000003a00347308 */ /* 0x000e660000000800 */
[----:B------:R-:W-:-:S05]  /*3260*/  @!P4 FMUL R56, R56, 0.5 ;  /* 0x3f0000003838c820 */ /* 0x000fca0000400000 */
[----:B------:R-:W2:Y:S01]  /*3270*/  MUFU.EX2 R54, R54 ;  /* 0x0000003600367308 */ /* 0x000ea20000000800 */
[----:B------:R-:W-:Y:S01]  /*3280*/  @!P2 FMUL R55, R55, 0.5 ;  /* 0x3f0000003737a820 */ /* 0x000fe20000400000 */
[----:B0-----:R-:W-:-:S06]  /*3290*/  @!P1 FMUL R36, R36, R36 ;  /* 0x0000002424249220 */ /* 0x001fcc0000400000 */
[----:B------:R-:W0:Y:S01]  /*32a0*/  MUFU.EX2 R38, R38 ;  /* 0x0000002600267308 */ /* 0x000e220000000800 */
[----:B-1----:R-:W-:Y:S01]  /*32b0*/  @!P6 FMUL R52, R52, R52 ;  /* 0x000000343434e220 */ /* 0x002fe20000400000 */
[----:B------:R-:W-:-:S06]  /*32c0*/  FMUL R36, R36, R9 ;  /* 0x0000000924247220 */ /* 0x000fcc0000400000 */
[----:B------:R-:W1:Y:S01]  /*32d0*/  MUFU.EX2 R56, R56 ;  /* 0x0000003800387308 */ /* 0x000e620000000800 */
[----:B------:R-:W-:Y:S01]  /*32e0*/  FSETP.GT.AND P1, PT, R34, R51, PT ;  /* 0x000000332200720b */ /* 0x000fe20003f24000 */
[----:B------:R-:W-:Y:S01]  /*32f0*/  FADD R40, RZ, R40 ;  /* 0x00000028ff287221 */ /* 0x000fe20000000000 */
[----:B------:R-:W-:-:S05]  /*3300*/  FMUL R52, R52, R11 ;  /* 0x0000000b34347220 */ /* 0x000fca0000400000 */
[----:B------:R-:W3:Y:S01]  /*3310*/  MUFU.EX2 R55, R55 ;  /* 0x0000003700377308 */ /* 0x000ee20000000800 */
[----:B--2---:R-:W-:Y:S01]  /*3320*/  @!P5 FMUL R54, R54, R54 ;  /* 0x000000363636d220 */ /* 0x004fe20000400000 */
[----:B------:R-:W-:Y:S01]  /*3330*/  FSETP.GT.AND P6, PT, R34, R53, PT ;  /* 0x000000352200720b */ /* 0x000fe20003fc4000 */
[----:B------:R-:W-:Y:S01]  /*3340*/  FADD R40, R40, R57 ;  /* 0x0000003928287221 */ /* 0x000fe20000000000 */
        /* <DEDUP_REMOVED lines=12> */
[----:B---3--:R-:W-:Y:S01]  /*3410*/  @!P2 FMUL R55, R55, R55 ;  /* 0x000000373737a220 */ /* 0x008fe20000400000 */
[----:B------:R-:W-:-:S02]  /*3420*/  FSETP.GT.AND P1, PT, R34, R35, PT ;  /* 0x000000232200720b */ /* 0x000fc40003f24000 */
[----:B------:R-:W-:Y:S01]  /*3430*/  FSEL R38, R38, -R38, P3 ;  /* 0x8000002626267208 */ /* 0x000fe20001800000 */
[----:B------:R-:W-:Y:S01]  /*3440*/  FADD R37, R40, R37 ;  /* 0x0000002528257221 */ /* 0x000fe20000000000 */
[----:B------:R-:W-:Y:S01]  /*3450*/  FMUL R55, R55, R18 ;  /* 0x0000001237377220 */ /* 0x000fe20000400000 */
[----:B------:R-:W-:Y:S02]  /*3460*/  FSETP.GT.AND P2, PT, R34, R39, PT ;  /* 0x000000272200720b */ /* 0x000fe40003f44000 */
[----:B------:R-:W-:Y:S01]  /*3470*/  FSEL R56, R56, -R56, P1 ;  /* 0x8000003838387208 */ /* 0x000fe20000800000 */
[----:B------:R-:W-:Y:S01]  /*3480*/  FADD R37, R37, R38 ;  /* 0x0000002625257221 */ /* 0x000fe20000000000 */
[----:B------:R-:W-:-:S03]  /*3490*/  FSEL R34, R55, -R55, P2 ;  /* 0x8000003737227208 */ /* 0x000fc60001000000 */
        /* <DEDUP_REMOVED lines=34> */
        .weak           $__internal_13_$__cuda_sm20_rcp_rn_f32_slowpath
        .type           $__internal_13_$__cuda_sm20_rcp_rn_f32_slowpath,@function
        .size           $__internal_13_$__cuda_sm20_rcp_rn_f32_slowpath,(.L_x_3840 - $__internal_13_$__cuda_sm20_rcp_rn_f32_slowpath)
$__internal_13_$__cuda_sm20_rcp_rn_f32_slowpath:
        /* <DEDUP_REMOVED lines=15> */
.L_x_533:
        /* <DEDUP_REMOVED lines=33> */
.L_x_535:
[----:B------:R0:W1:Y:S02]  /*39c0*/  MUFU.RCP R23, R20 ;  /* 0x0000001400177308 */ /* 0x0000640000001000 */
.L_x_534:
[----:B------:R-:W-:Y:S05]  /*39d0*/  BSYNC.RECONVERGENT B0 ;  /* 0x0000000000007941 */ /* 0x000fea0003800200 */
.L_x_532:
[----:B------:R-:W-:Y:S02]  /*39e0*/  HFMA2 R25, -RZ, RZ, 0, 0 ;  /* 0x00000000ff197431 */ /* 0x000fe400000001ff */
[----:B------:R-:W-:-:S04]  /*39f0*/  IMAD.MOV.U32 R24, RZ, RZ, R27 ;  /* 0x000000ffff187224 */ /* 0x000fc800078e001b */
[----:B01----:R-:W-:Y:S05]  /*3a00*/  RET.REL.NODEC R24 `(_Z32norm_dist_backward_weight_kernelILi18ELi1EEvPKfS1_S1_S1_iiiiPff) ;  /* 0xffffffc4187c7950 */ /* 0x003fea0003c3ffff */
.L_x_536:
        /* <DEDUP_REMOVED lines=15> */
.L_x_3840:


//--------------------- .text._Z32norm_dist_backward_weight_kernelILi9ELi2EEvPKfS1_S1_S1_iiiiPff --------------------------
	.section	.text._Z32norm_dist_backward_weight_kernelILi9ELi2EEvPKfS1_S1_S1_iiiiPff,"ax",@progbits
	.align	128
        .global         _Z32norm_dist_backward_weight_kernelILi9ELi2EEvPKfS1_S1_S1_iiiiPff
        .type           _Z32norm_dist_backward_weight_kernelILi9ELi2EEvPKfS1_S1_S1_iiiiPff,@function
        .size           _Z32norm_dist_backward_weight_kernelILi9ELi2EEvPKfS1_S1_S1_iiiiPff,(.L_x_3841 - _Z32norm_dist_backward_weight_kernelILi9ELi2EEvPKfS1_S1_S1_iiiiPff)
        .other          _Z32norm_dist_backward_weight_kernelILi9ELi2EEvPKfS1_S1_S1_iiiiPff,@"STO_CUDA_ENTRY STV_DEFAULT"
_Z32norm_dist_backward_weight_kernelILi9ELi2EEvPKfS1_S1_S1_iiiiPff:
.text._Z32norm_dist_backward_weight_kernelILi9ELi2EEvPKfS1_S1_S1_iiiiPff:
        /* <DEDUP_REMOVED lines=72> */
[----:B-----5:R-:W-:Y:S05]  /*0480*/  CALL.REL.NOINC `($__internal_14_$__cuda_sm20_rcp_rn_f32_slowpath) ;  /* 0x0000002c00387944 */ /* 0x020fea0003c00000 */
[----:B------:R-:W-:Y:S01]  /*0490*/  IMAD.MOV.U32 R4, RZ, RZ, R19 ;  /* 0x000000ffff047224 */ /* 0x000fe200078e0013 */
[----:B------:R-:W-:Y:S06]  /*04a0*/  BRA `(.L_x_540) ;  /* 0x0000000000107947 */ /* 0x000fec0003800000 */
.L_x_539:
[----:B------:R-:W0:Y:S02]  /*04b0*/  MUFU.RCP R4, R20 ;  /* 0x0000001400047308 */ /* 0x000e240000001000 */
[----:B0-----:R-:W-:-:S04]  /*04c0*/  FFMA R6, R20, R4, -1 ;  /* 0xbf80000014067423 */ /* 0x001fc80000000004 */
[----:B------:R-:W-:-:S04]  /*04d0*/  FADD.FTZ R7, -R6, -RZ ;  /* 0x800000ff06077221 */ /* 0x000fc80000010100 */
[----:B------:R-:W-:-:S07]  /*04e0*/  FFMA R4, R4, R7, R4 ;  /* 0x0000000704047223 */ /* 0x000fce0000000004 */
.L_x_540:
[----:B------:R-:W-:Y:S05]  /*04f0*/  BSYNC.RECONVERGENT B2 ;  /* 0x0000000000027941 */ /* 0x000fea0003800200 */
.L_x_538:
[----:B------:R-:W-:Y:S05]  /*0500*/  BSYNC.RECONVERGENT B1 ;  /* 0x0000000000017941 */ /* 0x000fea0003800200 */
.L_x_537:
        /* <DEDUP_REMOVED lines=53> */
[----:B-----5:R-:W-:Y:S05]  /*0860*/  CALL.REL.NOINC `($__internal_14_$__cuda_sm20_rcp_rn_f32_slowpath) ;  /* 0x0000002800407944 */ /* 0x020fea0003c00000 */
[----:B------:R-:W-:Y:S01]  /*0870*/  IMAD.MOV.U32 R6, RZ, RZ, R19 ;  /* 0x000000ffff067224 */ /* 0x000fe200078e0013 */
[----:B------:R-:W-:Y:S06]  /*0880*/  BRA `(.L_x_544) ;  /* 0x0000000000107947 */ /* 0x000fec0003800000 */
.L_x_543:
[----:B------:R-:W0:Y:S02]  /*0890*/  MUFU.RCP R6, R20 ;  /* 0x0000001400067308 */ /* 0x000e240000001000 */
[----:B0-----:R-:W-:-:S04]  /*08a0*/  FFMA R8, R20, R6, -1 ;  /* 0xbf80000014087423 */ /* 0x001fc80000000006 */
[----:B------:R-:W-:-:S04]  /*08b0*/  FADD.FTZ R9, -R8, -RZ ;  /* 0x800000ff08097221 */ /* 0x000fc80000010100 */
[----:B------:R-:W-:-:S07]  /*08c0*/  FFMA R6, R6, R9, R6 ;  /* 0x0000000906067223 */ /* 0x000fce0000000006 */
.L_x_544:
[----:B------:R-:W-:Y:S05]  /*08d0*/  BSYNC.RECONVERGENT B2 ;  /* 0x0000000000027941 */ /* 0x000fea0003800200 */
.L_x_542:
[----:B------:R-:W-:Y:S05]  /*08e0*/  BSYNC.RECONVERGENT B1 ;  /* 0x0000000000017941 */ /* 0x000fea0003800200 */
.L_x_541:
        /* <DEDUP_REMOVED lines=54> */
[----:B------:R-:W-:Y:S01]  /*0c50*/  MOV R8, R19 ;  /* 0x0000001300087202 */ /* 0x000fe20000000f00 */
[----:B------:R-:W-:Y:S06]  /*0c60*/  BRA `(.L_x_548) ;  /* 0x0000000000107947 */ /* 0x000fec0003800000 */
.L_x_547:
[----:B------:R-:W0:Y:S02]  /*0c70*/  MUFU.RCP R8, R20 ;  /* 0x0000001400087308 */ /* 0x000e240000001000 */
[----:B0-----:R-:W-:-:S04]  /*0c80*/  FFMA R10, R20, R8, -1 ;  /* 0xbf800000140a7423 */ /* 0x001fc80000000008 */
[----:B------:R-:W-:-:S04]  /*0c90*/  FADD.FTZ R11, -R10, -RZ ;  /* 0x800000ff0a0b7221 */ /* 0x000fc80000010100 */
[----:B------:R-:W-:-:S07]  /*0ca0*/  FFMA R8, R8, R11, R8 ;  /* 0x0000000b08087223 */ /* 0x000fce0000000008 */
.L_x_548:
[----:B------:R-:W-:Y:S05]  /*0cb0*/  BSYNC.RECONVERGENT B2 ;  /* 0x0000000000027941 */ /* 0x000fea0003800200 */
.L_x_546:
[----:B------:R-:W-:Y:S05]  /*0cc0*/  BSYNC.RECONVERGENT B1 ;  /* 0x0000000000017941 */ /* 0x000fea0003800200 */
.L_x_545:
        /* <DEDUP_REMOVED lines=56> */
.L_x_551:
[----:B------:R-:W0:Y:S02]  /*1050*/  MUFU.RCP R10, R20 ;  /* 0x00000014000a7308 */ /* 0x000e240000001000 */
[----:B0-----:R-:W-:-:S04]  /*1060*/  FFMA R12, R20, R10, -1 ;  /* 0xbf800000140c7423 */ /* 0x001fc8000000000a */
[----:B------:R-:W-:-:S04]  /*1070*/  FADD.FTZ R13, -R12, -RZ ;  /* 0x800000ff0c0d7221 */ /* 0x000fc80000010100 */
[----:B------:R-:W-:-:S07]  /*1080*/  FFMA R10, R10, R13, R10 ;  /* 0x0000000d0a0a7223 */ /* 0x000fce000000000a */
.L_x_552:
[----:B------:R-:W-:Y:S05]  /*1090*/  BSYNC.RECONVERGENT B2 ;  /* 0x0000000000027941 */ /* 0x000fea0003800200 */
.L_x_550:
[----:B------:R-:W-:Y:S05]  /*10a0*/  BSYNC.RECONVERGENT B1 ;  /* 0x0000000000017941 */ /* 0x000fea0003800200 */
.L_x_549:
        /* <DEDUP_REMOVED lines=57> */
.L_x_555:
[----:B------:R-:W0:Y:S02]  /*1440*/  MUFU.RCP R12, R20 ;  /* 0x00000014000c7308 */ /* 0x000e240000001000 */
[----:B0-----:R-:W-:-:S04]  /*1450*/  FFMA R14, R20, R12, -1 ;  /* 0xbf800000140e7423 */ /* 0x001fc8000000000c */
[----:B------:R-:W-:-:S04]  /*1460*/  FADD.FTZ R15, -R14, -RZ ;  /* 0x800000ff0e0f7221 */ /* 0x000fc80000010100 */
[----:B------:R-:W-:-:S07]  /*1470*/  FFMA R12, R12, R15, R12 ;  /* 0x0000000f0c0c7223 */ /* 0x000fce000000000c */
.L_x_556:
[----:B------:R-:W-:Y:S05]  /*1480*/  BSYNC.RECONVERGENT B2 ;  /* 0x0000000000027941 */ /* 0x000fea0003800200 */
.L_x_554:
[----:B------:R-:W-:Y:S05]  /*1490*/  BSYNC.RECONVERGENT B1 ;  /* 0x0000000000017941 */ /* 0x000fea0003800200 */
.L_x_553:
        /* <DEDUP_REMOVED lines=57> */
.L_x_559:
[----:B------:R-:W0:Y:S02]  /*1830*/  MUFU.RCP R14, R20 ;  /* 0x00000014000e7308 */ /* 0x000e240000001000 */
[----:B0-----:R-:W-:-:S04]  /*1840*/  FFMA R16, R20, R14, -1 ;  /* 0xbf80000014107423 */ /* 0x001fc8000000000e */
[----:B------:R-:W-:-:S04]  /*1850*/  FADD.FTZ R17, -R16, -RZ ;  /* 0x800000ff10117221 */ /* 0x000fc80000010100 */
[----:B------:R-:W-:-:S07]  /*1860*/  FFMA R14, R14, R17, R14 ;  /* 0x000000110e0e7223 */ /* 0x000fce000000000e */
.L_x_560:
[----:B------:R-:W-:Y:S05]  /*1870*/  BSYNC.RECONVERGENT B2 ;  /* 0x0000000000027941 */ /* 0x000fea0003800200 */
.L_x_558:
[----:B------:R-:W-:Y:S05]  /*1880*/  BSYNC.RECONVERGENT B1 ;  /* 0x0000000000017941 */ /* 0x000fea0003800200 */
.L_x_557:
        /* <DEDUP_REMOVED lines=56> */
.L_x_563:
[----:B------:R-:W0:Y:S02]  /*1c10*/  MUFU.RCP R16, R20 ;  /* 0x0000001400107308 */ /* 0x000e240000001000 */
[----:B0-----:R-:W-:-:S04]  /*1c20*/  FFMA R19, R20, R16, -1 ;  /* 0xbf80000014137423 */ /* 0x001fc80000000010 */
[----:B------:R-:W-:-:S04]  /*1c30*/  FADD.FTZ R19, -R19, -RZ ;  /* 0x800000ff13137221 */ /* 0x000fc80000010100 */
[----:B------:R-:W-:-:S07]  /*1c40*/  FFMA R16, R16, R19, R16 ;  /* 0x0000001310107223 */ /* 0x000fce0000000010 */
.L_x_564:
[----:B------:R-:W-:Y:S05]  /*1c50*/  BSYNC.RECONVERGENT B2 ;  /* 0x0000000000027941 */ /* 0x000fea0003800200 */
.L_x_562:
[----:B------:R-:W-:Y:S05]  /*1c60*/  BSYNC.RECONVERGENT B1 ;  /* 0x0000000000017941 */ /* 0x000fea0003800200 */
.L_x_561:
        /* <DEDUP_REMOVED lines=54> */
[----:B-----5:R-:W-:Y:S05]  /*1fd0*/  CALL.REL.NOINC `($__internal_14_$__cuda_sm20_rcp_rn_f32_slowpath) ;  /* 0x0000001000647944 */ /* 0x020fea0003c00000 */
[----:B------:R-:W-:Y:S05]  /*1fe0*/  BRA `(.L_x_568) ;  /* 0x0000000000107947 */ /* 0x000fea0003800000 */
.L_x_567:
[----:B------:R-:W0:Y:S02]  /*1ff0*/  MUFU.RCP R19, R24 ;  /* 0x0000001800137308 */ /* 0x000e240000001000 */
[----:B0-----:R-:W-:-:S04]  /*2000*/  FFMA R20, R24, R19, -1 ;  /* 0xbf80000018147423 */ /* 0x001fc80000000013 */
[----:B------:R-:W-:-:S04]  /*2010*/  FADD.FTZ R20, -R20, -RZ ;  /* 0x800000ff14147221 */ /* 0x000fc80000010100 */
[----:B------:R-:W-:-:S07]  /*2020*/  FFMA R19, R19, R20, R19 ;  /* 0x0000001413137223 */ /* 0x000fce0000000013 */
.L_x_568:
[----:B------:R-:W-:Y:S05]  /*2030*/  BSYNC.RECONVERGENT B2 ;  /* 0x0000000000027941 */ /* 0x000fea0003800200 */
.L_x_566:
[----:B------:R-:W-:Y:S05]  /*2040*/  BSYNC.RECONVERGENT B1 ;  /* 0x0000000000017941 */ /* 0x000fea0003800200 */
.L_x_565:
        /* <DEDUP_REMOVED lines=76> */
.L_x_569:
        /* <DEDUP_REMOVED lines=198> */
        .weak           $__internal_14_$__cuda_sm20_rcp_rn_f32_slowpath
        .type           $__internal_14_$__cuda_sm20_rcp_rn_f32_slowpath,@function
        .size           $__internal_14_$__cuda_sm20_rcp_rn_f32_slowpath,(.L_x_3841 - $__internal_14_$__cuda_sm20_rcp_rn_f32_slowpath)
$__internal_14_$__cuda_sm20_rcp_rn_f32_slowpath:
        /* <DEDUP_REMOVED lines=15> */
.L_x_571:
        /* <DEDUP_REMOVED lines=33> */
.L_x_573:
[----:B------:R0:W1:Y:S02]  /*3470*/  MUFU.RCP R25, R20 ;  /* 0x0000001400197308 */ /* 0x0000640000001000 */
.L_x_572:
[----:B------:R-:W-:Y:S05]  /*3480*/  BSYNC.RECONVERGENT B0 ;  /* 0x0000000000007941 */ /* 0x000fea0003800200 */
.L_x_570:
[----:B-1----:R-:W-:Y:S02]  /*3490*/  IMAD.MOV.U32 R19, RZ, RZ, R25 ;  /* 0x000000ffff137224 */ /* 0x002fe400078e0019 */
[----:B------:R-:W-:-:S04]  /*34a0*/  HFMA2 R25, -RZ, RZ, 0, 0 ;  /* 0x00000000ff197431 */ /* 0x000fc800000001ff */
[----:B0-----:R-:W-:Y:S05]  /*34b0*/  RET.REL.NODEC R24 `(_Z32norm_dist_backward_weight_kernelILi9ELi2EEvPKfS1_S1_S1_iiiiPff) ;  /* 0xffffffc818d07950 */ /* 0x001fea0003c3ffff */
.L_x_574:
        /* <DEDUP_REMOVED lines=12> */
.L_x_3841:


//--------------------- .text._Z32norm_dist_backward_weight_kernelILi9ELi1EEvPKfS1_S1_S1_iiiiPff --------------------------
	.section	.text._Z32norm_dist_backward_weight_kernelILi9ELi1EEvPKfS1_S1_S1_iiiiPff,"ax",@progbits
	.align	128
        .global         _Z32norm_dist_backward_weight_kernelILi9ELi1EEvPKfS1_S1_S1_iiiiPff
        .type           _Z32norm_dist_backward_weight_kernelILi9ELi1EEvPKfS1_S1_S1_iiiiPff,@function
        .size           _Z32norm_dist_backward_weight_kernelILi9ELi1EEvPKfS1_S1_S1_iiiiPff,(.L_x_3842 - _Z32norm_dist_backward_weight_kernelILi9ELi1EEvPKfS1_S1_S1_iiiiPff)
        .other          _Z32norm_dist_backward_weight_kernelILi9ELi1EEvPKfS1_S1_S1_iiiiPff,@"STO_CUDA_ENTRY STV_DEFAULT"
_Z32norm_dist_backward_weight_kernelILi9ELi1EEvPKfS1_S1_S1_iiiiPff:
.text._Z32norm_dist_backward_weight_kernelILi9ELi1EEvPKfS1_S1_S1_iiiiPff:
        /* <DEDUP_REMOVED lines=72> */
[----:B-----5:R-:W-:Y:S05]  /*0480*/  CALL.REL.NOINC `($__internal_15_$__cuda_sm20_rcp_rn_f32_slowpath) ;  /* 0x00000030008c7944 */ /* 0x020fea0003c00000 */
[----:B------:R-:W-:Y:S01]  /*0490*/  IMAD.MOV.U32 R4, RZ, RZ, R23 ;  /* 0x000000ffff047224 */ /* 0x000fe200078e0017 */
[----:B------:R-:W-:Y:S06]  /*04a0*/  BRA `(.L_x_578) ;  /* 0x0000000000107947 */ /* 0x000fec0003800000 */
.L_x_577:
[----:B------:R-:W0:Y:S02]  /*04b0*/  MUFU.RCP R4, R20 ;  /* 0x0000001400047308 */ /* 0x000e240000001000 */
[----:B0-----:R-:W-:-:S04]  /*04c0*/  FFMA R6, R20, R4, -1 ;  /* 0xbf80000014067423 */ /* 0x001fc80000000004 */
[----:B------:R-:W-:-:S04]  /*04d0*/  FADD.FTZ R7, -R6, -RZ ;  /* 0x800000ff06077221 */ /* 0x000fc80000010100 */
[----:B------:R-:W-:-:S07]  /*04e0*/  FFMA R4, R4, R7, R4 ;  /* 0x0000000704047223 */ /* 0x000fce0000000004 */
.L_x_578:
[----:B------:R-:W-:Y:S05]  /*04f0*/  BSYNC.RECONVERGENT B2 ;  /* 0x0000000000027941 */ /* 0x000fea0003800200 */
.L_x_576:
[----:B------:R-:W-:Y:S05]  /*0500*/  BSYNC.RECONVERGENT B1 ;  /* 0x0000000000017941 */ /* 0x000fea0003800200 */
.L_x_575:
        /* <DEDUP_REMOVED lines=53> */
[----:B-----5:R-:W-:Y:S05]  /*0860*/  CALL.REL.NOINC `($__internal_15_$__cuda_sm20_rcp_rn_f32_slowpath) ;  /* 0x0000002c00947944 */ /* 0x020fea0003c00000 */
[----:B------:R-:W-:Y:S01]  /*0870*/  MOV R6, R23 ;  /* 0x0000001700067202 */ /* 0x000fe20000000f00 */
[----:B------:R-:W-:Y:S06]  /*0880*/  BRA `(.L_x_582) ;  /* 0x0000000000107947 */ /* 0x000fec0003800000 */
.L_x_581:
[----:B------:R-:W0:Y:S02]  /*0890*/  MUFU.RCP R6, R20 ;  /* 0x0000001400067308 */ /* 0x000e240000001000 */
[----:B0-----:R-:W-:-:S04]  /*08a0*/  FFMA R8, R20, R6, -1 ;  /* 0xbf80000014087423 */ /* 0x001fc80000000006 */
[----:B------:R-:W-:-:S04]  /*08b0*/  FADD.FTZ R9, -R8, -RZ ;  /* 0x800000ff08097221 */ /* 0x000fc80000010100 */
[----:B------:R-:W-:-:S07]  /*08c0*/  FFMA R6, R6, R9, R6 ;  /* 0x0000000906067223 */ /* 0x000fce0000000006 */
.L_x_582:
[----:B------:R-:W-:Y:S05]  /*08d0*/  BSYNC.RECONVERGENT B2 ;  /* 0x0000000000027941 */ /* 0x000fea0003800200 */
.L_x_580:
[----:B------:R-:W-:Y:S05]  /*08e0*/  BSYNC.RECONVERGENT B1 ;  /* 0x0000000000017941 */ /* 0x000fea0003800200 */
.L_x_579:
        /* <DEDUP_REMOVED lines=56> */
.L_x_585:
[----:B------:R-:W0:Y:S02]  /*0c70*/  MUFU.RCP R8, R20 ;  /* 0x0000001400087308 */ /* 0x000e240000001000 */
[----:B0-----:R-:W-:-:S04]  /*0c80*/  FFMA R10, R20, R8, -1 ;  /* 0xbf800000140a7423 */ /* 0x001fc80000000008 */
[----:B------:R-:W-:-:S04]  /*0c90*/  FADD.FTZ R11, -R10, -RZ ;  /* 0x800000ff0a0b7221 */ /* 0x000fc80000010100 */
[----:B------:R-:W-:-:S07]  /*0ca0*/  FFMA R8, R8, R11, R8 ;  /* 0x0000000b08087223 */ /* 0x000fce0000000008 */
.L_x_586:
[----:B------:R-:W-:Y:S05]  /*0cb0*/  BSYNC.RECONVERGENT B2 ;  /* 0x0000000000027941 */ /* 0x000fea0003800200 */
.L_x_584:
[----:B------:R-:W-:Y:S05]  /*0cc0*/  BSYNC.RECONVERGENT B1 ;  /* 0x0000000000017941 */ /* 0x000fea0003800200 */
.L_x_583:
        /* <DEDUP_REMOVED lines=56> */
.L_x_589:
[----:B------:R-:W0:Y:S02]  /*1050*/  MUFU.RCP R10, R20 ;  /* 0x00000014000a7308 */ /* 0x000e240000001000 */
[----:B0-----:R-:W-:-:S04]  /*1060*/  FFMA R12, R20, R10, -1 ;  /* 0xbf800000140c7423 */ /* 0x001fc8000000000a */
[----:B------:R-:W-:-:S04]  /*1070*/  FADD.FTZ R13, -R12, -RZ ;  /* 0x800000ff0c0d7221 */ /* 0x000fc80000010100 */
[----:B------:R-:W-:-:S07]  /*1080*/  FFMA R10, R10, R13, R10 ;  /* 0x0000000d0a0a7223 */ /* 0x000fce000000000a */
.L_x_590:
[----:B------:R-:W-:Y:S05]  /*1090*/  BSYNC.RECONVERGENT B2 ;  /* 0x0000000000027941 */ /* 0x000fea0003800200 */
.L_x_588:
[----:B------:R-:W-:Y:S05]  /*10a0*/  BSYNC.RECONVERGENT B1 ;  /* 0x0000000000017941 */ /* 0x000fea0003800200 */
.L_x_587:
        /* <DEDUP_REMOVED lines=56> */
.L_x_593:
[----:B------:R-:W0:Y:S02]  /*1430*/  MUFU.RCP R12, R20 ;  /* 0x00000014000c7308 */ /* 0x000e240000001000 */
[----:B0-----:R-:W-:-:S04]  /*1440*/  FFMA R14, R20, R12, -1 ;  /* 0xbf800000140e7423 */ /* 0x001fc8000000000c */
[----:B------:R-:W-:-:S04]  /*1450*/  FADD.FTZ R15, -R14, -RZ ;  /* 0x800000ff0e0f7221 */ /* 0x000fc80000010100 */
[----:B------:R-:W-:-:S07]  /*1460*/  FFMA R12, R12, R15, R12 ;  /* 0x0000000f0c0c7223 */ /* 0x000fce000000000c */
.L_x_594:
[----:B------:R-:W-:Y:S05]  /*1470*/  BSYNC.RECONVERGENT B2 ;  /* 0x0000000000027941 */ /* 0x000fea0003800200 */
.L_x_592:
[----:B------:R-:W-:Y:S05]  /*1480*/  BSYNC.RECONVERGENT B1 ;  /* 0x0000000000017941 */ /* 0x000fea0003800200 */
.L_x_591:
        /* <DEDUP_REMOVED lines=57> */
.L_x_597:
[----:B------:R-:W0:Y:S02]  /*1820*/  MUFU.RCP R14, R20 ;  /* 0x00000014000e7308 */ /* 0x000e240000001000 */
[----:B0-----:R-:W-:-:S04]  /*1830*/  FFMA R16, R20, R14, -1 ;  /* 0xbf80000014107423 */ /* 0x001fc8000000000e */
[----:B------:R-:W-:-:S04]  /*1840*/  FADD.FTZ R17, -R16, -RZ ;  /* 0x800000ff10117221 */ /* 0x000fc80000010100 */
[----:B------:R-:W-:-:S07]  /*1850*/  FFMA R14, R14, R17, R14 ;  /* 0x000000110e0e7223 */ /* 0x000fce000000000e */
.L_x_598:
[----:B------:R-:W-:Y:S05]  /*1860*/  BSYNC.RECONVERGENT B2 ;  /* 0x0000000000027941 */ /* 0x000fea0003800200 */
.L_x_596:
[----:B------:R-:W-:Y:S05]  /*1870*/  BSYNC.RECONVERGENT B1 ;  /* 0x0000000000017941 */ /* 0x000fea0003800200 */
.L_x_595:
        /* <DEDUP_REMOVED lines=56> */
.L_x_601:
[----:B------:R-:W0:Y:S02]  /*1c00*/  MUFU.RCP R16, R20 ;  /* 0x0000001400107308 */ /* 0x000e240000001000 */
[----:B0-----:R-:W-:-:S04]  /*1c10*/  FFMA R19, R20, R16, -1 ;  /* 0xbf80000014137423 */ /* 0x001fc80000000010 */
[----:B------:R-:W-:-:S04]  /*1c20*/  FADD.FTZ R19, -R19, -RZ ;  /* 0x800000ff13137221 */ /* 0x000fc80000010100 */
[----:B------:R-:W-:-:S07]  /*1c30*/  FFMA R16, R16, R19, R16 ;  /* 0x0000001310107223 */ /* 0x000fce0000000010 */
.L_x_602:
[----:B------:R-:W-:Y:S05]  /*1c40*/  BSYNC.RECONVERGENT B2 ;  /* 0x0000000000027941 */ /* 0x000fea0003800200 */
.L_x_600:
[----:B------:R-:W-:Y:S05]  /*1c50*/  BSYNC.RECONVERGENT B1 ;  /* 0x0000000000017941 */ /* 0x000fea0003800200 */
.L_x_599:
        /* <DEDUP_REMOVED lines=55> */
[----:B-----5:R-:W-:Y:S05]  /*1fd0*/  CALL.REL.NOINC `($__internal_15_$__cuda_sm20_rcp_rn_f32_slowpath) ;  /* 0x0000001400b87944 */ /* 0x020fea0003c00000 */
[----:B------:R-:W-:Y:S01]  /*1fe0*/  IMAD.MOV.U32 R19, RZ, RZ, R23 ;  /* 0x000000ffff137224 */ /* 0x000fe200078e0017 */
[----:B------:R-:W-:Y:S06]  /*1ff0*/  BRA `(.L_x_606) ;  /* 0x0000000000107947 */ /* 0x000fec0003800000 */
.L_x_605:
[----:B------:R-:W0:Y:S02]  /*2000*/  MUFU.RCP R19, R22 ;  /* 0x0000001600137308 */ /* 0x000e240000001000 */
[----:B0-----:R-:W-:-:S04]  /*2010*/  FFMA R20, R22, R19, -1 ;  /* 0xbf80000016147423 */ /* 0x001fc80000000013 */
[----:B------:R-:W-:-:S04]  /*2020*/  FADD.FTZ R20, -R20, -RZ ;  /* 0x800000ff14147221 */ /* 0x000fc80000010100 */
[----:B------:R-:W-:-:S07]  /*2030*/  FFMA R19, R19, R20, R19 ;  /* 0x0000001413137223 */ /* 0x000fce0000000013 */
.L_x_606:
[----:B------:R-:W-:Y:S05]  /*2040*/  BSYNC.RECONVERGENT B2 ;  /* 0x0000000000027941 */ /* 0x000fea0003800200 */
.L_x_604:
[----:B------:R-:W-:Y:S05]  /*2050*/  BSYNC.RECONVERGENT B1 ;  /* 0x0000000000017941 */ /* 0x000fea0003800200 */
.L_x_603:
        /* <DEDUP_REMOVED lines=124> */
.L_x_607:
        /* <DEDUP_REMOVED lines=234> */
        .weak           $__internal_15_$__cuda_sm20_rcp_rn_f32_slowpath
        .type           $__internal_15_$__cuda_sm20_rcp_rn_f32_slowpath,@function
        .size           $__internal_15_$__cuda_sm20_rcp_rn_f32_slowpath,(.L_x_3842 - $__internal_15_$__cuda_sm20_rcp_rn_f32_slowpath)
$__internal_15_$__cuda_sm20_rcp_rn_f32_slowpath:
        /* <DEDUP_REMOVED lines=15> */
.L_x_609:
        /* <DEDUP_REMOVED lines=33> */
.L_x_611:
[----:B------:R0:W1:Y:S02]  /*39c0*/  MUFU.RCP R23, R20 ;  /* 0x0000001400177308 */ /* 0x0000640000001000 */
.L_x_610:
[----:B------:R-:W-:Y:S05]  /*39d0*/  BSYNC.RECONVERGENT B0 ;  /* 0x0000000000007941 */ /* 0x000fea0003800200 */
.L_x_608:
[----:B------:R-:W-:Y:S02]  /*39e0*/  HFMA2 R25, -RZ, RZ, 0, 0 ;  /* 0x00000000ff197431 */ /* 0x000fe400000001ff */
[----:B------:R-:W-:-:S04]  /*39f0*/  IMAD.MOV.U32 R24, RZ, RZ, R27 ;  /* 0x000000ffff187224 */ /* 0x000fc800078e001b */
[----:B01----:R-:W-:Y:S05]  /*3a00*/  RET.REL.NODEC R24 `(_Z32norm_dist_backward_weight_kernelILi9ELi1EEvPKfS1_S1_S1_iiiiPff) ;  /* 0xffffffc4187c7950 */ /* 0x003fea0003c3ffff */
.L_x_612:
        /* <DEDUP_REMOVED lines=15> */
.L_x_3842:


//--------------------- .text._Z32norm_dist_backward_weight_kernelILi64ELi64EEvPKfS1_S1_S1_iiiiPff --------------------------
	.section	.text._Z32norm_dist_backward_weight_kernelILi64ELi64EEvPKfS1_S1_S1_iiiiPff,"ax",@progbits
	.align	128
        .global         _Z32norm_dist_backward_weight_kernelILi64ELi64EEvPKfS1_S1_S1_iiiiPff
        .type           _Z32norm_dist_backward_weight_kernelILi64ELi64EEvPKfS1_S1_S1_iiiiPff,@function
        .size           _Z32norm_dist_backward_weight_kernelILi64ELi64EEvPKfS1_S1_S1_iiiiPff,(.L_x_3843 - _Z32norm_dist_backward_weight_kernelILi64ELi64EEvPKfS1_S1_S1_iiiiPff)
        .other          _Z32norm_dist_backward_weight_kernelILi64ELi64EEvPKfS1_S1_S1_iiiiPff,@"STO_CUDA_ENTRY STV_DEFAULT"
_Z32norm_dist_backward_weight_kernelILi64ELi64EEvPKfS1_S1_S1_iiiiPff:
.text._Z32norm_dist_backward_weight_kernelILi64ELi64EEvPKfS1_S1_S1_iiiiPff:
[----:B------:R-:W-:Y:S01]  /*0000*/  LDC R1, c[0x0][0x37c] ;  /* 0x0000df00ff017b82 */ /* 0x000fe20000000800 */
[----:B------:R-:W0:Y:S07]  /*0010*/  S2R R28, SR_CTAID.Y ;  /* 0x00000000001c7919 */ /* 0x000e2e0000002600 */
[----:B------:R-:W1:Y:S01]  /*0020*/  S2UR UR5, SR_CTAID.X ;  /* 0x00000000000579c3 */ /* 0x000e620000002500 */
[----:B------:R-:W-:Y:S01]  /*0030*/  UMOV UR4, 0x400 ;  /* 0x0000040000047882 */ /* 0x000fe20000000000 */
[----:B------:R-:W-:Y:S01]  /*0040*/  IMAD.MOV.U32 R32, RZ, RZ, RZ ;  /* 0x000000ffff207224 */ /* 0x000fe200078e00ff */
[----:B------:R-:W2:Y:S01]  /*0050*/  S2R R27, SR_TID.X ;  /* 0x00000000001b7919 */ /* 0x000ea20000002100 */
[----:B------:R-:W-:Y:S01]  /*0060*/  UIADD3 UR6, UPT, UPT, UR4, 0x400, URZ ;  /* 0x0000040004067890 */ /* 0x000fe2000fffe0ff */
[----:B------:R-:W3:Y:S03]  /*0070*/  LDCU.64 UR10, c[0x0][0x358] ;  /* 0x00006b00ff0a77ac */ /* 0x000ee60008000a00 */
[----:B------:R-:W4:Y:S08]  /*0080*/  S2UR UR7, SR_CgaCtaId ;  /* 0x00000000000779c3 */ /* 0x000f300000008800 */
[----:B------:R-:W5:Y:S01]  /*0090*/  LDC R30, c[0x0][0x3b8] ;  /* 0x0000ee00ff1e7b82 */ /* 0x000f620000000800 */
[----:B-1----:R-:W-:-:S02]  /*00a0*/  USHF.L.U32 UR8, UR5, 0xc, URZ ;  /* 0x0000000c05087899 */ /* 0x002fc400080006ff */
[----:B------:R-:W-:Y:S01]  /*00b0*/  USHF.L.U32 UR5, UR5, 0x6, URZ ;  /* 0x0000000605057899 */ /* 0x000fe200080006ff */
[----:B0-----:R-:W-:Y:S01]  /*00c0*/  IMAD.SHL.U32 R28, R28, 0x200, RZ ;  /* 0x000002001c1c7824 */ /* 0x001fe200078e00ff */
[----:B----4-:R-:W-:Y:S02]  /*00d0*/  ULEA UR9, UR7, UR4, 0x18 ;  /* 0x0000000407097291 */ /* 0x010fe4000f8ec0ff */
[----:B------:R-:W-:Y:S01]  /*00e0*/  ULEA UR6, UR7, UR6, 0x18 ;  /* 0x0000000607067291 */ /* 0x000fe2000f8ec0ff */
[--C-:B--2---:R-:W-:Y:S01]  /*00f0*/  SHF.R.U32.HI R23, RZ, 0x6, R27.reuse ;  /* 0x00000006ff177819 */ /* 0x104fe2000001161b */
[----:B------:R-:W-:Y:S01]  /*0100*/  UIADD3 UR4, UPT, UPT, UR4, 0x800, URZ ;  /* 0x0000080004047890 */ /* 0x000fe2000fffe0ff */
[C---:B------:R-:W-:Y:S02]  /*0110*/  SHF.L.U32 R31, R27.reuse, 0x2, RZ ;  /* 0x000000021b1f7819 */ /* 0x040fe400000006ff */
[----:B------:R-:W-:Y:S01]  /*0120*/  LOP3.LUT R29, R28, 0x3f, R27, 0xf8, !PT ;  /* 0x0000003f1c1d7812 */ /* 0x000fe200078ef81b */
[----:B-----5:R-:W-:Y:S01]  /*0130*/  FADD R30, R30, -1 ;  /* 0xbf8000001e1e7421 */ /* 0x020fe20000000000 */
[----:B------:R-:W-:Y:S01]  /*0140*/  LOP3.LUT R38, R27, 0x3f, RZ, 0xc0, !PT ;  /* 0x0000003f1b267812 */ /* 0x000fe200078ec0ff */
[----:B------:R-:W-:Y:S01]  /*0150*/  ULEA UR7, UR7, UR4, 0x18 ;  /* 0x0000000407077291 */ /* 0x000fe2000f8ec0ff */
[----:B------:R-:W-:-:S02]  /*0160*/  LOP3.LUT R28, R28, R27, RZ, 0xfc, !PT ;  /* 0x0000001b1c1c7212 */ /* 0x000fc400078efcff */
[C---:B------:R-:W-:Y:S02]  /*0170*/  LOP3.LUT R26, R23.reuse, UR5, RZ, 0xfc, !PT ;  /* 0x00000005171a7c12 */ /* 0x040fe4000f8efcff */
[----:B------:R-:W-:Y:S02]  /*0180*/  LEA R25, R23, UR9, 0x8 ;  /* 0x0000000917197c11 */ /* 0x000fe4000f8e40ff */
[----:B------:R-:W-:Y:S02]  /*0190*/  LOP3.LUT R27, R27, UR8, RZ, 0xfc, !PT ;  /* 0x000000081b1b7c12 */ /* 0x000fe4000f8efcff */
[----:B------:R-:W-:Y:S02]  /*01a0*/  LOP3.LUT R24, R31, 0xfc, RZ, 0xc0, !PT ;  /* 0x000000fc1f187812 */ /* 0x000fe400078ec0ff */
[----:B------:R-:W-:Y:S02]  /*01b0*/  LEA R23, R23, UR6, 0x8 ;  /* 0x0000000617177c11 */ /* 0x000fe4000f8e40ff */
[----:B------:R-:W-:-:S02]  /*01c0*/  LOP3.LUT R37, R29, 0x40, RZ, 0xfc, !PT ;  /* 0x000000401d257812 */ /* 0x000fc400078efcff */
[C---:B------:R-:W-:Y:S02]  /*01d0*/  LOP3.LUT R36, R29.reuse, 0x140, RZ, 0xfc, !PT ;  /* 0x000001401d247812 */ /* 0x040fe400078efcff */
[C---:B------:R-:W-:Y:S02]  /*01e0*/  LOP3.LUT R35, R29.reuse, 0x180, RZ, 0xfc, !PT ;  /* 0x000001801d237812 */ /* 0x040fe400078efcff */
[----:B---3--:R-:W-:-:S07]  /*01f0*/  LOP3.LUT R34, R29, 0x1c0, RZ, 0xfc, !PT ;  /* 0x000001c01d227812 */ /* 0x008fce00078efcff */
.L_x_646:
[----:B0-----:R-:W0:Y:S01]  /*0200*/  LDC.64 R2, c[0x0][0x390] ;  /* 0x0000e400ff027b82 */ /* 0x001e220000000a00 */
[----:B------:R-:W-:Y:S01]  /*0210*/  IMAD R22, R32, 0x40, R27 ;  /* 0x0000004020167824 */ /* 0x000fe200078e021b */
[----:B------:R-:W1:Y:S06]  /*0220*/  LDCU UR4, c[0x0][0x3a0] ;  /* 0x00007400ff0477ac */ /* 0x000e6c0008000800 */
[----:B------:R-:W2:Y:S01]  /*0230*/  LDC R8, c[0x0][0x3ac] ;  /* 0x0000eb00ff087b82 */ /* 0x000ea20000000800 */
[----:B0-----:R-:W-:-:S06]  /*0240*/  IMAD.WIDE R2, R22, 0x4, R2 ;  /* 0x0000000416027825 */ /* 0x001fcc00078e0202 */
[----:B------:R0:W3:Y:S01]  /*0250*/  LDG.E.CONSTANT R2, desc[UR10][R2.64] ;  /* 0x0000000a02027981 */ /* 0x0000e2000c1e9900 */
[----:B------:R-:W-:Y:S01]  /*0260*/  BSSY.RECONVERGENT B1, `(.L_x_613) ;  /* 0x000003f000017945 */ /* 0x000fe20003800200 */
[-C--:B--2---:R-:W-:Y:S01]  /*0270*/  IABS R7, R8.reuse ;  /* 0x0000000800077213 */ /* 0x084fe20000000000 */
[----:B------:R-:W-:Y:S01]  /*0280*/  HFMA2 R20, -RZ, RZ, 0, 0 ;  /* 0x00000000ff147431 */ /* 0x000fe200000001ff */
[----:B------:R-:W-:Y:S01]  /*0290*/  ISETP.GE.U32.AND P3, PT, R32, 0x3c, PT ;  /* 0x0000003c2000780c */ /* 0x000fe20003f66070 */
[----:B------:R-:W-:Y:S01]  /*02a0*/  IMAD.MOV.U32 R21, RZ, RZ, 0x2edbe6ff ;  /* 0x2edbe6ffff157424 */ /* 0x000fe200078e00ff */
[----:B------:R-:W2:Y:S01]  /*02b0*/  I2F.RP R0, R7 ;  /* 0x0000000700007306 */ /* 0x000ea20000209400 */
[----:B0-----:R-:W-:-:S04]  /*02c0*/  LOP3.LUT R3, R29, R8, RZ, 0x3c, !PT ;  /* 0x000000081d037212 */ /* 0x001fc800078e3cff */
[----:B------:R-:W-:-:S03]  /*02d0*/  ISETP.GE.AND P2, PT, R3, RZ, PT ;  /* 0x000000ff0300720c */ /* 0x000fc60003f46270 */
[----:B--2---:R-:W0:Y:S02]  /*02e0*/  MUFU.RCP R0, R0 ;  /* 0x0000000000007308 */ /* 0x004e240000001000 */
[----:B0-----:R-:W-:-:S06]  /*02f0*/  VIADD R4, R0, 0xffffffe ;  /* 0x0ffffffe00047836 */ /* 0x001fcc0000000000 */
[----:B------:R0:W2:Y:S02]  /*0300*/  F2I.FTZ.U32.TRUNC.NTZ R5, R4 ;  /* 0x0000000400057305 */ /* 0x0000a4000021f000 */
[----:B0-----:R-:W-:Y:S01]  /*0310*/  IMAD.MOV.U32 R4, RZ, RZ, RZ ;  /* 0x000000ffff047224 */ /* 0x001fe200078e00ff */
[----:B--2---:R-:W-:-:S05]  /*0320*/  IADD3 R6, PT, PT, RZ, -R5, RZ ;  /* 0x80000005ff067210 */ /* 0x004fca0007ffe0ff */
[----:B------:R-:W-:Y:S01]  /*0330*/  IMAD R9, R6, R7, RZ ;  /* 0x0000000706097224 */ /* 0x000fe200078e02ff */
[----:B------:R-:W-:-:S03]  /*0340*/  IABS R6, R29 ;  /* 0x0000001d00067213 */ /* 0x000fc60000000000 */
[----:B------:R-:W-:Y:S01]  /*0350*/  IMAD.HI.U32 R5, R5, R9, R4 ;  /* 0x0000000905057227 */ /* 0x000fe200078e0004 */
[----:B------:R-:W-:-:S05]  /*0360*/  LOP3.LUT R4, RZ, R8, RZ, 0x33, !PT ;  /* 0x00000008ff047212 */ /* 0x000fca00078e33ff */
[----:B------:R-:W-:-:S04]  /*0370*/  IMAD.HI.U32 R5, R5, R6, RZ ;  /* 0x0000000605057227 */ /* 0x000fc800078e00ff */
[----:B------:R-:W-:-:S04]  /*0380*/  IMAD.MOV R0, RZ, RZ, -R5 ;  /* 0x000000ffff007224 */ /* 0x000fc800078e0a05 */
[C---:B------:R-:W-:Y:S02]  /*0390*/  IMAD R0, R7.reuse, R0, R6 ;  /* 0x0000000007007224 */ /* 0x040fe400078e0206 */
[----:B------:R-:W-:Y:S02]  /*03a0*/  IMAD.IADD R6, R26, 0x1, R32 ;  /* 0x000000011a067824 */ /* 0x000fe400078e0220 */
[----:B------:R-:W-:Y:S01]  /*03b0*/  VIADD R32, R32, 0x4 ;  /* 0x0000000420207836 */ /* 0x000fe20000000000 */
[----:B------:R-:W-:-:S13]  /*03c0*/  ISETP.GT.U32.AND P1, PT, R7, R0, PT ;  /* 0x000000000700720c */ /* 0x000fda0003f24070 */
[----:B------:R-:W-:Y:S01]  /*03d0*/  @!P1 IADD3 R0, PT, PT, R0, -R7, RZ ;  /* 0x8000000700009210 */ /* 0x000fe20007ffe0ff */
[----:B------:R-:W-:-:S03]  /*03e0*/  @!P1 VIADD R5, R5, 0x1 ;  /* 0x0000000105059836 */ /* 0x000fc60000000000 */
[----:B------:R-:W-:-:S13]  /*03f0*/  ISETP.GE.U32.AND P0, PT, R0, R7, PT ;  /* 0x000000070000720c */ /* 0x000fda0003f06070 */
[----:B------:R-:W-:Y:S01]  /*0400*/  @P0 VIADD R5, R5, 0x1 ;  /* 0x0000000105050836 */ /* 0x000fe20000000000 */
[----:B------:R-:W-:-:S04]  /*0410*/  ISETP.NE.AND P0, PT, R8, RZ, PT ;  /* 0x000000ff0800720c */ /* 0x000fc80003f05270 */
[----:B------:R-:W-:-:S04]  /*0420*/  @!P2 IADD3 R5, PT, PT, -R5, RZ, RZ ;  /* 0x000000ff0505a210 */ /* 0x000fc80007ffe1ff */
[----:B------:R-:W-:-:S04]  /*0430*/  SEL R9, R4, R5, !P0 ;  /* 0x0000000504097207 */ /* 0x000fc80004000000 */
[----:B-1----:R-:W-:Y:S01]  /*0440*/  ISETP.GE.AND P1, PT, R9, UR4, PT ;  /* 0x0000000409007c0c */ /* 0x002fe2000bf26270 */
[----:B---3--:R0:W-:Y:S01]  /*0450*/  STS [R31+UR9], R2 ;  /* 0x000000021f007988 */ /* 0x0081e20008000809 */
[----:B------:R-:W-:Y:S11]  /*0460*/  BAR.SYNC.DEFER_BLOCKING 0x0 ;  /* 0x0000000000007b1d */ /* 0x000ff60000010000 */
[----:B------:R-:W-:Y:S05]  /*0470*/  @P1 BRA `(.L_x_614) ;  /* 0x0000000000741947 */ /* 0x000fea0003800000 */
[----:B------:R-:W1:Y:S01]  /*0480*/  LDCU UR4, c[0x0][0x3a4] ;  /* 0x00007480ff0477ac */ /* 0x000e620008000800 */
[----:B------:R-:W-:Y:S01]  /*0490*/  ISETP.GE.AND P2, PT, R29, RZ, PT ;  /* 0x000000ff1d00720c */ /* 0x000fe20003f46270 */
[----:B0-----:R-:W0:Y:S01]  /*04a0*/  LDC.64 R2, c[0x0][0x398] ;  /* 0x0000e600ff027b82 */ /* 0x001e220000000a00 */
[----:B------:R-:W-:Y:S01]  /*04b0*/  IMAD.IADD R5, R0, 0x1, -R7 ;  /* 0x0000000100057824 */ /* 0x000fe200078e0a07 */
[----:B------:R-:W-:-:S04]  /*04c0*/  ISETP.GT.U32.AND P1, PT, R7, R0, PT ;  /* 0x000000000700720c */ /* 0x000fc80003f24070 */
[----:B------:R-:W-:Y:S02]  /*04d0*/  SEL R5, R5, R0, !P1 ;  /* 0x0000000005057207 */ /* 0x000fe40004800000 */
[----:B------:R-:W2:Y:S04]  /*04e0*/  LDC.64 R20, c[0x0][0x380] ;  /* 0x0000e000ff147b82 */ /* 0x000ea80000000a00 */
[----:B------:R-:W-:-:S04]  /*04f0*/  @!P2 IADD3 R5, PT, PT, -R5, RZ, RZ ;  /* 0x000000ff0505a210 */ /* 0x000fc80007ffe1ff */
[----:B------:R-:W-:Y:S01]  /*0500*/  SEL R4, R4, R5, !P0 ;  /* 0x0000000504047207 */ /* 0x000fe20004000000 */
[----:B-1----:R-:W-:-:S04]  /*0510*/  IMAD R5, R9, UR4, R6 ;  /* 0x0000000409057c24 */ /* 0x002fc8000f8e0206 */
[----:B------:R-:W-:-:S04]  /*0520*/  IMAD R5, R5, R8, R4 ;  /* 0x0000000805057224 */ /* 0x000fc800078e0204 */
[----:B0-----:R-:W-:-:S06]  /*0530*/  IMAD.WIDE R2, R5, 0x4, R2 ;  /* 0x0000000405027825 */ /* 0x001fcc00078e0202 */
        /* <DEDUP_REMOVED lines=9> */
[----:B-----5:R-:W-:Y:S05]  /*05d0*/  CALL.REL.NOINC `($__internal_16_$__cuda_sm20_rcp_rn_f32_slowpath) ;  /* 0x0000002800487944 */ /* 0x020fea0003c00000 */
[----:B------:R-:W-:Y:S01]  /*05e0*/  IMAD.MOV.U32 R21, RZ, RZ, R0 ;  /* 0x000000ffff157224 */ /* 0x000fe200078e0000 */
[----:B------:R-:W-:Y:S06]  /*05f0*/  BRA `(.L_x_616) ;  /* 0x0000000000107947 */ /* 0x000fec0003800000 */
.L_x_615:
[----:B------:R-:W0:Y:S02]  /*0600*/  MUFU.RCP R21, R2 ;  /* 0x0000000200157308 */ /* 0x000e240000001000 */
[----:B0-----:R-:W-:-:S04]  /*0610*/  FFMA R0, R2, R21, -1 ;  /* 0xbf80000002007423 */ /* 0x001fc80000000015 */
[----:B------:R-:W-:-:S04]  /*0620*/  FADD.FTZ R0, -R0, -RZ ;  /* 0x800000ff00007221 */ /* 0x000fc80000010100 */
[----:B------:R-:W-:-:S07]  /*0630*/  FFMA R21, R21, R0, R21 ;  /* 0x0000000015157223 */ /* 0x000fce0000000015 */
.L_x_616:
[----:B------:R-:W-:Y:S05]  /*0640*/  BSYNC.RECONVERGENT B2 ;  /* 0x0000000000027941 */ /* 0x000fea0003800200 */
.L_x_614:
[----:B------:R-:W-:Y:S05]  /*0650*/  BSYNC.RECONVERGENT B1 ;  /* 0x0000000000017941 */ /* 0x000fea0003800200 */
.L_x_613:
[----:B------:R-:W1:Y:S01]  /*0660*/  LDC R8, c[0x0][0x3ac] ;  /* 0x0000eb00ff087b82 */ /* 0x000e620000000800 */
[----:B------:R-:W-:Y:S01]  /*0670*/  IABS R4, R37 ;  /* 0x0000002500047213 */ /* 0x000fe20000000000 */
[----:B------:R-:W2:Y:S01]  /*0680*/  LDCU UR4, c[0x0][0x3a0] ;  /* 0x00007400ff0477ac */ /* 0x000ea20008000800 */
[----:B------:R-:W-:Y:S01]  /*0690*/  BSSY.RECONVERGENT B1, `(.L_x_617) ;  /* 0x0000039000017945 */ /* 0x000fe20003800200 */
[----:B------:R-:W-:Y:S01]  /*06a0*/  IMAD.MOV.U32 R19, RZ, RZ, 0x2edbe6ff ;  /* 0x2edbe6ffff137424 */ /* 0x000fe200078e00ff */
[----:B------:R-:W-:Y:S02]  /*06b0*/  MOV R18, RZ ;  /* 0x000000ff00127202 */ /* 0x000fe40000000f00 */
[----:B-1----:R-:W-:Y:S02]  /*06c0*/  IABS R5, R8 ;  /* 0x0000000800057213 */ /* 0x002fe40000000000 */
[----:B------:R-:W-:Y:S02]  /*06d0*/  ISETP.NE.AND P4, PT, R8, RZ, PT ;  /* 0x000000ff0800720c */ /* 0x000fe40003f85270 */
[----:B------:R-:W1:Y:S08]  /*06e0*/  I2F.RP R7, R5 ;  /* 0x0000000500077306 */ /* 0x000e700000209400 */
[----:B-1----:R-:W0:Y:S02]  /*06f0*/  MUFU.RCP R7, R7 ;  /* 0x0000000700077308 */ /* 0x002e240000001000 */
[----:B0-----:R-:W-:-:S06]  /*0700*/  IADD3 R2, PT, PT, R7, 0xffffffe, RZ ;  /* 0x0ffffffe07027810 */ /* 0x001fcc0007ffe0ff */
[----:B------:R0:W1:Y:S02]  /*0710*/  F2I.FTZ.U32.TRUNC.NTZ R3, R2 ;  /* 0x0000000200037305 */ /* 0x000064000021f000 */
[----:B0-----:R-:W-:Y:S02]  /*0720*/  IMAD.MOV.U32 R2, RZ, RZ, RZ ;  /* 0x000000ffff027224 */ /* 0x001fe400078e00ff */
[----:B-1----:R-:W-:-:S04]  /*0730*/  IMAD.MOV R0, RZ, RZ, -R3 ;  /* 0x000000ffff007224 */ /* 0x002fc800078e0a03 */
[----:B------:R-:W-:-:S04]  /*0740*/  IMAD R9, R0, R5, RZ ;  /* 0x0000000500097224 */ /* 0x000fc800078e02ff */
[----:B------:R-:W-:Y:S01]  /*0750*/  IMAD.HI.U32 R9, R3, R9, R2 ;  /* 0x0000000903097227 */ /* 0x000fe200078e0002 */
[----:B------:R-:W-:-:S04]  /*0760*/  LOP3.LUT R2, R8, 0x40, R29, 0x1e, !PT ;  /* 0x0000004008027812 */ /* 0x000fc800078e1e1d */
[----:B------:R-:W-:Y:S01]  /*0770*/  ISETP.GE.AND P2, PT, R2, RZ, PT ;  /* 0x000000ff0200720c */ /* 0x000fe20003f46270 */
[----:B------:R-:W-:Y:S01]  /*0780*/  IMAD.HI.U32 R0, R9, R4, RZ ;  /* 0x0000000409007227 */ /* 0x000fe200078e00ff */
[----:B------:R-:W-:-:S04]  /*0790*/  LOP3.LUT R9, RZ, R8, RZ, 0x33, !PT ;  /* 0x00000008ff097212 */ /* 0x000fc800078e33ff */
        /* <DEDUP_REMOVED lines=9> */
[----:B--2---:R-:W-:-:S13]  /*0830*/  ISETP.GE.AND P0, PT, R7, UR4, PT ;  /* 0x0000000407007c0c */ /* 0x004fda000bf06270 */
[----:B------:R-:W-:Y:S05]  /*0840*/  @P0 BRA `(.L_x_618) ;  /* 0x0000000000740947 */ /* 0x000fea0003800000 */
[----:B------:R-:W-:Y:S01]  /*0850*/  ISETP.GE.AND P1, PT, R37, RZ, PT ;  /* 0x000000ff2500720c */ /* 0x000fe20003f26270 */
[----:B------:R-:W0:Y:S01]  /*0860*/  LDCU UR4, c[0x0][0x3a4] ;  /* 0x00007480ff0477ac */ /* 0x000e220008000800 */
[----:B------:R-:W-:Y:S01]  /*0870*/  ISETP.GT.U32.AND P0, PT, R5, R4, PT ;  /* 0x000000040500720c */ /* 0x000fe20003f04070 */
[----:B------:R-:W1:Y:S01]  /*0880*/  LDC.64 R2, c[0x0][0x398] ;  /* 0x0000e600ff027b82 */ /* 0x000e620000000a00 */
[----:B------:R-:W-:-:S05]  /*0890*/  IMAD.IADD R5, R4, 0x1, -R5 ;  /* 0x0000000104057824 */ /* 0x000fca00078e0a05 */
[----:B------:R-:W-:Y:S02]  /*08a0*/  SEL R4, R5, R4, !P0 ;  /* 0x0000000405047207 */ /* 0x000fe40004000000 */
[----:B------:R-:W2:Y:S03]  /*08b0*/  LDC.64 R18, c[0x0][0x380] ;  /* 0x0000e000ff127b82 */ /* 0x000ea60000000a00 */
[----:B------:R-:W-:-:S05]  /*08c0*/  @!P1 IMAD.MOV R4, RZ, RZ, -R4 ;  /* 0x000000ffff049224 */ /* 0x000fca00078e0a04 */
[----:B------:R-:W-:Y:S01]  /*08d0*/  SEL R4, R9, R4, !P4 ;  /* 0x0000000409047207 */ /* 0x000fe20006000000 */
[----:B0-----:R-:W-:-:S04]  /*08e0*/  IMAD R5, R7, UR4, R6 ;  /* 0x0000000407057c24 */ /* 0x001fc8000f8e0206 */
[----:B------:R-:W-:-:S04]  /*08f0*/  IMAD R5, R5, R8, R4 ;  /* 0x0000000805057224 */ /* 0x000fc800078e0204 */
[----:B-1----:R-:W-:-:S06]  /*0900*/  IMAD.WIDE R2, R5, 0x4, R2 ;  /* 0x0000000405027825 */ /* 0x002fcc00078e0202 */
        /* <DEDUP_REMOVED lines=9> */
[----:B-----5:R-:W-:Y:S05]  /*09a0*/  CALL.REL.NOINC `($__internal_16_$__cuda_sm20_rcp_rn_f32_slowpath) ;  /* 0x0000002400547944 */ /* 0x020fea0003c00000 */
[----:B------:R-:W-:Y:S01]  /*09b0*/  IMAD.MOV.U32 R19, RZ, RZ, R0 ;  /* 0x000000ffff137224 */ /* 0x000fe200078e0000 */
[----:B------:R-:W-:Y:S06]  /*09c0*/  BRA `(.L_x_620) ;  /* 0x0000000000107947 */ /* 0x000fec0003800000 */
.L_x_619:
[----:B------:R-:W0:Y:S02]  /*09d0*/  MUFU.RCP R19, R2 ;  /* 0x0000000200137308 */ /* 0x000e240000001000 */
[----:B0-----:R-:W-:-:S04]  /*09e0*/  FFMA R0, R2, R19, -1 ;  /* 0xbf80000002007423 */ /* 0x001fc80000000013 */
[----:B------:R-:W-:-:S04]  /*09f0*/  FADD.FTZ R0, -R0, -RZ ;  /* 0x800000ff00007221 */ /* 0x000fc80000010100 */
[----:B------:R-:W-:-:S07]  /*0a00*/  FFMA R19, R19, R0, R19 ;  /* 0x0000000013137223 */ /* 0x000fce0000000013 */
.L_x_620:
[----:B------:R-:W-:Y:S05]  /*0a10*/  BSYNC.RECONVERGENT B2 ;  /* 0x0000000000027941 */ /* 0x000fea0003800200 */
.L_x_618:
[----:B------:R-:W-:Y:S05]  /*0a20*/  BSYNC.RECONVERGENT B1 ;  /* 0x0000000000017941 */ /* 0x000fea0003800200 */
.L_x_617:
[----:B------:R-:W0:Y:S01]  /*0a30*/  LDC R9, c[0x0][0x3ac] ;  /* 0x0000eb00ff097b82 */ /* 0x000e220000000800 */
[----:B------:R-:W-:Y:S01]  /*0a40*/  VIADD R0, R29, 0x80 ;  /* 0x000000801d007836 */ /* 0x000fe20000000000 */
[----:B------:R-:W1:Y:S01]  /*0a50*/  LDCU UR4, c[0x0][0x3a0] ;  /* 0x00007400ff0477ac */ /* 0x000e620008000800 */
[----:B------:R-:W-:Y:S01]  /*0a60*/  BSSY.RECONVERGENT B1, `(.L_x_621) ;  /* 0x000003a000017945 */ /* 0x000fe20003800200 */
[----:B------:R-:W-:Y:S02]  /*0a70*/  HFMA2 R16, -RZ, RZ, 0, 0 ;  /* 0x00000000ff107431 */ /* 0x000fe400000001ff */
[----:B------:R-:W-:Y:S01]  /*0a80*/  IMAD.MOV.U32 R17, RZ, RZ, 0x2edbe6ff ;  /* 0x2edbe6ffff117424 */ /* 0x000fe200078e00ff */
        /* <DEDUP_REMOVED lines=9> */
[----:B------:R-:W-:-:S04]  /*0b20*/  IMAD.MOV.U32 R2, RZ, RZ, RZ ;  /* 0x000000ffff027224 */ /* 0x000fc800078e00ff */
[----:B------:R-:W-:-:S06]  /*0b30*/  IMAD.HI.U32 R11, R3, R11, R2 ;  /* 0x0000000b030b7227 */ /* 0x000fcc00078e0002 */
[----:B------:R-:W-:Y:S01]  /*0b40*/  IMAD.HI.U32 R2, R11, R4, RZ ;  /* 0x000000040b027227 */ /* 0x000fe200078e00ff */
[----:B------:R-:W-:-:S04]  /*0b50*/  LOP3.LUT R11, RZ, R9, RZ, 0x33, !PT ;  /* 0x00000009ff0b7212 */ /* 0x000fc800078e33ff */
        /* <DEDUP_REMOVED lines=37> */
.L_x_623:
[----:B------:R-:W0:Y:S02]  /*0db0*/  MUFU.RCP R17, R2 ;  /* 0x0000000200117308 */ /* 0x000e240000001000 */
[----:B0-----:R-:W-:-:S04]  /*0dc0*/  FFMA R0, R2, R17, -1 ;  /* 0xbf80000002007423 */ /* 0x001fc80000000011 */
[----:B------:R-:W-:-:S04]  /*0dd0*/  FADD.FTZ R0, -R0, -RZ ;  /* 0x800000ff00007221 */ /* 0x000fc80000010100 */
[----:B------:R-:W-:-:S07]  /*0de0*/  FFMA R17, R17, R0, R17 ;  /* 0x0000000011117223 */ /* 0x000fce0000000011 */
.L_x_624:
[----:B------:R-:W-:Y:S05]  /*0df0*/  BSYNC.RECONVERGENT B2 ;  /* 0x0000000000027941 */ /* 0x000fea0003800200 */
.L_x_622:
[----:B------:R-:W-:Y:S05]  /*0e00*/  BSYNC.RECONVERGENT B1 ;  /* 0x0000000000017941 */ /* 0x000fea0003800200 */
.L_x_621:
[----:B------:R-:W0:Y:S01]  /*0e10*/  LDC R9, c[0x0][0x3ac] ;  /* 0x0000eb00ff097b82 */ /* 0x000e220000000800 */
[----:B------:R-:W-:Y:S01]  /*0e20*/  VIADD R0, R29, 0xc0 ;  /* 0x000000c01d007836 */ /* 0x000fe20000000000 */
[----:B------:R-:W1:Y:S01]  /*0e30*/  LDCU UR4, c[0x0][0x3a0] ;  /* 0x00007400ff0477ac */ /* 0x000e620008000800 */
[----:B------:R-:W-:Y:S01]  /*0e40*/  BSSY.RECONVERGENT B1, `(.L_x_625) ;  /* 0x000003a000017945 */ /* 0x000fe20003800200 */
[----:B------:R-:W-:Y:S01]  /*0e50*/  IMAD.MOV.U32 R15, RZ, RZ, 0x2edbe6ff ;  /* 0x2edbe6ffff0f7424 */ /* 0x000fe200078e00ff */
[----:B------:R-:W-:Y:S02]  /*0e60*/  MOV R14, RZ ;  /* 0x000000ff000e7202 */ /* 0x000fe40000000f00 */
        /* <DEDUP_REMOVED lines=50> */
.L_x_627:
[----:B------:R-:W0:Y:S02]  /*1190*/  MUFU.RCP R15, R2 ;  /* 0x00000002000f7308 */ /* 0x000e240000001000 */
[----:B0-----:R-:W-:-:S04]  /*11a0*/  FFMA R0, R2, R15, -1 ;  /* 0xbf80000002007423 */ /* 0x001fc8000000000f */
[----:B------:R-:W-:-:S04]  /*11b0*/  FADD.FTZ R0, -R0, -RZ ;  /* 0x800000ff00007221 */ /* 0x000fc80000010100 */
[----:B------:R-:W-:-:S07]  /*11c0*/  FFMA R15, R15, R0, R15 ;  /* 0x000000000f0f7223 */ /* 0x000fce000000000f */
.L_x_628:
[----:B------:R-:W-:Y:S05]  /*11d0*/  BSYNC.RECONVERGENT B2 ;  /* 0x0000000000027941 */ /* 0x000fea0003800200 */
.L_x_626:
[----:B------:R-:W-:Y:S05]  /*11e0*/  BSYNC.RECONVERGENT B1 ;  /* 0x0000000000017941 */ /* 0x000fea0003800200 */
.L_x_625:
[----:B------:R-:W0:Y:S01]  /*11f0*/  LDC R9, c[0x0][0x3ac] ;  /* 0x0000eb00ff097b82 */ /* 0x000e220000000800 */
[----:B------:R-:W-:Y:S01]  /*1200*/  VIADD R0, R29, 0x100 ;  /* 0x000001001d007836 */ /* 0x000fe20000000000 */
[----:B------:R-:W1:Y:S01]  /*1210*/  LDCU UR4, c[0x0][0x3a0] ;  /* 0x00007400ff0477ac */ /* 0x000e620008000800 */
[----:B------:R-:W-:Y:S01]  /*1220*/  BSSY.RECONVERGENT B1, `(.L_x_629) ;  /* 0x000003a000017945 */ /* 0x000fe20003800200 */
[----:B------:R-:W-:Y:S01]  /*1230*/  MOV R13, 0x2edbe6ff ;  /* 0x2edbe6ff000d7802 */ /* 0x000fe20000000f00 */
[----:B------:R-:W-:Y:S01]  /*1240*/  IMAD.MOV.U32 R12, RZ, RZ, RZ ;  /* 0x000000ffff0c7224 */ /* 0x000fe200078e00ff */
        /* <DEDUP_REMOVED lines=50> */
.L_x_631:
[----:B------:R-:W0:Y:S02]  /*1570*/  MUFU.RCP R13, R2 ;  /* 0x00000002000d7308 */ /* 0x000e240000001000 */
[----:B0-----:R-:W-:-:S04]  /*1580*/  FFMA R0, R2, R13, -1 ;  /* 0xbf80000002007423 */ /* 0x001fc8000000000d */
[----:B------:R-:W-:-:S04]  /*1590*/  FADD.FTZ R0, -R0, -RZ ;  /* 0x800000ff00007221 */ /* 0x000fc80000010100 */
[----:B------:R-:W-:-:S07]  /*15a0*/  FFMA R13, R13, R0, R13 ;  /* 0x000000000d0d7223 */ /* 0x000fce000000000d */
.L_x_632:
[----:B------:R-:W-:Y:S05]  /*15b0*/  BSYNC.RECONVERGENT B2 ;  /* 0x0000000000027941 */ /* 0x000fea0003800200 */
.L_x_630:
[----:B------:R-:W-:Y:S05]  /*15c0*/  BSYNC.RECONVERGENT B1 ;  /* 0x0000000000017941 */ /* 0x000fea0003800200 */
.L_x_629:
[----:B------:R-:W0:Y:S01]  /*15d0*/  LDC R8, c[0x0][0x3ac] ;  /* 0x0000eb00ff087b82 */ /* 0x000e220000000800 */
[----:B------:R-:W-:Y:S01]  /*15e0*/  IABS R4, R36 ;  /* 0x0000002400047213 */ /* 0x000fe20000000000 */
[----:B------:R-:W1:Y:S01]  /*15f0*/  LDCU UR4, c[0x0][0x3a0] ;  /* 0x00007400ff0477ac */ /* 0x000e620008000800 */
[----:B------:R-:W-:Y:S01]  /*1600*/  BSSY.RECONVERGENT B1, `(.L_x_633) ;  /* 0x0000039000017945 */ /* 0x000fe20003800200 */
[----:B------:R-:W-:Y:S01]  /*1610*/  MOV R11, 0x2edbe6ff ;  /* 0x2edbe6ff000b7802 */ /* 0x000fe20000000f00 */
[----:B------:R-:W-:Y:S01]  /*1620*/  IMAD.MOV.U32 R10, RZ, RZ, RZ ;  /* 0x000000ffff0a7224 */ /* 0x000fe200078e00ff */
[----:B0-----:R-:W-:Y:S02]  /*1630*/  IABS R5, R8 ;  /* 0x0000000800057213 */ /* 0x001fe40000000000 */
[----:B------:R-:W-:Y:S02]  /*1640*/  ISETP.NE.AND P4, PT, R8, RZ, PT ;  /* 0x000000ff0800720c */ /* 0x000fe40003f85270 */
[----:B------:R-:W0:Y:S08]  /*1650*/  I2F.RP R7, R5 ;  /* 0x0000000500077306 */ /* 0x000e300000209400 */
[----:B0-----:R-:W0:Y:S02]  /*1660*/  MUFU.RCP R7, R7 ;  /* 0x0000000700077308 */ /* 0x001e240000001000 */
[----:B0-----:R-:W-:-:S06]  /*1670*/  IADD3 R2, PT, PT, R7, 0xffffffe, RZ ;  /* 0x0ffffffe07027810 */ /* 0x001fcc0007ffe0ff */
        /* <DEDUP_REMOVED lines=41> */
[----:B-----5:R-:W-:Y:S05]  /*1910*/  CALL.REL.NOINC `($__internal_16_$__cuda_sm20_rcp_rn_f32_slowpath) ;  /* 0x0000001400787944 */ /* 0x020fea0003c00000 */
[----:B------:R-:W-:Y:S01]  /*1920*/  IMAD.MOV.U32 R11, RZ, RZ, R0 ;  /* 0x000000ffff0b7224 */ /* 0x000fe200078e0000 */
[----:B------:R-:W-:Y:S06]  /*1930*/  BRA `(.L_x_636) ;  /* 0x0000000000107947 */ /* 0x000fec0003800000 */
.L_x_635:
[----:B------:R-:W0:Y:S02]  /*1940*/  MUFU.RCP R11, R2 ;  /* 0x00000002000b7308 */ /* 0x000e240000001000 */
[----:B0-----:R-:W-:-:S04]  /*1950*/  FFMA R0, R2, R11, -1 ;  /* 0xbf80000002007423 */ /* 0x001fc8000000000b */
[----:B------:R-:W-:-:S04]  /*1960*/  FADD.FTZ R0, -R0, -RZ ;  /* 0x800000ff00007221 */ /* 0x000fc80000010100 */
[----:B------:R-:W-:-:S07]  /*1970*/  FFMA R11, R11, R0, R11 ;  /* 0x000000000b0b7223 */ /* 0x000fce000000000b */
.L_x_636:
[----:B------:R-:W-:Y:S05]  /*1980*/  BSYNC.RECONVERGENT B2 ;  /* 0x0000000000027941 */ /* 0x000fea0003800200 */
.L_x_634:
[----:B------:R-:W-:Y:S05]  /*1990*/  BSYNC.RECONVERGENT B1 ;  /* 0x0000000000017941 */ /* 0x000fea0003800200 */
.L_x_633:
        /* <DEDUP_REMOVED lines=54> */
[----:B-----5:R-:W-:Y:S05]  /*1d00*/  CALL.REL.NOINC `($__internal_16_$__cuda_sm20_rcp_rn_f32_slowpath) ;  /* 0x00000010007c7944 */ /* 0x020fea0003c00000 */
[----:B------:R-:W-:Y:S01]  /*1d10*/  IMAD.MOV.U32 R39, RZ, RZ, R0 ;  /* 0x000000ffff277224 */ /* 0x000fe200078e0000 */
[----:B------:R-:W-:Y:S06]  /*1d20*/  BRA `(.L_x_640) ;  /* 0x0000000000107947 */ /* 0x000fec0003800000 */
.L_x_639:
[----:B------:R-:W0:Y:S02]  /*1d30*/  MUFU.RCP R39, R4 ;  /* 0x0000000400277308 */ /* 0x000e240000001000 */
[----:B0-----:R-:W-:-:S04]  /*1d40*/  FFMA R0, R4, R39, -1 ;  /* 0xbf80000004007423 */ /* 0x001fc80000000027 */
[----:B------:R-:W-:-:S04]  /*1d50*/  FADD.FTZ R0, -R0, -RZ ;  /* 0x800000ff00007221 */ /* 0x000fc80000010100 */
[----:B------:R-:W-:-:S07]  /*1d60*/  FFMA R39, R39, R0, R39 ;  /* 0x0000000027277223 */ /* 0x000fce0000000027 */
.L_x_640:
[----:B------:R-:W-:Y:S05]  /*1d70*/  BSYNC.RECONVERGENT B2 ;  /* 0x0000000000027941 */ /* 0x000fea0003800200 */
.L_x_638:
[----:B------:R-:W-:Y:S05]  /*1d80*/  BSYNC.RECONVERGENT B1 ;  /* 0x0000000000017941 */ /* 0x000fea0003800200 */
.L_x_637:
        /* <DEDUP_REMOVED lines=55> */
[----:B------:R-:W-:Y:S05]  /*2100*/  BRA `(.L_x_644) ;  /* 0x0000000000107947 */ /* 0x000fea0003800000 */
.L_x_643:
[----:B------:R-:W0:Y:S02]  /*2110*/  MUFU.RCP R0, R5 ;  /* 0x0000000500007308 */ /* 0x000e240000001000 */
[----:B0-----:R-:W-:-:S04]  /*2120*/  FFMA R2, R5, R0, -1 ;  /* 0xbf80000005027423 */ /* 0x001fc80000000000 */
[----:B------:R-:W-:-:S04]  /*2130*/  FADD.FTZ R3, -R2, -RZ ;  /* 0x800000ff02037221 */ /* 0x000fc80000010100 */
[----:B------:R-:W-:-:S07]  /*2140*/  FFMA R0, R0, R3, R0 ;  /* 0x0000000300007223 */ /* 0x000fce0000000000 */
.L_x_644:
[----:B------:R-:W-:Y:S05]  /*2150*/  BSYNC.RECONVERGENT B2 ;  /* 0x0000000000027941 */ /* 0x000fea0003800200 */
.L_x_642:
[----:B------:R-:W-:Y:S05]  /*2160*/  BSYNC.RECONVERGENT B1 ;  /* 0x0000000000017941 */ /* 0x000fea0003800200 */
.L_x_641:
[----:B------:R-:W0:Y:S01]  /*2170*/  LDCU UR4, c[0x0][0x3ac] ;  /* 0x00007580ff0477ac */ /* 0x000e220008000800 */
[----:B------:R-:W-:Y:S01]  /*2180*/  IADD3 R42, PT, PT, R28, 0x100, RZ ;  /* 0x000001001c2a7810 */ /* 0x000fe20007ffe0ff */
[----:B------:R-:W-:Y:S01]  /*2190*/  IMAD.MOV.U32 R45, RZ, RZ, R25 ;  /* 0x000000ffff2d7224 */ /* 0x000fe200078e0019 */
[----:B------:R-:W-:Y:S01]  /*21a0*/  MOV R44, R23 ;  /* 0x00000017002c7202 */ /* 0x000fe20000000f00 */
[----:B------:R-:W1:Y:S01]  /*21b0*/  LDCU UR8, c[0x0][0x3a0] ;  /* 0x00007400ff0877ac */ /* 0x000e620008000800 */
[----:B------:R-:W2:Y:S01]  /*21c0*/  LDCU UR12, c[0x0][0x3a0] ;  /* 0x00007400ff0c77ac */ /* 0x000ea20008000800 */
[----:B0-----:R-:W0:Y:S08]  /*21d0*/  I2F.U32.RP R4, UR4 ;  /* 0x0000000400047d06 */ /* 0x001e300008209000 */
[----:B0-----:R-:W0:Y:S02]  /*21e0*/  MUFU.RCP R4, R4 ;  /* 0x0000000400047308 */ /* 0x001e240000001000 */
[----:B0-----:R-:W-:-:S06]  /*21f0*/  VIADD R2, R4, 0xffffffe ;  /* 0x0ffffffe04027836 */ /* 0x001fcc0000000000 */
[----:B------:R0:W3:Y:S02]  /*2200*/  F2I.FTZ.U32.TRUNC.NTZ R3, R2 ;  /* 0x0000000200037305 */ /* 0x0000e4000021f000 */
[----:B0-----:R-:W-:Y:S01]  /*2210*/  IMAD.MOV.U32 R2, RZ, RZ, RZ ;  /* 0x000000ffff027224 */ /* 0x001fe200078e00ff */
[----:B---3--:R-:W-:-:S05]  /*2220*/  IADD3 R5, PT, PT, RZ, -R3, RZ ;  /* 0x80000003ff057210 */ /* 0x008fca0007ffe0ff */
[----:B------:R-:W-:-:S04]  /*2230*/  IMAD R5, R5, UR4, RZ ;  /* 0x0000000405057c24 */ /* 0x000fc8000f8e02ff */
[----:B------:R-:W-:-:S06]  /*2240*/  IMAD.HI.U32 R3, R3, R5, R2 ;  /* 0x0000000503037227 */ /* 0x000fcc00078e0002 */
        /* <DEDUP_REMOVED lines=14> */
[----:B------:R-:W-:-:S02]  /*2330*/  ISETP.NE.U32.AND P2, PT, RZ, UR4, PT ;  /* 0x00000004ff007c0c */ /* 0x000fc4000bf45070 */
[----:B------:R-:W-:-:S07]  /*2340*/  LOP3.LUT R2, RZ, UR4, RZ, 0x33, !PT ;  /* 0x00000004ff027c12 */ /* 0x000fce000f8e33ff */
        /* <DEDUP_REMOVED lines=10> */
.L_x_645:
[----:B------:R-:W-:Y:S01]  /*23f0*/  ISETP.GE.AND P1, PT, R41, UR12, PT ;  /* 0x0000000c29007c0c */ /* 0x000fe2000bf26270 */
[----:B------:R-:W0:Y:S01]  /*2400*/  @!P0 LDC.64 R4, c[0x0][0x3a8] ;  /* 0x0000ea00ff048b82 */ /* 0x000e220000000a00 */
[----:B------:R-:W-:Y:S01]  /*2410*/  UIADD3 UR8, UPT, UPT, UR5, UR4, URZ ;  /* 0x0000000405087290 */ /* 0x000fe2000fffe0ff */
[----:B------:R-:W-:-:S06]  /*2420*/  HFMA2 R48, -RZ, RZ, 0, 0 ;  /* 0x00000000ff307431 */ /* 0x000fcc00000001ff */
[----:B------:R-:W1:Y:S08]  /*2430*/  @!P0 LDC.64 R8, c[0x0][0x388] ;  /* 0x0000e200ff088b82 */ /* 0x000e700000000a00 */
[----:B------:R-:W2:Y:S08]  /*2440*/  @!P1 LDC.64 R6, c[0x0][0x3a8] ;  /* 0x0000ea00ff069b82 */ /* 0x000eb00000000a00 */
[----:B------:R-:W3:Y:S01]  /*2450*/  @!P1 LDC.64 R2, c[0x0][0x388] ;  /* 0x0000e200ff029b82 */ /* 0x000ee20000000a00 */
[----:B0-----:R-:W-:-:S04]  /*2460*/  @!P0 IMAD R4, R43, R4, UR8 ;  /* 0x000000082b048e24 */ /* 0x001fc8000f8e0204 */
[----:B------:R-:W-:Y:S02]  /*2470*/  @!P0 IMAD R5, R4, R5, R46 ;  /* 0x0000000504058224 */ /* 0x000fe400078e022e */
[----:B------:R0:W-:Y:S02]  /*2480*/  LDS R4, [R45] ;  /* 0x000000002d047984 */ /* 0x0001e40000000800 */
[----:B-1----:R-:W-:-:S04]  /*2490*/  @!P0 IMAD.WIDE R8, R5, 0x4, R8 ;  /* 0x0000000405088825 */ /* 0x002fc800078e0208 */
[----:B--2---:R-:W-:-:S04]  /*24a0*/  @!P1 IMAD R6, R41, R6, UR8 ;  /* 0x0000000829069e24 */ /* 0x004fc8000f8e0206 */
[----:B------:R-:W-:Y:S02]  /*24b0*/  @!P1 IMAD R7, R6, R7, R42 ;  /* 0x0000000706079224 */ /* 0x000fe400078e022a */
[----:B------:R-:W-:Y:S02]  /*24c0*/  IMAD.MOV.U32 R6, RZ, RZ, RZ ;  /* 0x000000ffff067224 */ /* 0x000fe400078e00ff */
        /* <DEDUP_REMOVED lines=20> */
[----:B------:R-:W-:Y:S01]  /*2610*/  FMUL R8, |R8|, R19 ;  /* 0x0000001308087220 */ /* 0x000fe20000400200 */
[----:B------:R-:W-:-:S04]  /*2620*/  FMUL R6, |R6|, R17 ;  /* 0x0000001106067220 */ /* 0x000fc80000400200 */
[----:B------:R-:W-:Y:S01]  /*2630*/  FSETP.GEU.AND P2, PT, |R8|, 1.175494350822287508e-38, PT ;  /* 0x008000000800780b */ /* 0x000fe20003f4e200 */
[----:B---3--:R-:W-:Y:S01]  /*2640*/  FADD R48, R4, -R7 ;  /* 0x8000000704307221 */ /* 0x008fe20000000000 */
[----:B------:R-:W-:-:S03]  /*2650*/  FSETP.GEU.AND P4, PT, |R6|, 1.175494350822287508e-38, PT ;  /* 0x008000000600780b */ /* 0x000fc60003f8e200 */
[----:B------:R-:W-:Y:S02]  /*2660*/  FMUL R48, |R48|, R13 ;  /* 0x0000000d30307220 */ /* 0x000fe40000400200 */
[----:B------:R-:W-:-:S04]  /*2670*/  @!P1 FMUL R50, R50, 16777216 ;  /* 0x4b80000032329820 */ /* 0x000fc80000400000 */
[----:B------:R4:W0:Y:S02]  /*2680*/  MUFU.LG2 R47, R50 ;  /* 0x00000032002f7308 */ /* 0x0008240000000c00 */
[----:B------:R-:W-:Y:S02]  /*2690*/  @!P2 FMUL R8, R8, 16777216 ;  /* 0x4b8000000808a820 */ /* 0x000fe40000400000 */
[----:B------:R-:W-:-:S04]  /*26a0*/  @!P4 FMUL R6, R6, 16777216 ;  /* 0x4b8000000606c820 */ /* 0x000fc80000400000 */
[----:B------:R1:W2:Y:S01]  /*26b0*/  MUFU.LG2 R49, R8 ;  /* 0x0000000800317308 */ /* 0x0002a20000000c00 */
[----:B----4-:R-:W-:-:S04]  /*26c0*/  FADD R50, R4, -R9 ;  /* 0x8000000904327221 */ /* 0x010fc80000000000 */
[----:B------:R-:W-:Y:S01]  /*26d0*/  FMUL R50, |R50|, R11 ;  /* 0x0000000b32327220 */ /* 0x000fe20000400200 */
[----:B0-----:R-:W-:Y:S01]  /*26e0*/  @!P1 FADD R47, R47, -24 ;  /* 0xc1c000002f2f9421 */ /* 0x001fe20000000000 */
[C---:B-1----:R-:W-:Y:S01]  /*26f0*/  FADD R8, R4.reuse, -R5 ;  /* 0x8000000504087221 */ /* 0x042fe20000000000 */
[----:B------:R-:W-:Y:S02]  /*2700*/  FSETP.GT.AND P1, PT, R4, R53, PT ;  /* 0x000000350400720b */ /* 0x000fe40003f24000 */
[----:B------:R-:W-:Y:S01]  /*2710*/  FMUL R2, R30, R47 ;  /* 0x0000002f1e027220 */ /* 0x000fe20000400000 */
[----:B------:R-:W-:Y:S01]  /*2720*/  FMUL R8, |R8|, R15 ;  /* 0x0000000f08087220 */ /* 0x000fe20000400200 */
[----:B------:R-:W0:Y:S01]  /*2730*/  LDS R47, [R24+UR7+0x600] ;  /* 0x00060007182f7984 */ /* 0x000e220008000800 */
[----:B------:R-:W1:Y:S01]  /*2740*/  MUFU.LG2 R53, R6 ;  /* 0x0000000600357308 */ /* 0x000e620000000c00 */
[----:B--2---:R-:W-:Y:S01]  /*2750*/  @!P2 FADD R49, R49, -24 ;  /* 0xc1c000003131a421 */ /* 0x004fe20000000000 */
[----:B------:R-:W-:-:S02]  /*2760*/  FSETP.GEU.AND P6, PT, R2, -126, PT ;  /* 0xc2fc00000200780b */ /* 0x000fc40003fce000 */
[----:B------:R-:W-:Y:S01]  /*2770*/  FSETP.GEU.AND P5, PT, |R8|, 1.175494350822287508e-38, PT ;  /* 0x008000000800780b */ /* 0x000fe20003fae200 */
[----:B------:R-:W-:Y:S02]  /*2780*/  FMUL R55, R30, R49 ;  /* 0x000000311e377220 */ /* 0x000fe40000400000 */
[----:B------:R-:W2:Y:S03]  /*2790*/  LDS R49, [R24+UR7+0x700] ;  /* 0x0007000718317984 */ /* 0x000ea60008000800 */
[----:B------:R-:W-:-:S05]  /*27a0*/  FSETP.GEU.AND P2, PT, R55, -126, PT ;  /* 0xc2fc00003700780b */ /* 0x000fca0003f4e000 */
[----:B------:R-:W-:Y:S02]  /*27b0*/  @!P6 FMUL R2, R2, 0.5 ;  /* 0x3f0000000202e820 */ /* 0x000fe40000400000 */
[----:B------:R-:W-:Y:S01]  /*27c0*/  @!P5 FMUL R8, R8, 16777216 ;  /* 0x4b8000000808d820 */ /* 0x000fe20000400000 */
[----:B-1----:R-:W-:Y:S01]  /*27d0*/  @!P4 FADD R53, R53, -24 ;  /* 0xc1c000003535c421 */ /* 0x002fe20000000000 */
[----:B------:R-:W1:Y:S03]  /*27e0*/  MUFU.EX2 R57, R2 ;  /* 0x0000000200397308 */ /* 0x000e660000000800 */
[----:B------:R-:W-:Y:S01]  /*27f0*/  FMUL R53, R30, R53 ;  /* 0x000000351e357220 */ /* 0x000fe20000400000 */
[----:B------:R-:W-:-:S06]  /*2800*/  @!P2 FMUL R55, R55, 0.5 ;  /* 0x3f0000003737a820 */ /* 0x000fcc0000400000 */
[----:B------:R-:W3:Y:S01]  /*2810*/  MUFU.EX2 R55, R55 ;  /* 0x0000003700377308 */ /* 0x000ee20000000800 */
[----:B-1----:R-:W-:Y:S01]  /*2820*/  @!P6 FMUL R57, R57, R57 ;  /* 0x000000393939e220 */ /* 0x002fe20000400000 */
[----:B------:R-:W-:Y:S01]  /*2830*/  FSETP.GEU.AND P6, PT, |R48|, 1.175494350822287508e-38, PT ;  /* 0x008000003000780b */ /* 0x000fe20003fce200 */
[----:B0-----:R-:W-:Y:S02]  /*2840*/  FADD R52, R4, -R47 ;  /* 0x8000002f04347221 */ /* 0x001fe40000000000 */
[----:B-----5:R-:W-:-:S03]  /*2850*/  FMUL R2, R57, R20 ;  /* 0x0000001439027220 */ /* 0x020fc60000400000 */
[----:B------:R0:W1:Y:S01]  /*2860*/  MUFU.LG2 R57, R8 ;  /* 0x0000000800397308 */ /* 0x0000620000000c00 */
[----:B------:R-:W-:Y:S01]  /*2870*/  FMUL R52, |R52|, R39 ;  /* 0x0000002734347220 */ /* 0x000fe20000400200 */
[----:B------:R-:W-:Y:S01]  /*2880*/  FSEL R2, R2, -R2, P1 ;  /* 0x8000000202027208 */ /* 0x000fe20000800000 */
[----:B---3--:R-:W-:Y:S01]  /*2890*/  @!P2 FMUL R55, R55, R55 ;  /* 0x000000373737a220 */ /* 0x008fe20000400000 */
[----:B------:R-:W-:Y:S01]  /*28a0*/  FSETP.GEU.AND P1, PT, |R50|, 1.175494350822287508e-38, PT ;  /* 0x008000003200780b */ /* 0x000fe20003f2e200 */
[----:B--2---:R-:W-:Y:S01]  /*28b0*/  FADD R61, R4, -R49 ;  /* 0x80000031043d7221 */ /* 0x004fe20000000000 */
[----:B------:R-:W-:Y:S01]  /*28c0*/  FSETP.GEU.AND P2, PT, |R52|, 1.175494350822287508e-38, PT ;  /* 0x008000003400780b */ /* 0x000fe20003f4e200 */
[----:B------:R-:W-:Y:S01]  /*28d0*/  @!P6 FMUL R48, R48, 16777216 ;  /* 0x4b8000003030e820 */ /* 0x000fe20000400000 */
[----:B0-----:R-:W-:Y:S01]  /*28e0*/  FMUL R8, R55, R18 ;  /* 0x0000001237087220 */ /* 0x001fe20000400000 */
[----:B------:R-:W-:Y:S01]  /*28f0*/  FMUL R54, |R61|, R0 ;  /* 0x000000003d367220 */ /* 0x000fe20000400200 */
[----:B------:R-:W-:Y:S01]  /*2900*/  FADD R55, RZ, R2 ;  /* 0x00000002ff377221 */ /* 0x000fe20000000000 */
[----:B------:R-:W0:Y:S03]  /*2910*/  MUFU.LG2 R59, R48 ;  /* 0x00000030003b7308 */ /* 0x000e260000000c00 */
[----:B------:R-:W-:Y:S01]  /*2920*/  FSETP.GEU.AND P4, PT, |R54|, 1.175494350822287508e-38, PT ;  /* 0x008000003600780b */ /* 0x000fe20003f8e200 */
[----:B-1----:R-:W-:-:S02]  /*2930*/  @!P5 FADD R57, R57, -24 ;  /* 0xc1c000003939d421 */ /* 0x002fc40000000000 */
[----:B------:R-:W-:Y:S01]  /*2940*/  @!P1 FMUL R50, R50, 16777216 ;  /* 0x4b80000032329820 */ /* 0x000fe20000400000 */
[----:B------:R-:W-:Y:S01]  /*2950*/  FSETP.GEU.AND P5, PT, R53, -126, PT ;  /* 0xc2fc00003500780b */ /* 0x000fe20003fae000 */
[----:B------:R-:W-:Y:S01]  /*2960*/  @!P2 FMUL R52, R52, 16777216 ;  /* 0x4b8000003434a820 */ /* 0x000fe20000400000 */
[----:B------:R-:W-:Y:S01]  /*2970*/  FMUL R6, R30, R57 ;  /* 0x000000391e067220 */ /* 0x000fe20000400000 */
[----:B------:R-:W1:Y:S06]  /*2980*/  MUFU.LG2 R61, R50 ;  /* 0x00000032003d7308 */ /* 0x000e6c0000000c00 */
[----:B------:R-:W-:Y:S01]  /*2990*/  @!P4 FMUL R54, R54, 16777216 ;  /* 0x4b8000003636c820 */ /* 0x000fe20000400000 */
[----:B0-----:R-:W-:Y:S01]  /*29a0*/  @!P6 FADD R59, R59, -24 ;  /* 0xc1c000003b3be421 */ /* 0x001fe20000000000 */
[----:B------:R-:W0:Y:S01]  /*29b0*/  MUFU.LG2 R52, R52 ;  /* 0x0000003400347308 */ /* 0x000e220000000c00 */
[----:B------:R-:W-:Y:S01]  /*29c0*/  FSETP.GT.AND P6, PT, R4, R51, PT ;  /* 0x000000330400720b */ /* 0x000fe20003fc4000 */
[----:B------:R-:W-:Y:S01]  /*29d0*/  @!P5 FMUL R53, R53, 0.5 ;  /* 0x3f0000003535d820 */ /* 0x000fe20000400000 */
[----:B------:R-:W-:-:S02]  /*29e0*/  FMUL R51, R30, R59 ;  /* 0x0000003b1e337220 */ /* 0x000fc40000400000 */
[----:B------:R-:W-:-:S03]  /*29f0*/  FSEL R8, R8, -R8, P6 ;  /* 0x8000000808087208 */ /* 0x000fc60003000000 */
[----:B------:R-:W2:Y:S01]  /*2a00*/  MUFU.LG2 R54, R54 ;  /* 0x0000003600367308 */ /* 0x000ea20000000c00 */
[----:B-1----:R-:W-:Y:S01]  /*2a10*/  @!P1 FADD R61, R61, -24 ;  /* 0xc1c000003d3d9421 */ /* 0x002fe20000000000 */
[----:B------:R-:W-:Y:S01]  /*2a20*/  FSETP.GEU.AND P1, PT, R6, -126, PT ;  /* 0xc2fc00000600780b */ /* 0x000fe20003f2e000 */
[----:B------:R-:W-:Y:S01]  /*2a30*/  FADD R8, R55, R8 ;  /* 0x0000000837087221 */ /* 0x000fe20000000000 */
[----:B------:R-:W-:Y:S01]  /*2a40*/  FSETP.GEU.AND P6, PT, R51, -126, PT ;  /* 0xc2fc00003300780b */ /* 0x000fe20003fce000 */
[----:B------:R-:W-:-:S03]  /*2a50*/  FMUL R61, R30, R61 ;  /* 0x0000003d1e3d7220 */ /* 0x000fc60000400000 */
[----:B------:R-:W1:Y:S01]  /*2a60*/  MUFU.EX2 R57, R53 ;  /* 0x0000003500397308 */ /* 0x000e620000000800 */
[----:B0-----:R-:W-:Y:S01]  /*2a70*/  @!P2 FADD R52, R52, -24 ;  /* 0xc1c000003434a421 */ /* 0x001fe20000000000 */
[----:B------:R-:W-:-:S03]  /*2a80*/  FSETP.GEU.AND P2, PT, R61, -126, PT ;  /* 0xc2fc00003d00780b */ /* 0x000fc60003f4e000 */
[----:B------:R-:W-:Y:S02]  /*2a90*/  FMUL R52, R30, R52 ;  /* 0x000000341e347220 */ /* 0x000fe40000400000 */
[----:B------:R-:W-:Y:S01]  /*2aa0*/  @!P1 FMUL R6, R6, 0.5 ;  /* 0x3f00000006069820 */ /* 0x000fe20000400000 */
[----:B--2---:R-:W-:Y:S02]  /*2ab0*/  @!P4 FADD R54, R54, -24 ;  /* 0xc1c000003636c421 */ /* 0x004fe40000000000 */
[----:B------:R-:W-:Y:S01]  /*2ac0*/  FSETP.GEU.AND P4, PT, R52, -126, PT ;  /* 0xc2fc00003400780b */ /* 0x000fe20003f8e000 */
[----:B------:R-:W0:Y:S01]  /*2ad0*/  MUFU.EX2 R59, R6 ;  /* 0x00000006003b7308 */ /* 0x000e220000000800 */
[----:B------:R-:W-:Y:S01]  /*2ae0*/  @!P6 FMUL R51, R51, 0.5 ;  /* 0x3f0000003333e820 */ /* 0x000fe20000400000 */
[----:B------:R-:W-:Y:S02]  /*2af0*/  FMUL R54, R30, R54 ;  /* 0x000000361e367220 */ /* 0x000fe40000400000 */
[----:B------:R-:W-:Y:S01]  /*2b00*/  @!P2 FMUL R61, R61, 0.5 ;  /* 0x3f0000003d3da820 */ /* 0x000fe20000400000 */
[----:B-1----:R-:W-:-:S02]  /*2b10*/  @!P5 FMUL R57, R57, R57 ;  /* 0x000000393939d220 */ /* 0x002fc40000400000 */
[----:B------:R-:W-:Y:S01]  /*2b20*/  FSETP.GEU.AND P5, PT, R54, -126, PT ;  /* 0xc2fc00003600780b */ /* 0x000fe20003fae000 */
[----:B------:R-:W1:Y:S01]  /*2b30*/  MUFU.EX2 R51, R51 ;  /* 0x0000003300337308 */ /* 0x000e620000000800 */
[----:B------:R-:W-:-:S03]  /*2b40*/  FMUL R57, R57, R16 ;  /* 0x0000001039397220 */ /* 0x000fc60000400000 */
[----:B------:R-:W-:-:S04]  /*2b50*/  @!P4 FMUL R52, R52, 0.5 ;  /* 0x3f0000003434c820 */ /* 0x000fc80000400000 */
[----:B------:R-:W2:Y:S01]  /*2b60*/  MUFU.EX2 R53, R61 ;  /* 0x0000003d00357308 */ /* 0x000ea20000000800 */
[----:B0-----:R-:W-:Y:S01]  /*2b70*/  @!P1 FMUL R59, R59, R59 ;  /* 0x0000003b3b3b9220 */ /* 0x001fe20000400000 */
[----:B------:R-:W-:Y:S02]  /*2b80*/  FSETP.GT.AND P1, PT, R4, R3, PT ;  /* 0x000000030400720b */ /* 0x000fe40003f24000 */
[----:B------:R-:W-:Y:S01]  /*2b90*/  @!P5 FMUL R54, R54, 0.5 ;  /* 0x3f0000003636d820 */ /* 0x000fe20000400000 */
[----:B------:R-:W-:Y:S01]  /*2ba0*/  FMUL R59, R59, R14 ;  /* 0x0000000e3b3b7220 */ /* 0x000fe20000400000 */
[----:B------:R-:W-:Y:S02]  /*2bb0*/  FSEL R57, R57, -R57, P1 ;  /* 0x8000003939397208 */ /* 0x000fe40000800000 */
[----:B------:R-:W0:Y:S01]  /*2bc0*/  MUFU.EX2 R6, R52 ;  /* 0x0000003400067308 */ /* 0x000e220000000800 */
[----:B------:R-:W-:Y:S01]  /*2bd0*/  FSETP.GT.AND P1, PT, R4, R5, PT ;  /* 0x000000050400720b */ /* 0x000fe20003f24000 */
[----:B-1----:R-:W-:Y:S01]  /*2be0*/  @!P6 FMUL R51, R51, R51 ;  /* 0x000000333333e220 */ /* 0x002fe20000400000 */
[----:B------:R-:W-:-:S02]  /*2bf0*/  FADD R8, R8, R57 ;  /* 0x0000003908087221 */ /* 0x000fc40000000000 */
[----:B------:R-:W-:Y:S01]  /*2c00*/  FSEL R59, R59, -R59, P1 ;  /* 0x8000003b3b3b7208 */ /* 0x000fe20000800000 */
[----:B------:R-:W-:Y:S01]  /*2c10*/  FMUL R51, R51, R12 ;  /* 0x0000000c33337220 */ /* 0x000fe20000400000 */
[C---:B------:R-:W-:Y:S01]  /*2c20*/  FSETP.GT.AND P1, PT, R4.reuse, R7, PT ;  /* 0x000000070400720b */ /* 0x040fe20003f24000 */
[----:B------:R-:W1:Y:S01]  /*2c30*/  MUFU.EX2 R3, R54 ;  /* 0x0000003600037308 */ /* 0x000e620000000800 */
[----:B--2---:R-:W-:Y:S01]  /*2c40*/  @!P2 FMUL R53, R53, R53 ;  /* 0x000000353535a220 */ /* 0x004fe20000400000 */
[----:B------:R-:W-:Y:S01]  /*2c50*/  FSETP.GT.AND P2, PT, R4, R9, PT ;  /* 0x000000090400720b */ /* 0x000fe20003f44000 */
[----:B------:R-:W-:Y:S01]  /*2c60*/  FADD R8, R8, R59 ;  /* 0x0000003b08087221 */ /* 0x000fe20000000000 */
[----:B------:R-:W-:Y:S01]  /*2c70*/  FSEL R51, R51, -R51, P1 ;  /* 0x8000003333337208 */ /* 0x000fe20000800000 */
[----:B------:R-:W-:Y:S01]  /*2c80*/  FMUL R53, R53, R10 ;  /* 0x0000000a35357220 */ /* 0x000fe20000400000 */
[----:B------:R-:W-:Y:S01]  /*2c90*/  FSETP.GT.AND P1, PT, R4, R47, PT ;  /* 0x0000002f0400720b */ /* 0x000fe20003f24000 */
[----:B0-----:R-:W-:-:S03]  /*2ca0*/  @!P4 FMUL R6, R6, R6 ;  /* 0x000000060606c220 */ /* 0x001fc60000400000 */
[----:B------:R-:W-:Y:S01]  /*2cb0*/  FSEL R53, R53, -R53, P2 ;  /* 0x8000003535357208 */ /* 0x000fe20001000000 */
[----:B------:R-:W-:Y:S01]  /*2cc0*/  FADD R8, R8, R51 ;  /* 0x0000003308087221 */ /* 0x000fe20000000000 */
[----:B------:R-:W-:Y:S01]  /*2cd0*/  FSETP.GT.AND P2, PT, R4, R49, PT ;  /* 0x000000310400720b */ /* 0x000fe20003f44000 */
[----:B------:R-:W-:Y:S02]  /*2ce0*/  FMUL R6, R6, R33 ;  /* 0x0000002106067220 */ /* 0x000fe40000400000 */
[----:B------:R-:W-:Y:S01]  /*2cf0*/  FADD R8, R8, R53 ;  /* 0x0000003508087221 */ /* 0x000fe20000000000 */
[----:B-1----:R-:W-:-:S04]  /*2d00*/  @!P5 FMUL R3, R3, R3 ;  /* 0x000000030303d220 */ /* 0x002fc80000400000 */
[----:B------:R-:W-:Y:S01]  /*2d10*/  FMUL R2, R3, R40 ;  /* 0x0000002803027220 */ /* 0x000fe20000400000 */
[----:B------:R-:W-:Y:S02]  /*2d20*/  FSEL R3, R6, -R6, P1 ;  /* 0x8000000606037208 */ /* 0x000fe40000800000 */
[----:B------:R-:W-:Y:S02]  /*2d30*/  ISETP.NE.AND P1, PT, R38, RZ, PT ;  /* 0x000000ff2600720c */ /* 0x000fe40003f25270 */
[----:B------:R-:W-:Y:S01]  /*2d40*/  FSEL R2, R2, -R2, P2 ;  /* 0x8000000202027208 */ /* 0x000fe20001000000 */
[----:B------:R-:W-:Y:S01]  /*2d50*/  FADD R3, R8, R3 ;  /* 0x0000000308037221 */ /* 0x000fe20000000000 */
[----:B------:R-:W-:-:S03]  /*2d60*/  ISETP.NE.AND P2, PT, R38, 0x20, PT ;  /* 0x000000202600780c */ /* 0x000fc60003f45270 */
        /* <DEDUP_REMOVED lines=18> */
[----:B------:R-:W-:Y:S08]  /*2e90*/  BAR.SYNC.DEFER_BLOCKING 0x0 ;  /* 0x0000000000007b1d */ /* 0x000ff00000010000 */
[----:B------:R-:W0:Y:S01]  /*2ea0*/  LDC.64 R2, c[0x0][0x3b0] ;  /* 0x0000ec00ff027b82 */ /* 0x000e220000000a00 */
[----:B------:R-:W1:Y:S01]  /*2eb0*/  LDS R5, [R31+UR6] ;  /* 0x000000061f057984 */ /* 0x000e620008000800 */
[----:B0-----:R-:W-:-:S05]  /*2ec0*/  IMAD.WIDE R2, R22, 0x4, R2 ;  /* 0x0000000416027825 */ /* 0x001fca00078e0202 */
[----:B-1----:R0:W-:Y:S01]  /*2ed0*/  REDG.E.ADD.F32.FTZ.RN.STRONG.GPU desc[UR10][R2.64], R5 ;  /* 0x00000005020079a6 */ /* 0x0021e2000c12f30a */
[----:B------:R-:W-:Y:S05]  /*2ee0*/  @!P3 BRA `(.L_x_646) ;  /* 0xffffffd000c4b947 */ /* 0x000fea000383ffff */
[----:B------:R-:W-:Y:S05]  /*2ef0*/  EXIT ;  /* 0x000000000000794d */ /* 0x000fea0003800000 */
        .weak           $__internal_16_$__cuda_sm20_rcp_rn_f32_slowpath
        .type           $__internal_16_$__cuda_sm20_rcp_rn_f32_slowpath,@function
        .size           $__internal_16_$__cuda_sm20_rcp_rn_f32_slowpath,(.L_x_3843 - $__internal_16_$__cuda_sm20_rcp_rn_f32_slowpath)
$__internal_16_$__cuda_sm20_rcp_rn_f32_slowpath:
        /* <DEDUP_REMOVED lines=15> */
.L_x_648:
        /* <DEDUP_REMOVED lines=33> */
.L_x_650:
[----:B------:R0:W1:Y:S02]  /*3200*/  MUFU.RCP R3, R2 ;  /* 0x0000000200037308 */ /* 0x0000640000001000 */
.L_x_649:
[----:B------:R-:W-:Y:S05]  /*3210*/  BSYNC.RECONVERGENT B0 ;  /* 0x0000000000007941 */ /* 0x000fea0003800200 */
.L_x_647:
[----:B-1----:R-:W-:Y:S01]  /*3220*/  MOV R0, R3 ;  /* 0x0000000300007202 */ /* 0x002fe20000000f00 */
[----:B------:R-:W-:Y:S02]  /*3230*/  HFMA2 R3, -RZ, RZ, 0, 0 ;  /* 0x00000000ff037431 */ /* 0x000fe400000001ff */
[----:B0-----:R-:W-:-:S04]  /*3240*/  IMAD.MOV.U32 R2, RZ, RZ, R4 ;  /* 0x000000ffff027224 */ /* 0x001fc800078e0004 */
[----:B------:R-:W-:Y:S05]  /*3250*/  RET.REL.NODEC R2 `(_Z32norm_dist_backward_weight_kernelILi64ELi64EEvPKfS1_S1_S1_iiiiPff) ;  /* 0xffffffcc02687950 */ /* 0x000fea0003c3ffff */
.L_x_651:
        /* <DEDUP_REMOVED lines=10> */
.L_x_3843:


//--------------------- .text._Z32norm_dist_backward_weight_kernelILi64ELi32EEvPKfS1_S1_S1_iiiiPff --------------------------
	.section	.text._Z32norm_dist_backward_weight_kernelILi64ELi32EEvPKfS1_S1_S1_iiiiPff,"ax",@progbits
	.align	128
        .global         _Z32norm_dist_backward_weight_kernelILi64ELi32EEvPKfS1_S1_S1_iiiiPff
        .type           _Z32norm_dist_backward_weight_kernelILi64ELi32EEvPKfS1_S1_S1_iiiiPff,@function
        .size           _Z32norm_dist_backward_weight_kernelILi64ELi32EEvPKfS1_S1_S1_iiiiPff,(.L_x_3844 - _Z32norm_dist_backward_weight_kernelILi64ELi32EEvPKfS1_S1_S1_iiiiPff)
        .other          _Z32norm_dist_backward_weight_kernelILi64ELi32EEvPKfS1_S1_S1_iiiiPff,@"STO_CUDA_ENTRY STV_DEFAULT"
_Z32norm_dist_backward_weight_kernelILi64ELi32EEvPKfS1_S1_S1_iiiiPff:
.text._Z32norm_dist_backward_weight_kernelILi64ELi32EEvPKfS1_S1_S1_iiiiPff:
        /* <DEDUP_REMOVED lines=32> */
.L_x_685:
        /* <DEDUP_REMOVED lines=61> */
[----:B-----5:R-:W-:Y:S05]  /*05d0*/  CALL.REL.NOINC `($__internal_17_$__cuda_sm20_rcp_rn_f32_slowpath) ;  /* 0x0000002800487944 */ /* 0x020fea0003c00000 */
[----:B------:R-:W-:Y:S01]  /*05e0*/  IMAD.MOV.U32 R21, RZ, RZ, R0 ;  /* 0x000000ffff157224 */ /* 0x000fe200078e0000 */
[----:B------:R-:W-:Y:S06]  /*05f0*/  BRA `(.L_x_655) ;  /* 0x0000000000107947 */ /* 0x000fec0003800000 */
.L_x_654:
[----:B------:R-:W0:Y:S02]  /*0600*/  MUFU.RCP R21, R2 ;  /* 0x0000000200157308 */ /* 0x000e240000001000 */
[----:B0-----:R-:W-:-:S04]  /*0610*/  FFMA R0, R2, R21, -1 ;  /* 0xbf80000002007423 */ /* 0x001fc80000000015 */
[----:B------:R-:W-:-:S04]  /*0620*/  FADD.FTZ R0, -R0, -RZ ;  /* 0x800000ff00007221 */ /* 0x000fc80000010100 */
[----:B------:R-:W-:-:S07]  /*0630*/  FFMA R21, R21, R0, R21 ;  /* 0x0000000015157223 */ /* 0x000fce0000000015 */
.L_x_655:
[----:B------:R-:W-:Y:S05]  /*0640*/  BSYNC.RECONVERGENT B2 ;  /* 0x0000000000027941 */ /* 0x000fea0003800200 */
.L_x_653:
[----:B------:R-:W-:Y:S05]  /*0650*/  BSYNC.RECONVERGENT B1 ;  /* 0x0000000000017941 */ /* 0x000fea0003800200 */
.L_x_652:
        /* <DEDUP_REMOVED lines=52> */
[----:B-----5:R-:W-:Y:S05]  /*09a0*/  CALL.REL.NOINC `($__internal_17_$__cuda_sm20_rcp_rn_f32_slowpath) ;  /* 0x0000002400547944 */ /* 0x020fea0003c00000 */
[----:B------:R-:W-:Y:S01]  /*09b0*/  IMAD.MOV.U32 R19, RZ, RZ, R0 ;  /* 0x000000ffff137224 */ /* 0x000fe200078e0000 */
[----:B------:R-:W-:Y:S06]  /*09c0*/  BRA `(.L_x_659) ;  /* 0x0000000000107947 */ /* 0x000fec0003800000 */
.L_x_658:
[----:B------:R-:W0:Y:S02]  /*09d0*/  MUFU.RCP R19, R2 ;  /* 0x0000000200137308 */ /* 0x000e240000001000 */
[----:B0-----:R-:W-:-:S04]  /*09e0*/  FFMA R0, R2, R19, -1 ;  /* 0xbf80000002007423 */ /* 0x001fc80000000013 */
[----:B------:R-:W-:-:S04]  /*09f0*/  FADD.FTZ R0, -R0, -RZ ;  /* 0x800000ff00007221 */ /* 0x000fc80000010100 */
[----:B------:R-:W-:-:S07]  /*0a00*/  FFMA R19, R19, R0, R19 ;  /* 0x0000000013137223 */ /* 0x000fce0000000013 */
.L_x_659:
[----:B------:R-:W-:Y:S05]  /*0a10*/  BSYNC.RECONVERGENT B2 ;  /* 0x0000000000027941 */ /* 0x000fea0003800200 */
.L_x_657:
[----:B------:R-:W-:Y:S05]  /*0a20*/  BSYNC.RECONVERGENT B1 ;  /* 0x0000000000017941 */ /* 0x000fea0003800200 */
.L_x_656:
        /* <DEDUP_REMOVED lines=56> */
.L_x_662:
[----:B------:R-:W0:Y:S02]  /*0db0*/  MUFU.RCP R17, R2 ;  /* 0x0000000200117308 */ /* 0x000e240000001000 */
[----:B0-----:R-:W-:-:S04]  /*0dc0*/  FFMA R0, R2, R17, -1 ;  /* 0xbf80000002007423 */ /* 0x001fc80000000011 */
[----:B------:R-:W-:-:S04]  /*0dd0*/  FADD.FTZ R0, -R0, -RZ ;  /* 0x800000ff00007221 */ /* 0x000fc80000010100 */
[----:B------:R-:W-:-:S07]  /*0de0*/  FFMA R17, R17, R0, R17 ;  /* 0x0000000011117223 */ /* 0x000fce0000000011 */
.L_x_663:
[----:B------:R-:W-:Y:S05]  /*0df0*/  BSYNC.RECONVERGENT B2 ;  /* 0x0000000000027941 */ /* 0x000fea0003800200 */
.L_x_661:
[----:B------:R-:W-:Y:S05]  /*0e00*/  BSYNC.RECONVERGENT B1 ;  /* 0x0000000000017941 */ /* 0x000fea0003800200 */
.L_x_660:
        /* <DEDUP_REMOVED lines=56> */
.L_x_666:
[----:B------:R-:W0:Y:S02]  /*1190*/  MUFU.RCP R15, R2 ;  /* 0x00000002000f7308 */ /* 0x000e240000001000 */
[----:B0-----:R-:W-:-:S04]  /*11a0*/  FFMA R0, R2, R15, -1 ;  /* 0xbf80000002007423 */ /* 0x001fc8000000000f */
[----:B------:R-:W-:-:S04]  /*11b0*/  FADD.FTZ R0, -R0, -RZ ;  /* 0x800000ff00007221 */ /* 0x000fc80000010100 */
[----:B------:R-:W-:-:S07]  /*11c0*/  FFMA R15, R15, R0, R15 ;  /* 0x000000000f0f7223 */ /* 0x000fce000000000f */
.L_x_667:
[----:B------:R-:W-:Y:S05]  /*11d0*/  BSYNC.RECONVERGENT B2 ;  /* 0x0000000000027941 */ /* 0x000fea0003800200 */
.L_x_665:
[----:B------:R-:W-:Y:S05]  /*11e0*/  BSYNC.RECONVERGENT B1 ;  /* 0x0000000000017941 */ /* 0x000fea0003800200 */
.L_x_664:
        /* <DEDUP_REMOVED lines=56> */
.L_x_670:
[----:B------:R-:W0:Y:S02]  /*1570*/  MUFU.RCP R13, R2 ;  /* 0x00000002000d7308 */ /* 0x000e240000001000 */
[----:B0-----:R-:W-:-:S04]  /*1580*/  FFMA R0, R2, R13, -1 ;  /* 0xbf80000002007423 */ /* 0x001fc8000000000d */
[----:B------:R-:W-:-:S04]  /*1590*/  FADD.FTZ R0, -R0, -RZ ;  /* 0x800000ff00007221 */ /* 0x000fc80000010100 */
[----:B------:R-:W-:-:S07]  /*15a0*/  FFMA R13, R13, R0, R13 ;  /* 0x000000000d0d7223 */ /* 0x000fce000000000d */
.L_x_671:
[----:B------:R-:W-:Y:S05]  /*15b0*/  BSYNC.RECONVERGENT B2 ;  /* 0x0000000000027941 */ /* 0x000fea0003800200 */
.L_x_669:
[----:B------:R-:W-:Y:S05]  /*15c0*/  BSYNC.RECONVERGENT B1 ;  /* 0x0000000000017941 */ /* 0x000fea0003800200 */
.L_x_668:
        /* <DEDUP_REMOVED lines=52> */
[----:B-----5:R-:W-:Y:S05]  /*1910*/  CALL.REL.NOINC `($__internal_17_$__cuda_sm20_rcp_rn_f32_slowpath) ;  /* 0x0000001400787944 */ /* 0x020fea0003c00000 */
[----:B------:R-:W-:Y:S01]  /*1920*/  IMAD.MOV.U32 R11, RZ, RZ, R0 ;  /* 0x000000ffff0b7224 */ /* 0x000fe200078e0000 */
[----:B------:R-:W-:Y:S06]  /*1930*/  BRA `(.L_x_675) ;  /* 0x0000000000107947 */ /* 0x000fec0003800000 */
.L_x_674:
[----:B------:R-:W0:Y:S02]  /*1940*/  MUFU.RCP R11, R2 ;  /* 0x00000002000b7308 */ /* 0x000e240000001000 */
[----:B0-----:R-:W-:-:S04]  /*1950*/  FFMA R0, R2, R11, -1 ;  /* 0xbf80000002007423 */ /* 0x001fc8000000000b */
[----:B------:R-:W-:-:S04]  /*1960*/  FADD.FTZ R0, -R0, -RZ ;  /* 0x800000ff00007221 */ /* 0x000fc80000010100 */
[----:B------:R-:W-:-:S07]  /*1970*/  FFMA R11, R11, R0, R11 ;  /* 0x000000000b0b7223 */ /* 0x000fce000000000b */
.L_x_675:
[----:B------:R-:W-:Y:S05]  /*1980*/  BSYNC.RECONVERGENT B2 ;  /* 0x0000000000027941 */ /* 0x000fea0003800200 */
.L_x_673:
[----:B------:R-:W-:Y:S05]  /*1990*/  BSYNC.RECONVERGENT B1 ;  /* 0x0000000000017941 */ /* 0x000fea0003800200 */
.L_x_672:
        /* <DEDUP_REMOVED lines=54> */
[----:B-----5:R-:W-:Y:S05]  /*1d00*/  CALL.REL.NOINC `($__internal_17_$__cuda_sm20_rcp_rn_f32_slowpath) ;  /* 0x00000010007c7944 */ /* 0x020fea0003c00000 */
[----:B------:R-:W-:Y:S01]  /*1d10*/  IMAD.MOV.U32 R39, RZ, RZ, R0 ;  /* 0x000000ffff277224 */ /* 0x000fe200078e0000 */
[----:B------:R-:W-:Y:S06]  /*1d20*/  BRA `(.L_x_679) ;  /* 0x0000000000107947 */ /* 0x000fec0003800000 */
.L_x_678:
[----:B------:R-:W0:Y:S02]  /*1d30*/  MUFU.RCP R39, R4 ;  /* 0x0000000400277308 */ /* 0x000e240000001000 */
[----:B0-----:R-:W-:-:S04]  /*1d40*/  FFMA R0, R4, R39, -1 ;  /* 0xbf80000004007423 */ /* 0x001fc80000000027 */
[----:B------:R-:W-:-:S04]  /*1d50*/  FADD.FTZ R0, -R0, -RZ ;  /* 0x800000ff00007221 */ /* 0x000fc80000010100 */
[----:B------:R-:W-:-:S07]  /*1d60*/  FFMA R39, R39, R0, R39 ;  /* 0x0000000027277223 */ /* 0x000fce0000000027 */
.L_x_679:
[----:B------:R-:W-:Y:S05]  /*1d70*/  BSYNC.RECONVERGENT B2 ;  /* 0x0000000000027941 */ /* 0x000fea0003800200 */
.L_x_677:
[----:B------:R-:W-:Y:S05]  /*1d80*/  BSYNC.RECONVERGENT B1 ;  /* 0x0000000000017941 */ /* 0x000fea0003800200 */
.L_x_676:
        /* <DEDUP_REMOVED lines=55> */
[----:B------:R-:W-:Y:S05]  /*2100*/  BRA `(.L_x_683) ;  /* 0x0000000000107947 */ /* 0x000fea0003800000 */
.L_x_682:
[----:B------:R-:W0:Y:S02]  /*2110*/  MUFU.RCP R0, R5 ;  /* 0x0000000500007308 */ /* 0x000e240000001000 */
[----:B0-----:R-:W-:-:S04]  /*2120*/  FFMA R2, R5, R0, -1 ;  /* 0xbf80000005027423 */ /* 0x001fc80000000000 */
[----:B------:R-:W-:-:S04]  /*2130*/  FADD.FTZ R3, -R2, -RZ ;  /* 0x800000ff02037221 */ /* 0x000fc80000010100 */
[----:B------:R-:W-:-:S07]  /*2140*/  FFMA R0, R0, R3, R0 ;  /* 0x0000000300007223 */ /* 0x000fce0000000000 */
.L_x_683:
[----:B------:R-:W-:Y:S05]  /*2150*/  BSYNC.RECONVERGENT B2 ;  /* 0x0000000000027941 */ /* 0x000fea0003800200 */
.L_x_681:
[----:B------:R-:W-:Y:S05]  /*2160*/  BSYNC.RECONVERGENT B1 ;  /* 0x0000000000017941 */ /* 0x000fea0003800200 */
.L_x_680:
        /* <DEDUP_REMOVED lines=40> */
.L_x_684:
[----:B------:R-:W-:Y:S01]  /*23f0*/  ISETP.GE.AND P1, PT, R41, UR9, PT ;  /* 0x0000000929007c0c */ /* 0x000fe2000bf26270 */
[----:B------:R-:W0:Y:S01]  /*2400*/  @!P0 LDC.64 R4, c[0x0][0x3a8] ;  /* 0x0000ea00ff048b82 */ /* 0x000e220000000a00 */
[----:B------:R-:W-:Y:S01]  /*2410*/  ULEA UR7, UR12, UR4, 0x6 ;  /* 0x000000040c077291 */ /* 0x000fe2000f8e30ff */
        /* <DEDUP_REMOVED lines=174> */
        .weak           $__internal_17_$__cuda_sm20_rcp_rn_f32_slowpath
        .type           $__internal_17_$__cuda_sm20_rcp_rn_f32_slowpath,@function
        .size           $__internal_17_$__cuda_sm20_rcp_rn_f32_slowpath,(.L_x_3844 - $__internal_17_$__cuda_sm20_rcp_rn_f32_slowpath)
$__internal_17_$__cuda_sm20_rcp_rn_f32_slowpath:
        /* <DEDUP_REMOVED lines=15> */
.L_x_687:
        /* <DEDUP_REMOVED lines=33> */
.L_x_689:
[----:B------:R0:W1:Y:S02]  /*3200*/  MUFU.RCP R3, R2 ;  /* 0x0000000200037308 */ /* 0x0000640000001000 */
.L_x_688:
[----:B------:R-:W-:Y:S05]  /*3210*/  BSYNC.RECONVERGENT B0 ;  /* 0x0000000000007941 */ /* 0x000fea0003800200 */
.L_x_686:
[----:B-1----:R-:W-:Y:S01]  /*3220*/  MOV R0, R3 ;  /* 0x0000000300007202 */ /* 0x002fe20000000f00 */
[----:B------:R-:W-:Y:S02]  /*3230*/  HFMA2 R3, -RZ, RZ, 0, 0 ;  /* 0x00000000ff037431 */ /* 0x000fe400000001ff */
[----:B0-----:R-:W-:-:S04]  /*3240*/  IMAD.MOV.U32 R2, RZ, RZ, R4 ;  /* 0x000000ffff027224 */ /* 0x001fc800078e0004 */
[----:B------:R-:W-:Y:S05]  /*3250*/  RET.REL.NODEC R2 `(_Z32norm_dist_backward_weight_kernelILi64ELi32EEvPKfS1_S1_S1_iiiiPff) ;  /* 0xffffffcc02687950 */ /* 0x000fea0003c3ffff */
.L_x_690:
        /* <DEDUP_REMOVED lines=10> */
.L_x_3844:


//--------------------- .text._Z32norm_dist_backward_weight_kernelILi32ELi64EEvPKfS1_S1_S1_iiiiPff --------------------------
	.section	.text._Z32norm_dist_backward_weight_kernelILi32ELi64EEvPKfS1_S1_S1_iiiiPff,"ax",@progbits
	.align	128
        .global         _Z32norm_dist_backward_weight_kernelILi32ELi64EEvPKfS1_S1_S1_iiiiPff
        .type           _Z32norm_dist_backward_weight_kernelILi32ELi64EEvPKfS1_S1_S1_iiiiPff,@function
        .size           _Z32norm_dist_backward_weight_kernelILi32ELi64EEvPKfS1_S1_S1_iiiiPff,(.L_x_3845 - _Z32norm_dist_backward_weight_kernelILi32ELi64EEvPKfS1_S1_S1_iiiiPff)
        .other          _Z32norm_dist_backward_weight_kernelILi32ELi64EEvPKfS1_S1_S1_iiiiPff,@"STO_CUDA_ENTRY STV_DEFAULT"
_Z32norm_dist_backward_weight_kernelILi32ELi64EEvPKfS1_S1_S1_iiiiPff:
.text._Z32norm_dist_backward_weight_kernelILi32ELi64EEvPKfS1_S1_S1_iiiiPff:
[----:B------:R-:W-:Y:S01]  /*0000*/  LDC R1, c[0x0][0x37c] ;  /* 0x0000df00ff017b82 */ /* 0x000fe20000000800 */
[----:B------:R-:W0:Y:S07]  /*0010*/  S2R R7, SR_CTAID.Y ;  /* 0x0000000000077919 */ /* 0x000e2e0000002600 */
[----:B------:R-:W1:Y:S01]  /*0020*/  S2UR UR12, SR_CTAID.X ;  /* 0x00000000000c79c3 */ /* 0x000e620000002500 */
[----:B------:R-:W-:Y:S01]  /*0030*/  UMOV UR4, 0x400 ;  /* 0x0000040000047882 */ /* 0x000fe20000000000 */
[----:B------:R-:W-:Y:S01]  /*0040*/  IMAD.MOV.U32 R2, RZ, RZ, RZ ;  /* 0x000000ffff027224 */ /* 0x000fe200078e00ff */
[----:B------:R-:W2:Y:S01]  /*0050*/  S2R R0, SR_TID.X ;  /* 0x0000000000007919 */ /* 0x000ea20000002100 */
[----:B------:R-:W-:-:S02]  /*0060*/  UIADD3 UR6, UPT, UPT, UR4, 0x200, URZ ;  /* 0x0000020004067890 */ /* 0x000fc4000fffe0ff */
[----:B------:R-:W-:Y:S02]  /*0070*/  UIADD3 UR5, UPT, UPT, UR4, 0x400, URZ ;  /* 0x0000040004057890 */ /* 0x000fe4000fffe0ff */
[----:B------:R-:W3:Y:S01]  /*0080*/  S2UR UR7, SR_CgaCtaId ;  /* 0x00000000000779c3 */ /* 0x000ee20000008800 */
[----:B------:R-:W4:Y:S07]  /*0090*/  LDCU.64 UR10, c[0x0][0x358] ;  /* 0x00006b00ff0a77ac */ /* 0x000f2e0008000a00 */
[----:B------:R-:W5:Y:S01]  /*00a0*/  LDC R5, c[0x0][0x3b8] ;  /* 0x0000ee00ff057b82 */ /* 0x000f620000000800 */
[----:B-1----:R-:W-:-:S02]  /*00b0*/  USHF.L.U32 UR9, UR12, 0x6, URZ ;  /* 0x000000060c097899 */ /* 0x002fc400080006ff */
[----:B------:R-:W-:Y:S01]  /*00c0*/  USHF.L.U32 UR8, UR12, 0xb, URZ ;  /* 0x0000000b0c087899 */ /* 0x000fe200080006ff */
[----:B0-----:R-:W-:Y:S01]  /*00d0*/  IMAD.SHL.U32 R7, R7, 0x200, RZ ;  /* 0x0000020007077824 */ /* 0x001fe200078e00ff */
[----:B---3--:R-:W-:Y:S02]  /*00e0*/  ULEA UR4, UR7, UR4, 0x18 ;  /* 0x0000000407047291 */ /* 0x008fe4000f8ec0ff */
[----:B------:R-:W-:Y:S01]  /*00f0*/  ULEA UR6, UR7, UR6, 0x18 ;  /* 0x0000000607067291 */ /* 0x000fe2000f8ec0ff */
[--C-:B--2---:R-:W-:Y:S01]  /*0100*/  SHF.R.U32.HI R12, RZ, 0x6, R0.reuse ;  /* 0x00000006ff0c7819 */ /* 0x104fe20000011600 */
[----:B------:R-:W-:Y:S01]  /*0110*/  ULEA UR5, UR7, UR5, 0x18 ;  /* 0x0000000507057291 */ /* 0x000fe2000f8ec0ff */
[----:B------:R-:W-:Y:S02]  /*0120*/  SHF.L.U32 R4, R0, 0x2, RZ ;  /* 0x0000000200047819 */ /* 0x000fe400000006ff */
[----:B------:R-:W-:Y:S01]  /*0130*/  LOP3.LUT R6, R7, 0x3f, R0, 0xf8, !PT ;  /* 0x0000003f07067812 */ /* 0x000fe200078ef800 */
[----:B-----5:R-:W-:Y:S01]  /*0140*/  FADD R5, R5, -1 ;  /* 0xbf80000005057421 */ /* 0x020fe20000000000 */
[----:B------:R-:W-:-:S02]  /*0150*/  LOP3.LUT R9, R12, UR9, RZ, 0xfc, !PT ;  /* 0x000000090c097c12 */ /* 0x000fc4000f8efcff */
[----:B------:R-:W-:Y:S02]  /*0160*/  LEA R8, R12, UR4, 0x7 ;  /* 0x000000040c087c11 */ /* 0x000fe4000f8e38ff */
[C---:B------:R-:W-:Y:S02]  /*0170*/  LOP3.LUT R3, R0.reuse, 0x3f, RZ, 0xc0, !PT ;  /* 0x0000003f00037812 */ /* 0x040fe400078ec0ff */
[----:B------:R-:W-:Y:S02]  /*0180*/  LOP3.LUT R7, R7, R0, RZ, 0xfc, !PT ;  /* 0x0000000007077212 */ /* 0x000fe400078efcff */
[----:B------:R-:W-:Y:S02]  /*0190*/  LOP3.LUT R11, R0, UR8, RZ, 0xfc, !PT ;  /* 0x00000008000b7c12 */ /* 0x000fe4000f8efcff */
[----:B------:R-:W-:Y:S02]  /*01a0*/  LOP3.LUT R10, R4, 0xfc, RZ, 0xc0, !PT ;  /* 0x000000fc040a7812 */ /* 0x000fe400078ec0ff */
[----:B------:R-:W-:-:S02]  /*01b0*/  LEA R12, R12, UR6, 0x7 ;  /* 0x000000060c0c7c11 */ /* 0x000fc4000f8e38ff */
[C---:B------:R-:W-:Y:S02]  /*01c0*/  LOP3.LUT R13, R6.reuse, 0x80, RZ, 0xfc, !PT ;  /* 0x00000080060d7812 */ /* 0x040fe400078efcff */
[C---:B------:R-:W-:Y:S02]  /*01d0*/  LOP3.LUT R14, R6.reuse, 0xc0, RZ, 0xfc, !PT ;  /* 0x000000c0060e7812 */ /* 0x040fe400078efcff */
[C---:B------:R-:W-:Y:S02]  /*01e0*/  LOP3.LUT R15, R6.reuse, 0x100, RZ, 0xfc, !PT ;  /* 0x00000100060f7812 */ /* 0x040fe400078efcff */
[C---:B------:R-:W-:Y:S02]  /*01f0*/  LOP3.LUT R16, R6.reuse, 0x140, RZ, 0xfc, !PT ;  /* 0x0000014006107812 */ /* 0x040fe400078efcff */
[C---:B------:R-:W-:Y:S02]  /*0200*/  LOP3.LUT R17, R6.reuse, 0x180, RZ, 0xfc, !PT ;  /* 0x0000018006117812 */ /* 0x040fe400078efcff */
[----:B----4-:R-:W-:-:S07]  /*0210*/  LOP3.LUT R18, R6, 0x1c0, RZ, 0xfc, !PT ;  /* 0x000001c006127812 */ /* 0x010fce00078efcff */
.L_x_726:
[----:B------:R-:W-:Y:S01]  /*0220*/  ISETP.GT.U32.AND P1, PT, R0, 0x7f, PT ;  /* 0x0000007f0000780c */ /* 0x000fe20003f24070 */
[----:B0-----:R-:W0:Y:S01]  /*0230*/  LDC R27, c[0x0][0x3ac] ;  /* 0x0000eb00ff1b7b82 */ /* 0x001e220000000800 */
[----:B------:R-:W1:Y:S11]  /*0240*/  LDCU UR4, c[0x0][0x3a0] ;  /* 0x00007400ff0477ac */ /* 0x000e760008000800 */
[----:B------:R-:W2:Y:S01]  /*0250*/  @!P1 LDC.64 R20, c[0x0][0x390] ;  /* 0x0000e400ff149b82 */ /* 0x000ea20000000a00 */
[----:B------:R-:W-:-:S04]  /*0260*/  @!P1 IMAD R19, R2, 0x20, R11 ;  /* 0x0000002002139824 */ /* 0x000fc800078e020b */
[----:B--2---:R-:W-:-:S06]  /*0270*/  @!P1 IMAD.WIDE R20, R19, 0x4, R20 ;  /* 0x0000000413149825 */ /* 0x004fcc00078e0214 */
[----:B------:R2:W3:Y:S01]  /*0280*/  @!P1 LDG.E.CONSTANT R21, desc[UR10][R20.64] ;  /* 0x0000000a14159981 */ /* 0x0004e2000c1e9900 */
[-C--:B0-----:R-:W-:Y:S01]  /*0290*/  IABS R25, R27.reuse ;  /* 0x0000001b00197213 */ /* 0x081fe20000000000 */
[----:B------:R-:W-:Y:S01]  /*02a0*/  BSSY.RECONVERGENT B1, `(.L_x_691) ;  /* 0x0000040000017945 */ /* 0x000fe20003800200 */
[----:B------:R-:W-:Y:S01]  /*02b0*/  LOP3.LUT R26, RZ, R27, RZ, 0x33, !PT ;  /* 0x0000001bff1a7212 */ /* 0x000fe200078e33ff */
[----:B------:R-:W-:Y:S01]  /*02c0*/  IMAD.IADD R32, R9, 0x1, R2 ;  /* 0x0000000109207824 */ /* 0x000fe200078e0202 */
[----:B------:R-:W0:Y:S01]  /*02d0*/  I2F.RP R19, R25 ;  /* 0x0000001900137306 */ /* 0x000e220000209400 */
[----:B--2---:R-:W2:Y:S07]  /*02e0*/  @!P1 S2R R20, SR_CgaCtaId ;  /* 0x0000000000149919 */ /* 0x004eae0000008800 */
[----:B0-----:R-:W0:Y:S02]  /*02f0*/  MUFU.RCP R19, R19 ;  /* 0x0000001300137308 */ /* 0x001e240000001000 */
[----:B0-----:R-:W-:-:S06]  /*0300*/  VIADD R22, R19, 0xffffffe ;  /* 0x0ffffffe13167836 */ /* 0x001fcc0000000000 */
[----:B------:R0:W4:Y:S02]  /*0310*/  F2I.FTZ.U32.TRUNC.NTZ R23, R22 ;  /* 0x0000001600177305 */ /* 0x000124000021f000 */
[----:B0-----:R-:W-:Y:S01]  /*0320*/  IMAD.MOV.U32 R22, RZ, RZ, RZ ;  /* 0x000000ffff167224 */ /* 0x001fe200078e00ff */
[----:B----4-:R-:W-:-:S05]  /*0330*/  IADD3 R24, PT, PT, RZ, -R23, RZ ;  /* 0x80000017ff187210 */ /* 0x010fca0007ffe0ff */
[----:B------:R-:W-:Y:S01]  /*0340*/  IMAD R29, R24, R25, RZ ;  /* 0x00000019181d7224 */ /* 0x000fe200078e02ff */
[----:B------:R-:W-:-:S03]  /*0350*/  IABS R24, R6 ;  /* 0x0000000600187213 */ /* 0x000fc60000000000 */
[----:B------:R-:W-:Y:S01]  /*0360*/  IMAD.HI.U32 R23, R23, R29, R22 ;  /* 0x0000001d17177227 */ /* 0x000fe200078e0016 */
[----:B------:R-:W-:-:S04]  /*0370*/  LOP3.LUT R22, R6, R27, RZ, 0x3c, !PT ;  /* 0x0000001b06167212 */ /* 0x000fc800078e3cff */
[----:B------:R-:W-:Y:S01]  /*0380*/  ISETP.GE.AND P3, PT, R22, RZ, PT ;  /* 0x000000ff1600720c */ /* 0x000fe20003f66270 */
[----:B------:R-:W-:-:S04]  /*0390*/  IMAD.HI.U32 R23, R23, R24, RZ ;  /* 0x0000001817177227 */ /* 0x000fc800078e00ff */
[----:B------:R-:W-:-:S04]  /*03a0*/  IMAD.MOV R19, RZ, RZ, -R23 ;  /* 0x000000ffff137224 */ /* 0x000fc800078e0a17 */
[----:B------:R-:W-:Y:S01]  /*03b0*/  IMAD R24, R25, R19, R24 ;  /* 0x0000001319187224 */ /* 0x000fe200078e0218 */
[----:B------:R-:W-:-:S04]  /*03c0*/  @!P1 MOV R19, 0x400 ;  /* 0x0000040000139802 */ /* 0x000fc80000000f00 */
[----:B------:R-:W-:Y:S02]  /*03d0*/  ISETP.GT.U32.AND P2, PT, R25, R24, PT ;  /* 0x000000181900720c */ /* 0x000fe40003f44070 */
[----:B--2---:R-:W-:Y:S01]  /*03e0*/  @!P1 LEA R19, R20, R19, 0x18 ;  /* 0x0000001314139211 */ /* 0x004fe200078ec0ff */
[----:B------:R-:W-:-:S04]  /*03f0*/  IMAD.MOV.U32 R20, RZ, RZ, RZ ;  /* 0x000000ffff147224 */ /* 0x000fc800078e00ff */
[----:B------:R-:W-:Y:S02]  /*0400*/  @!P1 IMAD R22, R0, 0x4, R19 ;  /* 0x0000000400169824 */ /* 0x000fe400078e0213 */
[----:B------:R-:W-:-:S04]  /*0410*/  HFMA2 R19, -RZ, RZ, 0.10711669921875, -1791 ;  /* 0x2edbe6ffff137431 */ /* 0x000fc800000001ff */
[----:B------:R-:W-:Y:S01]  /*0420*/  @!P2 IADD3 R24, PT, PT, R24, -R25, RZ ;  /* 0x800000191818a210 */ /* 0x000fe20007ffe0ff */
[----:B------:R-:W-:-:S03]  /*0430*/  @!P2 VIADD R23, R23, 0x1 ;  /* 0x000000011717a836 */ /* 0x000fc60000000000 */
[----:B------:R-:W-:-:S13]  /*0440*/  ISETP.GE.U32.AND P0, PT, R24, R25, PT ;  /* 0x000000191800720c */ /* 0x000fda0003f06070 */
[----:B------:R-:W-:Y:S02]  /*0450*/  @P0 IADD3 R23, PT, PT, R23, 0x1, RZ ;  /* 0x0000000117170810 */ /* 0x000fe40007ffe0ff */
[----:B------:R-:W-:-:S03]  /*0460*/  ISETP.NE.AND P0, PT, R27, RZ, PT ;  /* 0x000000ff1b00720c */ /* 0x000fc60003f05270 */
[----:B------:R-:W-:-:S05]  /*0470*/  @!P3 IMAD.MOV R23, RZ, RZ, -R23 ;  /* 0x000000ffff17b224 */ /* 0x000fca00078e0a17 */
[----:B------:R-:W-:Y:S01]  /*0480*/  SEL R23, R26, R23, !P0 ;  /* 0x000000171a177207 */ /* 0x000fe20004000000 */
[----:B---3--:R0:W-:Y:S01]  /*0490*/  @!P1 STS [R22], R21 ;  /* 0x0000001516009388 */ /* 0x0081e20000000800 */
[----:B------:R-:W-:Y:S02]  /*04a0*/  BAR.SYNC.DEFER_BLOCKING 0x0 ;  /* 0x0000000000007b1d */ /* 0x000fe40000010000 */
[----:B-1----:R-:W-:-:S13]  /*04b0*/  ISETP.GE.AND P1, PT, R23, UR4, PT ;  /* 0x0000000417007c0c */ /* 0x002fda000bf26270 */
[----:B0-----:R-:W-:Y:S05]  /*04c0*/  @P1 BRA `(.L_x_692) ;  /* 0x0000000000741947 */ /* 0x001fea0003800000 */
        /* <DEDUP_REMOVED lines=21> */
[----:B-----5:R-:W-:Y:S05]  /*0620*/  CALL.REL.NOINC `($__internal_18_$__cuda_sm20_rcp_rn_f32_slowpath) ;  /* 0x0000002800847944 */ /* 0x020fea0003c00000 */
[----:B------:R-:W-:Y:S01]  /*0630*/  IMAD.MOV.U32 R19, RZ, RZ, R31 ;  /* 0x000000ffff137224 */ /* 0x000fe200078e001f */
[----:B------:R-:W-:Y:S06]  /*0640*/  BRA `(.L_x_694) ;  /* 0x0000000000107947 */ /* 0x000fec0003800000 */
.L_x_693:
[----:B------:R-:W0:Y:S02]  /*0650*/  MUFU.RCP R19, R29 ;  /* 0x0000001d00137308 */ /* 0x000e240000001000 */
[----:B0-----:R-:W-:-:S04]  /*0660*/  FFMA R21, R29, R19, -1 ;  /* 0xbf8000001d157423 */ /* 0x001fc80000000013 */
[----:B------:R-:W-:-:S04]  /*0670*/  FADD.FTZ R22, -R21, -RZ ;  /* 0x800000ff15167221 */ /* 0x000fc80000010100 */
[----:B------:R-:W-:-:S07]  /*0680*/  FFMA R19, R19, R22, R19 ;  /* 0x0000001613137223 */ /* 0x000fce0000000013 */
.L_x_694:
[----:B------:R-:W-:Y:S05]  /*0690*/  BSYNC.RECONVERGENT B2 ;  /* 0x0000000000027941 */ /* 0x000fea0003800200 */
.L_x_692:
[----:B------:R-:W-:Y:S05]  /*06a0*/  BSYNC.RECONVERGENT B1 ;  /* 0x0000000000017941 */ /* 0x000fea0003800200 */
.L_x_691:
[----:B------:R-:W0:Y:S01]  /*06b0*/  LDC R29, c[0x0][0x3ac] ;  /* 0x0000eb00ff1d7b82 */ /* 0x000e220000000800 */
[----:B------:R-:W-:Y:S01]  /*06c0*/  VIADD R24, R6, 0x40 ;  /* 0x0000004006187836 */ /* 0x000fe20000000000 */
[----:B------:R-:W-:Y:S01]  /*06d0*/  MOV R22, RZ ;  /* 0x000000ff00167202 */ /* 0x000fe20000000f00 */
[----:B------:R-:W1:Y:S01]  /*06e0*/  LDCU UR4, c[0x0][0x3a0] ;  /* 0x00007400ff0477ac */ /* 0x000e620008000800 */
[----:B------:R-:W-:Y:S02]  /*06f0*/  BSSY.RECONVERGENT B1, `(.L_x_695) ;  /* 0x000003a000017945 */ /* 0x000fe40003800200 */
        /* <DEDUP_REMOVED lines=11> */
[----:B------:R-:W-:-:S04]  /*07b0*/  IMAD.MOV.U32 R25, RZ, RZ, R27 ;  /* 0x000000ffff197224 */ /* 0x000fc800078e001b */
        /* <DEDUP_REMOVED lines=37> */
[----:B-----5:R-:W-:Y:S05]  /*0a10*/  CALL.REL.NOINC `($__internal_18_$__cuda_sm20_rcp_rn_f32_slowpath) ;  /* 0x0000002400887944 */ /* 0x020fea0003c00000 */
[----:B------:R-:W-:Y:S01]  /*0a20*/  MOV R21, R31 ;  /* 0x0000001f00157202 */ /* 0x000fe20000000f00 */
[----:B------:R-:W-:Y:S06]  /*0a30*/  BRA `(.L_x_698) ;  /* 0x0000000000107947 */ /* 0x000fec0003800000 */
.L_x_697:
[----:B------:R-:W0:Y:S02]  /*0a40*/  MUFU.RCP R21, R29 ;  /* 0x0000001d00157308 */ /* 0x000e240000001000 */
[----:B0-----:R-:W-:-:S04]  /*0a50*/  FFMA R23, R29, R21, -1 ;  /* 0xbf8000001d177423 */ /* 0x001fc80000000015 */
[----:B------:R-:W-:-:S04]  /*0a60*/  FADD.FTZ R24, -R23, -RZ ;  /* 0x800000ff17187221 */ /* 0x000fc80000010100 */
[----:B------:R-:W-:-:S07]  /*0a70*/  FFMA R21, R21, R24, R21 ;  /* 0x0000001815157223 */ /* 0x000fce0000000015 */
.L_x_698:
[----:B------:R-:W-:Y:S05]  /*0a80*/  BSYNC.RECONVERGENT B2 ;  /* 0x0000000000027941 */ /* 0x000fea0003800200 */
.L_x_696:
[----:B------:R-:W-:Y:S05]  /*0a90*/  BSYNC.RECONVERGENT B1 ;  /* 0x0000000000017941 */ /* 0x000fea0003800200 */
.L_x_695:
        /* <DEDUP_REMOVED lines=22> */
[----:B------:R-:W-:Y:S01]  /*0c00*/  @!P1 IMAD.IADD R26, R26, 0x1, -R31 ;  /* 0x000000011a1a9824 */ /* 0x000fe200078e0a1f */
[----:B------:R-:W-:-:S04]  /*0c10*/  @!P1 IADD3 R23, PT, PT, R23, 0x1, RZ ;  /* 0x0000000117179810 */ /* 0x000fc80007ffe0ff */
[----:B------:R-:W-:-:S13]  /*0c20*/  ISETP.GE.U32.AND P0, PT, R26, R31, PT ;  /* 0x0000001f1a00720c */ /* 0x000fda0003f06070 */
[----:B------:R-:W-:-:S04]  /*0c30*/  @P0 VIADD R23, R23, 0x1 ;  /* 0x0000000117170836 */ /* 0x000fc80000000000 */
[----:B------:R-:W-:-:S05]  /*0c40*/  @!P2 IMAD.MOV R23, RZ, RZ, -R23 ;  /* 0x000000ffff17a224 */ /* 0x000fca00078e0a17 */
        /* <DEDUP_REMOVED lines=24> */
[----:B------:R-:W-:Y:S01]  /*0dd0*/  IMAD.MOV.U32 R29, RZ, RZ, R30 ;  /* 0x000000ffff1d7224 */ /* 0x000fe200078e001e */
[----:B------:R-:W-:-:S07]  /*0de0*/  MOV R30, 0xe00 ;  /* 0x00000e00001e7802 */ /* 0x000fce0000000f00 */
[----:B-----5:R-:W-:Y:S05]  /*0df0*/  CALL.REL.NOINC `($__internal_18_$__cuda_sm20_rcp_rn_f32_slowpath) ;  /* 0x0000002000907944 */ /* 0x020fea0003c00000 */
[----:B------:R-:W-:Y:S01]  /*0e00*/  MOV R23, R31 ;  /* 0x0000001f00177202 */ /* 0x000fe20000000f00 */
[----:B------:R-:W-:Y:S06]  /*0e10*/  BRA `(.L_x_702) ;  /* 0x0000000000107947 */ /* 0x000fec0003800000 */
.L_x_701:
[----:B------:R-:W0:Y:S02]  /*0e20*/  MUFU.RCP R23, R30 ;  /* 0x0000001e00177308 */ /* 0x000e240000001000 */
[----:B0-----:R-:W-:-:S04]  /*0e30*/  FFMA R25, R30, R23, -1 ;  /* 0xbf8000001e197423 */ /* 0x001fc80000000017 */
[----:B------:R-:W-:-:S04]  /*0e40*/  FADD.FTZ R26, -R25, -RZ ;  /* 0x800000ff191a7221 */ /* 0x000fc80000010100 */
[----:B------:R-:W-:-:S07]  /*0e50*/  FFMA R23, R23, R26, R23 ;  /* 0x0000001a17177223 */ /* 0x000fce0000000017 */
.L_x_702:
[----:B------:R-:W-:Y:S05]  /*0e60*/  BSYNC.RECONVERGENT B2 ;  /* 0x0000000000027941 */ /* 0x000fea0003800200 */
.L_x_700:
[----:B------:R-:W-:Y:S05]  /*0e70*/  BSYNC.RECONVERGENT B1 ;  /* 0x0000000000017941 */ /* 0x000fea0003800200 */
.L_x_699:
        /* <DEDUP_REMOVED lines=53> */
[----:B------:R-:W-:Y:S01]  /*11d0*/  IMAD.MOV.U32 R25, RZ, RZ, R31 ;  /* 0x000000ffff197224 */ /* 0x000fe200078e001f */
[----:B------:R-:W-:Y:S06]  /*11e0*/  BRA `(.L_x_706) ;  /* 0x0000000000107947 */ /* 0x000fec0003800000 */
.L_x_705:
[----:B------:R-:W0:Y:S02]  /*11f0*/  MUFU.RCP R25, R29 ;  /* 0x0000001d00197308 */ /* 0x000e240000001000 */
[----:B0-----:R-:W-:-:S04]  /*1200*/  FFMA R27, R29, R25, -1 ;  /* 0xbf8000001d1b7423 */ /* 0x001fc80000000019 */
[----:B------:R-:W-:-:S04]  /*1210*/  FADD.FTZ R28, -R27, -RZ ;  /* 0x800000ff1b1c7221 */ /* 0x000fc80000010100 */
[----:B------:R-:W-:-:S07]  /*1220*/  FFMA R25, R25, R28, R25 ;  /* 0x0000001c19197223 */ /* 0x000fce0000000019 */
.L_x_706:
[----:B------:R-:W-:Y:S05]  /*1230*/  BSYNC.RECONVERGENT B2 ;  /* 0x0000000000027941 */ /* 0x000fea0003800200 */
.L_x_704:
[----:B------:R-:W-:Y:S05]  /*1240*/  BSYNC.RECONVERGENT B1 ;  /* 0x0000000000017941 */ /* 0x000fea0003800200 */
.L_x_703:
        /* <DEDUP_REMOVED lines=52> */
[----:B-----5:R-:W-:Y:S05]  /*1590*/  CALL.REL.NOINC `($__internal_18_$__cuda_sm20_rcp_rn_f32_slowpath) ;  /* 0x0000001800a87944 */ /* 0x020fea0003c00000 */
[----:B------:R-:W-:Y:S01]  /*15a0*/  IMAD.MOV.U32 R27, RZ, RZ, R31 ;  /* 0x000000ffff1b7224 */ /* 0x000fe200078e001f */
[----:B------:R-:W-:Y:S06]  /*15b0*/  BRA `(.L_x_710) ;  /* 0x0000000000107947 */ /* 0x000fec0003800000 */
.L_x_709:
[----:B------:R-:W0:Y:S02]  /*15c0*/  MUFU.RCP R27, R29 ;  /* 0x0000001d001b7308 */ /* 0x000e240000001000 */
[----:B0-----:R-:W-:-:S04]  /*15d0*/  FFMA R28, R29, R27, -1 ;  /* 0xbf8000001d1c7423 */ /* 0x001fc8000000001b */
[----:B------:R-:W-:-:S04]  /*15e0*/  FADD.FTZ R28, -R28, -RZ ;  /* 0x800000ff1c1c7221 */ /* 0x000fc80000010100 */
[----:B------:R-:W-:-:S07]  /*15f0*/  FFMA R27, R27, R28, R27 ;  /* 0x0000001c1b1b7223 */ /* 0x000fce000000001b */
.L_x_710:
[----:B------:R-:W-:Y:S05]  /*1600*/  BSYNC.RECONVERGENT B2 ;  /* 0x0000000000027941 */ /* 0x000fea0003800200 */
.L_x_708:
[----:B------:R-:W-:Y:S05]  /*1610*/  BSYNC.RECONVERGENT B1 ;  /* 0x0000000000017941 */ /* 0x000fea0003800200 */
.L_x_707:
[----:B------:R-:W0:Y:S01]  /*1620*/  LDC R35, c[0x0][0x3ac] ;  /* 0x0000eb00ff237b82 */ /* 0x000e220000000800 */
[----:B------:R-:W-:Y:S01]  /*1630*/  IMAD.MOV.U32 R28, RZ, RZ, RZ ;  /* 0x000000ffff1c7224 */ /* 0x000fe200078e00ff */
        /* <DEDUP_REMOVED lines=52> */
[----:B-----5:R-:W-:Y:S05]  /*1980*/  CALL.REL.NOINC `($__internal_18_$__cuda_sm20_rcp_rn_f32_slowpath) ;  /* 0x0000001400ac7944 */ /* 0x020fea0003c00000 */
[----:B------:R-:W-:Y:S01]  /*1990*/  IMAD.MOV.U32 R37, RZ, RZ, R31 ;  /* 0x000000ffff257224 */ /* 0x000fe200078e001f */
[----:B------:R-:W-:Y:S06]  /*19a0*/  BRA `(.L_x_714) ;  /* 0x0000000000107947 */ /* 0x000fec0003800000 */
.L_x_713:
[----:B------:R-:W0:Y:S02]  /*19b0*/  MUFU.RCP R37, R30 ;  /* 0x0000001e00257308 */ /* 0x000e240000001000 */
[----:B0-----:R-:W-:-:S04]  /*19c0*/  FFMA R28, R30, R37, -1 ;  /* 0xbf8000001e1c7423 */ /* 0x001fc80000000025 */
[----:B------:R-:W-:-:S04]  /*19d0*/  FADD.FTZ R28, -R28, -RZ ;  /* 0x800000ff1c1c7221 */ /* 0x000fc80000010100 */
[----:B------:R-:W-:-:S07]  /*19e0*/  FFMA R37, R37, R28, R37 ;  /* 0x0000001c25257223 */ /* 0x000fce0000000025 */
.L_x_714:
[----:B------:R-:W-:Y:S05]  /*19f0*/  BSYNC.RECONVERGENT B2 ;  /* 0x0000000000027941 */ /* 0x000fea0003800200 */
.L_x_712:
[----:B------:R-:W-:Y:S05]  /*1a00*/  BSYNC.RECONVERGENT B1 ;  /* 0x0000000000017941 */ /* 0x000fea0003800200 */
.L_x_711:
        /* <DEDUP_REMOVED lines=57> */
.L_x_717:
[----:B------:R-:W0:Y:S02]  /*1da0*/  MUFU.RCP R39, R30 ;  /* 0x0000001e00277308 */ /* 0x000e240000001000 */
[----:B0-----:R-:W-:-:S04]  /*1db0*/  FFMA R28, R30, R39, -1 ;  /* 0xbf8000001e1c7423 */ /* 0x001fc80000000027 */
[----:B------:R-:W-:-:S04]  /*1dc0*/  FADD.FTZ R28, -R28, -RZ ;  /* 0x800000ff1c1c7221 */ /* 0x000fc80000010100 */
[----:B------:R-:W-:-:S07]  /*1dd0*/  FFMA R39, R39, R28, R39 ;  /* 0x0000001c27277223 */ /* 0x000fce0000000027 */
.L_x_718:
[----:B------:R-:W-:Y:S05]  /*1de0*/  BSYNC.RECONVERGENT B2 ;  /* 0x0000000000027941 */ /* 0x000fea0003800200 */
.L_x_716:
[----:B------:R-:W-:Y:S05]  /*1df0*/  BSYNC.RECONVERGENT B1 ;  /* 0x0000000000017941 */ /* 0x000fea0003800200 */
.L_x_715:
        /* <DEDUP_REMOVED lines=57> */
.L_x_721:
[----:B------:R-:W0:Y:S02]  /*2190*/  MUFU.RCP R42, R31 ;  /* 0x0000001f002a7308 */ /* 0x000e240000001000 */
[----:B0-----:R-:W-:-:S04]  /*21a0*/  FFMA R28, R31, R42, -1 ;  /* 0xbf8000001f1c7423 */ /* 0x001fc8000000002a */
[----:B------:R-:W-:-:S04]  /*21b0*/  FADD.FTZ R29, -R28, -RZ ;  /* 0x800000ff1c1d7221 */ /* 0x000fc80000010100 */
[----:B------:R-:W-:-:S07]  /*21c0*/  FFMA R42, R42, R29, R42 ;  /* 0x0000001d2a2a7223 */ /* 0x000fce000000002a */
.L_x_722:
[----:B------:R-:W-:Y:S05]  /*21d0*/  BSYNC.RECONVERGENT B2 ;  /* 0x0000000000027941 */ /* 0x000fea0003800200 */
.L_x_720:
[----:B------:R-:W-:Y:S05]  /*21e0*/  BSYNC.RECONVERGENT B1 ;  /* 0x0000000000017941 */ /* 0x000fea0003800200 */
.L_x_719:
[----:B------:R-:W0:Y:S01]  /*21f0*/  LDCU UR4, c[0x0][0x3ac] ;  /* 0x00007580ff0477ac */ /* 0x000e220008000800 */
[----:B------:R-:W-:Y:S01]  /*2200*/  MOV R47, R8 ;  /* 0x00000008002f7202 */ /* 0x000fe20000000f00 */
[----:B------:R-:W-:Y:S01]  /*2210*/  IMAD.MOV.U32 R46, RZ, RZ, R12 ;  /* 0x000000ffff2e7224 */ /* 0x000fe200078e000c */
[----:B------:R-:W1:Y:S01]  /*2220*/  LDCU UR6, c[0x0][0x3a0] ;  /* 0x00007400ff0677ac */ /* 0x000e620008000800 */
[----:B------:R-:W2:Y:S01]  /*2230*/  LDCU UR7, c[0x0][0x3a0] ;  /* 0x00007400ff0777ac */ /* 0x000ea20008000800 */
[----:B0-----:R-:W0:Y:S01]  /*2240*/  I2F.U32.RP R30, UR4 ;  /* 0x00000004001e7d06 */ /* 0x001e220008209000 */
[----:B------:R-:W-:-:S07]  /*2250*/  LOP3.LUT R45, RZ, UR4, RZ, 0x33, !PT ;  /* 0x00000004ff2d7c12 */ /* 0x000fce000f8e33ff */
[----:B0-----:R-:W0:Y:S02]  /*2260*/  MUFU.RCP R30, R30 ;  /* 0x0000001e001e7308 */ /* 0x001e240000001000 */
[----:B0-----:R-:W-:-:S06]  /*2270*/  IADD3 R28, PT, PT, R30, 0xffffffe, RZ ;  /* 0x0ffffffe1e1c7810 */ /* 0x001fcc0007ffe0ff */
[----:B------:R0:W3:Y:S02]  /*2280*/  F2I.FTZ.U32.TRUNC.NTZ R29, R28 ;  /* 0x0000001c001d7305 */ /* 0x0000e4000021f000 */
[----:B0-----:R-:W-:Y:S02]  /*2290*/  HFMA2 R28, -RZ, RZ, 0, 0 ;  /* 0x00000000ff1c7431 */ /* 0x001fe400000001ff */
[----:B---3--:R-:W-:-:S04]  /*22a0*/  IMAD.MOV R31, RZ, RZ, -R29 ;  /* 0x000000ffff1f7224 */ /* 0x008fc800078e0a1d */
[----:B------:R-:W-:-:S04]  /*22b0*/  IMAD R31, R31, UR4, RZ ;  /* 0x000000041f1f7c24 */ /* 0x000fc8000f8e02ff */
[----:B------:R-:W-:-:S04]  /*22c0*/  IMAD.HI.U32 R32, R29, R31, R28 ;  /* 0x0000001f1d207227 */ /* 0x000fc800078e001c */
[----:B------:R-:W-:-:S04]  /*22d0*/  VIADD R29, R7, 0x100 ;  /* 0x00000100071d7836 */ /* 0x000fc80000000000 */
        /* <DEDUP_REMOVED lines=19> */
[----:B------:R-:W-:Y:S02]  /*2410*/  IADD3 R44, PT, PT, -R43, RZ, RZ ;  /* 0x000000ff2b2c7210 */ /* 0x000fe40007ffe1ff */
[----:B-1----:R-:W-:Y:S01]  /*2420*/  ISETP.GE.AND P0, PT, R45, UR6, PT ;  /* 0x000000062d007c0c */ /* 0x002fe2000bf06270 */
[----:B------:R-:W-:Y:S02]  /*2430*/  IMAD.MOV R48, RZ, RZ, -R45 ;  /* 0x000000ffff307224 */ /* 0x000fe400078e0a2d */
[----:B------:R-:W-:Y:S02]  /*2440*/  IMAD R44, R44, UR4, R29 ;  /* 0x000000042c2c7c24 */ /* 0x000fe4000f8e021d */
[----:B------:R-:W-:Y:S01]  /*2450*/  IMAD R48, R48, UR4, R7 ;  /* 0x0000000430307c24 */ /* 0x000fe2000f8e0207 */
[----:B--2---:R-:W-:-:S07]  /*2460*/  UMOV UR4, URZ ;  /* 0x000000ff00047c82 */ /* 0x004fce0008000000 */
.L_x_723:
[----:B------:R-:W-:Y:S01]  /*2470*/  ISETP.GE.AND P1, PT, R43, UR7, PT ;  /* 0x000000072b007c0c */ /* 0x000fe2000bf26270 */
[----:B------:R-:W0:Y:S01]  /*2480*/  @!P0 LDC.64 R28, c[0x0][0x3a8] ;  /* 0x0000ea00ff1c8b82 */ /* 0x000e220000000a00 */
[----:B------:R-:W-:Y:S01]  /*2490*/  ULEA UR6, UR12, UR4, 0x5 ;  /* 0x000000040c067291 */ /* 0x000fe2000f8e28ff */
[----:B------:R-:W-:Y:S01]  /*24a0*/  IMAD.MOV.U32 R51, RZ, RZ, RZ ;  /* 0x000000ffff337224 */ /* 0x000fe200078e00ff */
[----:B------:R-:W-:Y:S05]  /*24b0*/  LDS R49, [R47] ;  /* 0x000000002f317984 */ /* 0x000fea0000000800 */
[----:B------:R-:W1:Y:S08]  /*24c0*/  @!P0 LDC.64 R32, c[0x0][0x388] ;  /* 0x0000e200ff208b82 */ /* 0x000e700000000a00 */
[----:B------:R-:W2:Y:S08]  /*24d0*/  @!P1 LDC.64 R30, c[0x0][0x3a8] ;  /* 0x0000ea00ff1e9b82 */ /* 0x000eb00000000a00 */
[----:B------:R-:W3:Y:S01]  /*24e0*/  @!P1 LDC.64 R34, c[0x0][0x388] ;  /* 0x0000e200ff229b82 */ /* 0x000ee20000000a00 */
[----:B0-----:R-:W-:-:S04]  /*24f0*/  @!P0 IMAD R28, R45, R28, UR6 ;  /* 0x000000062d1c8e24 */ /* 0x001fc8000f8e021c */
[----:B------:R-:W-:-:S04]  /*2500*/  @!P0 IMAD R29, R28, R29, R48 ;  /* 0x0000001d1c1d8224 */ /* 0x000fc800078e0230 */
[----:B-1----:R-:W-:Y:S01]  /*2510*/  @!P0 IMAD.WIDE R32, R29, 0x4, R32 ;  /* 0x000000041d208825 */ /* 0x002fe200078e0220 */
[----:B------:R-:W-:-:S03]  /*2520*/  MOV R29, RZ ;  /* 0x000000ff001d7202 */ /* 0x000fc60000000f00 */
[----:B--2---:R-:W-:-:S03]  /*2530*/  @!P1 IMAD R30, R43, R30, UR6 ;  /* 0x000000062b1e9e24 */ /* 0x004fc6000f8e021e */
[----:B------:R-:W2:Y:S01]  /*2540*/  @!P0 LDG.E.CONSTANT R29, desc[UR10][R32.64] ;  /* 0x0000000a201d8981 */ /* 0x000ea2000c1e9900 */
[----:B------:R-:W-:-:S04]  /*2550*/  @!P1 IMAD R31, R30, R31, R44 ;  /* 0x0000001f1e1f9224 */ /* 0x000fc800078e022c */
[----:B---3--:R-:W-:-:S05]  /*2560*/  @!P1 IMAD.WIDE R34, R31, 0x4, R34 ;  /* 0x000000041f229825 */ /* 0x008fca00078e0222 */
[----:B------:R-:W3:Y:S04]  /*2570*/  @!P1 LDG.E.CONSTANT R51, desc[UR10][R34.64] ;  /* 0x0000000a22339981 */ /* 0x000ee8000c1e9900 */
[----:B--2---:R-:W-:Y:S04]  /*2580*/  STS [R4+UR5], R29 ;  /* 0x0000001d04007988 */ /* 0x004fe80008000805 */
[----:B---3--:R-:W-:Y:S01]  /*2590*/  STS [R4+UR5+0x400], R51 ;  /* 0x0004003304007988 */ /* 0x008fe20008000805 */
        /* <DEDUP_REMOVED lines=8> */
[----:B------:R-:W-:-:S05]  /*2620*/  FMUL R30, |R28|, R19 ;  /* 0x000000131c1e7220 */ /* 0x000fca0000400200 */
[----:B------:R-:W-:-:S13]  /*2630*/  FSETP.GEU.AND P1, PT, |R30|, 1.175494350822287508e-38, PT ;  /* 0x008000001e00780b */ /* 0x000fda0003f2e200 */
[----:B------:R-:W-:-:S04]  /*2640*/  @!P1 FMUL R30, R30, 16777216 ;  /* 0x4b8000001e1e9820 */ /* 0x000fc80000400000 */
[----:B------:R0:W3:Y:S01]  /*2650*/  MUFU.LG2 R28, R30 ;  /* 0x0000001e001c7308 */ /* 0x0000e20000000c00 */
[C---:B-1----:R-:W-:Y:S01]  /*2660*/  FADD R54, R49.reuse, -R50 ;  /* 0x8000003231367221 */ /* 0x042fe20000000000 */
[----:B--2---:R-:W-:-:S03]  /*2670*/  FADD R56, R49, -R31 ;  /* 0x8000001f31387221 */ /* 0x004fc60000000000 */
[----:B------:R-:W-:Y:S01]  /*2680*/  FMUL R54, |R54|, R21 ;  /* 0x0000001536367220 */ /* 0x000fe20000400200 */
[----:B------:R-:W-:Y:S01]  /*2690*/  FMUL R53, |R56|, R23 ;  /* 0x0000001738357220 */ /* 0x000fe20000400200 */
[----:B0-----:R-:W-:Y:S01]  /*26a0*/  LDS R30, [R10+UR5+0x700] ;  /* 0x000700050a1e7984 */ /* 0x001fe20008000800 */
[----:B---3--:R-:W-:-:S04]  /*26b0*/  @!P1 FADD R28, R28, -24 ;  /* 0xc1c000001c1c9421 */ /* 0x008fc80000000000 */
[----:B------:R-:W-:Y:S02]  /*26c0*/  FMUL R33, R5, R28 ;  /* 0x0000001c05217220 */ /* 0x000fe40000400000 */
[----:B------:R-:W0:Y:S01]  /*26d0*/  LDS R28, [R10+UR5+0x600] ;  /* 0x000600050a1c7984 */ /* 0x000e220008000800 */
[----:B------:R-:W-:Y:S01]  /*26e0*/  FSETP.GEU.AND P5, PT, |R54|, 1.175494350822287508e-38, PT ;  /* 0x008000003600780b */ /* 0x000fe20003fae200 */
[----:B------:R-:W-:Y:S01]  /*26f0*/  FADD R56, R49, -R34 ;  /* 0x8000002231387221 */ /* 0x000fe20000000000 */
[----:B------:R-:W-:-:S03]  /*2700*/  FSETP.GEU.AND P6, PT, R33, -126, PT ;  /* 0xc2fc00002100780b */ /* 0x000fc60003fce000 */
[----:B------:R-:W-:Y:S01]  /*2710*/  FMUL R56, |R56|, R25 ;  /* 0x0000001938387220 */ /* 0x000fe20000400200 */
[----:B------:R-:W-:-:S04]  /*2720*/  FSETP.GEU.AND P4, PT, |R53|, 1.175494350822287508e-38, PT ;  /* 0x008000003500780b */ /* 0x000fc80003f8e200 */
[----:B------:R-:W-:-:S03]  /*2730*/  FSETP.GEU.AND P3, PT, |R56|, 1.175494350822287508e-38, PT ;  /* 0x008000003800780b */ /* 0x000fc60003f6e200 */
[----:B------:R-:W-:Y:S02]  /*2740*/  @!P5 FMUL R54, R54, 16777216 ;  /* 0x4b8000003636d820 */ /* 0x000fe40000400000 */
[----:B------:R-:W-:-:S04]  /*2750*/  @!P6 FMUL R33, R33, 0.5 ;  /* 0x3f0000002121e820 */ /* 0x000fc80000400000 */
[----:B------:R-:W1:Y:S01]  /*2760*/  MUFU.LG2 R54, R54 ;  /* 0x0000003600367308 */ /* 0x000e620000000c00 */
[----:B------:R-:W-:Y:S01]  /*2770*/  @!P4 FMUL R53, R53, 16777216 ;  /* 0x4b8000003535c820 */ /* 0x000fe20000400000 */
[----:B----4-:R-:W-:Y:S02]  /*2780*/  FADD R58, R49, -R29 ;  /* 0x8000001d313a7221 */ /* 0x010fe40000000000 */
[----:B------:R-:W-:-:S04]  /*2790*/  @!P3 FMUL R56, R56, 16777216 ;  /* 0x4b8000003838b820 */ /* 0x000fc80000400000 */
[----:B------:R-:W2:Y:S01]  /*27a0*/  MUFU.EX2 R33, R33 ;  /* 0x0000002100217308 */ /* 0x000ea20000000800 */
[C---:B------:R-:W-:Y:S01]  /*27b0*/  FSETP.GT.AND P2, PT, R49.reuse, R52, PT ;  /* 0x000000343100720b */ /* 0x040fe20003f44000 */
[----:B------:R-:W-:Y:S01]  /*27c0*/  FMUL R35, |R58|, R27 ;  /* 0x0000001b3a237220 */ /* 0x000fe20000400200 */
[----:B------:R-:W-:-:S05]  /*27d0*/  FADD R58, R49, -R32 ;  /* 0x80000020313a7221 */ /* 0x000fca0000000000 */
[----:B------:R3:W4:Y:S01]  /*27e0*/  MUFU.LG2 R52, R53 ;  /* 0x0000003500347308 */ /* 0x0007220000000c00 */
[----:B------:R-:W-:Y:S01]  /*27f0*/  FMUL R51, |R58|, R37 ;  /* 0x000000253a337220 */ /* 0x000fe20000400200 */
[----:B------:R-:W-:-:S06]  /*2800*/  FSETP.GEU.AND P1, PT, |R35|, 1.175494350822287508e-38, PT ;  /* 0x008000002300780b */ /* 0x000fcc0003f2e200 */
[----:B------:R-:W4:Y:S01]  /*2810*/  MUFU.LG2 R56, R56 ;  /* 0x0000003800387308 */ /* 0x000f220000000c00 */
[----:B-1----:R-:W-:Y:S01]  /*2820*/  @!P5 FADD R54, R54, -24 ;  /* 0xc1c000003636d421 */ /* 0x002fe20000000000 */
[----:B0-----:R-:W-:Y:S01]  /*2830*/  FADD R58, R49, -R28 ;  /* 0x8000001c313a7221 */ /* 0x001fe20000000000 */
[----:B--2---:R-:W-:Y:S01]  /*2840*/  @!P6 FMUL R33, R33, R33 ;  /* 0x000000212121e220 */ /* 0x004fe20000400000 */
[----:B------:R-:W-:Y:S01]  /*2850*/  FADD R57, R49, -R30 ;  /* 0x8000001e31397221 */ /* 0x000fe20000000000 */
[----:B------:R-:W-:Y:S01]  /*2860*/  FSETP.GEU.AND P6, PT, |R51|, 1.175494350822287508e-38, PT ;  /* 0x008000003300780b */ /* 0x000fe20003fce200 */
[----:B---3--:R-:W-:Y:S01]  /*2870*/  FMUL R53, R5, R54 ;  /* 0x0000003605357220 */ /* 0x008fe20000400000 */
[----:B------:R-:W-:Y:S01]  /*2880*/  FMUL R55, |R58|, R39 ;  /* 0x000000273a377220 */ /* 0x000fe20000400200 */
[----:B------:R-:W-:Y:S01]  /*2890*/  FMUL R57, |R57|, R42 ;  /* 0x0000002a39397220 */ /* 0x000fe20000400200 */
[----:B----4-:R-:W-:Y:S02]  /*28a0*/  @!P4 FADD R52, R52, -24 ;  /* 0xc1c000003434c421 */ /* 0x010fe40000000000 */
[----:B------:R-:W-:-:S02]  /*28b0*/  FSETP.GEU.AND P4, PT, R53, -126, PT ;  /* 0xc2fc00003500780b */ /* 0x000fc40003f8e000 */
[----:B------:R-:W-:Y:S01]  /*28c0*/  FSETP.GEU.AND P5, PT, |R55|, 1.175494350822287508e-38, PT ;  /* 0x008000003700780b */ /* 0x000fe20003fae200 */
[----:B------:R-:W-:Y:S01]  /*28d0*/  @!P1 FMUL R35, R35, 16777216 ;  /* 0x4b80000023239820 */ /* 0x000fe20000400000 */
[----:B------:R-:W-:Y:S01]  /*28e0*/  @!P3 FADD R56, R56, -24 ;  /* 0xc1c000003838b421 */ /* 0x000fe20000000000 */
[----:B------:R-:W-:Y:S01]  /*28f0*/  FSETP.GEU.AND P3, PT, |R57|, 1.175494350822287508e-38, PT ;  /* 0x008000003900780b */ /* 0x000fe20003f6e200 */
[----:B-----5:R-:W-:Y:S01]  /*2900*/  FMUL R33, R33, R20 ;  /* 0x0000001421217220 */ /* 0x020fe20000400000 */
[----:B------:R0:W1:Y:S01]  /*2910*/  MUFU.LG2 R58, R35 ;  /* 0x00000023003a7308 */ /* 0x0000620000000c00 */
[----:B------:R-:W-:-:S03]  /*2920*/  @!P6 FMUL R51, R51, 16777216 ;  /* 0x4b8000003333e820 */ /* 0x000fc60000400000 */
[----:B------:R-:W-:Y:S02]  /*2930*/  FSEL R33, R33, -R33, P2 ;  /* 0x8000002121217208 */ /* 0x000fe40001000000 */
[----:B------:R-:W-:Y:S01]  /*2940*/  FSETP.GT.AND P2, PT, R49, R50, PT ;  /* 0x000000323100720b */ /* 0x000fe20003f44000 */
[----:B------:R-:W-:Y:S01]  /*2950*/  @!P4 FMUL R53, R53, 0.5 ;  /* 0x3f0000003535c820 */ /* 0x000fe20000400000 */
[----:B------:R2:W3:Y:S01]  /*2960*/  MUFU.LG2 R50, R51 ;  /* 0x0000003300327308 */ /* 0x0004e20000000c00 */
[----:B------:R-:W-:Y:S02]  /*2970*/  @!P5 FMUL R55, R55, 16777216 ;  /* 0x4b8000003737d820 */ /* 0x000fe40000400000 */
[----:B------:R-:W-:Y:S01]  /*2980*/  @!P3 FMUL R57, R57, 16777216 ;  /* 0x4b8000003939b820 */ /* 0x000fe20000400000 */
[----:B0-----:R-:W-:-:S04]  /*2990*/  FMUL R35, R5, R52 ;  /* 0x0000003405237220 */ /* 0x001fc80000400000 */
[----:B------:R-:W0:Y:S01]  /*29a0*/  MUFU.LG2 R54, R55 ;  /* 0x0000003700367308 */ /* 0x000e220000000c00 */
[----:B-1----:R-:W-:Y:S01]  /*29b0*/  @!P1 FADD R58, R58, -24 ;  /* 0xc1c000003a3a9421 */ /* 0x002fe20000000000 */
[----:B--2---:R-:W-:-:S06]  /*29c0*/  FMUL R51, R5, R56 ;  /* 0x0000003805337220 */ /* 0x004fcc0000400000 */
[----:B------:R-:W1:Y:S01]  /*29d0*/  MUFU.EX2 R53, R53 ;  /* 0x0000003500357308 */ /* 0x000e620000000800 */
[----:B------:R-:W-:-:S07]  /*29e0*/  FSETP.GEU.AND P1, PT, R35, -126, PT ;  /* 0xc2fc00002300780b */ /* 0x000fce0003f2e000 */
[----:B------:R-:W2:Y:S01]  /*29f0*/  MUFU.LG2 R60, R57 ;  /* 0x00000039003c7308 */ /* 0x000ea20000000c00 */
[----:B---3--:R-:W-:Y:S01]  /*2a00*/  @!P6 FADD R50, R50, -24 ;  /* 0xc1c000003232e421 */ /* 0x008fe20000000000 */
[----:B------:R-:W-:Y:S01]  /*2a10*/  FSETP.GEU.AND P6, PT, R51, -126, PT ;  /* 0xc2fc00003300780b */ /* 0x000fe20003fce000 */
[C---:B------:R-:W-:Y:S01]  /*2a20*/  FMUL R58, R5.reuse, R58 ;  /* 0x0000003a053a7220 */ /* 0x040fe20000400000 */
[----:B0-----:R-:W-:Y:S01]  /*2a30*/  @!P5 FADD R54, R54, -24 ;  /* 0xc1c000003636d421 */ /* 0x001fe20000000000 */
[----:B------:R-:W-:-:S03]  /*2a40*/  FMUL R56, R5, R50 ;  /* 0x0000003205387220 */ /* 0x000fc60000400000 */
[----:B------:R-:W-:Y:S01]  /*2a50*/  FSETP.GEU.AND P5, PT, R58, -126, PT ;  /* 0xc2fc00003a00780b */ /* 0x000fe20003fae000 */
[----:B-1----:R-:W-:Y:S01]  /*2a60*/  @!P4 FMUL R53, R53, R53 ;  /* 0x000000353535c220 */ /* 0x002fe20000400000 */
[----:B------:R-:W-:Y:S01]  /*2a70*/  @!P1 FMUL R35, R35, 0.5 ;  /* 0x3f00000023239820 */ /* 0x000fe20000400000 */
[----:B------:R-:W-:Y:S01]  /*2a80*/  FMUL R52, R5, R54 ;  /* 0x0000003605347220 */ /* 0x000fe20000400000 */
[----:B------:R-:W-:Y:S01]  /*2a90*/  FSETP.GEU.AND P4, PT, R56, -126, PT ;  /* 0xc2fc00003800780b */ /* 0x000fe20003f8e000 */
[----:B------:R-:W-:Y:S01]  /*2aa0*/  FMUL R54, R53, R22 ;  /* 0x0000001635367220 */ /* 0x000fe20000400000 */
[----:B--2---:R-:W-:Y:S01]  /*2ab0*/  @!P3 FADD R60, R60, -24 ;  /* 0xc1c000003c3cb421 */ /* 0x004fe20000000000 */
[----:B------:R-:W-:-:S03]  /*2ac0*/  @!P6 FMUL R51, R51, 0.5 ;  /* 0x3f0000003333e820 */ /* 0x000fc60000400000 */
        /* <DEDUP_REMOVED lines=61> */
[----:B------:R-:W-:-:S04]  /*2ea0*/  UIADD3 UR4, UPT, UPT, UR4, 0x1, URZ ;  /* 0x0000000104047890 */ /* 0x000fc8000fffe0ff */
[----:B------:R-:W-:Y:S01]  /*2eb0*/  UISETP.NE.AND UP0, UPT, UR4, 0x20, UPT ;  /* 0x000000200400788c */ /* 0x000fe2000bf05270 */
[----:B------:R-:W-:Y:S01]  /*2ec0*/  IADD3 R47, PT, PT, R47, 0x4, RZ ;  /* 0x000000042f2f7810 */ /* 0x000fe20007ffe0ff */
[----:B0-----:R-:W-:-:S05]  /*2ed0*/  @!P2 FADD R29, R33, R28 ;  /* 0x0000001c211da221 */ /* 0x001fca0000000000 */
[----:B------:R0:W-:Y:S02]  /*2ee0*/  @!P2 STS [R46], R29 ;  /* 0x0000001d2e00a388 */ /* 0x0001e40000000800 */
[----:B0-----:R-:W-:Y:S01]  /*2ef0*/  VIADD R46, R46, 0x4 ;  /* 0x000000042e2e7836 */ /* 0x001fe20000000000 */
[----:B------:R-:W-:Y:S06]  /*2f00*/  BRA.U UP0, `(.L_x_723) ;  /* 0xfffffff500587547 */ /* 0x000fec000b83ffff */
[----:B------:R-:W-:Y:S01]  /*2f10*/  BAR.SYNC.DEFER_BLOCKING 0x0 ;  /* 0x0000000000007b1d */ /* 0x000fe20000010000 */
[----:B------:R-:W-:-:S05]  /*2f20*/  ISETP.GT.U32.AND P0, PT, R0, 0x7f, PT ;  /* 0x0000007f0000780c */ /* 0x000fca0003f04070 */
[----:B------:R-:W-:Y:S08]  /*2f30*/  BSSY.RECONVERGENT B0, `(.L_x_724) ;  /* 0x000000c000007945 */ /* 0x000ff00003800200 */
[----:B------:R-:W-:Y:S05]  /*2f40*/  @P0 BRA `(.L_x_725) ;  /* 0x0000000000280947 */ /* 0x000fea0003800000 */
[----:B------:R-:W0:Y:S01]  /*2f50*/  S2UR UR6, SR_CgaCtaId ;  /* 0x00000000000679c3 */ /* 0x000e220000008800 */
[----:B------:R-:W-:Y:S01]  /*2f60*/  UMOV UR4, 0x400 ;  /* 0x0000040000047882 */ /* 0x000fe20000000000 */
[----:B------:R-:W-:Y:S01]  /*2f70*/  LEA R23, R2, R11, 0x5 ;  /* 0x0000000b02177211 */ /* 0x000fe200078e28ff */
[----:B------:R-:W-:-:S05]  /*2f80*/  UIADD3 UR4, UPT, UPT, UR4, 0x200, URZ ;  /* 0x0000020004047890 */ /* 0x000fca000fffe0ff */
[----:B------:R-:W1:Y:S01]  /*2f90*/  LDC.64 R20, c[0x0][0x3b0] ;  /* 0x0000ec00ff147b82 */ /* 0x000e620000000a00 */
[----:B0-----:R-:W-:-:S06]  /*2fa0*/  ULEA UR4, UR6, UR4, 0x18 ;  /* 0x0000000406047291 */ /* 0x001fcc000f8ec0ff */
[----:B------:R-:W-:Y:S01]  /*2fb0*/  LEA R19, R0, UR4, 0x2 ;  /* 0x0000000400137c11 */ /* 0x000fe2000f8e10ff */
[----:B-1----:R-:W-:-:S05]  /*2fc0*/  IMAD.WIDE R20, R23, 0x4, R20 ;  /* 0x0000000417147825 */ /* 0x002fca00078e0214 */
[----:B------:R-:W0:Y:S04]  /*2fd0*/  LDS R19, [R19] ;  /* 0x0000000013137984 */ /* 0x000e280000000800 */
[----:B0-----:R0:W-:Y:S02]  /*2fe0*/  REDG.E.ADD.F32.FTZ.RN.STRONG.GPU desc[UR10][R20.64], R19 ;  /* 0x00000013140079a6 */ /* 0x0011e4000c12f30a */
.L_x_725:
[----:B------:R-:W-:Y:S05]  /*2ff0*/  BSYNC.RECONVERGENT B0 ;  /* 0x0000000000007941 */ /* 0x000fea0003800200 */
.L_x_724:
[C---:B------:R-:W-:Y:S01]  /*3000*/  ISETP.GE.U32.AND P0, PT, R2.reuse, 0x3c, PT ;  /* 0x0000003c0200780c */ /* 0x040fe20003f06070 */
[----:B------:R-:W-:-:S12]  /*3010*/  VIADD R2, R2, 0x4 ;  /* 0x0000000402027836 */ /* 0x000fd80000000000 */
[----:B------:R-:W-:Y:S05]  /*3020*/  @!P0 BRA `(.L_x_726) ;  /* 0xffffffd0007c8947 */ /* 0x000fea000383ffff */
[----:B------:R-:W-:Y:S05]  /*3030*/  EXIT ;  /* 0x000000000000794d */ /* 0x000fea0003800000 */
        .weak           $__internal_18_$__cuda_sm20_rcp_rn_f32_slowpath
        .type           $__internal_18_$__cuda_sm20_rcp_rn_f32_slowpath,@function
        .size           $__internal_18_$__cuda_sm20_rcp_rn_f32_slowpath,(.L_x_3845 - $__internal_18_$__cuda_sm20_rcp_rn_f32_slowpath)
$__internal_18_$__cuda_sm20_rcp_rn_f32_slowpath:
        /* <DEDUP_REMOVED lines=15> */
.L_x_728:
        /* <DEDUP_REMOVED lines=33> */
.L_x_730:
[----:B------:R0:W1:Y:S02]  /*3340*/  MUFU.RCP R31, R29 ;  /* 0x0000001d001f7308 */ /* 0x0000640000001000 */
.L_x_729:
[----:B------:R-:W-:Y:S05]  /*3350*/  BSYNC.RECONVERGENT B0 ;  /* 0x0000000000007941 */ /* 0x000fea0003800200 */
.L_x_727:
[----:B0-----:R-:W-:Y:S02]  /*3360*/  HFMA2 R29, -RZ, RZ, 0, 0 ;  /* 0x00000000ff1d7431 */ /* 0x001fe400000001ff */
[----:B------:R-:W-:-:S04]  /*3370*/  IMAD.MOV.U32 R28, RZ, RZ, R30 ;  /* 0x000000ffff1c7224 */ /* 0x000fc800078e001e */
[----:B-1----:R-:W-:Y:S05]  /*3380*/  RET.REL.NODEC R28 `(_Z32norm_dist_backward_weight_kernelILi32ELi64EEvPKfS1_S1_S1_iiiiPff) ;  /* 0xffffffcc1c1c7950 */ /* 0x002fea0003c3ffff */
.L_x_731:
        /* <DEDUP_REMOVED lines=15> */
.L_x_3845:


//--------------------- .text._Z32norm_dist_backward_weight_kernelILi32ELi32EEvPKfS1_S1_S1_iiiiPff --------------------------
	.section	.text._Z32norm_dist_backward_weight_kernelILi32ELi32EEvPKfS1_S1_S1_iiiiPff,"ax",@progbits
	.align	128
        .global         _Z32norm_dist_backward_weight_kernelILi32ELi32EEvPKfS1_S1_S1_iiiiPff
        .type           _Z32norm_dist_backward_weight_kernelILi32ELi32EEvPKfS1_S1_S1_iiiiPff,@function
        .size           _Z32norm_dist_backward_weight_kernelILi32ELi32EEvPKfS1_S1_S1_iiiiPff,(.L_x_3846 - _Z32norm_dist_backward_weight_kernelILi32ELi32EEvPKfS1_S1_S1_iiiiPff)
        .other          _Z32norm_dist_backward_weight_kernelILi32ELi32EEvPKfS1_S1_S1_iiiiPff,@"STO_CUDA_ENTRY STV_DEFAULT"
_Z32norm_dist_backward_weight_kernelILi32ELi32EEvPKfS1_S1_S1_iiiiPff:
.text._Z32norm_dist_backward_weight_kernelILi32ELi32EEvPKfS1_S1_S1_iiiiPff:
[----:B------:R-:W-:Y:S01]  /*0000*/  LDC R1, c[0x0][0x37c] ;  /* 0x0000df00ff017b82 */ /* 0x000fe20000000800 */
[----:B------:R-:W0:Y:S07]  /*0010*/  S2R R0, SR_TID.X ;  /* 0x0000000000007919 */ /* 0x000e2e0000002100 */
[----:B------:R-:W1:Y:S01]  /*0020*/  S2UR UR8, SR_CgaCtaId ;  /* 0x00000000000879c3 */ /* 0x000e620000008800 */
[----:B------:R-:W-:Y:S01]  /*0030*/  UMOV UR4, 0x400 ;  /* 0x0000040000047882 */ /* 0x000fe20000000000 */
[----:B------:R-:W-:Y:S01]  /*0040*/  IMAD.MOV.U32 R2, RZ, RZ, RZ ;  /* 0x000000ffff027224 */ /* 0x000fe200078e00ff */
[----:B------:R-:W2:Y:S01]  /*0050*/  S2R R7, SR_CTAID.Y ;  /* 0x0000000000077919 */ /* 0x000ea20000002600 */
[----:B------:R-:W-:-:S02]  /*0060*/  UIADD3 UR7, UPT, UPT, UR4, 0x200, URZ ;  /* 0x0000020004077890 */ /* 0x000fc4000fffe0ff */
[----:B------:R-:W-:Y:S02]  /*0070*/  UIADD3 UR6, UPT, UPT, UR4, 0x400, URZ ;  /* 0x0000040004067890 */ /* 0x000fe4000fffe0ff */
[----:B------:R-:W3:Y:S01]  /*0080*/  S2UR UR5, SR_CTAID.X ;  /* 0x00000000000579c3 */ /* 0x000ee20000002500 */
[----:B------:R-:W4:Y:S07]  /*0090*/  LDCU.64 UR10, c[0x0][0x358] ;  /* 0x00006b00ff0a77ac */ /* 0x000f2e0008000a00 */
[----:B------:R-:W5:Y:S01]  /*00a0*/  LDC R5, c[0x0][0x3b8] ;  /* 0x0000ee00ff057b82 */ /* 0x000f620000000800 */
[----:B-1----:R-:W-:-:S02]  /*00b0*/  ULEA UR7, UR8, UR7, 0x18 ;  /* 0x0000000708077291 */ /* 0x002fc4000f8ec0ff */
[----:B------:R-:W-:Y:S02]  /*00c0*/  ULEA UR4, UR8, UR4, 0x18 ;  /* 0x0000000408047291 */ /* 0x000fe4000f8ec0ff */
[----:B------:R-:W-:Y:S01]  /*00d0*/  ULEA UR6, UR8, UR6, 0x18 ;  /* 0x0000000608067291 */ /* 0x000fe2000f8ec0ff */
[C---:B0-----:R-:W-:Y:S01]  /*00e0*/  SHF.L.U32 R6, R0.reuse, 0x1, RZ ;  /* 0x0000000100067819 */ /* 0x041fe200000006ff */
[----:B---3--:R-:W-:Y:S01]  /*00f0*/  USHF.L.U32 UR9, UR5, 0xa, URZ ;  /* 0x0000000a05097899 */ /* 0x008fe200080006ff */
[C---:B------:R-:W-:Y:S01]  /*0100*/  IMAD.SHL.U32 R4, R0.reuse, 0x4, RZ ;  /* 0x0000000400047824 */ /* 0x040fe200078e00ff */
[----:B------:R-:W-:Y:S01]  /*0110*/  LOP3.LUT R3, R0, 0x3f, RZ, 0xc0, !PT ;  /* 0x0000003f00037812 */ /* 0x000fe200078ec0ff */
[----:B--2---:R-:W-:Y:S01]  /*0120*/  IMAD.SHL.U32 R7, R7, 0x200, RZ ;  /* 0x0000020007077824 */ /* 0x004fe200078e00ff */
[----:B------:R-:W-:Y:S01]  /*0130*/  LOP3.LUT R11, R6, 0x180, RZ, 0xc0, !PT ;  /* 0x00000180060b7812 */ /* 0x000fe200078ec0ff */
[----:B------:R-:W-:Y:S01]  /*0140*/  USHF.L.U32 UR5, UR5, 0x5, URZ ;  /* 0x0000000505057899 */ /* 0x000fe200080006ff */
[----:B------:R-:W-:-:S02]  /*0150*/  LOP3.LUT R9, R0, UR9, RZ, 0xfc, !PT ;  /* 0x0000000900097c12 */ /* 0x000fc4000f8efcff */
[----:B------:R-:W-:Y:S01]  /*0160*/  LOP3.LUT R6, R7, 0x3f, R0, 0xf8, !PT ;  /* 0x0000003f07067812 */ /* 0x000fe200078ef800 */
[----:B------:R-:W-:Y:S02]  /*0170*/  VIADD R10, R11, UR7 ;  /* 0x000000070b0a7c36 */ /* 0x000fe40008000000 */
[----:B-----5:R-:W-:Y:S01]  /*0180*/  FADD R5, R5, -1 ;  /* 0xbf80000005057421 */ /* 0x020fe20000000000 */
[----:B------:R-:W-:Y:S02]  /*0190*/  LOP3.LUT R7, R7, R0, RZ, 0xfc, !PT ;  /* 0x0000000007077212 */ /* 0x000fe400078efcff */
[----:B------:R-:W-:Y:S02]  /*01a0*/  LOP3.LUT R8, R4, 0xfc, RZ, 0xc0, !PT ;  /* 0x000000fc04087812 */ /* 0x000fe400078ec0ff */
[----:B------:R-:W-:Y:S02]  /*01b0*/  IADD3 R11, PT, PT, R11, UR4, RZ ;  /* 0x000000040b0b7c10 */ /* 0x000fe4000fffe0ff */
[----:B------:R-:W-:-:S02]  /*01c0*/  LOP3.LUT R12, R6, 0x40, RZ, 0xfc, !PT ;  /* 0x00000040060c7812 */ /* 0x000fc400078efcff */
[C---:B------:R-:W-:Y:S02]  /*01d0*/  LOP3.LUT R13, R6.reuse, 0x80, RZ, 0xfc, !PT ;  /* 0x00000080060d7812 */ /* 0x040fe400078efcff */
[C---:B------:R-:W-:Y:S02]  /*01e0*/  LOP3.LUT R14, R6.reuse, 0xc0, RZ, 0xfc, !PT ;  /* 0x000000c0060e7812 */ /* 0x040fe400078efcff */
[C---:B------:R-:W-:Y:S02]  /*01f0*/  LOP3.LUT R15, R6.reuse, 0x100, RZ, 0xfc, !PT ;  /* 0x00000100060f7812 */ /* 0x040fe400078efcff */
[C---:B------:R-:W-:Y:S02]  /*0200*/  LOP3.LUT R16, R6.reuse, 0x140, RZ, 0xfc, !PT ;  /* 0x0000014006107812 */ /* 0x040fe400078efcff */
[C---:B------:R-:W-:Y:S02]  /*0210*/  LOP3.LUT R17, R6.reuse, 0x180, RZ, 0xfc, !PT ;  /* 0x0000018006117812 */ /* 0x040fe400078efcff */
[----:B----4-:R-:W-:-:S07]  /*0220*/  LOP3.LUT R18, R6, 0x1c0, RZ, 0xfc, !PT ;  /* 0x000001c006127812 */ /* 0x010fce00078efcff */
.L_x_767:
        /* <DEDUP_REMOVED lines=9> */
[----:B------:R-:W-:Y:S02]  /*02c0*/  LOP3.LUT R26, RZ, R27, RZ, 0x33, !PT ;  /* 0x0000001bff1a7212 */ /* 0x000fe400078e33ff */
        /* <DEDUP_REMOVED lines=18> */
[----:B------:R-:W-:-:S04]  /*03f0*/  HFMA2 R20, -RZ, RZ, 0, 0 ;  /* 0x00000000ff147431 */ /* 0x000fc800000001ff */
[----:B------:R-:W-:Y:S02]  /*0400*/  @!P1 IMAD R22, R0, 0x4, R19 ;  /* 0x0000000400169824 */ /* 0x000fe400078e0213 */
[----:B------:R-:W-:-:S04]  /*0410*/  IMAD.MOV.U32 R19, RZ, RZ, 0x2edbe6ff ;  /* 0x2edbe6ffff137424 */ /* 0x000fc800078e00ff */
[----:B------:R-:W-:Y:S01]  /*0420*/  @!P2 IADD3 R24, PT, PT, R24, -R25, RZ ;  /* 0x800000191818a210 */ /* 0x000fe20007ffe0ff */
[----:B------:R-:W-:-:S03]  /*0430*/  @!P2 VIADD R23, R23, 0x1 ;  /* 0x000000011717a836 */ /* 0x000fc60000000000 */
[----:B------:R-:W-:-:S13]  /*0440*/  ISETP.GE.U32.AND P0, PT, R24, R25, PT ;  /* 0x000000191800720c */ /* 0x000fda0003f06070 */
[----:B------:R-:W-:Y:S02]  /*0450*/  @P0 IADD3 R23, PT, PT, R23, 0x1, RZ ;  /* 0x0000000117170810 */ /* 0x000fe40007ffe0ff */
[----:B------:R-:W-:-:S03]  /*0460*/  ISETP.NE.AND P0, PT, R27, RZ, PT ;  /* 0x000000ff1b00720c */ /* 0x000fc60003f05270 */
[----:B------:R-:W-:-:S05]  /*0470*/  @!P3 IMAD.MOV R23, RZ, RZ, -R23 ;  /* 0x000000ffff17b224 */ /* 0x000fca00078e0a17 */
[----:B------:R-:W-:Y:S02]  /*0480*/  SEL R29, R26, R23, !P0 ;  /* 0x000000171a1d7207 */ /* 0x000fe40004000000 */
[----:B------:R-:W-:-:S05]  /*0490*/  LEA.HI R23, R0, UR5, RZ, 0x1a ;  /* 0x0000000500177c11 */ /* 0x000fca000f8fd0ff */
[----:B------:R-:W-:Y:S01]  /*04a0*/  IMAD.IADD R32, R23, 0x1, R2 ;  /* 0x0000000117207824 */ /* 0x000fe200078e0202 */
[----:B---3--:R0:W-:Y:S01]  /*04b0*/  @!P1 STS [R22], R21 ;  /* 0x0000001516009388 */ /* 0x0081e20000000800 */
[----:B------:R-:W-:Y:S01]  /*04c0*/  BAR.SYNC.DEFER_BLOCKING 0x0 ;  /* 0x0000000000007b1d */ /* 0x000fe20000010000 */
        /* <DEDUP_REMOVED lines=23> */
[----:B-----5:R-:W-:Y:S05]  /*0640*/  CALL.REL.NOINC `($__internal_19_$__cuda_sm20_rcp_rn_f32_slowpath) ;  /* 0x00000028007c7944 */ /* 0x020fea0003c00000 */
[----:B------:R-:W-:Y:S01]  /*0650*/  IMAD.MOV.U32 R19, RZ, RZ, R31 ;  /* 0x000000ffff137224 */ /* 0x000fe200078e001f */
[----:B------:R-:W-:Y:S06]  /*0660*/  BRA `(.L_x_735) ;  /* 0x0000000000107947 */ /* 0x000fec0003800000 */
.L_x_734:
[----:B------:R-:W0:Y:S02]  /*0670*/  MUFU.RCP R19, R29 ;  /* 0x0000001d00137308 */ /* 0x000e240000001000 */
[----:B0-----:R-:W-:-:S04]  /*0680*/  FFMA R21, R29, R19, -1 ;  /* 0xbf8000001d157423 */ /* 0x001fc80000000013 */
[----:B------:R-:W-:-:S04]  /*0690*/  FADD.FTZ R22, -R21, -RZ ;  /* 0x800000ff15167221 */ /* 0x000fc80000010100 */
[----:B------:R-:W-:-:S07]  /*06a0*/  FFMA R19, R19, R22, R19 ;  /* 0x0000001613137223 */ /* 0x000fce0000000013 */
.L_x_735:
[----:B------:R-:W-:Y:S05]  /*06b0*/  BSYNC.RECONVERGENT B2 ;  /* 0x0000000000027941 */ /* 0x000fea0003800200 */
.L_x_733:
[----:B------:R-:W-:Y:S05]  /*06c0*/  BSYNC.RECONVERGENT B1 ;  /* 0x0000000000017941 */ /* 0x000fea0003800200 */
.L_x_732:
        /* <DEDUP_REMOVED lines=52> */
[----:B-----5:R-:W-:Y:S05]  /*0a10*/  CALL.REL.NOINC `($__internal_19_$__cuda_sm20_rcp_rn_f32_slowpath) ;  /* 0x0000002400887944 */ /* 0x020fea0003c00000 */
[----:B------:R-:W-:Y:S01]  /*0a20*/  IMAD.MOV.U32 R21, RZ, RZ, R31 ;  /* 0x000000ffff157224 */ /* 0x000fe200078e001f */
[----:B------:R-:W-:Y:S06]  /*0a30*/  BRA `(.L_x_739) ;  /* 0x0000000000107947 */ /* 0x000fec0003800000 */
.L_x_738:
[----:B------:R-:W0:Y:S02]  /*0a40*/  MUFU.RCP R21, R29 ;  /* 0x0000001d00157308 */ /* 0x000e240000001000 */
[----:B0-----:R-:W-:-:S04]  /*0a50*/  FFMA R23, R29, R21, -1 ;  /* 0xbf8000001d177423 */ /* 0x001fc80000000015 */
[----:B------:R-:W-:-:S04]  /*0a60*/  FADD.FTZ R24, -R23, -RZ ;  /* 0x800000ff17187221 */ /* 0x000fc80000010100 */
[----:B------:R-:W-:-:S07]  /*0a70*/  FFMA R21, R21, R24, R21 ;  /* 0x0000001815157223 */ /* 0x000fce0000000015 */
.L_x_739:
[----:B------:R-:W-:Y:S05]  /*0a80*/  BSYNC.RECONVERGENT B2 ;  /* 0x0000000000027941 */ /* 0x000fea0003800200 */
.L_x_737:
[----:B------:R-:W-:Y:S05]  /*0a90*/  BSYNC.RECONVERGENT B1 ;  /* 0x0000000000017941 */ /* 0x000fea0003800200 */
.L_x_736:
        /* <DEDUP_REMOVED lines=53> */
[----:B-----5:R-:W-:Y:S05]  /*0df0*/  CALL.REL.NOINC `($__internal_19_$__cuda_sm20_rcp_rn_f32_slowpath) ;  /* 0x0000002000907944 */ /* 0x020fea0003c00000 */
[----:B------:R-:W-:Y:S01]  /*0e00*/  IMAD.MOV.U32 R23, RZ, RZ, R31 ;  /* 0x000000ffff177224 */ /* 0x000fe200078e001f */
[----:B------:R-:W-:Y:S06]  /*0e10*/  BRA `(.L_x_743) ;  /* 0x0000000000107947 */ /* 0x000fec0003800000 */
.L_x_742:
[----:B------:R-:W0:Y:S02]  /*0e20*/  MUFU.RCP R23, R30 ;  /* 0x0000001e00177308 */ /* 0x000e240000001000 */
[----:B0-----:R-:W-:-:S04]  /*0e30*/  FFMA R25, R30, R23, -1 ;  /* 0xbf8000001e197423 */ /* 0x001fc80000000017 */
[----:B------:R-:W-:-:S04]  /*0e40*/  FADD.FTZ R26, -R25, -RZ ;  /* 0x800000ff191a7221 */ /* 0x000fc80000010100 */
[----:B------:R-:W-:-:S07]  /*0e50*/  FFMA R23, R23, R26, R23 ;  /* 0x0000001a17177223 */ /* 0x000fce0000000017 */
.L_x_743:
[----:B------:R-:W-:Y:S05]  /*0e60*/  BSYNC.RECONVERGENT B2 ;  /* 0x0000000000027941 */ /* 0x000fea0003800200 */
.L_x_741:
[----:B------:R-:W-:Y:S05]  /*0e70*/  BSYNC.RECONVERGENT B1 ;  /* 0x0000000000017941 */ /* 0x000fea0003800200 */
.L_x_740:
        /* <DEDUP_REMOVED lines=52> */
[----:B-----5:R-:W-:Y:S05]  /*11c0*/  CALL.REL.NOINC `($__internal_19_$__cuda_sm20_rcp_rn_f32_slowpath) ;  /* 0x0000001c009c7944 */ /* 0x020fea0003c00000 */
[----:B------:R-:W-:Y:S01]  /*11d0*/  MOV R25, R31 ;  /* 0x0000001f00197202 */ /* 0x000fe20000000f00 */
[----:B------:R-:W-:Y:S06]  /*11e0*/  BRA `(.L_x_747) ;  /* 0x0000000000107947 */ /* 0x000fec0003800000 */
.L_x_746:
[----:B------:R-:W0:Y:S02]  /*11f0*/  MUFU.RCP R25, R29 ;  /* 0x0000001d00197308 */ /* 0x000e240000001000 */
[----:B0-----:R-:W-:-:S04]  /*1200*/  FFMA R27, R29, R25, -1 ;  /* 0xbf8000001d1b7423 */ /* 0x001fc80000000019 */
[----:B------:R-:W-:-:S04]  /*1210*/  FADD.FTZ R28, -R27, -RZ ;  /* 0x800000ff1b1c7221 */ /* 0x000fc80000010100 */
[----:B------:R-:W-:-:S07]  /*1220*/  FFMA R25, R25, R28, R25 ;  /* 0x0000001c19197223 */ /* 0x000fce0000000019 */
.L_x_747:
[----:B------:R-:W-:Y:S05]  /*1230*/  BSYNC.RECONVERGENT B2 ;  /* 0x0000000000027941 */ /* 0x000fea0003800200 */
.L_x_745:
[----:B------:R-:W-:Y:S05]  /*1240*/  BSYNC.RECONVERGENT B1 ;  /* 0x0000000000017941 */ /* 0x000fea0003800200 */
.L_x_744:
        /* <DEDUP_REMOVED lines=53> */
[----:B------:R-:W-:Y:S01]  /*15a0*/  IMAD.MOV.U32 R27, RZ, RZ, R31 ;  /* 0x000000ffff1b7224 */ /* 0x000fe200078e001f */
[----:B------:R-:W-:Y:S06]  /*15b0*/  BRA `(.L_x_751) ;  /* 0x0000000000107947 */ /* 0x000fec0003800000 */
.L_x_750:
[----:B------:R-:W0:Y:S02]  /*15c0*/  MUFU.RCP R27, R29 ;  /* 0x0000001d001b7308 */ /* 0x000e240000001000 */
[----:B0-----:R-:W-:-:S04]  /*15d0*/  FFMA R28, R29, R27, -1 ;  /* 0xbf8000001d1c7423 */ /* 0x001fc8000000001b */
[----:B------:R-:W-:-:S04]  /*15e0*/  FADD.FTZ R28, -R28, -RZ ;  /* 0x800000ff1c1c7221 */ /* 0x000fc80000010100 */
[----:B------:R-:W-:-:S07]  /*15f0*/  FFMA R27, R27, R28, R27 ;  /* 0x0000001c1b1b7223 */ /* 0x000fce000000001b */
.L_x_751:
[----:B------:R-:W-:Y:S05]  /*1600*/  BSYNC.RECONVERGENT B2 ;  /* 0x0000000000027941 */ /* 0x000fea0003800200 */
.L_x_749:
[----:B------:R-:W-:Y:S05]  /*1610*/  BSYNC.RECONVERGENT B1 ;  /* 0x0000000000017941 */ /* 0x000fea0003800200 */
.L_x_748:
        /* <DEDUP_REMOVED lines=57> */
.L_x_754:
[----:B------:R-:W0:Y:S02]  /*19b0*/  MUFU.RCP R37, R30 ;  /* 0x0000001e00257308 */ /* 0x000e240000001000 */
[----:B0-----:R-:W-:-:S04]  /*19c0*/  FFMA R28, R30, R37, -1 ;  /* 0xbf8000001e1c7423 */ /* 0x001fc80000000025 */
[----:B------:R-:W-:-:S04]  /*19d0*/  FADD.FTZ R28, -R28, -RZ ;  /* 0x800000ff1c1c7221 */ /* 0x000fc80000010100 */
[----:B------:R-:W-:-:S07]  /*19e0*/  FFMA R37, R37, R28, R37 ;  /* 0x0000001c25257223 */ /* 0x000fce0000000025 */
.L_x_755:
[----:B------:R-:W-:Y:S05]  /*19f0*/  BSYNC.RECONVERGENT B2 ;  /* 0x0000000000027941 */ /* 0x000fea0003800200 */
.L_x_753:
[----:B------:R-:W-:Y:S05]  /*1a00*/  BSYNC.RECONVERGENT B1 ;  /* 0x0000000000017941 */ /* 0x000fea0003800200 */
.L_x_752:
        /* <DEDUP_REMOVED lines=57> */
.L_x_758:
[----:B------:R-:W0:Y:S02]  /*1da0*/  MUFU.RCP R39, R30 ;  /* 0x0000001e00277308 */ /* 0x000e240000001000 */
[----:B0-----:R-:W-:-:S04]  /*1db0*/  FFMA R28, R30, R39, -1 ;  /* 0xbf8000001e1c7423 */ /* 0x001fc80000000027 */
[----:B------:R-:W-:-:S04]  /*1dc0*/  FADD.FTZ R28, -R28, -RZ ;  /* 0x800000ff1c1c7221 */ /* 0x000fc80000010100 */
[----:B------:R-:W-:-:S07]  /*1dd0*/  FFMA R39, R39, R28, R39 ;  /* 0x0000001c27277223 */ /* 0x000fce0000000027 */
.L_x_759:
[----:B------:R-:W-:Y:S05]  /*1de0*/  BSYNC.RECONVERGENT B2 ;  /* 0x0000000000027941 */ /* 0x000fea0003800200 */
.L_x_757:
[----:B------:R-:W-:Y:S05]  /*1df0*/  BSYNC.RECONVERGENT B1 ;  /* 0x0000000000017941 */ /* 0x000fea0003800200 */
.L_x_756:
        /* <DEDUP_REMOVED lines=57> */
.L_x_762:
[----:B------:R-:W0:Y:S02]  /*2190*/  MUFU.RCP R42, R31 ;  /* 0x0000001f002a7308 */ /* 0x000e240000001000 */
[----:B0-----:R-:W-:-:S04]  /*21a0*/  FFMA R28, R31, R42, -1 ;  /* 0xbf8000001f1c7423 */ /* 0x001fc8000000002a */
[----:B------:R-:W-:-:S04]  /*21b0*/  FADD.FTZ R29, -R28, -RZ ;  /* 0x800000ff1c1d7221 */ /* 0x000fc80000010100 */
[----:B------:R-:W-:-:S07]  /*21c0*/  FFMA R42, R42, R29, R42 ;  /* 0x0000001d2a2a7223 */ /* 0x000fce000000002a */
.L_x_763:
[----:B------:R-:W-:Y:S05]  /*21d0*/  BSYNC.RECONVERGENT B2 ;  /* 0x0000000000027941 */ /* 0x000fea0003800200 */
.L_x_761:
[----:B------:R-:W-:Y:S05]  /*21e0*/  BSYNC.RECONVERGENT B1 ;  /* 0x0000000000017941 */ /* 0x000fea0003800200 */
.L_x_760:
        /* <DEDUP_REMOVED lines=40> */
.L_x_764:
[----:B------:R-:W-:Y:S01]  /*2470*/  ISETP.GE.AND P1, PT, R43, UR8, PT ;  /* 0x000000082b007c0c */ /* 0x000fe2000bf26270 */
[----:B------:R-:W0:Y:S01]  /*2480*/  @!P0 LDC.64 R28, c[0x0][0x3a8] ;  /* 0x0000ea00ff1c8b82 */ /* 0x000e220000000a00 */
[----:B------:R-:W-:Y:S01]  /*2490*/  UIADD3 UR7, UPT, UPT, UR5, UR4, URZ ;  /* 0x0000000405077290 */ /* 0x000fe2000fffe0ff */
        /* <DEDUP_REMOVED lines=181> */
.L_x_766:
[----:B------:R-:W-:Y:S05]  /*2ff0*/  BSYNC.RECONVERGENT B0 ;  /* 0x0000000000007941 */ /* 0x000fea0003800200 */
.L_x_765:
[C---:B------:R-:W-:Y:S01]  /*3000*/  ISETP.GE.U32.AND P0, PT, R2.reuse, 0x1c, PT ;  /* 0x0000001c0200780c */ /* 0x040fe20003f06070 */
[----:B------:R-:W-:-:S12]  /*3010*/  VIADD R2, R2, 0x4 ;  /* 0x0000000402027836 */ /* 0x000fd80000000000 */
[----:B------:R-:W-:Y:S05]  /*3020*/  @!P0 BRA `(.L_x_767) ;  /* 0xffffffd000808947 */ /* 0x000fea000383ffff */
[----:B------:R-:W-:Y:S05]  /*3030*/  EXIT ;  /* 0x000000000000794d */ /* 0x000fea0003800000 */
        .weak           $__internal_19_$__cuda_sm20_rcp_rn_f32_slowpath
        .type           $__internal_19_$__cuda_sm20_rcp_rn_f32_slowpath,@function
        .size           $__internal_19_$__cuda_sm20_rcp_rn_f32_slowpath,(.L_x_3846 - $__internal_19_$__cuda_sm20_rcp_rn_f32_slowpath)
$__internal_19_$__cuda_sm20_rcp_rn_f32_slowpath:
        /* <DEDUP_REMOVED lines=15> */
.L_x_769:
        /* <DEDUP_REMOVED lines=33> */
.L_x_771:
[----:B------:R0:W1:Y:S02]  /*3340*/  MUFU.RCP R31, R29 ;  /* 0x0000001d001f7308 */ /* 0x0000640000001000 */
.L_x_770:
[----:B------:R-:W-:Y:S05]  /*3350*/  BSYNC.RECONVERGENT B0 ;  /* 0x0000000000007941 */ /* 0x000fea0003800200 */
.L_x_768:
[----:B0-----:R-:W-:Y:S02]  /*3360*/  HFMA2 R29, -RZ, RZ, 0, 0 ;  /* 0x00000000ff1d7431 */ /* 0x001fe400000001ff */
[----:B------:R-:W-:-:S04]  /*3370*/  IMAD.MOV.U32 R28, RZ, RZ, R30 ;  /* 0x000000ffff1c7224 */ /* 0x000fc800078e001e */
[----:B-1----:R-:W-:Y:S05]  /*3380*/  RET.REL.NODEC R28 `(_Z32norm_dist_backward_weight_kernelILi32ELi32EEvPKfS1_S1_S1_iiiiPff) ;  /* 0xffffffcc1c1c7950 */ /* 0x002fea0003c3ffff */
.L_x_772:
        /* <DEDUP_REMOVED lines=15> */
.L_x_3846:


//--------------------- .text._Z32norm_dist_backward_weight_kernelILi32ELi16EEvPKfS1_S1_S1_iiiiPff --------------------------
	.section	.text._Z32norm_dist_backward_weight_kernelILi32ELi16EEvPKfS1_S1_S1_iiiiPff,"ax",@progbits
	.align	128
        .global         _Z32norm_dist_backward_weight_kernelILi32ELi16EEvPKfS1_S1_S1_iiiiPff
        .type           _Z32norm_dist_backward_weight_kernelILi32ELi16EEvPKfS1_S1_S1_iiiiPff,@function
        .size           _Z32norm_dist_backward_weight_kernelILi32ELi16EEvPKfS1_S1_S1_iiiiPff,(.L_x_3847 - _Z32norm_dist_backward_weight_kernelILi32ELi16EEvPKfS1_S1_S1_iiiiPff)
        .other          _Z32norm_dist_backward_weight_kernelILi32ELi16EEvPKfS1_S1_S1_iiiiPff,@"STO_CUDA_ENTRY STV_DEFAULT"
_Z32norm_dist_backward_weight_kernelILi32ELi16EEvPKfS1_S1_S1_iiiiPff:
.text._Z32norm_dist_backward_weight_kernelILi32ELi16EEvPKfS1_S1_S1_iiiiPff:
        /* <DEDUP_REMOVED lines=34> */
.L_x_808:
        /* <DEDUP_REMOVED lines=64> */
[----:B-----5:R-:W-:Y:S05]  /*0620*/  CALL.REL.NOINC `($__internal_20_$__cuda_sm20_rcp_rn_f32_slowpath) ;  /* 0x0000002800847944 */ /* 0x020fea0003c00000 */
[----:B------:R-:W-:Y:S01]  /*0630*/  IMAD.MOV.U32 R19, RZ, RZ, R31 ;  /* 0x000000ffff137224 */ /* 0x000fe200078e001f */
[----:B------:R-:W-:Y:S06]  /*0640*/  BRA `(.L_x_776) ;  /* 0x0000000000107947 */ /* 0x000fec0003800000 */
.L_x_775:
[----:B------:R-:W0:Y:S02]  /*0650*/  MUFU.RCP R19, R29 ;  /* 0x0000001d00137308 */ /* 0x000e240000001000 */
[----:B0-----:R-:W-:-:S04]  /*0660*/  FFMA R21, R29, R19, -1 ;  /* 0xbf8000001d157423 */ /* 0x001fc80000000013 */
[----:B------:R-:W-:-:S04]  /*0670*/  FADD.FTZ R22, -R21, -RZ ;  /* 0x800000ff15167221 */ /* 0x000fc80000010100 */
[----:B------:R-:W-:-:S07]  /*0680*/  FFMA R19, R19, R22, R19 ;  /* 0x0000001613137223 */ /* 0x000fce0000000013 */
.L_x_776:
[----:B------:R-:W-:Y:S05]  /*0690*/  BSYNC.RECONVERGENT B2 ;  /* 0x0000000000027941 */ /* 0x000fea0003800200 */
.L_x_774:
[----:B------:R-:W-:Y:S05]  /*06a0*/  BSYNC.RECONVERGENT B1 ;  /* 0x0000000000017941 */ /* 0x000fea0003800200 */
.L_x_773:
        /* <DEDUP_REMOVED lines=54> */
[----:B-----5:R-:W-:Y:S05]  /*0a10*/  CALL.REL.NOINC `($__internal_20_$__cuda_sm20_rcp_rn_f32_slowpath) ;  /* 0x0000002400887944 */ /* 0x020fea0003c00000 */
[----:B------:R-:W-:Y:S01]  /*0a20*/  MOV R21, R31 ;  /* 0x0000001f00157202 */ /* 0x000fe20000000f00 */
[----:B------:R-:W-:Y:S06]  /*0a30*/  BRA `(.L_x_780) ;  /* 0x0000000000107947 */ /* 0x000fec0003800000 */
.L_x_779:
[----:B------:R-:W0:Y:S02]  /*0a40*/  MUFU.RCP R21, R29 ;  /* 0x0000001d00157308 */ /* 0x000e240000001000 */
[----:B0-----:R-:W-:-:S04]  /*0a50*/  FFMA R23, R29, R21, -1 ;  /* 0xbf8000001d177423 */ /* 0x001fc80000000015 */
[----:B------:R-:W-:-:S04]  /*0a60*/  FADD.FTZ R24, -R23, -RZ ;  /* 0x800000ff17187221 */ /* 0x000fc80000010100 */
[----:B------:R-:W-:-:S07]  /*0a70*/  FFMA R21, R21, R24, R21 ;  /* 0x0000001815157223 */ /* 0x000fce0000000015 */
.L_x_780:
[----:B------:R-:W-:Y:S05]  /*0a80*/  BSYNC.RECONVERGENT B2 ;  /* 0x0000000000027941 */ /* 0x000fea0003800200 */
.L_x_778:
[----:B------:R-:W-:Y:S05]  /*0a90*/  BSYNC.RECONVERGENT B1 ;  /* 0x0000000000017941 */ /* 0x000fea0003800200 */
.L_x_777:
        /* <DEDUP_REMOVED lines=53> */
[----:B-----5:R-:W-:Y:S05]  /*0df0*/  CALL.REL.NOINC `($__internal_20_$__cuda_sm20_rcp_rn_f32_slowpath) ;  /* 0x0000002000907944 */ /* 0x020fea0003c00000 */
[----:B------:R-:W-:Y:S01]  /*0e00*/  MOV R23, R31 ;  /* 0x0000001f00177202 */ /* 0x000fe20000000f00 */
[----:B------:R-:W-:Y:S06]  /*0e10*/  BRA `(.L_x_784) ;  /* 0x0000000000107947 */ /* 0x000fec0003800000 */
.L_x_783:
[----:B------:R-:W0:Y:S02]  /*0e20*/  MUFU.RCP R23, R30 ;  /* 0x0000001e00177308 */ /* 0x000e240000001000 */
[----:B0-----:R-:W-:-:S04]  /*0e30*/  FFMA R25, R30, R23, -1 ;  /* 0xbf8000001e197423 */ /* 0x001fc80000000017 */
[----:B------:R-:W-:-:S04]  /*0e40*/  FADD.FTZ R26, -R25, -RZ ;  /* 0x800000ff191a7221 */ /* 0x000fc80000010100 */
[----:B------:R-:W-:-:S07]  /*0e50*/  FFMA R23, R23, R26, R23 ;  /* 0x0000001a17177223 */ /* 0x000fce0000000017 */
.L_x_784:
[----:B------:R-:W-:Y:S05]  /*0e60*/  BSYNC.RECONVERGENT B2 ;  /* 0x0000000000027941 */ /* 0x000fea0003800200 */
.L_x_782:
[----:B------:R-:W-:Y:S05]  /*0e70*/  BSYNC.RECONVERGENT B1 ;  /* 0x0000000000017941 */ /* 0x000fea0003800200 */
.L_x_781:
        /* <DEDUP_REMOVED lines=53> */
[----:B------:R-:W-:Y:S01]  /*11d0*/  IMAD.MOV.U32 R25, RZ, RZ, R31 ;  /* 0x000000ffff197224 */ /* 0x000fe200078e001f */
[----:B------:R-:W-:Y:S06]  /*11e0*/  BRA `(.L_x_788) ;  /* 0x0000000000107947 */ /* 0x000fec0003800000 */
.L_x_787:
[----:B------:R-:W0:Y:S02]  /*11f0*/  MUFU.RCP R25, R29 ;  /* 0x0000001d00197308 */ /* 0x000e240000001000 */
[----:B0-----:R-:W-:-:S04]  /*1200*/  FFMA R27, R29, R25, -1 ;  /* 0xbf8000001d1b7423 */ /* 0x001fc80000000019 */
[----:B------:R-:W-:-:S04]  /*1210*/  FADD.FTZ R28, -R27, -RZ ;  /* 0x800000ff1b1c7221 */ /* 0x000fc80000010100 */
[----:B------:R-:W-:-:S07]  /*1220*/  FFMA R25, R25, R28, R25 ;  /* 0x0000001c19197223 */ /* 0x000fce0000000019 */
.L_x_788:
[----:B------:R-:W-:Y:S05]  /*1230*/  BSYNC.RECONVERGENT B2 ;  /* 0x0000000000027941 */ /* 0x000fea0003800200 */
.L_x_786:
[----:B------:R-:W-:Y:S05]  /*1240*/  BSYNC.RECONVERGENT B1 ;  /* 0x0000000000017941 */ /* 0x000fea0003800200 */
.L_x_785:
        /* <DEDUP_REMOVED lines=52> */
[----:B-----5:R-:W-:Y:S05]  /*1590*/  CALL.REL.NOINC `($__internal_20_$__cuda_sm20_rcp_rn_f32_slowpath) ;  /* 0x0000001800a87944 */ /* 0x020fea0003c00000 */
[----:B------:R-:W-:Y:S01]  /*15a0*/  IMAD.MOV.U32 R27, RZ, RZ, R31 ;  /* 0x000000ffff1b7224 */ /* 0x000fe200078e001f */
[----:B------:R-:W-:Y:S06]  /*15b0*/  BRA `(.L_x_792) ;  /* 0x0000000000107947 */ /* 0x000fec0003800000 */
.L_x_791:
[----:B------:R-:W0:Y:S02]  /*15c0*/  MUFU.RCP R27, R29 ;  /* 0x0000001d001b7308 */ /* 0x000e240000001000 */
[----:B0-----:R-:W-:-:S04]  /*15d0*/  FFMA R28, R29, R27, -1 ;  /* 0xbf8000001d1c7423 */ /* 0x001fc8000000001b */
[----:B------:R-:W-:-:S04]  /*15e0*/  FADD.FTZ R28, -R28, -RZ ;  /* 0x800000ff1c1c7221 */ /* 0x000fc80000010100 */
[----:B------:R-:W-:-:S07]  /*15f0*/  FFMA R27, R27, R28, R27 ;  /* 0x0000001c1b1b7223 */ /* 0x000fce000000001b */
.L_x_792:
[----:B------:R-:W-:Y:S05]  /*1600*/  BSYNC.RECONVERGENT B2 ;  /* 0x0000000000027941 */ /* 0x000fea0003800200 */
.L_x_790:
[----:B------:R-:W-:Y:S05]  /*1610*/  BSYNC.RECONVERGENT B1 ;  /* 0x0000000000017941 */ /* 0x000fea0003800200 */
.L_x_789:
        /* <DEDUP_REMOVED lines=54> */
[----:B-----5:R-:W-:Y:S05]  /*1980*/  CALL.REL.NOINC `($__internal_20_$__cuda_sm20_rcp_rn_f32_slowpath) ;  /* 0x0000001400ac7944 */ /* 0x020fea0003c00000 */
[----:B------:R-:W-:Y:S01]  /*1990*/  IMAD.MOV.U32 R37, RZ, RZ, R31 ;  /* 0x000000ffff257224 */ /* 0x000fe200078e001f */
[----:B------:R-:W-:Y:S06]  /*19a0*/  BRA `(.L_x_796) ;  /* 0x0000000000107947 */ /* 0x000fec0003800000 */
.L_x_795:
[----:B------:R-:W0:Y:S02]  /*19b0*/  MUFU.RCP R37, R30 ;  /* 0x0000001e00257308 */ /* 0x000e240000001000 */
[----:B0-----:R-:W-:-:S04]  /*19c0*/  FFMA R28, R30, R37, -1 ;  /* 0xbf8000001e1c7423 */ /* 0x001fc80000000025 */
[----:B------:R-:W-:-:S04]  /*19d0*/  FADD.FTZ R28, -R28, -RZ ;  /* 0x800000ff1c1c7221 */ /* 0x000fc80000010100 */
[----:B------:R-:W-:-:S07]  /*19e0*/  FFMA R37, R37, R28, R37 ;  /* 0x0000001c25257223 */ /* 0x000fce0000000025 */
.L_x_796:
[----:B------:R-:W-:Y:S05]  /*19f0*/  BSYNC.RECONVERGENT B2 ;  /* 0x0000000000027941 */ /* 0x000fea0003800200 */
.L_x_794:
[----:B------:R-:W-:Y:S05]  /*1a00*/  BSYNC.RECONVERGENT B1 ;  /* 0x0000000000017941 */ /* 0x000fea0003800200 */
.L_x_793:
        /* <DEDUP_REMOVED lines=57> */
.L_x_799:
[----:B------:R-:W0:Y:S02]  /*1da0*/  MUFU.RCP R39, R30 ;  /* 0x0000001e00277308 */ /* 0x000e240000001000 */
[----:B0-----:R-:W-:-:S04]  /*1db0*/  FFMA R28, R30, R39, -1 ;  /* 0xbf8000001e1c7423 */ /* 0x001fc80000000027 */
[----:B------:R-:W-:-:S04]  /*1dc0*/  FADD.FTZ R28, -R28, -RZ ;  /* 0x800000ff1c1c7221 */ /* 0x000fc80000010100 */
[----:B------:R-:W-:-:S07]  /*1dd0*/  FFMA R39, R39, R28, R39 ;  /* 0x0000001c27277223 */ /* 0x000fce0000000027 */
.L_x_800:
[----:B------:R-:W-:Y:S05]  /*1de0*/  BSYNC.RECONVERGENT B2 ;  /* 0x0000000000027941 */ /* 0x000fea0003800200 */
.L_x_798:
[----:B------:R-:W-:Y:S05]  /*1df0*/  BSYNC.RECONVERGENT B1 ;  /* 0x0000000000017941 */ /* 0x000fea0003800200 */
.L_x_797:
        /* <DEDUP_REMOVED lines=57> */
.L_x_803:
[----:B------:R-:W0:Y:S02]  /*2190*/  MUFU.RCP R42, R31 ;  /* 0x0000001f002a7308 */ /* 0x000e240000001000 */
[----:B0-----:R-:W-:-:S04]  /*21a0*/  FFMA R28, R31, R42, -1 ;  /* 0xbf8000001f1c7423 */ /* 0x001fc8000000002a */
[----:B------:R-:W-:-:S04]  /*21b0*/  FADD.FTZ R29, -R28, -RZ ;  /* 0x800000ff1c1d7221 */ /* 0x000fc80000010100 */
[----:B------:R-:W-:-:S07]  /*21c0*/  FFMA R42, R42, R29, R42 ;  /* 0x0000001d2a2a7223 */ /* 0x000fce000000002a */
.L_x_804:
[----:B------:R-:W-:Y:S05]  /*21d0*/  BSYNC.RECONVERGENT B2 ;  /* 0x0000000000027941 */ /* 0x000fea0003800200 */
.L_x_802:
[----:B------:R-:W-:Y:S05]  /*21e0*/  BSYNC.RECONVERGENT B1 ;  /* 0x0000000000017941 */ /* 0x000fea0003800200 */
.L_x_801:
        /* <DEDUP_REMOVED lines=40> */
.L_x_805:
        /* <DEDUP_REMOVED lines=184> */
.L_x_807:
[----:B------:R-:W-:Y:S05]  /*2ff0*/  BSYNC.RECONVERGENT B0 ;  /* 0x0000000000007941 */ /* 0x000fea0003800200 */
.L_x_806:
[C---:B------:R-:W-:Y:S01]  /*3000*/  ISETP.GE.U32.AND P0, PT, R2.reuse, 0xc, PT ;  /* 0x0000000c0200780c */ /* 0x040fe20003f06070 */
[----:B------:R-:W-:-:S12]  /*3010*/  VIADD R2, R2, 0x4 ;  /* 0x0000000402027836 */ /* 0x000fd80000000000 */
[----:B------:R-:W-:Y:S05]  /*3020*/  @!P0 BRA `(.L_x_808) ;  /* 0xffffffd0007c8947 */ /* 0x000fea000383ffff */
[----:B------:R-:W-:Y:S05]  /*3030*/  EXIT ;  /* 0x000000000000794d */ /* 0x000fea0003800000 */
        .weak           $__internal_20_$__cuda_sm20_rcp_rn_f32_slowpath
        .type           $__internal_20_$__cuda_sm20_rcp_rn_f32_slowpath,@function
        .size           $__internal_20_$__cuda_sm20_rcp_rn_f32_slowpath,(.L_x_3847 - $__internal_20_$__cuda_sm20_rcp_rn_f32_slowpath)
$__internal_20_$__cuda_sm20_rcp_rn_f32_slowpath:
        /* <DEDUP_REMOVED lines=15> */
.L_x_810:
        /* <DEDUP_REMOVED lines=33> */
.L_x_812:
[----:B------:R0:W1:Y:S02]  /*3340*/  MUFU.RCP R31, R29 ;  /* 0x0000001d001f7308 */ /* 0x0000640000001000 */
.L_x_811:
[----:B------:R-:W-:Y:S05]  /*3350*/  BSYNC.RECONVERGENT B0 ;  /* 0x0000000000007941 */ /* 0x000fea0003800200 */
.L_x_809:
[----:B0-----:R-:W-:Y:S02]  /*3360*/  HFMA2 R29, -RZ, RZ, 0, 0 ;  /* 0x00000000ff1d7431 */ /* 0x001fe400000001ff */
[----:B------:R-:W-:-:S04]  /*3370*/  IMAD.MOV.U32 R28, RZ, RZ, R30 ;  /* 0x000000ffff1c7224 */ /* 0x000fc800078e001e */
[----:B-1----:R-:W-:Y:S05]  /*3380*/  RET.REL.NODEC R28 `(_Z32norm_dist_backward_weight_kernelILi32ELi16EEvPKfS1_S1_S1_iiiiPff) ;  /* 0xffffffcc1c1c7950 */ /* 0x002fea0003c3ffff */
.L_x_813:
        /* <DEDUP_REMOVED lines=15> */
.L_x_3847:


//--------------------- .text._Z32norm_dist_backward_weight_kernelILi16ELi32EEvPKfS1_S1_S1_iiiiPff --------------------------
	.section	.text._Z32norm_dist_backward_weight_kernelILi16ELi32EEvPKfS1_S1_S1_iiiiPff,"ax",@progbits
	.align	128
        .global         _Z32norm_dist_backward_weight_kernelILi16ELi32EEvPKfS1_S1_S1_iiiiPff
        .type           _Z32norm_dist_backward_weight_kernelILi16ELi32EEvPKfS1_S1_S1_iiiiPff,@function
        .size           _Z32norm_dist_backward_weight_kernelILi16ELi32EEvPKfS1_S1_S1_iiiiPff,(.L_x_3848 - _Z32norm_dist_backward_weight_kernelILi16ELi32EEvPKfS1_S1_S1_iiiiPff)
        .other          _Z32norm_dist_backward_weight_kernelILi16ELi32EEvPKfS1_S1_S1_iiiiPff,@"STO_CUDA_ENTRY STV_DEFAULT"
_Z32norm_dist_backward_weight_kernelILi16ELi32EEvPKfS1_S1_S1_iiiiPff:
.text._Z32norm_dist_backward_weight_kernelILi16ELi32EEvPKfS1_S1_S1_iiiiPff:
[----:B------:R-:W-:Y:S01]  /*0000*/  LDC R1, c[0x0][0x37c] ;  /* 0x0000df00ff017b82 */ /* 0x000fe20000000800 */
[----:B------:R-:W0:Y:S07]  /*0010*/  S2R R7, SR_CTAID.Y ;  /* 0x0000000000077919 */ /* 0x000e2e0000002600 */
[----:B------:R-:W1:Y:S01]  /*0020*/  S2UR UR7, SR_CgaCtaId ;  /* 0x00000000000779c3 */ /* 0x000e620000008800 */
[----:B------:R-:W-:Y:S01]  /*0030*/  UMOV UR4, 0x400 ;  /* 0x0000040000047882 */ /* 0x000fe20000000000 */
[----:B------:R-:W-:Y:S01]  /*0040*/  IMAD.MOV.U32 R2, RZ, RZ, RZ ;  /* 0x000000ffff027224 */ /* 0x000fe200078e00ff */
[----:B------:R-:W2:Y:S01]  /*0050*/  S2R R0, SR_TID.X ;  /* 0x0000000000007919 */ /* 0x000ea20000002100 */
        /* <DEDUP_REMOVED lines=8> */
[----:B0-----:R-:W-:Y:S01]  /*00e0*/  IMAD.SHL.U32 R7, R7, 0x200, RZ ;  /* 0x0000020007077824 */ /* 0x001fe200078e00ff */
[----:B---3--:R-:W-:Y:S02]  /*00f0*/  USHF.L.U32 UR8, UR12, 0x9, URZ ;  /* 0x000000090c087899 */ /* 0x008fe400080006ff */
[----:B------:R-:W-:Y:S01]  /*0100*/  USHF.L.U32 UR9, UR12, 0x5, URZ ;  /* 0x000000050c097899 */ /* 0x000fe200080006ff */
[C---:B--2---:R-:W-:Y:S02]  /*0110*/  LOP3.LUT R12, R0.reuse, 0xc0, RZ, 0xc0, !PT ;  /* 0x000000c0000c7812 */ /* 0x044fe400078ec0ff */
[--C-:B------:R-:W-:Y:S02]  /*0120*/  SHF.R.U32.HI R9, RZ, 0x6, R0.reuse ;  /* 0x00000006ff097819 */ /* 0x100fe40000011600 */
[----:B------:R-:W-:Y:S01]  /*0130*/  SHF.L.U32 R4, R0, 0x2, RZ ;  /* 0x0000000200047819 */ /* 0x000fe200000006ff */
[----:B------:R-:W-:Y:S01]  /*0140*/  VIADD R8, R12, UR4 ;  /* 0x000000040c087c36 */ /* 0x000fe20008000000 */
[----:B------:R-:W-:Y:S01]  /*0150*/  LOP3.LUT R6, R7, 0x3f, R0, 0xf8, !PT ;  /* 0x0000003f07067812 */ /* 0x000fe200078ef800 */
[----:B-----5:R-:W-:Y:S01]  /*0160*/  FADD R5, R5, -1 ;  /* 0xbf80000005057421 */ /* 0x020fe20000000000 */
[----:B------:R-:W-:Y:S01]  /*0170*/  LOP3.LUT R3, R0, 0x3f, RZ, 0xc0, !PT ;  /* 0x0000003f00037812 */ /* 0x000fe200078ec0ff */
[----:B------:R-:W-:Y:S01]  /*0180*/  VIADD R12, R12, UR6 ;  /* 0x000000060c0c7c36 */ /* 0x000fe20008000000 */
[----:B------:R-:W-:-:S02]  /*0190*/  LOP3.LUT R7, R7, R0, RZ, 0xfc, !PT ;  /* 0x0000000007077212 */ /* 0x000fc400078efcff */
[----:B------:R-:W-:Y:S02]  /*01a0*/  LOP3.LUT R9, R9, UR9, RZ, 0xfc, !PT ;  /* 0x0000000909097c12 */ /* 0x000fe4000f8efcff */
[----:B------:R-:W-:Y:S02]  /*01b0*/  LOP3.LUT R11, R0, UR8, RZ, 0xfc, !PT ;  /* 0x00000008000b7c12 */ /* 0x000fe4000f8efcff */
[----:B------:R-:W-:Y:S02]  /*01c0*/  LOP3.LUT R10, R4, 0xfc, RZ, 0xc0, !PT ;  /* 0x000000fc040a7812 */ /* 0x000fe400078ec0ff */
[C---:B------:R-:W-:Y:S02]  /*01d0*/  LOP3.LUT R13, R6.reuse, 0x80, RZ, 0xfc, !PT ;  /* 0x00000080060d7812 */ /* 0x040fe400078efcff */
[C---:B------:R-:W-:Y:S02]  /*01e0*/  LOP3.LUT R14, R6.reuse, 0xc0, RZ, 0xfc, !PT ;  /* 0x000000c0060e7812 */ /* 0x040fe400078efcff */
[----:B------:R-:W-:-:S02]  /*01f0*/  LOP3.LUT R15, R6, 0x100, RZ, 0xfc, !PT ;  /* 0x00000100060f7812 */ /* 0x000fc400078efcff */
[C---:B------:R-:W-:Y:S02]  /*0200*/  LOP3.LUT R16, R6.reuse, 0x140, RZ, 0xfc, !PT ;  /* 0x0000014006107812 */ /* 0x040fe400078efcff */
[C---:B------:R-:W-:Y:S02]  /*0210*/  LOP3.LUT R17, R6.reuse, 0x180, RZ, 0xfc, !PT ;  /* 0x0000018006117812 */ /* 0x040fe400078efcff */
[----:B----4-:R-:W-:-:S07]  /*0220*/  LOP3.LUT R18, R6, 0x1c0, RZ, 0xfc, !PT ;  /* 0x000001c006127812 */ /* 0x010fce00078efcff */
.L_x_849:
[----:B------:R-:W-:Y:S01]  /*0230*/  ISETP.GT.U32.AND P1, PT, R0, 0x3f, PT ;  /* 0x0000003f0000780c */ /* 0x000fe20003f24070 */
[----:B0-----:R-:W0:Y:S01]  /*0240*/  LDC R27, c[0x0][0x3ac] ;  /* 0x0000eb00ff1b7b82 */ /* 0x001e220000000800 */
[----:B------:R-:W1:Y:S11]  /*0250*/  LDCU UR4, c[0x0][0x3a0] ;  /* 0x00007400ff0477ac */ /* 0x000e760008000800 */
[----:B------:R-:W2:Y:S01]  /*0260*/  @!P1 LDC.64 R20, c[0x0][0x390] ;  /* 0x0000e400ff149b82 */ /* 0x000ea20000000a00 */
[----:B------:R-:W-:-:S05]  /*0270*/  @!P1 LEA R19, R2, R11, 0x4 ;  /* 0x0000000b02139211 */ /* 0x000fca00078e20ff */
        /* <DEDUP_REMOVED lines=11> */
[----:B0-----:R-:W-:Y:S02]  /*0330*/  HFMA2 R22, -RZ, RZ, 0, 0 ;  /* 0x00000000ff167431 */ /* 0x001fe400000001ff */
[----:B----4-:R-:W-:-:S04]  /*0340*/  IMAD.MOV R24, RZ, RZ, -R23 ;  /* 0x000000ffff187224 */ /* 0x010fc800078e0a17 */
        /* <DEDUP_REMOVED lines=10> */
[----:B--2---:R-:W-:Y:S02]  /*03f0*/  @!P1 LEA R19, R20, R19, 0x18 ;  /* 0x0000001314139211 */ /* 0x004fe400078ec0ff */
[----:B------:R-:W-:-:S03]  /*0400*/  MOV R20, RZ ;  /* 0x000000ff00147202 */ /* 0x000fc60000000f00 */
[----:B------:R-:W-:Y:S02]  /*0410*/  @!P1 IMAD R22, R0, 0x4, R19 ;  /* 0x0000000400169824 */ /* 0x000fe400078e0213 */
[----:B------:R-:W-:-:S04]  /*0420*/  IMAD.MOV.U32 R19, RZ, RZ, 0x2edbe6ff ;  /* 0x2edbe6ffff137424 */ /* 0x000fc800078e00ff */
        /* <DEDUP_REMOVED lines=16> */
[----:B------:R-:W-:Y:S02]  /*0530*/  SEL R19, R19, R24, !P1 ;  /* 0x0000001813137207 */ /* 0x000fe40004800000 */
[----:B------:R-:W2:Y:S03]  /*0540*/  LDC.64 R24, c[0x0][0x380] ;  /* 0x0000e000ff187b82 */ /* 0x000ea60000000a00 */
        /* <DEDUP_REMOVED lines=14> */
[----:B-----5:R-:W-:Y:S05]  /*0630*/  CALL.REL.NOINC `($__internal_21_$__cuda_sm20_rcp_rn_f32_slowpath) ;  /* 0x0000002800847944 */ /* 0x020fea0003c00000 */
[----:B------:R-:W-:Y:S01]  /*0640*/  IMAD.MOV.U32 R19, RZ, RZ, R31 ;  /* 0x000000ffff137224 */ /* 0x000fe200078e001f */
[----:B------:R-:W-:Y:S06]  /*0650*/  BRA `(.L_x_817) ;  /* 0x0000000000107947 */ /* 0x000fec0003800000 */
.L_x_816:
[----:B------:R-:W0:Y:S02]  /*0660*/  MUFU.RCP R19, R29 ;  /* 0x0000001d00137308 */ /* 0x000e240000001000 */
[----:B0-----:R-:W-:-:S04]  /*0670*/  FFMA R21, R29, R19, -1 ;  /* 0xbf8000001d157423 */ /* 0x001fc80000000013 */
[----:B------:R-:W-:-:S04]  /*0680*/  FADD.FTZ R22, -R21, -RZ ;  /* 0x800000ff15167221 */ /* 0x000fc80000010100 */
[----:B------:R-:W-:-:S07]  /*0690*/  FFMA R19, R19, R22, R19 ;  /* 0x0000001613137223 */ /* 0x000fce0000000013 */
.L_x_817:
[----:B------:R-:W-:Y:S05]  /*06a0*/  BSYNC.RECONVERGENT B2 ;  /* 0x0000000000027941 */ /* 0x000fea0003800200 */
.L_x_815:
[----:B------:R-:W-:Y:S05]  /*06b0*/  BSYNC.RECONVERGENT B1 ;  /* 0x0000000000017941 */ /* 0x000fea0003800200 */
.L_x_814:
[----:B------:R-:W0:Y:S01]  /*06c0*/  LDC R29, c[0x0][0x3ac] ;  /* 0x0000eb00ff1d7b82 */ /* 0x000e220000000800 */
[----:B------:R-:W-:Y:S01]  /*06d0*/  VIADD R24, R6, 0x40 ;  /* 0x0000004006187836 */ /* 0x000fe20000000000 */
[----:B------:R-:W1:Y:S01]  /*06e0*/  LDCU UR4, c[0x0][0x3a0] ;  /* 0x00007400ff0477ac */ /* 0x000e620008000800 */
[----:B------:R-:W-:Y:S01]  /*06f0*/  IMAD.MOV.U32 R22, RZ, RZ, RZ ;  /* 0x000000ffff167224 */ /* 0x000fe200078e00ff */
[----:B------:R-:W-:Y:S02]  /*0700*/  BSSY.RECONVERGENT B1, `(.L_x_818) ;  /* 0x000003a000017945 */ /* 0x000fe40003800200 */
        /* <DEDUP_REMOVED lines=11> */
[----:B------:R-:W-:-:S05]  /*07c0*/  MOV R25, R27 ;  /* 0x0000001b00197202 */ /* 0x000fca0000000f00 */
        /* <DEDUP_REMOVED lines=37> */
[----:B-----5:R-:W-:Y:S05]  /*0a20*/  CALL.REL.NOINC `($__internal_21_$__cuda_sm20_rcp_rn_f32_slowpath) ;  /* 0x0000002400887944 */ /* 0x020fea0003c00000 */
[----:B------:R-:W-:Y:S01]  /*0a30*/  IMAD.MOV.U32 R21, RZ, RZ, R31 ;  /* 0x000000ffff157224 */ /* 0x000fe200078e001f */
[----:B------:R-:W-:Y:S06]  /*0a40*/  BRA `(.L_x_821) ;  /* 0x0000000000107947 */ /* 0x000fec0003800000 */
.L_x_820:
[----:B------:R-:W0:Y:S02]  /*0a50*/  MUFU.RCP R21, R29 ;  /* 0x0000001d00157308 */ /* 0x000e240000001000 */
[----:B0-----:R-:W-:-:S04]  /*0a60*/  FFMA R23, R29, R21, -1 ;  /* 0xbf8000001d177423 */ /* 0x001fc80000000015 */
[----:B------:R-:W-:-:S04]  /*0a70*/  FADD.FTZ R24, -R23, -RZ ;  /* 0x800000ff17187221 */ /* 0x000fc80000010100 */
[----:B------:R-:W-:-:S07]  /*0a80*/  FFMA R21, R21, R24, R21 ;  /* 0x0000001815157223 */ /* 0x000fce0000000015 */
.L_x_821:
[----:B------:R-:W-:Y:S05]  /*0a90*/  BSYNC.RECONVERGENT B2 ;  /* 0x0000000000027941 */ /* 0x000fea0003800200 */
.L_x_819:
[----:B------:R-:W-:Y:S05]  /*0aa0*/  BSYNC.RECONVERGENT B1 ;  /* 0x0000000000017941 */ /* 0x000fea0003800200 */
.L_x_818:
        /* <DEDUP_REMOVED lines=53> */
[----:B-----5:R-:W-:Y:S05]  /*0e00*/  CALL.REL.NOINC `($__internal_21_$__cuda_sm20_rcp_rn_f32_slowpath) ;  /* 0x0000002000907944 */ /* 0x020fea0003c00000 */
[----:B------:R-:W-:Y:S01]  /*0e10*/  IMAD.MOV.U32 R23, RZ, RZ, R31 ;  /* 0x000000ffff177224 */ /* 0x000fe200078e001f */
[----:B------:R-:W-:Y:S06]  /*0e20*/  BRA `(.L_x_825) ;  /* 0x0000000000107947 */ /* 0x000fec0003800000 */
.L_x_824:
[----:B------:R-:W0:Y:S02]  /*0e30*/  MUFU.RCP R23, R30 ;  /* 0x0000001e00177308 */ /* 0x000e240000001000 */
[----:B0-----:R-:W-:-:S04]  /*0e40*/  FFMA R25, R30, R23, -1 ;  /* 0xbf8000001e197423 */ /* 0x001fc80000000017 */
[----:B------:R-:W-:-:S04]  /*0e50*/  FADD.FTZ R26, -R25, -RZ ;  /* 0x800000ff191a7221 */ /* 0x000fc80000010100 */
[----:B------:R-:W-:-:S07]  /*0e60*/  FFMA R23, R23, R26, R23 ;  /* 0x0000001a17177223 */ /* 0x000fce0000000017 */
.L_x_825:
[----:B------:R-:W-:Y:S05]  /*0e70*/  BSYNC.RECONVERGENT B2 ;  /* 0x0000000000027941 */ /* 0x000fea0003800200 */
.L_x_823:
[----:B------:R-:W-:Y:S05]  /*0e80*/  BSYNC.RECONVERGENT B1 ;  /* 0x0000000000017941 */ /* 0x000fea0003800200 */
.L_x_822:
        /* <DEDUP_REMOVED lines=17> */
[----:B------:R-:W-:-:S04]  /*0fa0*/  IMAD.HI.U32 R25, R25, R28, RZ ;  /* 0x0000001c19197227 */ /* 0x000fc800078e00ff */
[----:B------:R-:W-:Y:S01]  /*0fb0*/  HFMA2 R26, -RZ, RZ, 0, 0 ;  /* 0x00000000ff1a7431 */ /* 0x000fe200000001ff */
        /* <DEDUP_REMOVED lines=33> */
[----:B-----5:R-:W-:Y:S05]  /*11d0*/  CALL.REL.NOINC `($__internal_21_$__cuda_sm20_rcp_rn_f32_slowpath) ;  /* 0x0000001c009c7944 */ /* 0x020fea0003c00000 */
[----:B------:R-:W-:Y:S01]  /*11e0*/  IMAD.MOV.U32 R25, RZ, RZ, R31 ;  /* 0x000000ffff197224 */ /* 0x000fe200078e001f */
[----:B------:R-:W-:Y:S06]  /*11f0*/  BRA `(.L_x_829) ;  /* 0x0000000000107947 */ /* 0x000fec0003800000 */
.L_x_828:
[----:B------:R-:W0:Y:S02]  /*1200*/  MUFU.RCP R25, R29 ;  /* 0x0000001d00197308 */ /* 0x000e240000001000 */
[----:B0-----:R-:W-:-:S04]  /*1210*/  FFMA R27, R29, R25, -1 ;  /* 0xbf8000001d1b7423 */ /* 0x001fc80000000019 */
[----:B------:R-:W-:-:S04]  /*1220*/  FADD.FTZ R28, -R27, -RZ ;  /* 0x800000ff1b1c7221 */ /* 0x000fc80000010100 */
[----:B------:R-:W-:-:S07]  /*1230*/  FFMA R25, R25, R28, R25 ;  /* 0x0000001c19197223 */ /* 0x000fce0000000019 */
.L_x_829:
[----:B------:R-:W-:Y:S05]  /*1240*/  BSYNC.RECONVERGENT B2 ;  /* 0x0000000000027941 */ /* 0x000fea0003800200 */
.L_x_827:
[----:B------:R-:W-:Y:S05]  /*1250*/  BSYNC.RECONVERGENT B1 ;  /* 0x0000000000017941 */ /* 0x000fea0003800200 */
.L_x_826:
        /* <DEDUP_REMOVED lines=53> */
[----:B------:R-:W-:Y:S01]  /*15b0*/  MOV R27, R31 ;  /* 0x0000001f001b7202 */ /* 0x000fe20000000f00 */
[----:B------:R-:W-:Y:S06]  /*15c0*/  BRA `(.L_x_833) ;  /* 0x0000000000107947 */ /* 0x000fec0003800000 */
.L_x_832:
[----:B------:R-:W0:Y:S02]  /*15d0*/  MUFU.RCP R27, R29 ;  /* 0x0000001d001b7308 */ /* 0x000e240000001000 */
[----:B0-----:R-:W-:-:S04]  /*15e0*/  FFMA R28, R29, R27, -1 ;  /* 0xbf8000001d1c7423 */ /* 0x001fc8000000001b */
[----:B------:R-:W-:-:S04]  /*15f0*/  FADD.FTZ R28, -R28, -RZ ;  /* 0x800000ff1c1c7221 */ /* 0x000fc80000010100 */
[----:B------:R-:W-:-:S07]  /*1600*/  FFMA R27, R27, R28, R27 ;  /* 0x0000001c1b1b7223 */ /* 0x000fce000000001b */
.L_x_833:
[----:B------:R-:W-:Y:S05]  /*1610*/  BSYNC.RECONVERGENT B2 ;  /* 0x0000000000027941 */ /* 0x000fea0003800200 */
.L_x_831:
[----:B------:R-:W-:Y:S05]  /*1620*/  BSYNC.RECONVERGENT B1 ;  /* 0x0000000000017941 */ /* 0x000fea0003800200 */
.L_x_830:
        /* <DEDUP_REMOVED lines=54> */
[----:B-----5:R-:W-:Y:S05]  /*1990*/  CALL.REL.NOINC `($__internal_21_$__cuda_sm20_rcp_rn_f32_slowpath) ;  /* 0x0000001400ac7944 */ /* 0x020fea0003c00000 */
[----:B------:R-:W-:Y:S01]  /*19a0*/  IMAD.MOV.U32 R37, RZ, RZ, R31 ;  /* 0x000000ffff257224 */ /* 0x000fe200078e001f */
[----:B------:R-:W-:Y:S06]  /*19b0*/  BRA `(.L_x_837) ;  /* 0x0000000000107947 */ /* 0x000fec0003800000 */
.L_x_836:
[----:B------:R-:W0:Y:S02]  /*19c0*/  MUFU.RCP R37, R30 ;  /* 0x0000001e00257308 */ /* 0x000e240000001000 */
[----:B0-----:R-:W-:-:S04]  /*19d0*/  FFMA R28, R30, R37, -1 ;  /* 0xbf8000001e1c7423 */ /* 0x001fc80000000025 */
[----:B------:R-:W-:-:S04]  /*19e0*/  FADD.FTZ R28, -R28, -RZ ;  /* 0x800000ff1c1c7221 */ /* 0x000fc80000010100 */
[----:B------:R-:W-:-:S07]  /*19f0*/  FFMA R37, R37, R28, R37 ;  /* 0x0000001c25257223 */ /* 0x000fce0000000025 */
.L_x_837:
[----:B------:R-:W-:Y:S05]  /*1a00*/  BSYNC.RECONVERGENT B2 ;  /* 0x0000000000027941 */ /* 0x000fea0003800200 */
.L_x_835:
[----:B------:R-:W-:Y:S05]  /*1a10*/  BSYNC.RECONVERGENT B1 ;  /* 0x0000000000017941 */ /* 0x000fea0003800200 */
.L_x_834:
        /* <DEDUP_REMOVED lines=57> */
.L_x_840:
[----:B------:R-:W0:Y:S02]  /*1db0*/  MUFU.RCP R39, R30 ;  /* 0x0000001e00277308 */ /* 0x000e240000001000 */
[----:B0-----:R-:W-:-:S04]  /*1dc0*/  FFMA R28, R30, R39, -1 ;  /* 0xbf8000001e1c7423 */ /* 0x001fc80000000027 */
[----:B------:R-:W-:-:S04]  /*1dd0*/  FADD.FTZ R28, -R28, -RZ ;  /* 0x800000ff1c1c7221 */ /* 0x000fc80000010100 */
[----:B------:R-:W-:-:S07]  /*1de0*/  FFMA R39, R39, R28, R39 ;  /* 0x0000001c27277223 */ /* 0x000fce0000000027 */
.L_x_841:
[----:B------:R-:W-:Y:S05]  /*1df0*/  BSYNC.RECONVERGENT B2 ;  /* 0x0000000000027941 */ /* 0x000fea0003800200 */
.L_x_839:
[----:B------:R-:W-:Y:S05]  /*1e00*/  BSYNC.RECONVERGENT B1 ;  /* 0x0000000000017941 */ /* 0x000fea0003800200 */
.L_x_838:
        /* <DEDUP_REMOVED lines=57> */
.L_x_844:
[----:B------:R-:W0:Y:S02]  /*21a0*/  MUFU.RCP R42, R31 ;  /* 0x0000001f002a7308 */ /* 0x000e240000001000 */
[----:B0-----:R-:W-:-:S04]  /*21b0*/  FFMA R28, R31, R42, -1 ;  /* 0xbf8000001f1c7423 */ /* 0x001fc8000000002a */
[----:B------:R-:W-:-:S04]  /*21c0*/  FADD.FTZ R29, -R28, -RZ ;  /* 0x800000ff1c1d7221 */ /* 0x000fc80000010100 */
[----:B------:R-:W-:-:S07]  /*21d0*/  FFMA R42, R42, R29, R42 ;  /* 0x0000001d2a2a7223 */ /* 0x000fce000000002a */
.L_x_845:
[----:B------:R-:W-:Y:S05]  /*21e0*/  BSYNC.RECONVERGENT B2 ;  /* 0x0000000000027941 */ /* 0x000fea0003800200 */
.L_x_843:
[----:B------:R-:W-:Y:S05]  /*21f0*/  BSYNC.RECONVERGENT B1 ;  /* 0x0000000000017941 */ /* 0x000fea0003800200 */
.L_x_842:
        /* <DEDUP_REMOVED lines=40> */
.L_x_846:
        /* <DEDUP_REMOVED lines=184> */
.L_x_848:
[----:B------:R-:W-:Y:S05]  /*3000*/  BSYNC.RECONVERGENT B0 ;  /* 0x0000000000007941 */ /* 0x000fea0003800200 */
.L_x_847:
[C---:B------:R-:W-:Y:S01]  /*3010*/  ISETP.GE.U32.AND P0, PT, R2.reuse, 0x1c, PT ;  /* 0x0000001c0200780c */ /* 0x040fe20003f06070 */
[----:B------:R-:W-:-:S12]  /*3020*/  VIADD R2, R2, 0x4 ;  /* 0x0000000402027836 */ /* 0x000fd80000000000 */
[----:B------:R-:W-:Y:S05]  /*3030*/  @!P0 BRA `(.L_x_849) ;  /* 0xffffffd0007c8947 */ /* 0x000fea000383ffff */
[----:B------:R-:W-:Y:S05]  /*3040*/  EXIT ;  /* 0x000000000000794d */ /* 0x000fea0003800000 */
        .weak           $__internal_21_$__cuda_sm20_rcp_rn_f32_slowpath
        .type           $__internal_21_$__cuda_sm20_rcp_rn_f32_slowpath,@function
        .size           $__internal_21_$__cuda_sm20_rcp_rn_f32_slowpath,(.L_x_3848 - $__internal_21_$__cuda_sm20_rcp_rn_f32_slowpath)
$__internal_21_$__cuda_sm20_rcp_rn_f32_slowpath:
        /* <DEDUP_REMOVED lines=15> */
.L_x_851:
        /* <DEDUP_REMOVED lines=33> */
.L_x_853:
[----:B------:R0:W1:Y:S02]  /*3350*/  MUFU.RCP R31, R29 ;  /* 0x0000001d001f7308 */ /* 0x0000640000001000 */
.L_x_852:
[----:B------:R-:W-:Y:S05]  /*3360*/  BSYNC.RECONVERGENT B0 ;  /* 0x0000000000007941 */ /* 0x000fea0003800200 */
.L_x_850:
[----:B0-----:R-:W-:Y:S02]  /*3370*/  HFMA2 R29, -RZ, RZ, 0, 0 ;  /* 0x00000000ff1d7431 */ /* 0x001fe400000001ff */
[----:B------:R-:W-:-:S04]  /*3380*/  IMAD.MOV.U32 R28, RZ, RZ, R30 ;  /* 0x000000ffff1c7224 */ /* 0x000fc800078e001e */
[----:B-1----:R-:W-:Y:S05]  /*3390*/  RET.REL.NODEC R28 `(_Z32norm_dist_backward_weight_kernelILi16ELi32EEvPKfS1_S1_S1_iiiiPff) ;  /* 0xffffffcc1c187950 */ /* 0x002fea0003c3ffff */
.L_x_854:
        /* <DEDUP_REMOVED lines=14> */
.L_x_3848:


//--------------------- .text._Z32norm_dist_backward_weight_kernelILi16ELi16EEvPKfS1_S1_S1_iiiiPff --------------------------
	.section	.text._Z32norm_dist_backward_weight_kernelILi16ELi16EEvPKfS1_S1_S1_iiiiPff,"ax",@progbits
	.align	128
        .global         _Z32norm_dist_backward_weight_kernelILi16ELi16EEvPKfS1_S1_S1_iiiiPff
        .type           _Z32norm_dist_backward_weight_kernelILi16ELi16EEvPKfS1_S1_S1_iiiiPff,@function
        .size           _Z32norm_dist_backward_weight_kernelILi16ELi16EEvPKfS1_S1_S1_iiiiPff,(.L_x_3849 - _Z32norm_dist_backward_weight_kernelILi16ELi16EEvPKfS1_S1_S1_iiiiPff)
        .other          _Z32norm_dist_backward_weight_kernelILi16ELi16EEvPKfS1_S1_S1_iiiiPff,@"STO_CUDA_ENTRY STV_DEFAULT"
_Z32norm_dist_backward_weight_kernelILi16ELi16EEvPKfS1_S1_S1_iiiiPff:
.text._Z32norm_dist_backward_weight_kernelILi16ELi16EEvPKfS1_S1_S1_iiiiPff:
        /* <DEDUP_REMOVED lines=18> */
[C---:B------:R-:W-:Y:S02]  /*0120*/  SHF.L.U32 R4, R0.reuse, 0x2, RZ ;  /* 0x0000000200047819 */ /* 0x040fe400000006ff */
[----:B------:R-:W-:Y:S01]  /*0130*/  LOP3.LUT R6, R7, 0x3f, R0, 0xf8, !PT ;  /* 0x0000003f07067812 */ /* 0x000fe200078ef800 */
[----:B------:R-:W-:Y:S01]  /*0140*/  VIADD R8, R11, UR4 ;  /* 0x000000040b087c36 */ /* 0x000fe20008000000 */
[C---:B------:R-:W-:Y:S01]  /*0150*/  LOP3.LUT R3, R0.reuse, 0x3f, RZ, 0xc0, !PT ;  /* 0x0000003f00037812 */ /* 0x040fe200078ec0ff */
[----:B-----5:R-:W-:Y:S01]  /*0160*/  FADD R5, R5, -1 ;  /* 0xbf80000005057421 */ /* 0x020fe20000000000 */
[----:B------:R-:W-:Y:S01]  /*0170*/  LOP3.LUT R7, R7, R0, RZ, 0xfc, !PT ;  /* 0x0000000007077212 */ /* 0x000fe200078efcff */
[----:B------:R-:W-:Y:S01]  /*0180*/  VIADD R11, R11, UR7 ;  /* 0x000000070b0b7c36 */ /* 0x000fe20008000000 */
[----:B------:R-:W-:-:S02]  /*0190*/  LOP3.LUT R9, R0, UR9, RZ, 0xfc, !PT ;  /* 0x0000000900097c12 */ /* 0x000fc4000f8efcff */
[----:B------:R-:W-:Y:S02]  /*01a0*/  LOP3.LUT R10, R4, 0xfc, RZ, 0xc0, !PT ;  /* 0x000000fc040a7812 */ /* 0x000fe400078ec0ff */
[C---:B------:R-:W-:Y:S02]  /*01b0*/  LOP3.LUT R12, R6.reuse, 0x40, RZ, 0xfc, !PT ;  /* 0x00000040060c7812 */ /* 0x040fe400078efcff */
[C---:B------:R-:W-:Y:S02]  /*01c0*/  LOP3.LUT R13, R6.reuse, 0x80, RZ, 0xfc, !PT ;  /* 0x00000080060d7812 */ /* 0x040fe400078efcff */
[C---:B------:R-:W-:Y:S02]  /*01d0*/  LOP3.LUT R14, R6.reuse, 0xc0, RZ, 0xfc, !PT ;  /* 0x000000c0060e7812 */ /* 0x040fe400078efcff */
[C---:B------:R-:W-:Y:S02]  /*01e0*/  LOP3.LUT R15, R6.reuse, 0x100, RZ, 0xfc, !PT ;  /* 0x00000100060f7812 */ /* 0x040fe400078efcff */
[----:B------:R-:W-:-:S02]  /*01f0*/  LOP3.LUT R16, R6, 0x140, RZ, 0xfc, !PT ;  /* 0x0000014006107812 */ /* 0x000fc400078efcff */
[C---:B------:R-:W-:Y:S02]  /*0200*/  LOP3.LUT R17, R6.reuse, 0x180, RZ, 0xfc, !PT ;  /* 0x0000018006117812 */ /* 0x040fe400078efcff */
[----:B----4-:R-:W-:-:S07]  /*0210*/  LOP3.LUT R18, R6, 0x1c0, RZ, 0xfc, !PT ;  /* 0x000001c006127812 */ /* 0x010fce00078efcff */
.L_x_890:
        /* <DEDUP_REMOVED lines=37> */
[----:B------:R-:W-:Y:S02]  /*0470*/  SEL R29, R26, R23, !P0 ;  /* 0x000000171a1d7207 */ /* 0x000fe40004000000 */
[----:B------:R-:W-:-:S04]  /*0480*/  LEA.HI R23, R0, UR5, RZ, 0x1a ;  /* 0x0000000500177c11 */ /* 0x000fc8000f8fd0ff */
[----:B------:R-:W-:Y:S01]  /*0490*/  IADD3 R32, PT, PT, R23, R2, RZ ;  /* 0x0000000217207210 */ /* 0x000fe20007ffe0ff */
[----:B---3--:R0:W-:Y:S01]  /*04a0*/  @!P1 STS [R22], R21 ;  /* 0x0000001516009388 */ /* 0x0081e20000000800 */
[----:B------:R-:W-:Y:S01]  /*04b0*/  BAR.SYNC.DEFER_BLOCKING 0x0 ;  /* 0x0000000000007b1d */ /* 0x000fe20000010000 */
        /* <DEDUP_REMOVED lines=23> */
[----:B-----5:R-:W-:Y:S05]  /*0630*/  CALL.REL.NOINC `($__internal_22_$__cuda_sm20_rcp_rn_f32_slowpath) ;  /* 0x00000028007c7944 */ /* 0x020fea0003c00000 */
[----:B------:R-:W-:Y:S01]  /*0640*/  IMAD.MOV.U32 R19, RZ, RZ, R31 ;  /* 0x000000ffff137224 */ /* 0x000fe200078e001f */
[----:B------:R-:W-:Y:S06]  /*0650*/  BRA `(.L_x_858) ;  /* 0x0000000000107947 */ /* 0x000fec0003800000 */
.L_x_857:
[----:B------:R-:W0:Y:S02]  /*0660*/  MUFU.RCP R19, R29 ;  /* 0x0000001d00137308 */ /* 0x000e240000001000 */
[----:B0-----:R-:W-:-:S04]  /*0670*/  FFMA R21, R29, R19, -1 ;  /* 0xbf8000001d157423 */ /* 0x001fc80000000013 */
[----:B------:R-:W-:-:S04]  /*0680*/  FADD.FTZ R22, -R21, -RZ ;  /* 0x800000ff15167221 */ /* 0x000fc80000010100 */
[----:B------:R-:W-:-:S07]  /*0690*/  FFMA R19, R19, R22, R19 ;  /* 0x0000001613137223 */ /* 0x000fce0000000013 */
.L_x_858:
[----:B------:R-:W-:Y:S05]  /*06a0*/  BSYNC.RECONVERGENT B2 ;  /* 0x0000000000027941 */ /* 0x000fea0003800200 */
.L_x_856:
[----:B------:R-:W-:Y:S05]  /*06b0*/  BSYNC.RECONVERGENT B1 ;  /* 0x0000000000017941 */ /* 0x000fea0003800200 */
.L_x_855:
        /* <DEDUP_REMOVED lines=52> */
[----:B-----5:R-:W-:Y:S05]  /*0a00*/  CALL.REL.NOINC `($__internal_22_$__cuda_sm20_rcp_rn_f32_slowpath) ;  /* 0x0000002400887944 */ /* 0x020fea0003c00000 */
[----:B------:R-:W-:Y:S01]  /*0a10*/  MOV R21, R31 ;  /* 0x0000001f00157202 */ /* 0x000fe20000000f00 */
[----:B------:R-:W-:Y:S06]  /*0a20*/  BRA `(.L_x_862) ;  /* 0x0000000000107947 */ /* 0x000fec0003800000 */
.L_x_861:
[----:B------:R-:W0:Y:S02]  /*0a30*/  MUFU.RCP R21, R29 ;  /* 0x0000001d00157308 */ /* 0x000e240000001000 */
[----:B0-----:R-:W-:-:S04]  /*0a40*/  FFMA R23, R29, R21, -1 ;  /* 0xbf8000001d177423 */ /* 0x001fc80000000015 */
[----:B------:R-:W-:-:S04]  /*0a50*/  FADD.FTZ R24, -R23, -RZ ;  /* 0x800000ff17187221 */ /* 0x000fc80000010100 */
[----:B------:R-:W-:-:S07]  /*0a60*/  FFMA R21, R21, R24, R21 ;  /* 0x0000001815157223 */ /* 0x000fce0000000015 */
.L_x_862:
[----:B------:R-:W-:Y:S05]  /*0a70*/  BSYNC.RECONVERGENT B2 ;  /* 0x0000000000027941 */ /* 0x000fea0003800200 */
.L_x_860:
[----:B------:R-:W-:Y:S05]  /*0a80*/  BSYNC.RECONVERGENT B1 ;  /* 0x0000000000017941 */ /* 0x000fea0003800200 */
.L_x_859:
        /* <DEDUP_REMOVED lines=53> */
[----:B-----5:R-:W-:Y:S05]  /*0de0*/  CALL.REL.NOINC `($__internal_22_$__cuda_sm20_rcp_rn_f32_slowpath) ;  /* 0x0000002000907944 */ /* 0x020fea0003c00000 */
[----:B------:R-:W-:Y:S01]  /*0df0*/  MOV R23, R31 ;  /* 0x0000001f00177202 */ /* 0x000fe20000000f00 */
[----:B------:R-:W-:Y:S06]  /*0e00*/  BRA `(.L_x_866) ;  /* 0x0000000000107947 */ /* 0x000fec0003800000 */
.L_x_865:
[----:B------:R-:W0:Y:S02]  /*0e10*/  MUFU.RCP R23, R30 ;  /* 0x0000001e00177308 */ /* 0x000e240000001000 */
[----:B0-----:R-:W-:-:S04]  /*0e20*/  FFMA R25, R30, R23, -1 ;  /* 0xbf8000001e197423 */ /* 0x001fc80000000017 */
[----:B------:R-:W-:-:S04]  /*0e30*/  FADD.FTZ R26, -R25, -RZ ;  /* 0x800000ff191a7221 */ /* 0x000fc80000010100 */
[----:B------:R-:W-:-:S07]  /*0e40*/  FFMA R23, R23, R26, R23 ;  /* 0x0000001a17177223 */ /* 0x000fce0000000017 */
.L_x_866:
[----:B------:R-:W-:Y:S05]  /*0e50*/  BSYNC.RECONVERGENT B2 ;  /* 0x0000000000027941 */ /* 0x000fea0003800200 */
.L_x_864:
[----:B------:R-:W-:Y:S05]  /*0e60*/  BSYNC.RECONVERGENT B1 ;  /* 0x0000000000017941 */ /* 0x000fea0003800200 */
.L_x_863:
        /* <DEDUP_REMOVED lines=53> */
[----:B------:R-:W-:Y:S01]  /*11c0*/  IMAD.MOV.U32 R25, RZ, RZ, R31 ;  /* 0x000000ffff197224 */ /* 0x000fe200078e001f */
[----:B------:R-:W-:Y:S06]  /*11d0*/  BRA `(.L_x_870) ;  /* 0x0000000000107947 */ /* 0x000fec0003800000 */
.L_x_869:
[----:B------:R-:W0:Y:S02]  /*11e0*/  MUFU.RCP R25, R29 ;  /* 0x0000001d00197308 */ /* 0x000e240000001000 */
[----:B0-----:R-:W-:-:S04]  /*11f0*/  FFMA R27, R29, R25, -1 ;  /* 0xbf8000001d1b7423 */ /* 0x001fc80000000019 */
[----:B------:R-:W-:-:S04]  /*1200*/  FADD.FTZ R28, -R27, -RZ ;  /* 0x800000ff1b1c7221 */ /* 0x000fc80000010100 */
[----:B------:R-:W-:-:S07]  /*1210*/  FFMA R25, R25, R28, R25 ;  /* 0x0000001c19197223 */ /* 0x000fce0000000019 */
.L_x_870:
[----:B------:R-:W-:Y:S05]  /*1220*/  BSYNC.RECONVERGENT B2 ;  /* 0x0000000000027941 */ /* 0x000fea0003800200 */
.L_x_868:
[----:B------:R-:W-:Y:S05]  /*1230*/  BSYNC.RECONVERGENT B1 ;  /* 0x0000000000017941 */ /* 0x000fea0003800200 */
.L_x_867:
        /* <DEDUP_REMOVED lines=52> */
[----:B-----5:R-:W-:Y:S05]  /*1580*/  CALL.REL.NOINC `($__internal_22_$__cuda_sm20_rcp_rn_f32_slowpath) ;  /* 0x0000001800a87944 */ /* 0x020fea0003c00000 */
[----:B------:R-:W-:Y:S01]  /*1590*/  IMAD.MOV.U32 R27, RZ, RZ, R31 ;  /* 0x000000ffff1b7224 */ /* 0x000fe200078e001f */
[----:B------:R-:W-:Y:S06]  /*15a0*/  BRA `(.L_x_874) ;  /* 0x0000000000107947 */ /* 0x000fec0003800000 */
.L_x_873:
[----:B------:R-:W0:Y:S02]  /*15b0*/  MUFU.RCP R27, R29 ;  /* 0x0000001d001b7308 */ /* 0x000e240000001000 */
[----:B0-----:R-:W-:-:S04]  /*15c0*/  FFMA R28, R29, R27, -1 ;  /* 0xbf8000001d1c7423 */ /* 0x001fc8000000001b */
[----:B------:R-:W-:-:S04]  /*15d0*/  FADD.FTZ R28, -R28, -RZ ;  /* 0x800000ff1c1c7221 */ /* 0x000fc80000010100 */
[----:B------:R-:W-:-:S07]  /*15e0*/  FFMA R27, R27, R28, R27 ;  /* 0x0000001c1b1b7223 */ /* 0x000fce000000001b */
.L_x_874:
[----:B------:R-:W-:Y:S05]  /*15f0*/  BSYNC.RECONVERGENT B2 ;  /* 0x0000000000027941 */ /* 0x000fea0003800200 */
.L_x_872:
[----:B------:R-:W-:Y:S05]  /*1600*/  BSYNC.RECONVERGENT B1 ;  /* 0x0000000000017941 */ /* 0x000fea0003800200 */
.L_x_871:
        /* <DEDUP_REMOVED lines=54> */
[----:B-----5:R-:W-:Y:S05]  /*1970*/  CALL.REL.NOINC `($__internal_22_$__cuda_sm20_rcp_rn_f32_slowpath) ;  /* 0x0000001400ac7944 */ /* 0x020fea0003c00000 */
[----:B------:R-:W-:Y:S01]  /*1980*/  IMAD.MOV.U32 R37, RZ, RZ, R31 ;  /* 0x000000ffff257224 */ /* 0x000fe200078e001f */
[----:B------:R-:W-:Y:S06]  /*1990*/  BRA `(.L_x_878) ;  /* 0x0000000000107947 */ /* 0x000fec0003800000 */
.L_x_877:
[----:B------:R-:W0:Y:S02]  /*19a0*/  MUFU.RCP R37, R30 ;  /* 0x0000001e00257308 */ /* 0x000e240000001000 */
[----:B0-----:R-:W-:-:S04]  /*19b0*/  FFMA R28, R30, R37, -1 ;  /* 0xbf8000001e1c7423 */ /* 0x001fc80000000025 */
[----:B------:R-:W-:-:S04]  /*19c0*/  FADD.FTZ R28, -R28, -RZ ;  /* 0x800000ff1c1c7221 */ /* 0x000fc80000010100 */
[----:B------:R-:W-:-:S07]  /*19d0*/  FFMA R37, R37, R28, R37 ;  /* 0x0000001c25257223 */ /* 0x000fce0000000025 */
.L_x_878:
[----:B------:R-:W-:Y:S05]  /*19e0*/  BSYNC.RECONVERGENT B2 ;  /* 0x0000000000027941 */ /* 0x000fea0003800200 */
.L_x_876:
[----:B------:R-:W-:Y:S05]  /*19f0*/  BSYNC.RECONVERGENT B1 ;  /* 0x0000000000017941 */ /* 0x000fea0003800200 */
.L_x_875:
        /* <DEDUP_REMOVED lines=57> */
.L_x_881:
[----:B------:R-:W0:Y:S02]  /*1d90*/  MUFU.RCP R39, R30 ;  /* 0x0000001e00277308 */ /* 0x000e240000001000 */
[----:B0-----:R-:W-:-:S04]  /*1da0*/  FFMA R28, R30, R39, -1 ;  /* 0xbf8000001e1c7423 */ /* 0x001fc80000000027 */
[----:B------:R-:W-:-:S04]  /*1db0*/  FADD.FTZ R28, -R28, -RZ ;  /* 0x800000ff1c1c7221 */ /* 0x000fc80000010100 */
[----:B------:R-:W-:-:S07]  /*1dc0*/  FFMA R39, R39, R28, R39 ;  /* 0x0000001c27277223 */ /* 0x000fce0000000027 */
.L_x_882:
[----:B------:R-:W-:Y:S05]  /*1dd0*/  BSYNC.RECONVERGENT B2 ;  /* 0x0000000000027941 */ /* 0x000fea0003800200 */
.L_x_880:
[----:B------:R-:W-:Y:S05]  /*1de0*/  BSYNC.RECONVERGENT B1 ;  /* 0x0000000000017941 */ /* 0x000fea0003800200 */
.L_x_879:
        /* <DEDUP_REMOVED lines=57> */
.L_x_885:
[----:B------:R-:W0:Y:S02]  /*2180*/  MUFU.RCP R42, R31 ;  /* 0x0000001f002a7308 */ /* 0x000e240000001000 */
[----:B0-----:R-:W-:-:S04]  /*2190*/  FFMA R28, R31, R42, -1 ;  /* 0xbf8000001f1c7423 */ /* 0x001fc8000000002a */
[----:B------:R-:W-:-:S04]  /*21a0*/  FADD.FTZ R29, -R28, -RZ ;  /* 0x800000ff1c1d7221 */ /* 0x000fc80000010100 */
[----:B------:R-:W-:-:S07]  /*21b0*/  FFMA R42, R42, R29, R42 ;  /* 0x0000001d2a2a7223 */ /* 0x000fce000000002a */
.L_x_886:
[----:B------:R-:W-:Y:S05]  /*21c0*/  BSYNC.RECONVERGENT B2 ;  /* 0x0000000000027941 */ /* 0x000fea0003800200 */
.L_x_884:
[----:B------:R-:W-:Y:S05]  /*21d0*/  BSYNC.RECONVERGENT B1 ;  /* 0x0000000000017941 */ /* 0x000fea0003800200 */
.L_x_883:
        /* <DEDUP_REMOVED lines=40> */
.L_x_887:
        /* <DEDUP_REMOVED lines=184> */
.L_x_889:
[----:B------:R-:W-:Y:S05]  /*2fe0*/  BSYNC.RECONVERGENT B0 ;  /* 0x0000000000007941 */ /* 0x000fea0003800200 */
.L_x_888:
[C---:B------:R-:W-:Y:S01]  /*2ff0*/  ISETP.GE.U32.AND P0, PT, R2.reuse, 0xc, PT ;  /* 0x0000000c0200780c */ /* 0x040fe20003f06070 */
[----:B------:R-:W-:-:S12]  /*3000*/  VIADD R2, R2, 0x4 ;  /* 0x0000000402027836 */ /* 0x000fd80000000000 */
[----:B------:R-:W-:Y:S05]  /*3010*/  @!P0 BRA `(.L_x_890) ;  /* 0xffffffd000808947 */ /* 0x000fea000383ffff */
[----:B------:R-:W-:Y:S05]  /*3020*/  EXIT ;  /* 0x000000000000794d */ /* 0x000fea0003800000 */
        .weak           $__internal_22_$__cuda_sm20_rcp_rn_f32_slowpath
        .type           $__internal_22_$__cuda_sm20_rcp_rn_f32_slowpath,@function
        .size           $__internal_22_$__cuda_sm20_rcp_rn_f32_slowpath,(.L_x_3849 - $__internal_22_$__cuda_sm20_rcp_rn_f32_slowpath)
$__internal_22_$__cuda_sm20_rcp_rn_f32_slowpath:
        /* <DEDUP_REMOVED lines=15> */
.L_x_892:
        /* <DEDUP_REMOVED lines=33> */
.L_x_894:
[----:B------:R0:W1:Y:S02]  /*3330*/  MUFU.RCP R31, R29 ;  /* 0x0000001d001f7308 */ /* 0x0000640000001000 */
.L_x_893:
[----:B------:R-:W-:Y:S05]  /*3340*/  BSYNC.RECONVERGENT B0 ;  /* 0x0000000000007941 */ /* 0x000fea0003800200 */
.L_x_891:
[----:B0-----:R-:W-:Y:S02]  /*3350*/  HFMA2 R29, -RZ, RZ, 0, 0 ;  /* 0x00000000ff1d7431 */ /* 0x001fe400000001ff */
[----:B------:R-:W-:-:S04]  /*3360*/  IMAD.MOV.U32 R28, RZ, RZ, R30 ;  /* 0x000000ffff1c7224 */ /* 0x000fc800078e001e */
[----:B-1----:R-:W-:Y:S05]  /*3370*/  RET.REL.NODEC R28 `(_Z32norm_dist_backward_weight_kernelILi16ELi16EEvPKfS1_S1_S1_iiiiPff) ;  /* 0xffffffcc1c207950 */ /* 0x002fea0003c3ffff */
.L_x_895:
        /* <DEDUP_REMOVED lines=16> */
.L_x_3849:


//--------------------- .text._Z32norm_dist_backward_weight_kernelILi16ELi8EEvPKfS1_S1_S1_iiiiPff --------------------------
	.section	.text._Z32norm_dist_backward_weight_kernelILi16ELi8EEvPKfS1_S1_S1_iiiiPff,"ax",@progbits
	.align	128
        .global         _Z32norm_dist_backward_weight_kernelILi16ELi8EEvPKfS1_S1_S1_iiiiPff
        .type           _Z32norm_dist_backward_weight_kernelILi16ELi8EEvPKfS1_S1_S1_iiiiPff,@function
        .size           _Z32norm_dist_backward_weight_kernelILi16ELi8EEvPKfS1_S1_S1_iiiiPff,(.L_x_3850 - _Z32norm_dist_backward_weight_kernelILi16ELi8EEvPKfS1_S1_S1_iiiiPff)
        .other          _Z32norm_dist_backward_weight_kernelILi16ELi8EEvPKfS1_S1_S1_iiiiPff,@"STO_CUDA_ENTRY STV_DEFAULT"
_Z32norm_dist_backward_weight_kernelILi16ELi8EEvPKfS1_S1_S1_iiiiPff:
.text._Z32norm_dist_backward_weight_kernelILi16ELi8EEvPKfS1_S1_S1_iiiiPff:
[----:B------:R-:W-:Y:S01]  /*0000*/  LDC R1, c[0x0][0x37c] ;  /* 0x0000df00ff017b82 */ /* 0x000fe20000000800 */
[----:B------:R-:W0:Y:S07]  /*0010*/  S2R R11, SR_CTAID.Y ;  /* 0x00000000000b7919 */ /* 0x000e2e0000002600 */
[----:B------:R-:W1:Y:S01]  /*0020*/  S2UR UR7, SR_CgaCtaId ;  /* 0x00000000000779c3 */ /* 0x000e620000008800 */
[----:B------:R-:W-:Y:S01]  /*0030*/  UMOV UR4, 0x400 ;  /* 0x0000040000047882 */ /* 0x000fe20000000000 */
[----:B------:R-:W2:Y:S01]  /*0040*/  LDCU.64 UR8, c[0x0][0x358] ;  /* 0x00006b00ff0877ac */ /* 0x000ea20008000a00 */
[----:B------:R-:W3:Y:S01]  /*0050*/  S2R R3, SR_CTAID.X ;  /* 0x0000000000037919 */ /* 0x000ee20000002500 */
[----:B------:R-:W-:Y:S01]  /*0060*/  UIADD3 UR6, UPT, UPT, UR4, 0x100, URZ ;  /* 0x0000010004067890 */ /* 0x000fe2000fffe0ff */
[----:B------:R-:W4:Y:S03]  /*0070*/  S2R R0, SR_TID.X ;  /* 0x0000000000007919 */ /* 0x000f260000002100 */
[----:B------:R-:W5:Y:S01]  /*0080*/  LDC R8, c[0x0][0x3b8] ;  /* 0x0000ee00ff087b82 */ /* 0x000f620000000800 */
[----:B------:R-:W-:-:S02]  /*0090*/  UIADD3 UR5, UPT, UPT, UR4, 0x200, URZ ;  /* 0x0000020004057890 */ /* 0x000fc4000fffe0ff */
[----:B------:R-:W-:Y:S02]  /*00a0*/  UPLOP3.LUT UP0, UPT, UPT, UPT, UPT, 0x80, 0x8 ;  /* 0x000000000008789c */ /* 0x000fe40003f0f070 */
[----:B-1----:R-:W-:Y:S02]  /*00b0*/  ULEA UR4, UR7, UR4, 0x18 ;  /* 0x0000000407047291 */ /* 0x002fe4000f8ec0ff */
[----:B------:R-:W-:Y:S02]  /*00c0*/  ULEA UR6, UR7, UR6, 0x18 ;  /* 0x0000000607067291 */ /* 0x000fe4000f8ec0ff */
[----:B------:R-:W-:Y:S01]  /*00d0*/  ULEA UR5, UR7, UR5, 0x18 ;  /* 0x0000000507057291 */ /* 0x000fe2000f8ec0ff */
[----:B0-----:R-:W-:Y:S01]  /*00e0*/  SHF.L.U32 R11, R11, 0x9, RZ ;  /* 0x000000090b0b7819 */ /* 0x001fe200000006ff */
[----:B-----5:R-:W-:Y:S01]  /*00f0*/  FADD R8, R8, -1 ;  /* 0xbf80000008087421 */ /* 0x020fe20000000000 */
[C---:B---3--:R-:W-:Y:S01]  /*0100*/  IMAD.SHL.U32 R5, R3.reuse, 0x8, RZ ;  /* 0x0000000803057824 */ /* 0x048fe200078e00ff */
[--C-:B----4-:R-:W-:Y:S01]  /*0110*/  SHF.R.U32.HI R2, RZ, 0x6, R0.reuse ;  /* 0x00000006ff027819 */ /* 0x110fe20000011600 */
[C---:B------:R-:W-:Y:S01]  /*0120*/  IMAD.SHL.U32 R7, R0.reuse, 0x4, RZ ;  /* 0x0000000400077824 */ /* 0x040fe200078e00ff */
[----:B------:R-:W-:Y:S01]  /*0130*/  LOP3.LUT R13, R0, 0xc0, RZ, 0xc0, !PT ;  /* 0x000000c0000d7812 */ /* 0x000fe200078ec0ff */
[--C-:B------:R-:W-:Y:S01]  /*0140*/  IMAD R4, R3, 0x80, R0.reuse ;  /* 0x0000008003047824 */ /* 0x100fe200078e0200 */
[----:B------:R-:W-:-:S02]  /*0150*/  LOP3.LUT R9, R11, 0x3f, R0, 0xf8, !PT ;  /* 0x0000003f0b097812 */ /* 0x000fc400078ef800 */
[----:B------:R-:W-:Y:S02]  /*0160*/  LOP3.LUT R10, R11, R0, RZ, 0xfc, !PT ;  /* 0x000000000b0a7212 */ /* 0x000fe400078efcff */
[----:B------:R-:W-:Y:S01]  /*0170*/  LOP3.LUT R2, R5, R2, RZ, 0xfc, !PT ;  /* 0x0000000205027212 */ /* 0x000fe200078efcff */
[----:B------:R-:W-:Y:S01]  /*0180*/  IMAD.MOV.U32 R5, RZ, RZ, RZ ;  /* 0x000000ffff057224 */ /* 0x000fe200078e00ff */
[C---:B------:R-:W-:Y:S01]  /*0190*/  IADD3 R11, PT, PT, R13.reuse, UR4, RZ ;  /* 0x000000040d0b7c10 */ /* 0x040fe2000fffe0ff */
[----:B------:R-:W-:Y:S01]  /*01a0*/  VIADD R13, R13, UR6 ;  /* 0x000000060d0d7c36 */ /* 0x000fe20008000000 */
[----:B------:R-:W-:Y:S02]  /*01b0*/  LOP3.LUT R6, R0, 0x3f, RZ, 0xc0, !PT ;  /* 0x0000003f00067812 */ /* 0x000fe400078ec0ff */
[----:B------:R-:W-:Y:S02]  /*01c0*/  LOP3.LUT R12, R7, 0xfc, RZ, 0xc0, !PT ;  /* 0x000000fc070c7812 */ /* 0x000fe400078ec0ff */
[----:B------:R-:W-:-:S02]  /*01d0*/  LOP3.LUT R14, R9, 0x80, RZ, 0xfc, !PT ;  /* 0x00000080090e7812 */ /* 0x000fc400078efcff */
[C---:B------:R-:W-:Y:S02]  /*01e0*/  LOP3.LUT R15, R9.reuse, 0xc0, RZ, 0xfc, !PT ;  /* 0x000000c0090f7812 */ /* 0x040fe400078efcff */
[C---:B------:R-:W-:Y:S02]  /*01f0*/  LOP3.LUT R16, R9.reuse, 0x100, RZ, 0xfc, !PT ;  /* 0x0000010009107812 */ /* 0x040fe400078efcff */
[C---:B------:R-:W-:Y:S02]  /*0200*/  LOP3.LUT R17, R9.reuse, 0x140, RZ, 0xfc, !PT ;  /* 0x0000014009117812 */ /* 0x040fe400078efcff */
[C---:B------:R-:W-:Y:S02]  /*0210*/  LOP3.LUT R18, R9.reuse, 0x180, RZ, 0xfc, !PT ;  /* 0x0000018009127812 */ /* 0x040fe400078efcff */
[----:B--2---:R-:W-:-:S07]  /*0220*/  LOP3.LUT R19, R9, 0x1c0, RZ, 0xfc, !PT ;  /* 0x000001c009137812 */ /* 0x004fce00078efcff */
.L_x_931:
[----:B------:R-:W-:Y:S01]  /*0230*/  ISETP.GT.U32.AND P1, PT, R0, 0x3f, PT ;  /* 0x0000003f0000780c */ /* 0x000fe20003f24070 */
[----:B0-----:R-:W0:Y:S01]  /*0240*/  LDC R28, c[0x0][0x3ac] ;  /* 0x0000eb00ff1c7b82 */ /* 0x001e220000000800 */
[----:B------:R-:W1:Y:S11]  /*0250*/  LDCU UR4, c[0x0][0x3a0] ;  /* 0x00007400ff0477ac */ /* 0x000e760008000800 */
[----:B------:R-:W2:Y:S01]  /*0260*/  @!P1 LDC.64 R20, c[0x0][0x390] ;  /* 0x0000e400ff149b82 */ /* 0x000ea20000000a00 */
[----:B------:R-:W-:-:S04]  /*0270*/  @!P1 IMAD R23, R5, 0x10, R4 ;  /* 0x0000001005179824 */ /* 0x000fc800078e0204 */
[----:B--2---:R-:W-:-:S06]  /*0280*/  @!P1 IMAD.WIDE R20, R23, 0x4, R20 ;  /* 0x0000000417149825 */ /* 0x004fcc00078e0214 */
[----:B------:R2:W3:Y:S01]  /*0290*/  @!P1 LDG.E.CONSTANT R21, desc[UR8][R20.64] ;  /* 0x0000000814159981 */ /* 0x0004e2000c1e9900 */
[----:B0-----:R-:W-:Y:S01]  /*02a0*/  IABS R25, R28 ;  /* 0x0000001c00197213 */ /* 0x001fe20000000000 */
[----:B------:R-:W-:Y:S01]  /*02b0*/  UPLOP3.LUT UP1, UPT, UPT, UPT, UP0, 0x80, 0x8 ;  /* 0x000000000008789c */ /* 0x000fe20003f2f000 */
[----:B------:R-:W-:Y:S01]  /*02c0*/  BSSY.RECONVERGENT B1, `(.L_x_896) ;  /* 0x0000040000017945 */ /* 0x000fe20003800200 */
[----:B------:R-:W-:Y:S01]  /*02d0*/  IADD3 R32, PT, PT, R2, R5, RZ ;  /* 0x0000000502207210 */ /* 0x000fe20007ffe0ff */
[----:B------:R-:W0:Y:S01]  /*02e0*/  I2F.RP R24, R25 ;  /* 0x0000001900187306 */ /* 0x000e220000209400 */
[----:B--2---:R-:W-:-:S07]  /*02f0*/  IABS R20, R9 ;  /* 0x0000000900147213 */ /* 0x004fce0000000000 */
[----:B0-----:R-:W0:Y:S02]  /*0300*/  MUFU.RCP R24, R24 ;  /* 0x0000001800187308 */ /* 0x001e240000001000 */
[----:B0-----:R-:W-:-:S06]  /*0310*/  IADD3 R22, PT, PT, R24, 0xffffffe, RZ ;  /* 0x0ffffffe18167810 */ /* 0x001fcc0007ffe0ff */
[----:B------:R0:W2:Y:S02]  /*0320*/  F2I.FTZ.U32.TRUNC.NTZ R23, R22 ;  /* 0x0000001600177305 */ /* 0x0000a4000021f000 */
[----:B0-----:R-:W-:Y:S02]  /*0330*/  IMAD.MOV.U32 R22, RZ, RZ, RZ ;  /* 0x000000ffff167224 */ /* 0x001fe400078e00ff */
[----:B--2---:R-:W-:-:S04]  /*0340*/  IMAD.MOV R26, RZ, RZ, -R23 ;  /* 0x000000ffff1a7224 */ /* 0x004fc800078e0a17 */
[----:B------:R-:W-:Y:S01]  /*0350*/  IMAD R27, R26, R25, RZ ;  /* 0x000000191a1b7224 */ /* 0x000fe200078e02ff */
[----:B------:R-:W-:-:S03]  /*0360*/  LOP3.LUT R26, RZ, R28, RZ, 0x33, !PT ;  /* 0x0000001cff1a7212 */ /* 0x000fc600078e33ff */
[----:B------:R-:W-:Y:S01]  /*0370*/  IMAD.HI.U32 R23, R23, R27, R22 ;  /* 0x0000001b17177227 */ /* 0x000fe200078e0016 */
[----:B------:R-:W-:Y:S01]  /*0380*/  LOP3.LUT R22, R9, R28, RZ, 0x3c, !PT ;  /* 0x0000001c09167212 */ /* 0x000fe200078e3cff */
[----:B------:R-:W0:Y:S03]  /*0390*/  @!P1 S2R R27, SR_CgaCtaId ;  /* 0x00000000001b9919 */ /* 0x000e260000008800 */
[----:B------:R-:W-:Y:S01]  /*03a0*/  ISETP.GE.AND P3, PT, R22, RZ, PT ;  /* 0x000000ff1600720c */ /* 0x000fe20003f66270 */
[----:B------:R-:W-:-:S05]  /*03b0*/  IMAD.HI.U32 R23, R23, R20, RZ ;  /* 0x0000001417177227 */ /* 0x000fca00078e00ff */
[----:B------:R-:W-:-:S05]  /*03c0*/  IADD3 R24, PT, PT, -R23, RZ, RZ ;  /* 0x000000ff17187210 */ /* 0x000fca0007ffe1ff */
[----:B------:R-:W-:Y:S01]  /*03d0*/  IMAD R24, R25, R24, R20 ;  /* 0x0000001819187224 */ /* 0x000fe200078e0214 */
[----:B------:R-:W-:-:S04]  /*03e0*/  @!P1 MOV R20, 0x400 ;  /* 0x0000040000149802 */ /* 0x000fc80000000f00 */
[----:B------:R-:W-:-:S13]  /*03f0*/  ISETP.GT.U32.AND P2, PT, R25, R24, PT ;  /* 0x000000181900720c */ /* 0x000fda0003f44070 */
[----:B------:R-:W-:Y:S01]  /*0400*/  @!P2 IMAD.IADD R24, R24, 0x1, -R25 ;  /* 0x000000011818a824 */ /* 0x000fe200078e0a19 */
[----:B0-----:R-:W-:Y:S01]  /*0410*/  @!P1 LEA R27, R27, R20, 0x18 ;  /* 0x000000141b1b9211 */ /* 0x001fe200078ec0ff */
[----:B------:R-:W-:Y:S02]  /*0420*/  @!P2 VIADD R23, R23, 0x1 ;  /* 0x000000011717a836 */ /* 0x000fe40000000000 */
[----:B------:R-:W-:Y:S01]  /*0430*/  IMAD.MOV.U32 R20, RZ, RZ, 0x2edbe6ff ;  /* 0x2edbe6ffff147424 */ /* 0x000fe200078e00ff */
[----:B------:R-:W-:Y:S02]  /*0440*/  ISETP.GE.U32.AND P0, PT, R24, R25, PT ;  /* 0x000000191800720c */ /* 0x000fe40003f06070 */
[----:B------:R-:W-:-:S11]  /*0450*/  @!P1 LEA R22, R0, R27, 0x2 ;  /* 0x0000001b00169211 */ /* 0x000fd600078e10ff */
[----:B------:R-:W-:Y:S01]  /*0460*/  @P0 VIADD R23, R23, 0x1 ;  /* 0x0000000117170836 */ /* 0x000fe20000000000 */
[----:B------:R-:W-:-:S03]  /*0470*/  ISETP.NE.AND P0, PT, R28, RZ, PT ;  /* 0x000000ff1c00720c */ /* 0x000fc60003f05270 */
[----:B------:R-:W-:-:S05]  /*0480*/  @!P3 IMAD.MOV R23, RZ, RZ, -R23 ;  /* 0x000000ffff17b224 */ /* 0x000fca00078e0a17 */
[----:B------:R-:W-:Y:S01]  /*0490*/  SEL R27, R26, R23, !P0 ;  /* 0x000000171a1b7207 */ /* 0x000fe20004000000 */
[----:B---3--:R0:W-:Y:S01]  /*04a0*/  @!P1 STS [R22], R21 ;  /* 0x0000001516009388 */ /* 0x0081e20000000800 */
[----:B------:R-:W-:Y:S02]  /*04b0*/  BAR.SYNC.DEFER_BLOCKING 0x0 ;  /* 0x0000000000007b1d */ /* 0x000fe40000010000 */
[----:B-1----:R-:W-:Y:S01]  /*04c0*/  ISETP.GE.AND P1, PT, R27, UR4, PT ;  /* 0x000000041b007c0c */ /* 0x002fe2000bf26270 */
[----:B0-----:R-:W-:-:S12]  /*04d0*/  IMAD.MOV.U32 R21, RZ, RZ, RZ ;  /* 0x000000ffff157224 */ /* 0x001fd800078e00ff */
[----:B------:R-:W-:Y:S05]  /*04e0*/  @P1 BRA `(.L_x_897) ;  /* 0x0000000000741947 */ /* 0x000fea0003800000 */
[----:B------:R-:W-:Y:S01]  /*04f0*/  ISETP.GE.AND P2, PT, R9, RZ, PT ;  /* 0x000000ff0900720c */ /* 0x000fe20003f46270 */
[----:B------:R-:W0:Y:S01]  /*0500*/  LDCU UR4, c[0x0][0x3a4] ;  /* 0x00007480ff0477ac */ /* 0x000e220008000800 */
[----:B------:R-:W1:Y:S01]  /*0510*/  LDC.64 R20, c[0x0][0x398] ;  /* 0x0000e600ff147b82 */ /* 0x000e620000000a00 */
[----:B------:R-:W-:Y:S02]  /*0520*/  ISETP.GT.U32.AND P1, PT, R25, R24, PT ;  /* 0x000000181900720c */ /* 0x000fe40003f24070 */
[----:B------:R-:W-:-:S04]  /*0530*/  IADD3 R23, PT, PT, R24, -R25, RZ ;  /* 0x8000001918177210 */ /* 0x000fc80007ffe0ff */
        /* <DEDUP_REMOVED lines=16> */
[----:B-----5:R-:W-:Y:S05]  /*0640*/  CALL.REL.NOINC `($__internal_23_$__cuda_sm20_rcp_rn_f32_slowpath) ;  /* 0x00000028008c7944 */ /* 0x020fea0003c00000 */
[----:B------:R-:W-:Y:S01]  /*0650*/  MOV R20, R31 ;  /* 0x0000001f00147202 */ /* 0x000fe20000000f00 */
[----:B------:R-:W-:Y:S06]  /*0660*/  BRA `(.L_x_899) ;  /* 0x0000000000107947 */ /* 0x000fec0003800000 */
.L_x_898:
[----:B------:R-:W0:Y:S02]  /*0670*/  MUFU.RCP R20, R28 ;  /* 0x0000001c00147308 */ /* 0x000e240000001000 */
[----:B0-----:R-:W-:-:S04]  /*0680*/  FFMA R22, R28, R20, -1 ;  /* 0xbf8000001c167423 */ /* 0x001fc80000000014 */
[----:B------:R-:W-:-:S04]  /*0690*/  FADD.FTZ R23, -R22, -RZ ;  /* 0x800000ff16177221 */ /* 0x000fc80000010100 */
[----:B------:R-:W-:-:S07]  /*06a0*/  FFMA R20, R20, R23, R20 ;  /* 0x0000001714147223 */ /* 0x000fce0000000014 */
.L_x_899:
[----:B------:R-:W-:Y:S05]  /*06b0*/  BSYNC.RECONVERGENT B2 ;  /* 0x0000000000027941 */ /* 0x000fea0003800200 */
.L_x_897:
[----:B------:R-:W-:Y:S05]  /*06c0*/  BSYNC.RECONVERGENT B1 ;  /* 0x0000000000017941 */ /* 0x000fea0003800200 */
.L_x_896:
        /* <DEDUP_REMOVED lines=15> */
[----:B------:R-:W-:Y:S01]  /*07c0*/  IMAD.HI.U32 R22, R23, R25, R22 ;  /* 0x0000001917167227 */ /* 0x000fe200078e0016 */
[----:B------:R-:W-:-:S03]  /*07d0*/  LOP3.LUT R23, R24, R31, RZ, 0x3c, !PT ;  /* 0x0000001f18177212 */ /* 0x000fc600078e3cff */
[----:B------:R-:W-:Y:S01]  /*07e0*/  IMAD.MOV.U32 R25, RZ, RZ, R27 ;  /* 0x000000ffff197224 */ /* 0x000fe200078e001b */
[----:B------:R-:W-:Y:S01]  /*07f0*/  ISETP.GE.AND P2, PT, R23, RZ, PT ;  /* 0x000000ff1700720c */ /* 0x000fe20003f46270 */
[----:B------:R-:W-:Y:S02]  /*0800*/  HFMA2 R23, -RZ, RZ, 0, 0 ;  /* 0x00000000ff177431 */ /* 0x000fe400000001ff */
        /* <DEDUP_REMOVED lines=34> */
[----:B-----5:R-:W-:Y:S05]  /*0a30*/  CALL.REL.NOINC `($__internal_23_$__cuda_sm20_rcp_rn_f32_slowpath) ;  /* 0x0000002400907944 */ /* 0x020fea0003c00000 */
[----:B------:R-:W-:Y:S01]  /*0a40*/  IMAD.MOV.U32 R22, RZ, RZ, R31 ;  /* 0x000000ffff167224 */ /* 0x000fe200078e001f */
[----:B------:R-:W-:Y:S06]  /*0a50*/  BRA `(.L_x_903) ;  /* 0x0000000000107947 */ /* 0x000fec0003800000 */
.L_x_902:
[----:B------:R-:W0:Y:S02]  /*0a60*/  MUFU.RCP R22, R28 ;  /* 0x0000001c00167308 */ /* 0x000e240000001000 */
[----:B0-----:R-:W-:-:S04]  /*0a70*/  FFMA R24, R28, R22, -1 ;  /* 0xbf8000001c187423 */ /* 0x001fc80000000016 */
[----:B------:R-:W-:-:S04]  /*0a80*/  FADD.FTZ R25, -R24, -RZ ;  /* 0x800000ff18197221 */ /* 0x000fc80000010100 */
[----:B------:R-:W-:-:S07]  /*0a90*/  FFMA R22, R22, R25, R22 ;  /* 0x0000001916167223 */ /* 0x000fce0000000016 */
.L_x_903:
[----:B------:R-:W-:Y:S05]  /*0aa0*/  BSYNC.RECONVERGENT B2 ;  /* 0x0000000000027941 */ /* 0x000fea0003800200 */
.L_x_901:
[----:B------:R-:W-:Y:S05]  /*0ab0*/  BSYNC.RECONVERGENT B1 ;  /* 0x0000000000017941 */ /* 0x000fea0003800200 */
.L_x_900:
[----:B------:R-:W0:Y:S01]  /*0ac0*/  LDC R28, c[0x0][0x3ac] ;  /* 0x0000eb00ff1c7b82 */ /* 0x000e220000000800 */
[----:B------:R-:W-:Y:S01]  /*0ad0*/  IABS R26, R14 ;  /* 0x0000000e001a7213 */ /* 0x000fe20000000000 */
        /* <DEDUP_REMOVED lines=13> */
[----:B------:R-:W-:-:S03]  /*0bb0*/  LOP3.LUT R31, RZ, R28, RZ, 0x33, !PT ;  /* 0x0000001cff1f7212 */ /* 0x000fc600078e33ff */
[----:B------:R-:W-:-:S04]  /*0bc0*/  IMAD.MOV R25, RZ, RZ, -R24 ;  /* 0x000000ffff197224 */ /* 0x000fc800078e0a18 */
[----:B------:R-:W-:Y:S01]  /*0bd0*/  IMAD R26, R27, R25, R26 ;  /* 0x000000191b1a7224 */ /* 0x000fe200078e021a */
[----:B------:R-:W-:-:S04]  /*0be0*/  LOP3.LUT R25, R28, 0x80, R9, 0x1e, !PT ;  /* 0x000000801c197812 */ /* 0x000fc800078e1e09 */
        /* <DEDUP_REMOVED lines=34> */
[----:B-----5:R-:W-:Y:S05]  /*0e10*/  CALL.REL.NOINC `($__internal_23_$__cuda_sm20_rcp_rn_f32_slowpath) ;  /* 0x0000002000987944 */ /* 0x020fea0003c00000 */
[----:B------:R-:W-:Y:S01]  /*0e20*/  IMAD.MOV.U32 R24, RZ, RZ, R31 ;  /* 0x000000ffff187224 */ /* 0x000fe200078e001f */
[----:B------:R-:W-:Y:S06]  /*0e30*/  BRA `(.L_x_907) ;  /* 0x0000000000107947 */ /* 0x000fec0003800000 */
.L_x_906:
[----:B------:R-:W0:Y:S02]  /*0e40*/  MUFU.RCP R24, R33 ;  /* 0x0000002100187308 */ /* 0x000e240000001000 */
[----:B0-----:R-:W-:-:S04]  /*0e50*/  FFMA R26, R33, R24, -1 ;  /* 0xbf800000211a7423 */ /* 0x001fc80000000018 */
[----:B------:R-:W-:-:S04]  /*0e60*/  FADD.FTZ R27, -R26, -RZ ;  /* 0x800000ff1a1b7221 */ /* 0x000fc80000010100 */
[----:B------:R-:W-:-:S07]  /*0e70*/  FFMA R24, R24, R27, R24 ;  /* 0x0000001b18187223 */ /* 0x000fce0000000018 */
.L_x_907:
[----:B------:R-:W-:Y:S05]  /*0e80*/  BSYNC.RECONVERGENT B2 ;  /* 0x0000000000027941 */ /* 0x000fea0003800200 */
.L_x_905:
[----:B------:R-:W-:Y:S05]  /*0e90*/  BSYNC.RECONVERGENT B1 ;  /* 0x0000000000017941 */ /* 0x000fea0003800200 */
.L_x_904:
        /* <DEDUP_REMOVED lines=10> */
[----:B0-----:R-:W-:Y:S02]  /*0f40*/  LOP3.LUT R33, RZ, R30, RZ, 0x33, !PT ;  /* 0x0000001eff217212 */ /* 0x001fe400078e33ff */
[----:B--2---:R-:W-:-:S05]  /*0f50*/  IADD3 R26, PT, PT, RZ, -R27, RZ ;  /* 0x8000001bff1a7210 */ /* 0x004fca0007ffe0ff */
[----:B------:R-:W-:Y:S02]  /*0f60*/  IMAD R35, R26, R29, RZ ;  /* 0x0000001d1a237224 */ /* 0x000fe400078e02ff */
[----:B------:R-:W-:-:S04]  /*0f70*/  IMAD.MOV.U32 R26, RZ, RZ, RZ ;  /* 0x000000ffff1a7224 */ /* 0x000fc800078e00ff */
[----:B------:R-:W-:-:S06]  /*0f80*/  IMAD.HI.U32 R35, R27, R35, R26 ;  /* 0x000000231b237227 */ /* 0x000fcc00078e001a */
[----:B------:R-:W-:-:S04]  /*0f90*/  IMAD.HI.U32 R26, R35, R28, RZ ;  /* 0x0000001c231a7227 */ /* 0x000fc800078e00ff */
        /* <DEDUP_REMOVED lines=40> */
.L_x_910:
[----:B------:R-:W0:Y:S02]  /*1220*/  MUFU.RCP R26, R31 ;  /* 0x0000001f001a7308 */ /* 0x000e240000001000 */
[----:B0-----:R-:W-:-:S04]  /*1230*/  FFMA R28, R31, R26, -1 ;  /* 0xbf8000001f1c7423 */ /* 0x001fc8000000001a */
[----:B------:R-:W-:-:S04]  /*1240*/  FADD.FTZ R29, -R28, -RZ ;  /* 0x800000ff1c1d7221 */ /* 0x000fc80000010100 */
[----:B------:R-:W-:-:S07]  /*1250*/  FFMA R26, R26, R29, R26 ;  /* 0x0000001d1a1a7223 */ /* 0x000fce000000001a */
.L_x_911:
[----:B------:R-:W-:Y:S05]  /*1260*/  BSYNC.RECONVERGENT B2 ;  /* 0x0000000000027941 */ /* 0x000fea0003800200 */
.L_x_909:
[----:B------:R-:W-:Y:S05]  /*1270*/  BSYNC.RECONVERGENT B1 ;  /* 0x0000000000017941 */ /* 0x000fea0003800200 */
.L_x_908:
[----:B------:R-:W0:Y:S01]  /*1280*/  LDC R34, c[0x0][0x3ac] ;  /* 0x0000eb00ff227b82 */ /* 0x000e220000000800 */
[----:B------:R-:W-:Y:S01]  /*1290*/  IMAD.MOV.U32 R28, RZ, RZ, RZ ;  /* 0x000000ffff1c7224 */ /* 0x000fe200078e00ff */
[----:B------:R-:W-:Y:S01]  /*12a0*/  IABS R35, R16 ;  /* 0x0000001000237213 */ /* 0x000fe20000000000 */
[----:B------:R-:W1:Y:S01]  /*12b0*/  LDCU UR4, c[0x0][0x3a0] ;  /* 0x00007400ff0477ac */ /* 0x000e620008000800 */
[----:B------:R-:W-:Y:S01]  /*12c0*/  BSSY.RECONVERGENT B1, `(.L_x_912) ;  /* 0x000003a000017945 */ /* 0x000fe20003800200 */
[----:B------:R-:W-:Y:S02]  /*12d0*/  HFMA2 R37, -RZ, RZ, 0, 0 ;  /* 0x00000000ff257431 */ /* 0x000fe400000001ff */
[----:B------:R-:W-:Y:S01]  /*12e0*/  IMAD.MOV.U32 R36, RZ, RZ, 0x2edbe6ff ;  /* 0x2edbe6ffff247424 */ /* 0x000fe200078e00ff */
[----:B0-----:R-:W-:Y:S02]  /*12f0*/  IABS R38, R34 ;  /* 0x0000002200267213 */ /* 0x001fe40000000000 */
[----:B------:R-:W-:-:S02]  /*1300*/  ISETP.NE.AND P3, PT, R34, RZ, PT ;  /* 0x000000ff2200720c */ /* 0x000fc40003f65270 */
[----:B------:R-:W0:Y:S08]  /*1310*/  I2F.RP R30, R38 ;  /* 0x00000026001e7306 */ /* 0x000e300000209400 */
[----:B0-----:R-:W0:Y:S02]  /*1320*/  MUFU.RCP R30, R30 ;  /* 0x0000001e001e7308 */ /* 0x001e240000001000 */
[----:B0-----:R-:W-:-:S06]  /*1330*/  VIADD R31, R30, 0xffffffe ;  /* 0x0ffffffe1e1f7836 */ /* 0x001fcc0000000000 */
[----:B------:R-:W0:Y:S02]  /*1340*/  F2I.FTZ.U32.TRUNC.NTZ R29, R31 ;  /* 0x0000001f001d7305 */ /* 0x000e24000021f000 */
[----:B0-----:R-:W-:-:S05]  /*1350*/  IADD3 R33, PT, PT, RZ, -R29, RZ ;  /* 0x8000001dff217210 */ /* 0x001fca0007ffe0ff */
        /* <DEDUP_REMOVED lines=43> */
.L_x_914:
[----:B------:R-:W0:Y:S02]  /*1610*/  MUFU.RCP R36, R31 ;  /* 0x0000001f00247308 */ /* 0x000e240000001000 */
[----:B0-----:R-:W-:-:S04]  /*1620*/  FFMA R28, R31, R36, -1 ;  /* 0xbf8000001f1c7423 */ /* 0x001fc80000000024 */
[----:B------:R-:W-:-:S04]  /*1630*/  FADD.FTZ R29, -R28, -RZ ;  /* 0x800000ff1c1d7221 */ /* 0x000fc80000010100 */
[----:B------:R-:W-:-:S07]  /*1640*/  FFMA R36, R36, R29, R36 ;  /* 0x0000001d24247223 */ /* 0x000fce0000000024 */
.L_x_915:
[----:B------:R-:W-:Y:S05]  /*1650*/  BSYNC.RECONVERGENT B2 ;  /* 0x0000000000027941 */ /* 0x000fea0003800200 */
.L_x_913:
[----:B------:R-:W-:Y:S05]  /*1660*/  BSYNC.RECONVERGENT B1 ;  /* 0x0000000000017941 */ /* 0x000fea0003800200 */
.L_x_912:
[----:B------:R-:W0:Y:S01]  /*1670*/  LDC R34, c[0x0][0x3ac] ;  /* 0x0000eb00ff227b82 */ /* 0x000e220000000800 */
[----:B------:R-:W-:Y:S01]  /*1680*/  IABS R30, R17 ;  /* 0x00000011001e7213 */ /* 0x000fe20000000000 */
[----:B------:R-:W1:Y:S01]  /*1690*/  LDCU UR4, c[0x0][0x3a0] ;  /* 0x00007400ff0477ac */ /* 0x000e620008000800 */
[----:B------:R-:W-:Y:S01]  /*16a0*/  BSSY.RECONVERGENT B1, `(.L_x_916) ;  /* 0x000003a000017945 */ /* 0x000fe20003800200 */
[----:B------:R-:W-:Y:S02]  /*16b0*/  MOV R38, 0x2edbe6ff ;  /* 0x2edbe6ff00267802 */ /* 0x000fe40000000f00 */
        /* <DEDUP_REMOVED lines=9> */
[----:B------:R-:W-:-:S05]  /*1750*/  HFMA2 R28, -RZ, RZ, 0, 0 ;  /* 0x00000000ff1c7431 */ /* 0x000fca00000001ff */
[----:B------:R-:W-:-:S06]  /*1760*/  IMAD.HI.U32 R39, R29, R39, R28 ;  /* 0x000000271d277227 */ /* 0x000fcc00078e001c */
[----:B------:R-:W-:-:S04]  /*1770*/  IMAD.HI.U32 R28, R39, R30, RZ ;  /* 0x0000001e271c7227 */ /* 0x000fc800078e00ff */
[----:B------:R-:W-:Y:S02]  /*1780*/  IMAD.MOV R29, RZ, RZ, -R28 ;  /* 0x000000ffff1d7224 */ /* 0x000fe400078e0a1c */
[----:B------:R-:W-:Y:S02]  /*1790*/  IMAD.MOV.U32 R39, RZ, RZ, RZ ;  /* 0x000000ffff277224 */ /* 0x000fe400078e00ff */
        /* <DEDUP_REMOVED lines=34> */
[----:B-----5:R-:W-:Y:S05]  /*19c0*/  CALL.REL.NOINC `($__internal_23_$__cuda_sm20_rcp_rn_f32_slowpath) ;  /* 0x0000001400ac7944 */ /* 0x020fea0003c00000 */
[----:B------:R-:W-:Y:S01]  /*19d0*/  MOV R38, R31 ;  /* 0x0000001f00267202 */ /* 0x000fe20000000f00 */
[----:B------:R-:W-:Y:S06]  /*19e0*/  BRA `(.L_x_919) ;  /* 0x0000000000107947 */ /* 0x000fec0003800000 */
.L_x_918:
[----:B------:R-:W0:Y:S02]  /*19f0*/  MUFU.RCP R38, R35 ;  /* 0x0000002300267308 */ /* 0x000e240000001000 */
[----:B0-----:R-:W-:-:S04]  /*1a00*/  FFMA R28, R35, R38, -1 ;  /* 0xbf800000231c7423 */ /* 0x001fc80000000026 */
[----:B------:R-:W-:-:S04]  /*1a10*/  FADD.FTZ R29, -R28, -RZ ;  /* 0x800000ff1c1d7221 */ /* 0x000fc80000010100 */
[----:B------:R-:W-:-:S07]  /*1a20*/  FFMA R38, R38, R29, R38 ;  /* 0x0000001d26267223 */ /* 0x000fce0000000026 */
.L_x_919:
[----:B------:R-:W-:Y:S05]  /*1a30*/  BSYNC.RECONVERGENT B2 ;  /* 0x0000000000027941 */ /* 0x000fea0003800200 */
.L_x_917:
[----:B------:R-:W-:Y:S05]  /*1a40*/  BSYNC.RECONVERGENT B1 ;  /* 0x0000000000017941 */ /* 0x000fea0003800200 */
.L_x_916:
[----:B------:R-:W0:Y:S01]  /*1a50*/  LDC R34, c[0x0][0x3ac] ;  /* 0x0000eb00ff227b82 */ /* 0x000e220000000800 */
[----:B------:R-:W-:Y:S01]  /*1a60*/  IMAD.MOV.U32 R28, RZ, RZ, RZ ;  /* 0x000000ffff1c7224 */ /* 0x000fe200078e00ff */
[----:B------:R-:W-:Y:S01]  /*1a70*/  IABS R35, R18 ;  /* 0x0000001200237213 */ /* 0x000fe20000000000 */
[----:B------:R-:W1:Y:S01]  /*1a80*/  LDCU UR4, c[0x0][0x3a0] ;  /* 0x00007400ff0477ac */ /* 0x000e620008000800 */
[----:B------:R-:W-:Y:S01]  /*1a90*/  BSSY.RECONVERGENT B1, `(.L_x_920) ;  /* 0x000003a000017945 */ /* 0x000fe20003800200 */
[----:B------:R-:W-:Y:S02]  /*1aa0*/  HFMA2 R40, -RZ, RZ, 0.10711669921875, -1791 ;  /* 0x2edbe6ffff287431 */ /* 0x000fe400000001ff */
[----:B------:R-:W-:Y:S01]  /*1ab0*/  IMAD.MOV.U32 R41, RZ, RZ, RZ ;  /* 0x000000ffff297224 */ /* 0x000fe200078e00ff */
        /* <DEDUP_REMOVED lines=8> */
[----:B------:R-:W-:Y:S01]  /*1b40*/  IMAD.HI.U32 R28, R29, R33, R28 ;  /* 0x000000211d1c7227 */ /* 0x000fe200078e001c */
[----:B------:R-:W-:Y:S02]  /*1b50*/  MOV R29, R35 ;  /* 0x00000023001d7202 */ /* 0x000fe40000000f00 */
[----:B------:R-:W-:-:S03]  /*1b60*/  LOP3.LUT R35, RZ, R34, RZ, 0x33, !PT ;  /* 0x00000022ff237212 */ /* 0x000fc600078e33ff */
        /* <DEDUP_REMOVED lines=39> */
.L_x_922:
[----:B------:R-:W0:Y:S02]  /*1de0*/  MUFU.RCP R40, R31 ;  /* 0x0000001f00287308 */ /* 0x000e240000001000 */
[----:B0-----:R-:W-:-:S04]  /*1df0*/  FFMA R28, R31, R40, -1 ;  /* 0xbf8000001f1c7423 */ /* 0x001fc80000000028 */
[----:B------:R-:W-:-:S04]  /*1e00*/  FADD.FTZ R29, -R28, -RZ ;  /* 0x800000ff1c1d7221 */ /* 0x000fc80000010100 */
[----:B------:R-:W-:-:S07]  /*1e10*/  FFMA R40, R40, R29, R40 ;  /* 0x0000001d28287223 */ /* 0x000fce0000000028 */
.L_x_923:
[----:B------:R-:W-:Y:S05]  /*1e20*/  BSYNC.RECONVERGENT B2 ;  /* 0x0000000000027941 */ /* 0x000fea0003800200 */
.L_x_921:
[----:B------:R-:W-:Y:S05]  /*1e30*/  BSYNC.RECONVERGENT B1 ;  /* 0x0000000000017941 */ /* 0x000fea0003800200 */
.L_x_920:
        /* <DEDUP_REMOVED lines=57> */
.L_x_926:
[----:B------:R-:W0:Y:S02]  /*21d0*/  MUFU.RCP R43, R30 ;  /* 0x0000001e002b7308 */ /* 0x000e240000001000 */
[----:B0-----:R-:W-:-:S04]  /*21e0*/  FFMA R28, R30, R43, -1 ;  /* 0xbf8000001e1c7423 */ /* 0x001fc8000000002b */
[----:B------:R-:W-:-:S04]  /*21f0*/  FADD.FTZ R28, -R28, -RZ ;  /* 0x800000ff1c1c7221 */ /* 0x000fc80000010100 */
[----:B------:R-:W-:-:S07]  /*2200*/  FFMA R43, R43, R28, R43 ;  /* 0x0000001c2b2b7223 */ /* 0x000fce000000002b */
.L_x_927:
[----:B------:R-:W-:Y:S05]  /*2210*/  BSYNC.RECONVERGENT B2 ;  /* 0x0000000000027941 */ /* 0x000fea0003800200 */
.L_x_925:
[----:B------:R-:W-:Y:S05]  /*2220*/  BSYNC.RECONVERGENT B1 ;  /* 0x0000000000017941 */ /* 0x000fea0003800200 */
.L_x_924:
[----:B------:R-:W0:Y:S01]  /*2230*/  LDCU UR4, c[0x0][0x3ac] ;  /* 0x00007580ff0477ac */ /* 0x000e220008000800 */
[----:B------:R-:W-:Y:S01]  /*2240*/  IADD3 R44, PT, PT, R10, 0x100, RZ ;  /* 0x000001000a2c7810 */ /* 0x000fe20007ffe0ff */
[----:B------:R-:W-:Y:S01]  /*2250*/  IMAD.MOV.U32 R52, RZ, RZ, RZ ;  /* 0x000000ffff347224 */ /* 0x000fe200078e00ff */
[----:B------:R-:W-:Y:S01]  /*2260*/  MOV R46, R11 ;  /* 0x0000000b002e7202 */ /* 0x000fe20000000f00 */
[----:B------:R-:W1:Y:S01]  /*2270*/  LDCU UR6, c[0x0][0x3a0] ;  /* 0x00007400ff0677ac */ /* 0x000e620008000800 */
[----:B------:R-:W-:Y:S01]  /*2280*/  IMAD.MOV.U32 R48, RZ, RZ, R13 ;  /* 0x000000ffff307224 */ /* 0x000fe200078e000d */
        /* <DEDUP_REMOVED lines=33> */
[----:B--2---:R-:W-:-:S10]  /*24a0*/  IMAD R50, R29, UR4, R10 ;  /* 0x000000041d327c24 */ /* 0x004fd4000f8e020a */
.L_x_928:
[----:B------:R-:W-:Y:S01]  /*24b0*/  ISETP.GE.AND P1, PT, R45, UR7, PT ;  /* 0x000000072d007c0c */ /* 0x000fe2000bf26270 */
[----:B------:R-:W0:Y:S01]  /*24c0*/  @!P0 LDC.64 R28, c[0x0][0x3a8] ;  /* 0x0000ea00ff1c8b82 */ /* 0x000e220000000a00 */
[----:B------:R-:W-:-:S07]  /*24d0*/  LEA R49, R3, R52, 0x4 ;  /* 0x0000003403317211 */ /* 0x000fce00078e20ff */
[----:B------:R-:W1:Y:S08]  /*24e0*/  @!P0 LDC.64 R32, c[0x0][0x388] ;  /* 0x0000e200ff208b82 */ /* 0x000e700000000a00 */
[----:B------:R-:W2:Y:S08]  /*24f0*/  @!P1 LDC.64 R30, c[0x0][0x3a8] ;  /* 0x0000ea00ff1e9b82 */ /* 0x000eb00000000a00 */
[----:B------:R-:W3:Y:S01]  /*2500*/  @!P1 LDC.64 R34, c[0x0][0x388] ;  /* 0x0000e200ff229b82 */ /* 0x000ee20000000a00 */
[----:B0-----:R-:W-:-:S04]  /*2510*/  @!P0 IMAD R28, R47, R28, R49 ;  /* 0x0000001c2f1c8224 */ /* 0x001fc800078e0231 */
[----:B------:R-:W-:Y:S02]  /*2520*/  @!P0 IMAD R29, R28, R29, R50 ;  /* 0x0000001d1c1d8224 */ /* 0x000fe400078e0232 */
[----:B------:R-:W-:Y:S02]  /*2530*/  IMAD.MOV.U32 R28, RZ, RZ, RZ ;  /* 0x000000ffff1c7224 */ /* 0x000fe400078e00ff */
[----:B-1----:R-:W-:-:S05]  /*2540*/  @!P0 IMAD.WIDE R32, R29, 0x4, R32 ;  /* 0x000000041d208825 */ /* 0x002fca00078e0220 */
[----:B------:R-:W4:Y:S01]  /*2550*/  @!P0 LDG.E.CONSTANT R28, desc[UR8][R32.64] ;  /* 0x00000008201c8981 */ /* 0x000f22000c1e9900 */
[----:B--2---:R-:W-:-:S04]  /*2560*/  @!P1 IMAD R30, R45, R30, R49 ;  /* 0x0000001e2d1e9224 */ /* 0x004fc800078e0231 */
[----:B------:R-:W-:Y:S02]  /*2570*/  @!P1 IMAD R31, R30, R31, R44 ;  /* 0x0000001f1e1f9224 */ /* 0x000fe400078e022c */
[----:B------:R-:W-:Y:S02]  /*2580*/  HFMA2 R30, -RZ, RZ, 0, 0 ;  /* 0x00000000ff1e7431 */ /* 0x000fe400000001ff */
[----:B---3--:R-:W-:Y:S02]  /*2590*/  @!P1 IMAD.WIDE R34, R31, 0x4, R34 ;  /* 0x000000041f229825 */ /* 0x008fe400078e0222 */
[----:B------:R-:W-:Y:S04]  /*25a0*/  LDS R31, [R46] ;  /* 0x000000002e1f7984 */ /* 0x000fe80000000800 */
[----:B------:R-:W2:Y:S04]  /*25b0*/  @!P1 LDG.E.CONSTANT R30, desc[UR8][R34.64] ;  /* 0x00000008221e9981 */ /* 0x000ea8000c1e9900 */
[----:B----4-:R-:W-:Y:S04]  /*25c0*/  STS [R7+UR5], R28 ;  /* 0x0000001c07007988 */ /* 0x010fe80008000805 */
[----:B--2---:R-:W-:Y:S01]  /*25d0*/  STS [R7+UR5+0x400], R30 ;  /* 0x0004001e07007988 */ /* 0x004fe20008000805 */
[----:B------:R-:W-:Y:S06]  /*25e0*/  BAR.SYNC.DEFER_BLOCKING 0x0 ;  /* 0x0000000000007b1d */ /* 0x000fec0000010000 */
[----:B------:R-:W0:Y:S04]  /*25f0*/  LDS R58, [R12+UR5] ;  /* 0x000000050c3a7984 */ /* 0x000e280008000800 */
[----:B------:R-:W1:Y:S04]  /*2600*/  LDS R60, [R12+UR5+0x100] ;  /* 0x000100050c3c7984 */ /* 0x000e680008000800 */
[----:B------:R-:W2:Y:S04]  /*2610*/  LDS R54, [R12+UR5+0x200] ;  /* 0x000200050c367984 */ /* 0x000ea80008000800 */
[----:B------:R-:W3:Y:S04]  /*2620*/  LDS R34, [R12+UR5+0x300] ;  /* 0x000300050c227984 */ /* 0x000ee80008000800 */
[----:B------:R-:W-:Y:S04]  /*2630*/  LDS R32, [R12+UR5+0x500] ;  /* 0x000500050c207984 */ /* 0x000fe80008000800 */
[----:B------:R-:W-:Y:S04]  /*2640*/  LDS R28, [R12+UR5+0x600] ;  /* 0x000600050c1c7984 */ /* 0x000fe80008000800 */
[----:B------:R-:W-:Y:S01]  /*2650*/  LDS R30, [R12+UR5+0x700] ;  /* 0x000700050c1e7984 */ /* 0x000fe20008000800 */
[----:B0-----:R-:W-:-:S04]  /*2660*/  FADD R29, R31, -R58 ;  /* 0x8000003a1f1d7221 */ /* 0x001fc80000000000 */
[----:B------:R-:W-:Y:S02]  /*2670*/  FMUL R49, |R29|, R20 ;  /* 0x000000141d317220 */ /* 0x000fe40000400200 */
[----:B------:R-:W0:Y:S03]  /*2680*/  LDS R29, [R12+UR5+0x400] ;  /* 0x000400050c1d7984 */ /* 0x000e260008000800 */
[----:B------:R-:W-:-:S13]  /*2690*/  FSETP.GEU.AND P1, PT, |R49|, 1.175494350822287508e-38, PT ;  /* 0x008000003100780b */ /* 0x000fda0003f2e200 */
[----:B------:R-:W-:-:S04]  /*26a0*/  @!P1 FMUL R49, R49, 16777216 ;  /* 0x4b80000031319820 */ /* 0x000fc80000400000 */
[----:B------:R-:W4:Y:S01]  /*26b0*/  MUFU.LG2 R33, R49 ;  /* 0x0000003100217308 */ /* 0x000f220000000c00 */
[----:B-1----:R-:W-:-:S04]  /*26c0*/  FADD R35, R31, -R60 ;  /* 0x8000003c1f237221 */ /* 0x002fc80000000000 */
[----:B------:R-:W-:Y:S01]  /*26d0*/  FMUL R35, |R35|, R22 ;  /* 0x0000001623237220 */ /* 0x000fe20000400200 */
[----:B--2---:R-:W-:Y:S01]  /*26e0*/  FADD R51, R31, -R54 ;  /* 0x800000361f337221 */ /* 0x004fe20000000000 */
[----:B----4-:R-:W-:-:S04]  /*26f0*/  @!P1 FADD R33, R33, -24 ;  /* 0xc1c0000021219421 */ /* 0x010fc80000000000 */
[----:B------:R-:W-:Y:S01]  /*2700*/  FMUL R33, R8, R33 ;  /* 0x0000002108217220 */ /* 0x000fe20000400000 */
[----:B------:R-:W-:-:S04]  /*2710*/  FSETP.GEU.AND P6, PT, |R35|, 1.175494350822287508e-38, PT ;  /* 0x008000002300780b */ /* 0x000fc80003fce200 */
[----:B------:R-:W-:Y:S01]  /*2720*/  FSETP.GEU.AND P1, PT, R33, -126, PT ;  /* 0xc2fc00002100780b */ /* 0x000fe20003f2e000 */
[----:B------:R-:W-:Y:S01]  /*2730*/  FMUL R49, |R51|, R24 ;  /* 0x0000001833317220 */ /* 0x000fe20000400200 */
[----:B---3--:R-:W-:-:S04]  /*2740*/  FADD R51, R31, -R34 ;  /* 0x800000221f337221 */ /* 0x008fc80000000000 */
[----:B------:R-:W-:Y:S01]  /*2750*/  FMUL R53, |R51|, R26 ;  /* 0x0000001a33357220 */ /* 0x000fe20000400200 */
[----:B------:R-:W-:Y:S02]  /*2760*/  FSETP.GEU.AND P3, PT, |R49|, 1.175494350822287508e-38, PT ;  /* 0x008000003100780b */ /* 0x000fe40003f6e200 */
[----:B------:R-:W-:Y:S02]  /*2770*/  @!P6 FMUL R35, R35, 16777216 ;  /* 0x4b8000002323e820 */ /* 0x000fe40000400000 */
[----:B------:R-:W-:Y:S02]  /*2780*/  FSETP.GEU.AND P2, PT, |R53|, 1.175494350822287508e-38, PT ;  /* 0x008000003500780b */ /* 0x000fe40003f4e200 */
[----:B------:R-:W-:Y:S01]  /*2790*/  @!P1 FMUL R33, R33, 0.5 ;  /* 0x3f00000021219820 */ /* 0x000fe20000400000 */
[----:B------:R-:W1:Y:S01]  /*27a0*/  MUFU.LG2 R51, R35 ;  /* 0x0000002300337308 */ /* 0x000e620000000c00 */
[----:B0-----:R-:W-:-:S07]  /*27b0*/  FADD R55, R31, -R29 ;  /* 0x8000001d1f377221 */ /* 0x001fce0000000000 */
[----:B------:R-:W0:Y:S01]  /*27c0*/  MUFU.EX2 R56, R33 ;  /* 0x0000002100387308 */ /* 0x000e220000000800 */
[----:B------:R-:W-:Y:S01]  /*27d0*/  @!P3 FMUL R49, R49, 16777216 ;  /* 0x4b8000003131b820 */ /* 0x000fe20000400000 */
[----:B------:R-:W-:Y:S01]  /*27e0*/  FMUL R59, |R55|, R36 ;  /* 0x00000024373b7220 */ /* 0x000fe20000400200 */
[----:B------:R-:W-:Y:S01]  /*27f0*/  FADD R55, R31, -R32 ;  /* 0x800000201f377221 */ /* 0x000fe20000000000 */
[----:B------:R-:W-:-:S04]  /*2800*/  @!P2 FMUL R53, R53, 16777216 ;  /* 0x4b8000003535a820 */ /* 0x000fc80000400000 */
[----:B------:R-:W2:Y:S01]  /*2810*/  MUFU.LG2 R49, R49 ;  /* 0x0000003100317308 */ /* 0x000ea20000000c00 */
[----:B------:R-:W-:Y:S01]  /*2820*/  FMUL R55, |R55|, R38 ;  /* 0x0000002637377220 */ /* 0x000fe20000400200 */
[----:B-1----:R-:W-:-:S06]  /*2830*/  @!P6 FADD R51, R51, -24 ;  /* 0xc1c000003333e421 */ /* 0x002fcc0000000000 */
[----:B------:R-:W1:Y:S01]  /*2840*/  MUFU.LG2 R33, R53 ;  /* 0x0000003500217308 */ /* 0x000e620000000c00 */
[----:B0-----:R-:W-:Y:S01]  /*2850*/  @!P1 FMUL R56, R56, R56 ;  /* 0x0000003838389220 */ /* 0x001fe20000400000 */
[----:B------:R-:W-:Y:S01]  /*2860*/  FSETP.GEU.AND P6, PT, |R55|, 1.175494350822287508e-38, PT ;  /* 0x008000003700780b */ /* 0x000fe20003fce200 */
[----:B------:R-:W-:Y:S01]  /*2870*/  FADD R57, R31, -R28 ;  /* 0x8000001c1f397221 */ /* 0x000fe20000000000 */
[----:B------:R-:W-:Y:S01]  /*2880*/  FSETP.GEU.AND P1, PT, |R59|, 1.175494350822287508e-38, PT ;  /* 0x008000003b00780b */ /* 0x000fe20003f2e200 */
[----:B-----5:R-:W-:Y:S01]  /*2890*/  FMUL R35, R56, R21 ;  /* 0x0000001538237220 */ /* 0x020fe20000400000 */
[C---:B------:R-:W-:Y:S01]  /*28a0*/  FSETP.GT.AND P5, PT, R31.reuse, R58, PT ;  /* 0x0000003a1f00720b */ /* 0x040fe20003fa4000 */
[----:B------:R-:W-:Y:S01]  /*28b0*/  FMUL R58, R8, R51 ;  /* 0x00000033083a7220 */ /* 0x000fe20000400000 */
[C---:B------:R-:W-:Y:S01]  /*28c0*/  FADD R56, R31.reuse, -R30 ;  /* 0x8000001e1f387221 */ /* 0x040fe20000000000 */
[----:B------:R-:W-:Y:S01]  /*28d0*/  FSETP.GT.AND P4, PT, R31, R60, PT ;  /* 0x0000003c1f00720b */ /* 0x000fe20003f84000 */
[----:B------:R-:W-:Y:S01]  /*28e0*/  FMUL R60, |R57|, R40 ;  /* 0x00000028393c7220 */ /* 0x000fe20000400200 */
[----:B------:R-:W-:Y:S01]  /*28f0*/  FSEL R35, R35, -R35, P5 ;  /* 0x8000002323237208 */ /* 0x000fe20002800000 */
[----:B------:R-:W-:Y:S01]  /*2900*/  FMUL R61, |R56|, R43 ;  /* 0x0000002b383d7220 */ /* 0x000fe20000400200 */
[----:B------:R-:W-:Y:S01]  /*2910*/  FSETP.GEU.AND P5, PT, R58, -126, PT ;  /* 0xc2fc00003a00780b */ /* 0x000fe20003fae000 */
[----:B--2---:R-:W-:Y:S01]  /*2920*/  @!P3 FADD R49, R49, -24 ;  /* 0xc1c000003131b421 */ /* 0x004fe20000000000 */
[----:B------:R-:W-:Y:S01]  /*2930*/  FSETP.GEU.AND P3, PT, |R60|, 1.175494350822287508e-38, PT ;  /* 0x008000003c00780b */ /* 0x000fe20003f6e200 */
[----:B------:R-:W-:Y:S01]  /*2940*/  @!P6 FMUL R55, R55, 16777216 ;  /* 0x4b8000003737e820 */ /* 0x000fe20000400000 */
[----:B-1----:R-:W-:Y:S01]  /*2950*/  @!P2 FADD R33, R33, -24 ;  /* 0xc1c000002121a421 */ /* 0x002fe20000000000 */
[----:B------:R-:W-:Y:S01]  /*2960*/  FSETP.GEU.AND P2, PT, |R61|, 1.175494350822287508e-38, PT ;  /* 0x008000003d00780b */ /* 0x000fe20003f4e200 */
[----:B------:R-:W-:Y:S01]  /*2970*/  @!P1 FMUL R59, R59, 16777216 ;  /* 0x4b8000003b3b9820 */ /* 0x000fe20000400000 */
[----:B------:R0:W1:Y:S08]  /*2980*/  MUFU.LG2 R57, R55 ;  /* 0x0000003700397308 */ /* 0x0000700000000c00 */
[----:B------:R-:W2:Y:S01]  /*2990*/  MUFU.LG2 R51, R59 ;  /* 0x0000003b00337308 */ /* 0x000ea20000000c00 */
[----:B------:R-:W-:Y:S01]  /*29a0*/  @!P5 FMUL R58, R58, 0.5 ;  /* 0x3f0000003a3ad820 */ /* 0x000fe20000400000 */
[----:B------:R-:W-:Y:S01]  /*29b0*/  @!P3 FMUL R60, R60, 16777216 ;  /* 0x4b8000003c3cb820 */ /* 0x000fe20000400000 */
[----:B------:R-:W-:Y:S01]  /*29c0*/  @!P2 FMUL R61, R61, 16777216 ;  /* 0x4b8000003d3da820 */ /* 0x000fe20000400000 */
[C---:B------:R-:W-:Y:S01]  /*29d0*/  FMUL R56, R8.reuse, R49 ;  /* 0x0000003108387220 */ /* 0x040fe20000400000 */
[----:B0-----:R-:W-:-:S03]  /*29e0*/  FMUL R55, R8, R33 ;  /* 0x0000002108377220 */ /* 0x001fc60000400000 */
[----:B------:R-:W0:Y:S01]  /*29f0*/  MUFU.EX2 R58, R58 ;  /* 0x0000003a003a7308 */ /* 0x000e220000000800 */
[----:B-1----:R-:W-:-:S07]  /*2a00*/  @!P6 FADD R57, R57, -24 ;  /* 0xc1c000003939e421 */ /* 0x002fce0000000000 */
[----:B------:R-:W1:Y:S01]  /*2a10*/  MUFU.LG2 R53, R60 ;  /* 0x0000003c00357308 */ /* 0x000e620000000c00 */
[----:B--2---:R-:W-:Y:S01]  /*2a20*/  @!P1 FADD R51, R51, -24 ;  /* 0xc1c0000033339421 */ /* 0x004fe20000000000 */
[----:B------:R-:W-:-:S06]  /*2a30*/  FSETP.GEU.AND P6, PT, R55, -126, PT ;  /* 0xc2fc00003700780b */ /* 0x000fcc0003fce000 */
[----:B------:R-:W2:Y:S01]  /*2a40*/  MUFU.LG2 R49, R61 ;  /* 0x0000003d00317308 */ /* 0x000ea20000000c00 */
[----:B------:R-:W-:Y:S01]  /*2a50*/  FSETP.GEU.AND P1, PT, R56, -126, PT ;  /* 0xc2fc00003800780b */ /* 0x000fe20003f2e000 */
[C---:B------:R-:W-:Y:S01]  /*2a60*/  FMUL R51, R8.reuse, R51 ;  /* 0x0000003308337220 */ /* 0x040fe20000400000 */
[----:B------:R-:W-:Y:S01]  /*2a70*/  FMUL R33, R8, R57 ;  /* 0x0000003908217220 */ /* 0x000fe20000400000 */
[----:B0-----:R-:W-:-:S03]  /*2a80*/  @!P5 FMUL R58, R58, R58 ;  /* 0x0000003a3a3ad220 */ /* 0x001fc60000400000 */
[----:B------:R-:W-:Y:S01]  /*2a90*/  FSETP.GEU.AND P5, PT, R51, -126, PT ;  /* 0xc2fc00003300780b */ /* 0x000fe20003fae000 */
[----:B-1----:R-:W-:Y:S01]  /*2aa0*/  @!P3 FADD R53, R53, -24 ;  /* 0xc1c000003535b421 */ /* 0x002fe20000000000 */
[----:B------:R-:W-:Y:S01]  /*2ab0*/  FSETP.GEU.AND P3, PT, R33, -126, PT ;  /* 0xc2fc00002100780b */ /* 0x000fe20003f6e000 */
[----:B------:R-:W-:Y:S01]  /*2ac0*/  @!P6 FMUL R55, R55, 0.5 ;  /* 0x3f0000003737e820 */ /* 0x000fe20000400000 */
[----:B------:R-:W-:Y:S01]  /*2ad0*/  FMUL R57, R58, R23 ;  /* 0x000000173a397220 */ /* 0x000fe20000400000 */
[----:B------:R-:W-:Y:S02]  /*2ae0*/  FMUL R53, R8, R53 ;  /* 0x0000003508357220 */ /* 0x000fe40000400000 */
[----:B------:R-:W-:Y:S01]  /*2af0*/  @!P1 FMUL R56, R56, 0.5 ;  /* 0x3f00000038389820 */ /* 0x000fe20000400000 */
[----:B--2---:R-:W-:Y:S01]  /*2b00*/  @!P2 FADD R49, R49, -24 ;  /* 0xc1c000003131a421 */ /* 0x004fe20000000000 */
[----:B------:R-:W0:Y:S01]  /*2b10*/  MUFU.EX2 R58, R55 ;  /* 0x00000037003a7308 */ /* 0x000e220000000800 */
[----:B------:R-:W-:-:S02]  /*2b20*/  FSEL R57, R57, -R57, P4 ;  /* 0x8000003939397208 */ /* 0x000fc40002000000 */
[----:B------:R-:W-:Y:S01]  /*2b30*/  FMUL R49, R8, R49 ;  /* 0x0000003108317220 */ /* 0x000fe20000400000 */
[----:B------:R-:W-:-:S04]  /*2b40*/  FSETP.GEU.AND P4, PT, R53, -126, PT ;  /* 0xc2fc00003500780b */ /* 0x000fc80003f8e000 */
[----:B------:R-:W1:Y:S01]  /*2b50*/  MUFU.EX2 R56, R56 ;  /* 0x0000003800387308 */ /* 0x000e620000000800 */
[----:B------:R-:W-:Y:S01]  /*2b60*/  FSETP.GEU.AND P2, PT, R49, -126, PT ;  /* 0xc2fc00003100780b */ /* 0x000fe20003f4e000 */
[----:B------:R-:W-:Y:S01]  /*2b70*/  @!P5 FMUL R51, R51, 0.5 ;  /* 0x3f0000003333d820 */ /* 0x000fe20000400000 */
[----:B------:R-:W-:-:S05]  /*2b80*/  @!P3 FMUL R33, R33, 0.5 ;  /* 0x3f0000002121b820 */ /* 0x000fca0000400000 */
[----:B------:R-:W2:Y:S01]  /*2b90*/  MUFU.EX2 R60, R51 ;  /* 0x00000033003c7308 */ /* 0x000ea20000000800 */
[----:B------:R-:W-:Y:S01]  /*2ba0*/  @!P4 FMUL R53, R53, 0.5 ;  /* 0x3f0000003535c820 */ /* 0x000fe20000400000 */
[----:B0-----:R-:W-:Y:S01]  /*2bb0*/  @!P6 FMUL R58, R58, R58 ;  /* 0x0000003a3a3ae220 */ /* 0x001fe20000400000 */
[----:B------:R-:W-:-:S03]  /*2bc0*/  FSETP.GT.AND P6, PT, R31, R34, PT ;  /* 0x000000221f00720b */ /* 0x000fc60003fc4000 */
[----:B------:R-:W-:Y:S02]  /*2bd0*/  @!P2 FMUL R49, R49, 0.5 ;  /* 0x3f0000003131a820 */ /* 0x000fe40000400000 */
[----:B------:R-:W0:Y:S01]  /*2be0*/  MUFU.EX2 R33, R33 ;  /* 0x0000002100217308 */ /* 0x000e220000000800 */
[----:B-1----:R-:W-:Y:S01]  /*2bf0*/  @!P1 FMUL R56, R56, R56 ;  /* 0x0000003838389220 */ /* 0x002fe20000400000 */
[----:B------:R-:W-:-:S06]  /*2c00*/  FSETP.GT.AND P1, PT, R31, R54, PT ;  /* 0x000000361f00720b */ /* 0x000fcc0003f24000 */
[----:B------:R-:W1:Y:S01]  /*2c10*/  MUFU.EX2 R34, R53 ;  /* 0x0000003500227308 */ /* 0x000e620000000800 */
[----:B------:R-:W-:Y:S01]  /*2c20*/  FMUL R56, R56, R25 ;  /* 0x0000001938387220 */ /* 0x000fe20000400000 */
[----:B------:R-:W-:Y:S01]  /*2c30*/  FADD R35, RZ, R35 ;  /* 0x00000023ff237221 */ /* 0x000fe20000000000 */
[----:B------:R-:W-:-:S05]  /*2c40*/  FMUL R58, R58, R27 ;  /* 0x0000001b3a3a7220 */ /* 0x000fca0000400000 */
[----:B------:R-:W3:Y:S01]  /*2c50*/  MUFU.EX2 R49, R49 ;  /* 0x0000003100317308 */ /* 0x000ee20000000800 */
[----:B--2---:R-:W-:Y:S01]  /*2c60*/  @!P5 FMUL R60, R60, R60 ;  /* 0x0000003c3c3cd220 */ /* 0x004fe20000400000 */
[----:B------:R-:W-:Y:S01]  /*2c70*/  FSEL R56, R56, -R56, P1 ;  /* 0x8000003838387208 */ /* 0x000fe20000800000 */
[----:B------:R-:W-:Y:S01]  /*2c80*/  FADD R35, R35, R57 ;  /* 0x0000003923237221 */ /* 0x000fe20000000000 */
[----:B0-----:R-:W-:Y:S01]  /*2c90*/  @!P3 FMUL R33, R33, R33 ;  /* 0x000000212121b220 */ /* 0x001fe20000400000 */
[----:B------:R-:W-:Y:S01]  /*2ca0*/  FMUL R60, R60, R37 ;  /* 0x000000253c3c7220 */ /* 0x000fe20000400000 */
[----:B------:R-:W-:Y:S01]  /*2cb0*/  FSEL R58, R58, -R58, P6 ;  /* 0x8000003a3a3a7208 */ /* 0x000fe20003000000 */
[----:B------:R-:W-:Y:S01]  /*2cc0*/  FADD R35, R35, R56 ;  /* 0x0000003823237221 */ /* 0x000fe20000000000 */
[----:B------:R-:W-:Y:S01]  /*2cd0*/  FSETP.GT.AND P1, PT, R31, R29, PT ;  /* 0x0000001d1f00720b */ /* 0x000fe20003f24000 */
[----:B-1----:R-:W-:Y:S01]  /*2ce0*/  @!P4 FMUL R34, R34, R34 ;  /* 0x000000222222c220 */ /* 0x002fe20000400000 */
        /* <DEDUP_REMOVED lines=49> */
[----:B-1----:R-:W-:-:S04]  /*3000*/  IMAD.WIDE R20, R5, 0x4, R20 ;  /* 0x0000000405147825 */ /* 0x002fc800078e0214 */
[----:B------:R-:W0:Y:S04]  /*3010*/  LDS R23, [R22] ;  /* 0x0000000016177984 */ /* 0x000e280000000800 */
[----:B0-----:R0:W-:Y:S02]  /*3020*/  REDG.E.ADD.F32.FTZ.RN.STRONG.GPU desc[UR8][R20.64], R23 ;  /* 0x00000017140079a6 */ /* 0x0011e4000c12f308 */
.L_x_930:
[----:B------:R-:W-:Y:S05]  /*3030*/  BSYNC.RECONVERGENT B0 ;  /* 0x0000000000007941 */ /* 0x000fea0003800200 */
.L_x_929:
[----:B------:R-:W-:Y:S01]  /*3040*/  IMAD.MOV.U32 R5, RZ, RZ, 0x4 ;  /* 0x00000004ff057424 */ /* 0x000fe200078e00ff */
[----:B------:R-:W-:Y:S01]  /*3050*/  UPLOP3.LUT UP0, UPT, UPT, UPT, UPT, 0x40, 0x4 ;  /* 0x000000000004789c */ /* 0x000fe20003f0e870 */
[----:B------:R-:W-:Y:S10]  /*3060*/  BRA.U UP1, `(.L_x_931) ;  /* 0xffffffd101707547 */ /* 0x000ff4000b83ffff */
[----:B------:R-:W-:Y:S05]  /*3070*/  EXIT ;  /* 0x000000000000794d */ /* 0x000fea0003800000 */
        .weak           $__internal_23_$__cuda_sm20_rcp_rn_f32_slowpath
        .type           $__internal_23_$__cuda_sm20_rcp_rn_f32_slowpath,@function
        .size           $__internal_23_$__cuda_sm20_rcp_rn_f32_slowpath,(.L_x_3850 - $__internal_23_$__cuda_sm20_rcp_rn_f32_slowpath)
$__internal_23_$__cuda_sm20_rcp_rn_f32_slowpath:
        /* <DEDUP_REMOVED lines=15> */
.L_x_933:
        /* <DEDUP_REMOVED lines=33> */
.L_x_935:
[----:B------:R0:W1:Y:S02]  /*3380*/  MUFU.RCP R31, R28 ;  /* 0x0000001c001f7308 */ /* 0x0000640000001000 */
.L_x_934:
[----:B------:R-:W-:Y:S05]  /*3390*/  BSYNC.RECONVERGENT B0 ;  /* 0x0000000000007941 */ /* 0x000fea0003800200 */
.L_x_932:
[----:B------:R-:W-:Y:S02]  /*33a0*/  HFMA2 R29, -RZ, RZ, 0, 0 ;  /* 0x00000000ff1d7431 */ /* 0x000fe400000001ff */
[----:B0-----:R-:W-:-:S04]  /*33b0*/  IMAD.MOV.U32 R28, RZ, RZ, R30 ;  /* 0x000000ffff1c7224 */ /* 0x001fc800078e001e */
[----:B-1----:R-:W-:Y:S05]  /*33c0*/  RET.REL.NODEC R28 `(_Z32norm_dist_backward_weight_kernelILi16ELi8EEvPKfS1_S1_S1_iiiiPff) ;  /* 0xffffffcc1c0c7950 */ /* 0x002fea0003c3ffff */
.L_x_936:
        /* <DEDUP_REMOVED lines=11> */
.L_x_3850:


//--------------------- .text._Z32norm_dist_backward_weight_kernelILi8ELi16EEvPKfS1_S1_S1_iiiiPff --------------------------
	.section	.text._Z32norm_dist_backward_weight_kernelILi8ELi16EEvPKfS1_S1_S1_iiiiPff,"ax",@progbits
	.align	128
        .global         _Z32norm_dist_backward_weight_kernelILi8ELi16EEvPKfS1_S1_S1_iiiiPff
        .type           _Z32norm_dist_backward_weight_kernelILi8ELi16EEvPKfS1_S1_S1_iiiiPff,@function
        .size           _Z32norm_dist_backward_weight_kernelILi8ELi16EEvPKfS1_S1_S1_iiiiPff,(.L_x_3851 - _Z32norm_dist_backward_weight_kernelILi8ELi16EEvPKfS1_S1_S1_iiiiPff)
        .other          _Z32norm_dist_backward_weight_kernelILi8ELi16EEvPKfS1_S1_S1_iiiiPff,@"STO_CUDA_ENTRY STV_DEFAULT"
_Z32norm_dist_backward_weight_kernelILi8ELi16EEvPKfS1_S1_S1_iiiiPff:
.text._Z32norm_dist_backward_weight_kernelILi8ELi16EEvPKfS1_S1_S1_iiiiPff:
[----:B------:R-:W-:Y:S01]  /*0000*/  LDC R1, c[0x0][0x37c] ;  /* 0x0000df00ff017b82 */ /* 0x000fe20000000800 */
[----:B------:R-:W0:Y:S07]  /*0010*/  S2R R9, SR_CTAID.Y ;  /* 0x0000000000097919 */ /* 0x000e2e0000002600 */
[----:B------:R-:W1:Y:S01]  /*0020*/  S2UR UR7, SR_CgaCtaId ;  /* 0x00000000000779c3 */ /* 0x000e620000008800 */
[----:B------:R-:W-:Y:S01]  /*0030*/  UMOV UR4, 0x400 ;  /* 0x0000040000047882 */ /* 0x000fe20000000000 */
[----:B------:R-:W-:Y:S01]  /*0040*/  IMAD.MOV.U32 R2, RZ, RZ, RZ ;  /* 0x000000ffff027224 */ /* 0x000fe200078e00ff */
[----:B------:R-:W2:Y:S01]  /*0050*/  S2R R0, SR_TID.X ;  /* 0x0000000000007919 */ /* 0x000ea20000002100 */
[----:B------:R-:W-:-:S02]  /*0060*/  UIADD3 UR6, UPT, UPT, UR4, 0x80, URZ ;  /* 0x0000008004067890 */ /* 0x000fc4000fffe0ff */
[----:B------:R-:W-:Y:S01]  /*0070*/  UIADD3 UR5, UPT, UPT, UR4, 0x100, URZ ;  /* 0x0000010004057890 */ /* 0x000fe2000fffe0ff */
[----:B------:R-:W3:Y:S01]  /*0080*/  S2R R3, SR_CTAID.X ;  /* 0x0000000000037919 */ /* 0x000ee20000002500 */
[----:B------:R-:W4:Y:S01]  /*0090*/  LDC R7, c[0x0][0x3b8] ;  /* 0x0000ee00ff077b82 */ /* 0x000f220000000800 */
[----:B------:R-:W0:Y:S01]  /*00a0*/  LDCU.64 UR8, c[0x0][0x358] ;  /* 0x00006b00ff0877ac */ /* 0x000e220008000a00 */
[----:B-1----:R-:W-:Y:S02]  /*00b0*/  ULEA UR4, UR7, UR4, 0x18 ;  /* 0x0000000407047291 */ /* 0x002fe4000f8ec0ff */
[----:B------:R-:W-:Y:S02]  /*00c0*/  ULEA UR6, UR7, UR6, 0x18 ;  /* 0x0000000607067291 */ /* 0x000fe4000f8ec0ff */
[----:B------:R-:W-:Y:S01]  /*00d0*/  ULEA UR5, UR7, UR5, 0x18 ;  /* 0x0000000507057291 */ /* 0x000fe2000f8ec0ff */
[----:B0-----:R-:W-:Y:S02]  /*00e0*/  IMAD.SHL.U32 R9, R9, 0x200, RZ ;  /* 0x0000020009097824 */ /* 0x001fe400078e00ff */
[----:B----4-:R-:W-:Y:S01]  /*00f0*/  FADD R7, R7, -1 ;  /* 0xbf80000007077421 */ /* 0x010fe20000000000 */
[--C-:B--2---:R-:W-:Y:S01]  /*0100*/  SHF.R.U32.HI R13, RZ, 0x6, R0.reuse ;  /* 0x00000006ff0d7819 */ /* 0x104fe20000011600 */
[----:B------:R-:W-:Y:S01]  /*0110*/  IMAD.SHL.U32 R6, R0, 0x4, RZ ;  /* 0x0000000400067824 */ /* 0x000fe200078e00ff */
[----:B------:R-:W-:-:S02]  /*0120*/  LOP3.LUT R8, R9, 0x3f, R0, 0xf8, !PT ;  /* 0x0000003f09087812 */ /* 0x000fc400078ef800 */
[C---:B---3--:R-:W-:Y:S01]  /*0130*/  SHF.L.U32 R10, R3.reuse, 0x4, RZ ;  /* 0x00000004030a7819 */ /* 0x048fe200000006ff */
[----:B------:R-:W-:Y:S01]  /*0140*/  IMAD R5, R3, 0x80, R0 ;  /* 0x0000008003057824 */ /* 0x000fe200078e0200 */
[----:B------:R-:W-:Y:S02]  /*0150*/  LOP3.LUT R4, R0, 0x3f, RZ, 0xc0, !PT ;  /* 0x0000003f00047812 */ /* 0x000fe400078ec0ff */
[----:B------:R-:W-:Y:S02]  /*0160*/  LOP3.LUT R11, R10, R13, RZ, 0xfc, !PT ;  /* 0x0000000d0a0b7212 */ /* 0x000fe400078efcff */
[----:B------:R-:W-:Y:S02]  /*0170*/  LEA R10, R13, UR4, 0x5 ;  /* 0x000000040d0a7c11 */ /* 0x000fe4000f8e28ff */
[----:B------:R-:W-:Y:S02]  /*0180*/  LOP3.LUT R9, R9, R0, RZ, 0xfc, !PT ;  /* 0x0000000009097212 */ /* 0x000fe400078efcff */
[----:B------:R-:W-:-:S02]  /*0190*/  LOP3.LUT R12, R6, 0xfc, RZ, 0xc0, !PT ;  /* 0x000000fc060c7812 */ /* 0x000fc400078ec0ff */
[----:B------:R-:W-:Y:S02]  /*01a0*/  LEA R13, R13, UR6, 0x5 ;  /* 0x000000060d0d7c11 */ /* 0x000fe4000f8e28ff */
[C---:B------:R-:W-:Y:S02]  /*01b0*/  LOP3.LUT R14, R8.reuse, 0x80, RZ, 0xfc, !PT ;  /* 0x00000080080e7812 */ /* 0x040fe400078efcff */
[C---:B------:R-:W-:Y:S02]  /*01c0*/  LOP3.LUT R15, R8.reuse, 0xc0, RZ, 0xfc, !PT ;  /* 0x000000c0080f7812 */ /* 0x040fe400078efcff */
[C---:B------:R-:W-:Y:S02]  /*01d0*/  LOP3.LUT R16, R8.reuse, 0x100, RZ, 0xfc, !PT ;  /* 0x0000010008107812 */ /* 0x040fe400078efcff */
[C---:B------:R-:W-:Y:S02]  /*01e0*/  LOP3.LUT R17, R8.reuse, 0x140, RZ, 0xfc, !PT ;  /* 0x0000014008117812 */ /* 0x040fe400078efcff */
[----:B------:R-:W-:-:S02]  /*01f0*/  LOP3.LUT R18, R8, 0x180, RZ, 0xfc, !PT ;  /* 0x0000018008127812 */ /* 0x000fc400078efcff */
[----:B------:R-:W-:-:S07]  /*0200*/  LOP3.LUT R19, R8, 0x1c0, RZ, 0xfc, !PT ;  /* 0x000001c008137812 */ /* 0x000fce00078efcff */
.L_x_972:
[----:B------:R-:W-:Y:S01]  /*0210*/  ISETP.GT.U32.AND P1, PT, R0, 0x1f, PT ;  /* 0x0000001f0000780c */ /* 0x000fe20003f24070 */
[----:B0-----:R-:W0:Y:S01]  /*0220*/  LDC R29, c[0x0][0x3ac] ;  /* 0x0000eb00ff1d7b82 */ /* 0x001e220000000800 */
[----:B------:R-:W1:Y:S11]  /*0230*/  LDCU UR4, c[0x0][0x3a0] ;  /* 0x00007400ff0477ac */ /* 0x000e760008000800 */
[----:B------:R-:W2:Y:S01]  /*0240*/  @!P1 LDC.64 R20, c[0x0][0x390] ;  /* 0x0000e400ff149b82 */ /* 0x000ea20000000a00 */
[----:B------:R-:W-:-:S05]  /*0250*/  @!P1 LEA R23, R2, R5, 0x3 ;  /* 0x0000000502179211 */ /* 0x000fca00078e18ff */
[----:B--2---:R-:W-:-:S05]  /*0260*/  @!P1 IMAD.WIDE R20, R23, 0x4, R20 ;  /* 0x0000000417149825 */ /* 0x004fca00078e0214 */
[----:B------:R2:W3:Y:S01]  /*0270*/  @!P1 LDG.E.CONSTANT R24, desc[UR8][R20.64] ;  /* 0x0000000814189981 */ /* 0x0004e2000c1e9900 */
[-C--:B0-----:R-:W-:Y:S01]  /*0280*/  IABS R27, R29.reuse ;  /* 0x0000001d001b7213 */ /* 0x081fe20000000000 */
[----:B------:R-:W-:Y:S01]  /*0290*/  BSSY.RECONVERGENT B1, `(.L_x_937) ;  /* 0x0000040000017945 */ /* 0x000fe20003800200 */
[----:B------:R-:W-:Y:S01]  /*02a0*/  IMAD.IADD R32, R11, 0x1, R2 ;  /* 0x000000010b207824 */ /* 0x000fe200078e0202 */
[----:B------:R-:W0:Y:S01]  /*02b0*/  @!P1 S2R R28, SR_CgaCtaId ;  /* 0x00000000001c9919 */ /* 0x000e220000008800 */
[----:B------:R-:W4:Y:S08]  /*02c0*/  I2F.RP R25, R27 ;  /* 0x0000001b00197306 */ /* 0x000f300000209400 */
[----:B----4-:R-:W4:Y:S02]  /*02d0*/  MUFU.RCP R25, R25 ;  /* 0x0000001900197308 */ /* 0x010f240000001000 */
[----:B----4-:R-:W-:Y:S01]  /*02e0*/  VIADD R22, R25, 0xffffffe ;  /* 0x0ffffffe19167836 */ /* 0x010fe20000000000 */
[----:B------:R-:W-:-:S05]  /*02f0*/  LOP3.LUT R25, RZ, R29, RZ, 0x33, !PT ;  /* 0x0000001dff197212 */ /* 0x000fca00078e33ff */
[----:B------:R4:W5:Y:S02]  /*0300*/  F2I.FTZ.U32.TRUNC.NTZ R23, R22 ;  /* 0x0000001600177305 */ /* 0x000964000021f000 */
[----:B----4-:R-:W-:Y:S02]  /*0310*/  HFMA2 R22, -RZ, RZ, 0, 0 ;  /* 0x00000000ff167431 */ /* 0x010fe400000001ff */
[----:B-----5:R-:W-:-:S04]  /*0320*/  IMAD.MOV R26, RZ, RZ, -R23 ;  /* 0x000000ffff1a7224 */ /* 0x020fc800078e0a17 */
[----:B------:R-:W-:Y:S01]  /*0330*/  IMAD R31, R26, R27, RZ ;  /* 0x0000001b1a1f7224 */ /* 0x000fe200078e02ff */
[----:B------:R-:W-:-:S03]  /*0340*/  IABS R26, R8 ;  /* 0x00000008001a7213 */ /* 0x000fc60000000000 */
[----:B------:R-:W-:-:S06]  /*0350*/  IMAD.HI.U32 R23, R23, R31, R22 ;  /* 0x0000001f17177227 */ /* 0x000fcc00078e0016 */
[----:B--2---:R-:W-:Y:S01]  /*0360*/  IMAD.HI.U32 R20, R23, R26, RZ ;  /* 0x0000001a17147227 */ /* 0x004fe200078e00ff */
[----:B------:R-:W-:-:S03]  /*0370*/  LOP3.LUT R23, R8, R29, RZ, 0x3c, !PT ;  /* 0x0000001d08177212 */ /* 0x000fc600078e3cff */
[----:B------:R-:W-:Y:S01]  /*0380*/  IMAD.MOV R21, RZ, RZ, -R20 ;  /* 0x000000ffff157224 */ /* 0x000fe200078e0a14 */
[----:B------:R-:W-:-:S03]  /*0390*/  ISETP.GE.AND P3, PT, R23, RZ, PT ;  /* 0x000000ff1700720c */ /* 0x000fc60003f66270 */
[----:B------:R-:W-:Y:S01]  /*03a0*/  IMAD R22, R27, R21, R26 ;  /* 0x000000151b167224 */ /* 0x000fe200078e021a */
[----:B------:R-:W-:-:S04]  /*03b0*/  @!P1 MOV R21, 0x400 ;  /* 0x0000040000159802 */ /* 0x000fc80000000f00 */
[----:B------:R-:W-:Y:S02]  /*03c0*/  ISETP.GT.U32.AND P2, PT, R27, R22, PT ;  /* 0x000000161b00720c */ /* 0x000fe40003f44070 */
[----:B0-----:R-:W-:-:S05]  /*03d0*/  @!P1 LEA R21, R28, R21, 0x18 ;  /* 0x000000151c159211 */ /* 0x001fca00078ec0ff */
[----:B------:R-:W-:Y:S01]  /*03e0*/  @!P1 IMAD R23, R0, 0x4, R21 ;  /* 0x0000000400179824 */ /* 0x000fe200078e0215 */
[----:B------:R-:W-:-:S05]  /*03f0*/  MOV R21, RZ ;  /* 0x000000ff00157202 */ /* 0x000fca0000000f00 */
[----:B------:R-:W-:Y:S01]  /*0400*/  @!P2 IMAD.IADD R22, R22, 0x1, -R27 ;  /* 0x000000011616a824 */ /* 0x000fe200078e0a1b */
[----:B------:R-:W-:-:S04]  /*0410*/  @!P2 IADD3 R20, PT, PT, R20, 0x1, RZ ;  /* 0x000000011414a810 */ /* 0x000fc80007ffe0ff */
[----:B------:R-:W-:-:S13]  /*0420*/  ISETP.GE.U32.AND P0, PT, R22, R27, PT ;  /* 0x0000001b1600720c */ /* 0x000fda0003f06070 */
[----:B------:R-:W-:Y:S01]  /*0430*/  @P0 VIADD R20, R20, 0x1 ;  /* 0x0000000114140836 */ /* 0x000fe20000000000 */
[----:B------:R-:W-:-:S04]  /*0440*/  ISETP.NE.AND P0, PT, R29, RZ, PT ;  /* 0x000000ff1d00720c */ /* 0x000fc80003f05270 */
[----:B------:R-:W-:-:S04]  /*0450*/  @!P3 IADD3 R20, PT, PT, -R20, RZ, RZ ;  /* 0x000000ff1414b210 */ /* 0x000fc80007ffe1ff */
[----:B------:R-:W-:Y:S01]  /*0460*/  SEL R31, R25, R20, !P0 ;  /* 0x00000014191f7207 */ /* 0x000fe20004000000 */
[----:B------:R-:W-:Y:S01]  /*0470*/  IMAD.MOV.U32 R20, RZ, RZ, 0x2edbe6ff ;  /* 0x2edbe6ffff147424 */ /* 0x000fe200078e00ff */
        /* <DEDUP_REMOVED lines=25> */
[----:B-----5:R-:W-:Y:S05]  /*0610*/  CALL.REL.NOINC `($__internal_24_$__cuda_sm20_rcp_rn_f32_slowpath) ;  /* 0x00000028008c7944 */ /* 0x020fea0003c00000 */
[----:B------:R-:W-:Y:S01]  /*0620*/  IMAD.MOV.U32 R20, RZ, RZ, R31 ;  /* 0x000000ffff147224 */ /* 0x000fe200078e001f */
[----:B------:R-:W-:Y:S06]  /*0630*/  BRA `(.L_x_940) ;  /* 0x0000000000107947 */ /* 0x000fec0003800000 */
.L_x_939:
[----:B------:R-:W0:Y:S02]  /*0640*/  MUFU.RCP R20, R28 ;  /* 0x0000001c00147308 */ /* 0x000e240000001000 */
[----:B0-----:R-:W-:-:S04]  /*0650*/  FFMA R22, R28, R20, -1 ;  /* 0xbf8000001c167423 */ /* 0x001fc80000000014 */
[----:B------:R-:W-:-:S04]  /*0660*/  FADD.FTZ R23, -R22, -RZ ;  /* 0x800000ff16177221 */ /* 0x000fc80000010100 */
[----:B------:R-:W-:-:S07]  /*0670*/  FFMA R20, R20, R23, R20 ;  /* 0x0000001714147223 */ /* 0x000fce0000000014 */
.L_x_940:
[----:B------:R-:W-:Y:S05]  /*0680*/  BSYNC.RECONVERGENT B2 ;  /* 0x0000000000027941 */ /* 0x000fea0003800200 */
.L_x_938:
[----:B------:R-:W-:Y:S05]  /*0690*/  BSYNC.RECONVERGENT B1 ;  /* 0x0000000000017941 */ /* 0x000fea0003800200 */
.L_x_937:
        /* <DEDUP_REMOVED lines=54> */
[----:B-----5:R-:W-:Y:S05]  /*0a00*/  CALL.REL.NOINC `($__internal_24_$__cuda_sm20_rcp_rn_f32_slowpath) ;  /* 0x0000002400907944 */ /* 0x020fea0003c00000 */
[----:B------:R-:W-:Y:S01]  /*0a10*/  IMAD.MOV.U32 R22, RZ, RZ, R31 ;  /* 0x000000ffff167224 */ /* 0x000fe200078e001f */
[----:B------:R-:W-:Y:S06]  /*0a20*/  BRA `(.L_x_944) ;  /* 0x0000000000107947 */ /* 0x000fec0003800000 */
.L_x_943:
[----:B------:R-:W0:Y:S02]  /*0a30*/  MUFU.RCP R22, R28 ;  /* 0x0000001c00167308 */ /* 0x000e240000001000 */
[----:B0-----:R-:W-:-:S04]  /*0a40*/  FFMA R24, R28, R22, -1 ;  /* 0xbf8000001c187423 */ /* 0x001fc80000000016 */
[----:B------:R-:W-:-:S04]  /*0a50*/  FADD.FTZ R25, -R24, -RZ ;  /* 0x800000ff18197221 */ /* 0x000fc80000010100 */
[----:B------:R-:W-:-:S07]  /*0a60*/  FFMA R22, R22, R25, R22 ;  /* 0x0000001916167223 */ /* 0x000fce0000000016 */
.L_x_944:
[----:B------:R-:W-:Y:S05]  /*0a70*/  BSYNC.RECONVERGENT B2 ;  /* 0x0000000000027941 */ /* 0x000fea0003800200 */
.L_x_942:
[----:B------:R-:W-:Y:S05]  /*0a80*/  BSYNC.RECONVERGENT B1 ;  /* 0x0000000000017941 */ /* 0x000fea0003800200 */
.L_x_941:
        /* <DEDUP_REMOVED lines=8> */
[----:B0-----:R-:W-:-:S06]  /*0b10*/  IADD3 R29, PT, PT, R28, 0xffffffe, RZ ;  /* 0x0ffffffe1c1d7810 */ /* 0x001fcc0007ffe0ff */
[----:B------:R-:W0:Y:S02]  /*0b20*/  F2I.FTZ.U32.TRUNC.NTZ R25, R29 ;  /* 0x0000001d00197305 */ /* 0x000e24000021f000 */
[----:B0-----:R-:W-:-:S04]  /*0b30*/  IMAD.MOV R24, RZ, RZ, -R25 ;  /* 0x000000ffff187224 */ /* 0x001fc800078e0a19 */
[----:B------:R-:W-:Y:S02]  /*0b40*/  IMAD R31, R24, R27, RZ ;  /* 0x0000001b181f7224 */ /* 0x000fe400078e02ff */
[----:B------:R-:W-:-:S04]  /*0b50*/  IMAD.MOV.U32 R24, RZ, RZ, RZ ;  /* 0x000000ffff187224 */ /* 0x000fc800078e00ff */
[----:B------:R-:W-:-:S06]  /*0b60*/  IMAD.HI.U32 R31, R25, R31, R24 ;  /* 0x0000001f191f7227 */ /* 0x000fcc00078e0018 */
[----:B------:R-:W-:Y:S01]  /*0b70*/  IMAD.HI.U32 R24, R31, R26, RZ ;  /* 0x0000001a1f187227 */ /* 0x000fe200078e00ff */
[----:B------:R-:W-:-:S04]  /*0b80*/  LOP3.LUT R31, RZ, R33, RZ, 0x33, !PT ;  /* 0x00000021ff1f7212 */ /* 0x000fc800078e33ff */
[----:B------:R-:W-:-:S05]  /*0b90*/  IADD3 R25, PT, PT, -R24, RZ, RZ ;  /* 0x000000ff18197210 */ /* 0x000fca0007ffe1ff */
[----:B------:R-:W-:Y:S01]  /*0ba0*/  IMAD R26, R27, R25, R26 ;  /* 0x000000191b1a7224 */ /* 0x000fe200078e021a */
[----:B------:R-:W-:-:S04]  /*0bb0*/  LOP3.LUT R25, R33, 0x80, R8, 0x1e, !PT ;  /* 0x0000008021197812 */ /* 0x000fc800078e1e08 */
[----:B------:R-:W-:Y:S02]  /*0bc0*/  ISETP.GT.U32.AND P1, PT, R27, R26, PT ;  /* 0x0000001a1b00720c */ /* 0x000fe40003f24070 */
[----:B------:R-:W-:Y:S02]  /*0bd0*/  ISETP.GE.AND P2, PT, R25, RZ, PT ;  /* 0x000000ff1900720c */ /* 0x000fe40003f46270 */
[----:B------:R-:W-:-:S09]  /*0be0*/  MOV R25, RZ ;  /* 0x000000ff00197202 */ /* 0x000fd20000000f00 */
        /* <DEDUP_REMOVED lines=31> */
[----:B-----5:R-:W-:Y:S05]  /*0de0*/  CALL.REL.NOINC `($__internal_24_$__cuda_sm20_rcp_rn_f32_slowpath) ;  /* 0x0000002000987944 */ /* 0x020fea0003c00000 */
[----:B------:R-:W-:Y:S01]  /*0df0*/  IMAD.MOV.U32 R24, RZ, RZ, R31 ;  /* 0x000000ffff187224 */ /* 0x000fe200078e001f */
[----:B------:R-:W-:Y:S06]  /*0e00*/  BRA `(.L_x_948) ;  /* 0x0000000000107947 */ /* 0x000fec0003800000 */
.L_x_947:
[----:B------:R-:W0:Y:S02]  /*0e10*/  MUFU.RCP R24, R33 ;  /* 0x0000002100187308 */ /* 0x000e240000001000 */
[----:B0-----:R-:W-:-:S04]  /*0e20*/  FFMA R26, R33, R24, -1 ;  /* 0xbf800000211a7423 */ /* 0x001fc80000000018 */
[----:B------:R-:W-:-:S04]  /*0e30*/  FADD.FTZ R27, -R26, -RZ ;  /* 0x800000ff1a1b7221 */ /* 0x000fc80000010100 */
[----:B------:R-:W-:-:S07]  /*0e40*/  FFMA R24, R24, R27, R24 ;  /* 0x0000001b18187223 */ /* 0x000fce0000000018 */
.L_x_948:
[----:B------:R-:W-:Y:S05]  /*0e50*/  BSYNC.RECONVERGENT B2 ;  /* 0x0000000000027941 */ /* 0x000fea0003800200 */
.L_x_946:
[----:B------:R-:W-:Y:S05]  /*0e60*/  BSYNC.RECONVERGENT B1 ;  /* 0x0000000000017941 */ /* 0x000fea0003800200 */
.L_x_945:
        /* <DEDUP_REMOVED lines=56> */
.L_x_951:
[----:B------:R-:W0:Y:S02]  /*11f0*/  MUFU.RCP R26, R31 ;  /* 0x0000001f001a7308 */ /* 0x000e240000001000 */
[----:B0-----:R-:W-:-:S04]  /*1200*/  FFMA R28, R31, R26, -1 ;  /* 0xbf8000001f1c7423 */ /* 0x001fc8000000001a */
[----:B------:R-:W-:-:S04]  /*1210*/  FADD.FTZ R29, -R28, -RZ ;  /* 0x800000ff1c1d7221 */ /* 0x000fc80000010100 */
[----:B------:R-:W-:-:S07]  /*1220*/  FFMA R26, R26, R29, R26 ;  /* 0x0000001d1a1a7223 */ /* 0x000fce000000001a */
.L_x_952:
[----:B------:R-:W-:Y:S05]  /*1230*/  BSYNC.RECONVERGENT B2 ;  /* 0x0000000000027941 */ /* 0x000fea0003800200 */
.L_x_950:
[----:B------:R-:W-:Y:S05]  /*1240*/  BSYNC.RECONVERGENT B1 ;  /* 0x0000000000017941 */ /* 0x000fea0003800200 */
.L_x_949:
        /* <DEDUP_REMOVED lines=54> */
[----:B-----5:R-:W-:Y:S05]  /*15b0*/  CALL.REL.NOINC `($__internal_24_$__cuda_sm20_rcp_rn_f32_slowpath) ;  /* 0x0000001800a47944 */ /* 0x020fea0003c00000 */
[----:B------:R-:W-:Y:S01]  /*15c0*/  MOV R36, R31 ;  /* 0x0000001f00247202 */ /* 0x000fe20000000f00 */
[----:B------:R-:W-:Y:S06]  /*15d0*/  BRA `(.L_x_956) ;  /* 0x0000000000107947 */ /* 0x000fec0003800000 */
.L_x_955:
[----:B------:R-:W0:Y:S02]  /*15e0*/  MUFU.RCP R36, R31 ;  /* 0x0000001f00247308 */ /* 0x000e240000001000 */
[----:B0-----:R-:W-:-:S04]  /*15f0*/  FFMA R28, R31, R36, -1 ;  /* 0xbf8000001f1c7423 */ /* 0x001fc80000000024 */
[----:B------:R-:W-:-:S04]  /*1600*/  FADD.FTZ R29, -R28, -RZ ;  /* 0x800000ff1c1d7221 */ /* 0x000fc80000010100 */
[----:B------:R-:W-:-:S07]  /*1610*/  FFMA R36, R36, R29, R36 ;  /* 0x0000001d24247223 */ /* 0x000fce0000000024 */
.L_x_956:
[----:B------:R-:W-:Y:S05]  /*1620*/  BSYNC.RECONVERGENT B2 ;  /* 0x0000000000027941 */ /* 0x000fea0003800200 */
.L_x_954:
[----:B------:R-:W-:Y:S05]  /*1630*/  BSYNC.RECONVERGENT B1 ;  /* 0x0000000000017941 */ /* 0x000fea0003800200 */
.L_x_953:
[----:B------:R-:W0:Y:S01]  /*1640*/  LDC R35, c[0x0][0x3ac] ;  /* 0x0000eb00ff237b82 */ /* 0x000e220000000800 */
        /* <DEDUP_REMOVED lines=55> */
.L_x_959:
[----:B------:R-:W0:Y:S02]  /*19c0*/  MUFU.RCP R38, R35 ;  /* 0x0000002300267308 */ /* 0x000e240000001000 */
[----:B0-----:R-:W-:-:S04]  /*19d0*/  FFMA R28, R35, R38, -1 ;  /* 0xbf800000231c7423 */ /* 0x001fc80000000026 */
[----:B------:R-:W-:-:S04]  /*19e0*/  FADD.FTZ R29, -R28, -RZ ;  /* 0x800000ff1c1d7221 */ /* 0x000fc80000010100 */
[----:B------:R-:W-:-:S07]  /*19f0*/  FFMA R38, R38, R29, R38 ;  /* 0x0000001d26267223 */ /* 0x000fce0000000026 */
.L_x_960:
[----:B------:R-:W-:Y:S05]  /*1a00*/  BSYNC.RECONVERGENT B2 ;  /* 0x0000000000027941 */ /* 0x000fea0003800200 */
.L_x_958:
[----:B------:R-:W-:Y:S05]  /*1a10*/  BSYNC.RECONVERGENT B1 ;  /* 0x0000000000017941 */ /* 0x000fea0003800200 */
.L_x_957:
        /* <DEDUP_REMOVED lines=57> */
.L_x_963:
[----:B------:R-:W0:Y:S02]  /*1db0*/  MUFU.RCP R40, R31 ;  /* 0x0000001f00287308 */ /* 0x000e240000001000 */
[----:B0-----:R-:W-:-:S04]  /*1dc0*/  FFMA R28, R31, R40, -1 ;  /* 0xbf8000001f1c7423 */ /* 0x001fc80000000028 */
[----:B------:R-:W-:-:S04]  /*1dd0*/  FADD.FTZ R29, -R28, -RZ ;  /* 0x800000ff1c1d7221 */ /* 0x000fc80000010100 */
[----:B------:R-:W-:-:S07]  /*1de0*/  FFMA R40, R40, R29, R40 ;  /* 0x0000001d28287223 */ /* 0x000fce0000000028 */
.L_x_964:
[----:B------:R-:W-:Y:S05]  /*1df0*/  BSYNC.RECONVERGENT B2 ;  /* 0x0000000000027941 */ /* 0x000fea0003800200 */
.L_x_962:
[----:B------:R-:W-:Y:S05]  /*1e00*/  BSYNC.RECONVERGENT B1 ;  /* 0x0000000000017941 */ /* 0x000fea0003800200 */
.L_x_961:
        /* <DEDUP_REMOVED lines=57> */
.L_x_967:
[----:B------:R-:W0:Y:S02]  /*21a0*/  MUFU.RCP R43, R30 ;  /* 0x0000001e002b7308 */ /* 0x000e240000001000 */
[----:B0-----:R-:W-:-:S04]  /*21b0*/  FFMA R28, R30, R43, -1 ;  /* 0xbf8000001e1c7423 */ /* 0x001fc8000000002b */
[----:B------:R-:W-:-:S04]  /*21c0*/  FADD.FTZ R28, -R28, -RZ ;  /* 0x800000ff1c1c7221 */ /* 0x000fc80000010100 */
[----:B------:R-:W-:-:S07]  /*21d0*/  FFMA R43, R43, R28, R43 ;  /* 0x0000001c2b2b7223 */ /* 0x000fce000000002b */
.L_x_968:
[----:B------:R-:W-:Y:S05]  /*21e0*/  BSYNC.RECONVERGENT B2 ;  /* 0x0000000000027941 */ /* 0x000fea0003800200 */
.L_x_966:
[----:B------:R-:W-:Y:S05]  /*21f0*/  BSYNC.RECONVERGENT B1 ;  /* 0x0000000000017941 */ /* 0x000fea0003800200 */
.L_x_965:
[----:B------:R-:W0:Y:S01]  /*2200*/  LDCU UR4, c[0x0][0x3ac] ;  /* 0x00007580ff0477ac */ /* 0x000e220008000800 */
[----:B------:R-:W-:Y:S01]  /*2210*/  IMAD.MOV.U32 R52, RZ, RZ, RZ ;  /* 0x000000ffff347224 */ /* 0x000fe200078e00ff */
[----:B------:R-:W-:Y:S01]  /*2220*/  MOV R46, R10 ;  /* 0x0000000a002e7202 */ /* 0x000fe20000000f00 */
[----:B------:R-:W-:Y:S01]  /*2230*/  IMAD.MOV.U32 R48, RZ, RZ, R13 ;  /* 0x000000ffff307224 */ /* 0x000fe200078e000d */
        /* <DEDUP_REMOVED lines=36> */
.L_x_969:
[----:B------:R-:W-:Y:S01]  /*2480*/  ISETP.GE.AND P1, PT, R45, UR7, PT ;  /* 0x000000072d007c0c */ /* 0x000fe2000bf26270 */
[----:B------:R-:W0:Y:S01]  /*2490*/  @!P0 LDC.64 R28, c[0x0][0x3a8] ;  /* 0x0000ea00ff1c8b82 */ /* 0x000e220000000a00 */
[----:B------:R-:W-:-:S07]  /*24a0*/  LEA R49, R3, R52, 0x3 ;  /* 0x0000003403317211 */ /* 0x000fce00078e18ff */
[----:B------:R-:W1:Y:S08]  /*24b0*/  @!P0 LDC.64 R32, c[0x0][0x388] ;  /* 0x0000e200ff208b82 */ /* 0x000e700000000a00 */
[----:B------:R-:W2:Y:S08]  /*24c0*/  @!P1 LDC.64 R30, c[0x0][0x3a8] ;  /* 0x0000ea00ff1e9b82 */ /* 0x000eb00000000a00 */
[----:B------:R-:W3:Y:S01]  /*24d0*/  @!P1 LDC.64 R34, c[0x0][0x388] ;  /* 0x0000e200ff229b82 */ /* 0x000ee20000000a00 */
[----:B0-----:R-:W-:-:S04]  /*24e0*/  @!P0 IMAD R28, R47, R28, R49 ;  /* 0x0000001c2f1c8224 */ /* 0x001fc800078e0231 */
[----:B------:R-:W-:-:S04]  /*24f0*/  @!P0 IMAD R29, R28, R29, R50 ;  /* 0x0000001d1c1d8224 */ /* 0x000fc800078e0232 */
[----:B-1----:R-:W-:-:S04]  /*2500*/  @!P0 IMAD.WIDE R32, R29, 0x4, R32 ;  /* 0x000000041d208825 */ /* 0x002fc800078e0220 */
[----:B------:R-:W-:Y:S02]  /*2510*/  IMAD.MOV.U32 R29, RZ, RZ, RZ ;  /* 0x000000ffff1d7224 */ /* 0x000fe400078e00ff */
[----:B--2---:R-:W-:Y:S02]  /*2520*/  @!P1 IMAD R30, R45, R30, R49 ;  /* 0x0000001e2d1e9224 */ /* 0x004fe400078e0231 */
[----:B------:R-:W-:Y:S02]  /*2530*/  HFMA2 R49, -RZ, RZ, 0, 0 ;  /* 0x00000000ff317431 */ /* 0x000fe400000001ff */
[----:B------:R-:W2:Y:S01]  /*2540*/  @!P0 LDG.E.CONSTANT R29, desc[UR8][R32.64] ;  /* 0x00000008201d8981 */ /* 0x000ea2000c1e9900 */
[----:B------:R-:W-:-:S04]  /*2550*/  @!P1 IMAD R31, R30, R31, R44 ;  /* 0x0000001f1e1f9224 */ /* 0x000fc800078e022c */
[----:B---3--:R-:W-:Y:S02]  /*2560*/  @!P1 IMAD.WIDE R34, R31, 0x4, R34 ;  /* 0x000000041f229825 */ /* 0x008fe400078e0222 */
[----:B------:R-:W-:Y:S04]  /*2570*/  LDS R31, [R46] ;  /* 0x000000002e1f7984 */ /* 0x000fe80000000800 */
        /* <DEDUP_REMOVED lines=14> */
[----:B------:R-:W0:Y:S01]  /*2660*/  MUFU.LG2 R28, R51 ;  /* 0x00000033001c7308 */ /* 0x000e220000000c00 */
[----:B-1----:R-:W-:-:S04]  /*2670*/  FADD R33, R31, -R58 ;  /* 0x8000003a1f217221 */ /* 0x002fc80000000000 */
[----:B------:R-:W-:Y:S01]  /*2680*/  FMUL R35, |R33|, R22 ;  /* 0x0000001621237220 */ /* 0x000fe20000400200 */
[----:B0-----:R-:W-:-:S04]  /*2690*/  @!P1 FADD R28, R28, -24 ;  /* 0xc1c000001c1c9421 */ /* 0x001fc80000000000 */
[----:B------:R-:W-:Y:S02]  /*26a0*/  FMUL R56, R7, R28 ;  /* 0x0000001c07387220 */ /* 0x000fe40000400000 */
[----:B------:R-:W0:Y:S03]  /*26b0*/  LDS R28, [R12+UR5+0x600] ;  /* 0x000600050c1c7984 */ /* 0x000e260008000800 */
[----:B------:R-:W-:Y:S01]  /*26c0*/  FSETP.GEU.AND P1, PT, R56, -126, PT ;  /* 0xc2fc00003800780b */ /* 0x000fe20003f2e000 */
[----:B--2---:R-:W-:Y:S01]  /*26d0*/  FADD R33, R31, -R54 ;  /* 0x800000361f217221 */ /* 0x004fe20000000000 */
[----:B------:R-:W-:Y:S02]  /*26e0*/  FSETP.GEU.AND P6, PT, |R35|, 1.175494350822287508e-38, PT ;  /* 0x008000002300780b */ /* 0x000fe40003fce200 */
[----:B------:R-:W-:Y:S02]  /*26f0*/  FSETP.GT.AND P5, PT, R31, R30, PT ;  /* 0x0000001e1f00720b */ /* 0x000fe40003fa4000 */
[----:B------:R-:W1:Y:S01]  /*2700*/  LDS R30, [R12+UR5+0x700] ;  /* 0x000700050c1e7984 */ /* 0x000e620008000800 */
[----:B------:R-:W-:Y:S01]  /*2710*/  FMUL R33, |R33|, R24 ;  /* 0x0000001821217220 */ /* 0x000fe20000400200 */
[----:B---3--:R-:W-:-:S04]  /*2720*/  FADD R49, R31, -R34 ;  /* 0x800000221f317221 */ /* 0x008fc80000000000 */
[----:B------:R-:W-:Y:S01]  /*2730*/  FMUL R60, |R49|, R26 ;  /* 0x0000001a313c7220 */ /* 0x000fe20000400200 */
[----:B------:R-:W-:Y:S01]  /*2740*/  @!P1 FMUL R56, R56, 0.5 ;  /* 0x3f00000038389820 */ /* 0x000fe20000400000 */
[----:B------:R-:W-:Y:S01]  /*2750*/  FSETP.GEU.AND P3, PT, |R33|, 1.175494350822287508e-38, PT ;  /* 0x008000002100780b */ /* 0x000fe20003f6e200 */
[----:B------:R-:W-:Y:S02]  /*2760*/  @!P6 FMUL R35, R35, 16777216 ;  /* 0x4b8000002323e820 */ /* 0x000fe40000400000 */
[----:B------:R-:W-:Y:S02]  /*2770*/  FSETP.GEU.AND P2, PT, |R60|, 1.175494350822287508e-38, PT ;  /* 0x008000003c00780b */ /* 0x000fe40003f4e200 */
[----:B------:R-:W2:Y:S01]  /*2780*/  MUFU.EX2 R56, R56 ;  /* 0x0000003800387308 */ /* 0x000ea20000000800 */
[C---:B------:R-:W-:Y:S01]  /*2790*/  FSETP.GT.AND P4, PT, R31.reuse, R58, PT ;  /* 0x0000003a1f00720b */ /* 0x040fe20003f84000 */
[----:B----4-:R-:W-:-:S06]  /*27a0*/  FADD R49, R31, -R29 ;  /* 0x8000001d1f317221 */ /* 0x010fcc0000000000 */
[----:B------:R-:W3:Y:S01]  /*27b0*/  MUFU.LG2 R58, R35 ;  /* 0x00000023003a7308 */ /* 0x000ee20000000c00 */
[----:B------:R-:W-:Y:S01]  /*27c0*/  @!P3 FMUL R33, R33, 16777216 ;  /* 0x4b8000002121b820 */ /* 0x000fe20000400000 */
[----:B------:R-:W-:Y:S01]  /*27d0*/  FMUL R51, |R49|, R36 ;  /* 0x0000002431337220 */ /* 0x000fe20000400200 */
[----:B------:R-:W-:Y:S01]  /*27e0*/  FADD R49, R31, -R32 ;  /* 0x800000201f317221 */ /* 0x000fe20000000000 */
[----:B------:R-:W-:-:S04]  /*27f0*/  @!P2 FMUL R60, R60, 16777216 ;  /* 0x4b8000003c3ca820 */ /* 0x000fc80000400000 */
[----:B------:R-:W4:Y:S01]  /*2800*/  MUFU.LG2 R33, R33 ;  /* 0x0000002100217308 */ /* 0x000f220000000c00 */
[----:B------:R-:W-:Y:S01]  /*2810*/  FMUL R49, |R49|, R38 ;  /* 0x0000002631317220 */ /* 0x000fe20000400200 */
[----:B--2---:R-:W-:Y:S01]  /*2820*/  @!P1 FMUL R56, R56, R56 ;  /* 0x0000003838389220 */ /* 0x004fe20000400000 */
[----:B------:R-:W-:Y:S01]  /*2830*/  FSETP.GEU.AND P1, PT, |R51|, 1.175494350822287508e-38, PT ;  /* 0x008000003300780b */ /* 0x000fe20003f2e200 */
[----:B0-----:R-:W-:-:S04]  /*2840*/  FADD R53, R31, -R28 ;  /* 0x8000001c1f357221 */ /* 0x001fc80000000000 */
[----:B------:R-:W0:Y:S01]  /*2850*/  MUFU.LG2 R60, R60 ;  /* 0x0000003c003c7308 */ /* 0x000e220000000c00 */
[----:B---3--:R-:W-:Y:S01]  /*2860*/  @!P6 FADD R58, R58, -24 ;  /* 0xc1c000003a3ae421 */ /* 0x008fe20000000000 */
[----:B------:R-:W-:Y:S01]  /*2870*/  FSETP.GEU.AND P6, PT, |R49|, 1.175494350822287508e-38, PT ;  /* 0x008000003100780b */ /* 0x000fe20003fce200 */
[----:B-----5:R-:W-:Y:S02]  /*2880*/  FMUL R35, R56, R21 ;  /* 0x0000001538237220 */ /* 0x020fe40000400000 */
[----:B------:R-:W-:Y:S01]  /*2890*/  FMUL R58, R7, R58 ;  /* 0x0000003a073a7220 */ /* 0x000fe20000400000 */
[----:B------:R-:W-:Y:S01]  /*28a0*/  FMUL R59, |R53|, R40 ;  /* 0x00000028353b7220 */ /* 0x000fe20000400200 */
[----:B-1----:R-:W-:Y:S01]  /*28b0*/  FADD R53, R31, -R30 ;  /* 0x8000001e1f357221 */ /* 0x002fe20000000000 */
[----:B------:R-:W-:Y:S02]  /*28c0*/  FSEL R35, R35, -R35, P5 ;  /* 0x8000002323237208 */ /* 0x000fe40002800000 */
[----:B------:R-:W-:Y:S01]  /*28d0*/  FSETP.GEU.AND P5, PT, R58, -126, PT ;  /* 0xc2fc00003a00780b */ /* 0x000fe20003fae000 */
[----:B----4-:R-:W-:Y:S01]  /*28e0*/  @!P3 FADD R33, R33, -24 ;  /* 0xc1c000002121b421 */ /* 0x010fe20000000000 */
[----:B------:R-:W-:Y:S01]  /*28f0*/  FMUL R61, |R53|, R43 ;  /* 0x0000002b353d7220 */ /* 0x000fe20000400200 */
[----:B------:R-:W-:Y:S01]  /*2900*/  FSETP.GEU.AND P3, PT, |R59|, 1.175494350822287508e-38, PT ;  /* 0x008000003b00780b */ /* 0x000fe20003f6e200 */
[----:B------:R-:W-:Y:S01]  /*2910*/  @!P1 FMUL R51, R51, 16777216 ;  /* 0x4b80000033339820 */ /* 0x000fe20000400000 */
[----:B------:R-:W-:Y:S01]  /*2920*/  @!P6 FMUL R49, R49, 16777216 ;  /* 0x4b8000003131e820 */ /* 0x000fe20000400000 */
[----:B0-----:R-:W-:Y:S01]  /*2930*/  @!P2 FADD R60, R60, -24 ;  /* 0xc1c000003c3ca421 */ /* 0x001fe20000000000 */
[----:B------:R-:W-:-:S02]  /*2940*/  FSETP.GEU.AND P2, PT, |R61|, 1.175494350822287508e-38, PT ;  /* 0x008000003d00780b */ /* 0x000fc40003f4e200 */
[----:B------:R-:W0:Y:S04]  /*2950*/  MUFU.LG2 R55, R49 ;  /* 0x0000003100377308 */ /* 0x000e280000000c00 */
[----:B------:R-:W-:-:S04]  /*2960*/  @!P5 FMUL R58, R58, 0.5 ;  /* 0x3f0000003a3ad820 */ /* 0x000fc80000400000 */
[----:B------:R-:W1:Y:S01]  /*2970*/  MUFU.LG2 R56, R51 ;  /* 0x0000003300387308 */ /* 0x000e620000000c00 */
[----:B------:R-:W-:Y:S01]  /*2980*/  @!P3 FMUL R59, R59, 16777216 ;  /* 0x4b8000003b3bb820 */ /* 0x000fe20000400000 */
[----:B------:R-:W-:Y:S01]  /*2990*/  FMUL R53, R7, R60 ;  /* 0x0000003c07357220 */ /* 0x000fe20000400000 */
[----:B------:R-:W-:-:S05]  /*29a0*/  @!P2 FMUL R61, R61, 16777216 ;  /* 0x4b8000003d3da820 */ /* 0x000fca0000400000 */
[----:B------:R-:W2:Y:S01]  /*29b0*/  MUFU.EX2 R58, R58 ;  /* 0x0000003a003a7308 */ /* 0x000ea20000000800 */
[----:B------:R-:W-:Y:S01]  /*29c0*/  FMUL R57, R7, R33 ;  /* 0x0000002107397220 */ /* 0x000fe20000400000 */
[----:B0-----:R-:W-:-:S06]  /*29d0*/  @!P6 FADD R55, R55, -24 ;  /* 0xc1c000003737e421 */ /* 0x001fcc0000000000 */
[----:B------:R-:W0:Y:S01]  /*29e0*/  MUFU.LG2 R51, R59 ;  /* 0x0000003b00337308 */ /* 0x000e220000000c00 */
[----:B-1----:R-:W-:Y:S01]  /*29f0*/  @!P1 FADD R56, R56, -24 ;  /* 0xc1c0000038389421 */ /* 0x002fe20000000000 */
[----:B------:R-:W-:-:S06]  /*2a00*/  FSETP.GEU.AND P6, PT, R53, -126, PT ;  /* 0xc2fc00003500780b */ /* 0x000fcc0003fce000 */
[----:B------:R-:W1:Y:S01]  /*2a10*/  MUFU.LG2 R60, R61 ;  /* 0x0000003d003c7308 */ /* 0x000e620000000c00 */
[----:B------:R-:W-:Y:S01]  /*2a20*/  FSETP.GEU.AND P1, PT, R57, -126, PT ;  /* 0xc2fc00003900780b */ /* 0x000fe20003f2e000 */
[C---:B------:R-:W-:Y:S01]  /*2a30*/  FMUL R49, R7.reuse, R56 ;  /* 0x0000003807317220 */ /* 0x040fe20000400000 */
[----:B------:R-:W-:Y:S01]  /*2a40*/  FMUL R33, R7, R55 ;  /* 0x0000003707217220 */ /* 0x000fe20000400000 */
[----:B--2---:R-:W-:-:S03]  /*2a50*/  @!P5 FMUL R58, R58, R58 ;  /* 0x0000003a3a3ad220 */ /* 0x004fc60000400000 */
[----:B------:R-:W-:Y:S01]  /*2a60*/  FSETP.GEU.AND P5, PT, R49, -126, PT ;  /* 0xc2fc00003100780b */ /* 0x000fe20003fae000 */
[----:B0-----:R-:W-:Y:S01]  /*2a70*/  @!P3 FADD R51, R51, -24 ;  /* 0xc1c000003333b421 */ /* 0x001fe20000000000 */
[----:B------:R-:W-:Y:S01]  /*2a80*/  FSETP.GEU.AND P3, PT, R33, -126, PT ;  /* 0xc2fc00002100780b */ /* 0x000fe20003f6e000 */
[----:B------:R-:W-:Y:S01]  /*2a90*/  @!P6 FMUL R53, R53, 0.5 ;  /* 0x3f0000003535e820 */ /* 0x000fe20000400000 */
[----:B------:R-:W-:Y:S01]  /*2aa0*/  FMUL R55, R58, R23 ;  /* 0x000000173a377220 */ /* 0x000fe20000400000 */
[----:B------:R-:W-:Y:S02]  /*2ab0*/  FMUL R51, R7, R51 ;  /* 0x0000003307337220 */ /* 0x000fe40000400000 */
[----:B------:R-:W-:Y:S01]  /*2ac0*/  @!P1 FMUL R57, R57, 0.5 ;  /* 0x3f00000039399820 */ /* 0x000fe20000400000 */
[----:B-1----:R-:W-:Y:S01]  /*2ad0*/  @!P2 FADD R60, R60, -24 ;  /* 0xc1c000003c3ca421 */ /* 0x002fe20000000000 */
[----:B------:R-:W0:Y:S01]  /*2ae0*/  MUFU.EX2 R58, R53 ;  /* 0x00000035003a7308 */ /* 0x000e220000000800 */
[----:B------:R-:W-:-:S02]  /*2af0*/  FSEL R55, R55, -R55, P4 ;  /* 0x8000003737377208 */ /* 0x000fc40002000000 */
[----:B------:R-:W-:Y:S01]  /*2b00*/  FMUL R60, R7, R60 ;  /* 0x0000003c073c7220 */ /* 0x000fe20000400000 */
[----:B------:R-:W-:Y:S01]  /*2b10*/  FSETP.GEU.AND P4, PT, R51, -126, PT ;  /* 0xc2fc00003300780b */ /* 0x000fe20003f8e000 */
[----:B------:R-:W-:-:S03]  /*2b20*/  @!P5 FMUL R49, R49, 0.5 ;  /* 0x3f0000003131d820 */ /* 0x000fc60000400000 */
[----:B------:R-:W1:Y:S01]  /*2b30*/  MUFU.EX2 R56, R57 ;  /* 0x0000003900387308 */ /* 0x000e620000000800 */
[----:B------:R-:W-:Y:S01]  /*2b40*/  FSETP.GEU.AND P2, PT, R60, -126, PT ;  /* 0xc2fc00003c00780b */ /* 0x000fe20003f4e000 */
[----:B------:R-:W-:-:S06]  /*2b50*/  @!P3 FMUL R33, R33, 0.5 ;  /* 0x3f0000002121b820 */ /* 0x000fcc0000400000 */
[----:B------:R-:W2:Y:S01]  /*2b60*/  MUFU.EX2 R49, R49 ;  /* 0x0000003100317308 */ /* 0x000ea20000000800 */
[----:B------:R-:W-:Y:S01]  /*2b70*/  @!P4 FMUL R51, R51, 0.5 ;  /* 0x3f0000003333c820 */ /* 0x000fe20000400000 */
[----:B0-----:R-:W-:Y:S01]  /*2b80*/  @!P6 FMUL R58, R58, R58 ;  /* 0x0000003a3a3ae220 */ /* 0x001fe20000400000 */
[----:B------:R-:W-:-:S05]  /*2b90*/  FSETP.GT.AND P6, PT, R31, R34, PT ;  /* 0x000000221f00720b */ /* 0x000fca0003fc4000 */
[----:B------:R-:W0:Y:S01]  /*2ba0*/  MUFU.EX2 R33, R33 ;  /* 0x0000002100217308 */ /* 0x000e220000000800 */
[----:B------:R-:W-:Y:S01]  /*2bb0*/  @!P2 FMUL R60, R60, 0.5 ;  /* 0x3f0000003c3ca820 */ /* 0x000fe20000400000 */
[----:B-1----:R-:W-:-:S06]  /*2bc0*/  @!P1 FMUL R56, R56, R56 ;  /* 0x0000003838389220 */ /* 0x002fcc0000400000 */
[----:B------:R-:W1:Y:S01]  /*2bd0*/  MUFU.EX2 R34, R51 ;  /* 0x0000003300227308 */ /* 0x000e620000000800 */
[----:B------:R-:W-:Y:S01]  /*2be0*/  FMUL R56, R56, R25 ;  /* 0x0000001938387220 */ /* 0x000fe20000400000 */
[----:B------:R-:W-:Y:S01]  /*2bf0*/  FSETP.GT.AND P1, PT, R31, R54, PT ;  /* 0x000000361f00720b */ /* 0x000fe20003f24000 */
[----:B------:R-:W-:-:S05]  /*2c00*/  FADD R35, RZ, R35 ;  /* 0x00000023ff237221 */ /* 0x000fca0000000000 */
[----:B------:R-:W3:Y:S01]  /*2c10*/  MUFU.EX2 R53, R60 ;  /* 0x0000003c00357308 */ /* 0x000ee20000000800 */
[----:B------:R-:W-:Y:S01]  /*2c20*/  FMUL R58, R58, R27 ;  /* 0x0000001b3a3a7220 */ /* 0x000fe20000400000 */
[----:B--2---:R-:W-:Y:S01]  /*2c30*/  @!P5 FMUL R49, R49, R49 ;  /* 0x000000313131d220 */ /* 0x004fe20000400000 */
[----:B------:R-:W-:Y:S01]  /*2c40*/  FSEL R56, R56, -R56, P1 ;  /* 0x8000003838387208 */ /* 0x000fe20000800000 */
[----:B------:R-:W-:Y:S01]  /*2c50*/  FADD R35, R35, R55 ;  /* 0x0000003723237221 */ /* 0x000fe20000000000 */
[----:B0-----:R-:W-:Y:S01]  /*2c60*/  @!P3 FMUL R33, R33, R33 ;  /* 0x000000212121b220 */ /* 0x001fe20000400000 */
[----:B------:R-:W-:Y:S01]  /*2c70*/  FMUL R49, R49, R37 ;  /* 0x0000002531317220 */ /* 0x000fe20000400000 */
[----:B------:R-:W-:Y:S01]  /*2c80*/  FSEL R58, R58, -R58, P6 ;  /* 0x8000003a3a3a7208 */ /* 0x000fe20003000000 */
[----:B------:R-:W-:Y:S01]  /*2c90*/  FADD R35, R35, R56 ;  /* 0x0000003823237221 */ /* 0x000fe20000000000 */
[C---:B------:R-:W-:Y:S01]  /*2ca0*/  FSETP.GT.AND P1, PT, R31.reuse, R29, PT ;  /* 0x0000001d1f00720b */ /* 0x040fe20003f24000 */
[----:B-1----:R-:W-:Y:S01]  /*2cb0*/  @!P4 FMUL R34, R34, R34 ;  /* 0x000000222222c220 */ /* 0x002fe20000400000 */
[----:B------:R-:W-:Y:S01]  /*2cc0*/  FSETP.GT.AND P3, PT, R31, R32, PT ;  /* 0x000000201f00720b */ /* 0x000fe20003f64000 */
[----:B------:R-:W-:Y:S01]  /*2cd0*/  FMUL R33, R33, R39 ;  /* 0x0000002721217220 */ /* 0x000fe20000400000 */
[----:B------:R-:W-:Y:S01]  /*2ce0*/  FSEL R32, R49, -R49, P1 ;  /* 0x8000003131207208 */ /* 0x000fe20000800000 */
[----:B------:R-:W-:Y:S01]  /*2cf0*/  FADD R35, R35, R58 ;  /* 0x0000003a23237221 */ /* 0x000fe20000000000 */
        /* <DEDUP_REMOVED lines=48> */
.L_x_971:
[----:B------:R-:W-:Y:S05]  /*3000*/  BSYNC.RECONVERGENT B0 ;  /* 0x0000000000007941 */ /* 0x000fea0003800200 */
.L_x_970:
[C---:B------:R-:W-:Y:S01]  /*3010*/  ISETP.GE.U32.AND P0, PT, R2.reuse, 0xc, PT ;  /* 0x0000000c0200780c */ /* 0x040fe20003f06070 */
[----:B------:R-:W-:-:S12]  /*3020*/  VIADD R2, R2, 0x4 ;  /* 0x0000000402027836 */ /* 0x000fd80000000000 */
[----:B------:R-:W-:Y:S05]  /*3030*/  @!P0 BRA `(.L_x_972) ;  /* 0xffffffd000748947 */ /* 0x000fea000383ffff */
[----:B------:R-:W-:Y:S05]  /*3040*/  EXIT ;  /* 0x000000000000794d */ /* 0x000fea0003800000 */
        .weak           $__internal_24_$__cuda_sm20_rcp_rn_f32_slowpath
        .type           $__internal_24_$__cuda_sm20_rcp_rn_f32_slowpath,@function
        .size           $__internal_24_$__cuda_sm20_rcp_rn_f32_slowpath,(.L_x_3851 - $__internal_24_$__cuda_sm20_rcp_rn_f32_slowpath)
$__internal_24_$__cuda_sm20_rcp_rn_f32_slowpath:
        /* <DEDUP_REMOVED lines=15> */
.L_x_974:
        /* <DEDUP_REMOVED lines=33> */
.L_x_976:
[----:B------:R0:W1:Y:S02]  /*3350*/  MUFU.RCP R31, R28 ;  /* 0x0000001c001f7308 */ /* 0x0000640000001000 */
.L_x_975:
[----:B------:R-:W-:Y:S05]  /*3360*/  BSYNC.RECONVERGENT B0 ;  /* 0x0000000000007941 */ /* 0x000fea0003800200 */
.L_x_973:
[----:B0-----:R-:W-:Y:S01]  /*3370*/  IMAD.MOV.U32 R28, RZ, RZ, R30 ;  /* 0x000000ffff1c7224 */ /* 0x001fe200078e001e */
[----:B------:R-:W-:-:S04]  /*3380*/  MOV R29, 0x0 ;  /* 0x00000000001d7802 */ /* 0x000fc80000000f00 */
[----:B-1----:R-:W-:Y:S05]  /*3390*/  RET.REL.NODEC R28 `(_Z32norm_dist_backward_weight_kernelILi8ELi16EEvPKfS1_S1_S1_iiiiPff) ;  /* 0xffffffcc1c187950 */ /* 0x002fea0003c3ffff */
.L_x_977:
        /* <DEDUP_REMOVED lines=14> */
.L_x_3851:


//--------------------- .text._Z32norm_dist_backward_weight_kernelILi8ELi8EEvPKfS1_S1_S1_iiiiPff --------------------------
	.section	.text._Z32norm_dist_backward_weight_kernelILi8ELi8EEvPKfS1_S1_S1_iiiiPff,"ax",@progbits
	.align	128
        .global         _Z32norm_dist_backward_weight_kernelILi8ELi8EEvPKfS1_S1_S1_iiiiPff
        .type           _Z32norm_dist_backward_weight_kernelILi8ELi8EEvPKfS1_S1_S1_iiiiPff,@function
        .size           _Z32norm_dist_backward_weight_kernelILi8ELi8EEvPKfS1_S1_S1_iiiiPff,(.L_x_3852 - _Z32norm_dist_backward_weight_kernelILi8ELi8EEvPKfS1_S1_S1_iiiiPff)
        .other          _Z32norm_dist_backward_weight_kernelILi8ELi8EEvPKfS1_S1_S1_iiiiPff,@"STO_CUDA_ENTRY STV_DEFAULT"
_Z32norm_dist_backward_weight_kernelILi8ELi8EEvPKfS1_S1_S1_iiiiPff:
.text._Z32norm_dist_backward_weight_kernelILi8ELi8EEvPKfS1_S1_S1_iiiiPff:
        /* <DEDUP_REMOVED lines=11> */
[----:B------:R-:W-:Y:S02]  /*00b0*/  UPLOP3.LUT UP0, UPT, UPT, UPT, UPT, 0x80, 0x8 ;  /* 0x000000000008789c */ /* 0x000fe40003f0f070 */
[----:B-1----:R-:W-:Y:S02]  /*00c0*/  ULEA UR6, UR7, UR6, 0x18 ;  /* 0x0000000607067291 */ /* 0x002fe4000f8ec0ff */
[----:B------:R-:W-:Y:S02]  /*00d0*/  ULEA UR4, UR7, UR4, 0x18 ;  /* 0x0000000407047291 */ /* 0x000fe4000f8ec0ff */
[----:B------:R-:W-:Y:S01]  /*00e0*/  ULEA UR5, UR7, UR5, 0x18 ;  /* 0x0000000507057291 */ /* 0x000fe2000f8ec0ff */
[----:B0-----:R-:W-:-:S02]  /*00f0*/  IMAD.SHL.U32 R9, R9, 0x200, RZ ;  /* 0x0000020009097824 */ /* 0x001fc400078e00ff */
[----:B----4-:R-:W-:Y:S01]  /*0100*/  FADD R7, R7, -1 ;  /* 0xbf80000007077421 */ /* 0x010fe20000000000 */
[--C-:B--2---:R-:W-:Y:S01]  /*0110*/  SHF.R.U32.HI R8, RZ, 0x1, R0.reuse ;  /* 0x00000001ff087819 */ /* 0x104fe20000011600 */
[C---:B------:R-:W-:Y:S01]  /*0120*/  IMAD.SHL.U32 R6, R0.reuse, 0x4, RZ ;  /* 0x0000000400067824 */ /* 0x040fe200078e00ff */
[----:B------:R-:W-:Y:S02]  /*0130*/  LOP3.LUT R4, R0, 0x3f, RZ, 0xc0, !PT ;  /* 0x0000003f00047812 */ /* 0x000fe400078ec0ff */
[----:B------:R-:W-:Y:S02]  /*0140*/  LOP3.LUT R12, R8, 0x60, RZ, 0xc0, !PT ;  /* 0x00000060080c7812 */ /* 0x000fe400078ec0ff */
[--C-:B------:R-:W-:Y:S02]  /*0150*/  LOP3.LUT R8, R9, 0x3f, R0.reuse, 0xf8, !PT ;  /* 0x0000003f09087812 */ /* 0x100fe400078ef800 */
[C---:B---3--:R-:W-:Y:S01]  /*0160*/  SHF.L.U32 R3, R5.reuse, 0x3, RZ ;  /* 0x0000000305037819 */ /* 0x048fe200000006ff */
[----:B------:R-:W-:Y:S01]  /*0170*/  IMAD R5, R5, 0x40, R0 ;  /* 0x0000004005057824 */ /* 0x000fe200078e0200 */
[C---:B------:R-:W-:Y:S01]  /*0180*/  IADD3 R11, PT, PT, R12.reuse, UR6, RZ ;  /* 0x000000060c0b7c10 */ /* 0x040fe2000fffe0ff */
[----:B------:R-:W-:Y:S01]  /*0190*/  VIADD R12, R12, UR4 ;  /* 0x000000040c0c7c36 */ /* 0x000fe20008000000 */
[----:B------:R-:W-:-:S02]  /*01a0*/  LOP3.LUT R9, R9, R0, RZ, 0xfc, !PT ;  /* 0x0000000009097212 */ /* 0x000fc400078efcff */
[----:B------:R-:W-:Y:S02]  /*01b0*/  LOP3.LUT R10, R6, 0xfc, RZ, 0xc0, !PT ;  /* 0x000000fc060a7812 */ /* 0x000fe400078ec0ff */
[C---:B------:R-:W-:Y:S02]  /*01c0*/  LOP3.LUT R13, R8.reuse, 0x40, RZ, 0xfc, !PT ;  /* 0x00000040080d7812 */ /* 0x040fe400078efcff */
[C---:B------:R-:W-:Y:S02]  /*01d0*/  LOP3.LUT R14, R8.reuse, 0x80, RZ, 0xfc, !PT ;  /* 0x00000080080e7812 */ /* 0x040fe400078efcff */
[C---:B------:R-:W-:Y:S02]  /*01e0*/  LOP3.LUT R15, R8.reuse, 0xc0, RZ, 0xfc, !PT ;  /* 0x000000c0080f7812 */ /* 0x040fe400078efcff */
[C---:B------:R-:W-:Y:S02]  /*01f0*/  LOP3.LUT R16, R8.reuse, 0x100, RZ, 0xfc, !PT ;  /* 0x0000010008107812 */ /* 0x040fe400078efcff */
[----:B------:R-:W-:-:S02]  /*0200*/  LOP3.LUT R17, R8, 0x140, RZ, 0xfc, !PT ;  /* 0x0000014008117812 */ /* 0x000fc400078efcff */
[C---:B------:R-:W-:Y:S02]  /*0210*/  LOP3.LUT R18, R8.reuse, 0x180, RZ, 0xfc, !PT ;  /* 0x0000018008127812 */ /* 0x040fe400078efcff */
[----:B------:R-:W-:-:S07]  /*0220*/  LOP3.LUT R19, R8, 0x1c0, RZ, 0xfc, !PT ;  /* 0x000001c008137812 */ /* 0x000fce00078efcff */
.L_x_1013:
        /* <DEDUP_REMOVED lines=9> */
[----:B------:R-:W-:Y:S02]  /*02c0*/  BSSY.RECONVERGENT B1, `(.L_x_978) ;  /* 0x0000041000017945 */ /* 0x000fe40003800200 */
        /* <DEDUP_REMOVED lines=21> */
[----:B------:R-:W-:Y:S01]  /*0420*/  HFMA2 R20, -RZ, RZ, 0.10711669921875, -1791 ;  /* 0x2edbe6ffff147431 */ /* 0x000fe200000001ff */
[----:B------:R-:W-:Y:S02]  /*0430*/  ISETP.GE.U32.AND P0, PT, R24, R25, PT ;  /* 0x000000191800720c */ /* 0x000fe40003f06070 */
[----:B------:R-:W-:-:S11]  /*0440*/  @!P1 LEA R22, R0, R29, 0x2 ;  /* 0x0000001d00169211 */ /* 0x000fd600078e10ff */
[----:B------:R-:W-:Y:S01]  /*0450*/  @P0 VIADD R23, R23, 0x1 ;  /* 0x0000000117170836 */ /* 0x000fe20000000000 */
[----:B------:R-:W-:-:S03]  /*0460*/  ISETP.NE.AND P0, PT, R27, RZ, PT ;  /* 0x000000ff1b00720c */ /* 0x000fc60003f05270 */
[----:B------:R-:W-:-:S05]  /*0470*/  @!P3 IMAD.MOV R23, RZ, RZ, -R23 ;  /* 0x000000ffff17b224 */ /* 0x000fca00078e0a17 */
[----:B------:R-:W-:Y:S02]  /*0480*/  SEL R29, R26, R23, !P0 ;  /* 0x000000171a1d7207 */ /* 0x000fe40004000000 */
[----:B------:R-:W-:-:S05]  /*0490*/  LEA.HI R23, R0, R3, RZ, 0x1a ;  /* 0x0000000300177211 */ /* 0x000fca00078fd0ff */
[----:B------:R-:W-:Y:S01]  /*04a0*/  IMAD.IADD R32, R23, 0x1, R2 ;  /* 0x0000000117207824 */ /* 0x000fe200078e0202 */
[----:B---3--:R0:W-:Y:S01]  /*04b0*/  @!P1 STS [R22], R21 ;  /* 0x0000001516009388 */ /* 0x0081e20000000800 */
[----:B------:R-:W-:Y:S01]  /*04c0*/  BAR.SYNC.DEFER_BLOCKING 0x0 ;  /* 0x0000000000007b1d */ /* 0x000fe20000010000 */
        /* <DEDUP_REMOVED lines=24> */
[----:B-----5:R-:W-:Y:S05]  /*0650*/  CALL.REL.NOINC `($__internal_25_$__cuda_sm20_rcp_rn_f32_slowpath) ;  /* 0x0000002800847944 */ /* 0x020fea0003c00000 */
[----:B------:R-:W-:Y:S01]  /*0660*/  MOV R20, R31 ;  /* 0x0000001f00147202 */ /* 0x000fe20000000f00 */
[----:B------:R-:W-:Y:S06]  /*0670*/  BRA `(.L_x_981) ;  /* 0x0000000000107947 */ /* 0x000fec0003800000 */
.L_x_980:
[----:B------:R-:W0:Y:S02]  /*0680*/  MUFU.RCP R20, R28 ;  /* 0x0000001c00147308 */ /* 0x000e240000001000 */
[----:B0-----:R-:W-:-:S04]  /*0690*/  FFMA R22, R28, R20, -1 ;  /* 0xbf8000001c167423 */ /* 0x001fc80000000014 */
[----:B------:R-:W-:-:S04]  /*06a0*/  FADD.FTZ R23, -R22, -RZ ;  /* 0x800000ff16177221 */ /* 0x000fc80000010100 */
[----:B------:R-:W-:-:S07]  /*06b0*/  FFMA R20, R20, R23, R20 ;  /* 0x0000001714147223 */ /* 0x000fce0000000014 */
.L_x_981:
[----:B------:R-:W-:Y:S05]  /*06c0*/  BSYNC.RECONVERGENT B2 ;  /* 0x0000000000027941 */ /* 0x000fea0003800200 */
.L_x_979:
[----:B------:R-:W-:Y:S05]  /*06d0*/  BSYNC.RECONVERGENT B1 ;  /* 0x0000000000017941 */ /* 0x000fea0003800200 */
.L_x_978:
        /* <DEDUP_REMOVED lines=10> */
[----:B0-----:R-:W-:-:S04]  /*0780*/  IMAD.MOV R22, RZ, RZ, -R23 ;  /* 0x000000ffff167224 */ /* 0x001fc800078e0a17 */
[----:B------:R-:W-:Y:S02]  /*0790*/  IMAD R29, R22, R25, RZ ;  /* 0x00000019161d7224 */ /* 0x000fe400078e02ff */
[----:B------:R-:W-:-:S05]  /*07a0*/  HFMA2 R22, -RZ, RZ, 0, 0 ;  /* 0x00000000ff167431 */ /* 0x000fca00000001ff */
        /* <DEDUP_REMOVED lines=39> */
[----:B-----5:R-:W-:Y:S05]  /*0a20*/  CALL.REL.NOINC `($__internal_25_$__cuda_sm20_rcp_rn_f32_slowpath) ;  /* 0x0000002400907944 */ /* 0x020fea0003c00000 */
[----:B------:R-:W-:Y:S01]  /*0a30*/  IMAD.MOV.U32 R22, RZ, RZ, R31 ;  /* 0x000000ffff167224 */ /* 0x000fe200078e001f */
[----:B------:R-:W-:Y:S06]  /*0a40*/  BRA `(.L_x_985) ;  /* 0x0000000000107947 */ /* 0x000fec0003800000 */
.L_x_984:
[----:B------:R-:W0:Y:S02]  /*0a50*/  MUFU.RCP R22, R28 ;  /* 0x0000001c00167308 */ /* 0x000e240000001000 */
[----:B0-----:R-:W-:-:S04]  /*0a60*/  FFMA R24, R28, R22, -1 ;  /* 0xbf8000001c187423 */ /* 0x001fc80000000016 */
[----:B------:R-:W-:-:S04]  /*0a70*/  FADD.FTZ R25, -R24, -RZ ;  /* 0x800000ff18197221 */ /* 0x000fc80000010100 */
[----:B------:R-:W-:-:S07]  /*0a80*/  FFMA R22, R22, R25, R22 ;  /* 0x0000001916167223 */ /* 0x000fce0000000016 */
.L_x_985:
[----:B------:R-:W-:Y:S05]  /*0a90*/  BSYNC.RECONVERGENT B2 ;  /* 0x0000000000027941 */ /* 0x000fea0003800200 */
.L_x_983:
[----:B------:R-:W-:Y:S05]  /*0aa0*/  BSYNC.RECONVERGENT B1 ;  /* 0x0000000000017941 */ /* 0x000fea0003800200 */
.L_x_982:
        /* <DEDUP_REMOVED lines=53> */
[----:B-----5:R-:W-:Y:S05]  /*0e00*/  CALL.REL.NOINC `($__internal_25_$__cuda_sm20_rcp_rn_f32_slowpath) ;  /* 0x0000002000987944 */ /* 0x020fea0003c00000 */
[----:B------:R-:W-:Y:S01]  /*0e10*/  IMAD.MOV.U32 R24, RZ, RZ, R31 ;  /* 0x000000ffff187224 */ /* 0x000fe200078e001f */
[----:B------:R-:W-:Y:S06]  /*0e20*/  BRA `(.L_x_989) ;  /* 0x0000000000107947 */ /* 0x000fec0003800000 */
.L_x_988:
[----:B------:R-:W0:Y:S02]  /*0e30*/  MUFU.RCP R24, R33 ;  /* 0x0000002100187308 */ /* 0x000e240000001000 */
[----:B0-----:R-:W-:-:S04]  /*0e40*/  FFMA R26, R33, R24, -1 ;  /* 0xbf800000211a7423 */ /* 0x001fc80000000018 */
[----:B------:R-:W-:-:S04]  /*0e50*/  FADD.FTZ R27, -R26, -RZ ;  /* 0x800000ff1a1b7221 */ /* 0x000fc80000010100 */
[----:B------:R-:W-:-:S07]  /*0e60*/  FFMA R24, R24, R27, R24 ;  /* 0x0000001b18187223 */ /* 0x000fce0000000018 */
.L_x_989:
[----:B------:R-:W-:Y:S05]  /*0e70*/  BSYNC.RECONVERGENT B2 ;  /* 0x0000000000027941 */ /* 0x000fea0003800200 */
.L_x_987:
[----:B------:R-:W-:Y:S05]  /*0e80*/  BSYNC.RECONVERGENT B1 ;  /* 0x0000000000017941 */ /* 0x000fea0003800200 */
.L_x_986:
        /* <DEDUP_REMOVED lines=56> */
.L_x_992:
[----:B------:R-:W0:Y:S02]  /*1210*/  MUFU.RCP R26, R31 ;  /* 0x0000001f001a7308 */ /* 0x000e240000001000 */
[----:B0-----:R-:W-:-:S04]  /*1220*/  FFMA R28, R31, R26, -1 ;  /* 0xbf8000001f1c7423 */ /* 0x001fc8000000001a */
[----:B------:R-:W-:-:S04]  /*1230*/  FADD.FTZ R29, -R28, -RZ ;  /* 0x800000ff1c1d7221 */ /* 0x000fc80000010100 */
[----:B------:R-:W-:-:S07]  /*1240*/  FFMA R26, R26, R29, R26 ;  /* 0x0000001d1a1a7223 */ /* 0x000fce000000001a */
.L_x_993:
[----:B------:R-:W-:Y:S05]  /*1250*/  BSYNC.RECONVERGENT B2 ;  /* 0x0000000000027941 */ /* 0x000fea0003800200 */
.L_x_991:
[----:B------:R-:W-:Y:S05]  /*1260*/  BSYNC.RECONVERGENT B1 ;  /* 0x0000000000017941 */ /* 0x000fea0003800200 */
.L_x_990:
        /* <DEDUP_REMOVED lines=54> */
[----:B-----5:R-:W-:Y:S05]  /*15d0*/  CALL.REL.NOINC `($__internal_25_$__cuda_sm20_rcp_rn_f32_slowpath) ;  /* 0x0000001800a47944 */ /* 0x020fea0003c00000 */
[----:B------:R-:W-:Y:S01]  /*15e0*/  IMAD.MOV.U32 R36, RZ, RZ, R31 ;  /* 0x000000ffff247224 */ /* 0x000fe200078e001f */
[----:B------:R-:W-:Y:S06]  /*15f0*/  BRA `(.L_x_997) ;  /* 0x0000000000107947 */ /* 0x000fec0003800000 */
.L_x_996:
[----:B------:R-:W0:Y:S02]  /*1600*/  MUFU.RCP R36, R31 ;  /* 0x0000001f00247308 */ /* 0x000e240000001000 */
[----:B0-----:R-:W-:-:S04]  /*1610*/  FFMA R28, R31, R36, -1 ;  /* 0xbf8000001f1c7423 */ /* 0x001fc80000000024 */
[----:B------:R-:W-:-:S04]  /*1620*/  FADD.FTZ R29, -R28, -RZ ;  /* 0x800000ff1c1d7221 */ /* 0x000fc80000010100 */
[----:B------:R-:W-:-:S07]  /*1630*/  FFMA R36, R36, R29, R36 ;  /* 0x0000001d24247223 */ /* 0x000fce0000000024 */
.L_x_997:
[----:B------:R-:W-:Y:S05]  /*1640*/  BSYNC.RECONVERGENT B2 ;  /* 0x0000000000027941 */ /* 0x000fea0003800200 */
.L_x_995:
[----:B------:R-:W-:Y:S05]  /*1650*/  BSYNC.RECONVERGENT B1 ;  /* 0x0000000000017941 */ /* 0x000fea0003800200 */
.L_x_994:
        /* <DEDUP_REMOVED lines=54> */
[----:B------:R-:W-:Y:S01]  /*19c0*/  MOV R38, R31 ;  /* 0x0000001f00267202 */ /* 0x000fe20000000f00 */
[----:B------:R-:W-:Y:S06]  /*19d0*/  BRA `(.L_x_1001) ;  /* 0x0000000000107947 */ /* 0x000fec0003800000 */
.L_x_1000:
[----:B------:R-:W0:Y:S02]  /*19e0*/  MUFU.RCP R38, R35 ;  /* 0x0000002300267308 */ /* 0x000e240000001000 */
[----:B0-----:R-:W-:-:S04]  /*19f0*/  FFMA R28, R35, R38, -1 ;  /* 0xbf800000231c7423 */ /* 0x001fc80000000026 */
[----:B------:R-:W-:-:S04]  /*1a00*/  FADD.FTZ R29, -R28, -RZ ;  /* 0x800000ff1c1d7221 */ /* 0x000fc80000010100 */
[----:B------:R-:W-:-:S07]  /*1a10*/  FFMA R38, R38, R29, R38 ;  /* 0x0000001d26267223 */ /* 0x000fce0000000026 */
.L_x_1001:
[----:B------:R-:W-:Y:S05]  /*1a20*/  BSYNC.RECONVERGENT B2 ;  /* 0x0000000000027941 */ /* 0x000fea0003800200 */
.L_x_999:
[----:B------:R-:W-:Y:S05]  /*1a30*/  BSYNC.RECONVERGENT B1 ;  /* 0x0000000000017941 */ /* 0x000fea0003800200 */
.L_x_998:
        /* <DEDUP_REMOVED lines=57> */
.L_x_1004:
[----:B------:R-:W0:Y:S02]  /*1dd0*/  MUFU.RCP R40, R31 ;  /* 0x0000001f00287308 */ /* 0x000e240000001000 */
[----:B0-----:R-:W-:-:S04]  /*1de0*/  FFMA R28, R31, R40, -1 ;  /* 0xbf8000001f1c7423 */ /* 0x001fc80000000028 */
[----:B------:R-:W-:-:S04]  /*1df0*/  FADD.FTZ R29, -R28, -RZ ;  /* 0x800000ff1c1d7221 */ /* 0x000fc80000010100 */
[----:B------:R-:W-:-:S07]  /*1e00*/  FFMA R40, R40, R29, R40 ;  /* 0x0000001d28287223 */ /* 0x000fce0000000028 */
.L_x_1005:
[----:B------:R-:W-:Y:S05]  /*1e10*/  BSYNC.RECONVERGENT B2 ;  /* 0x0000000000027941 */ /* 0x000fea0003800200 */
.L_x_1003:
[----:B------:R-:W-:Y:S05]  /*1e20*/  BSYNC.RECONVERGENT B1 ;  /* 0x0000000000017941 */ /* 0x000fea0003800200 */
.L_x_1002:
        /* <DEDUP_REMOVED lines=57> */
.L_x_1008:
[----:B------:R-:W0:Y:S02]  /*21c0*/  MUFU.RCP R43, R30 ;  /* 0x0000001e002b7308 */ /* 0x000e240000001000 */
[----:B0-----:R-:W-:-:S04]  /*21d0*/  FFMA R28, R30, R43, -1 ;  /* 0xbf8000001e1c7423 */ /* 0x001fc8000000002b */
[----:B------:R-:W-:-:S04]  /*21e0*/  FADD.FTZ R28, -R28, -RZ ;  /* 0x800000ff1c1c7221 */ /* 0x000fc80000010100 */
[----:B------:R-:W-:-:S07]  /*21f0*/  FFMA R43, R43, R28, R43 ;  /* 0x0000001c2b2b7223 */ /* 0x000fce000000002b */
.L_x_1009:
[----:B------:R-:W-:Y:S05]  /*2200*/  BSYNC.RECONVERGENT B2 ;  /* 0x0000000000027941 */ /* 0x000fea0003800200 */
.L_x_1007:
[----:B------:R-:W-:Y:S05]  /*2210*/  BSYNC.RECONVERGENT B1 ;  /* 0x0000000000017941 */ /* 0x000fea0003800200 */
.L_x_1006:
        /* <DEDUP_REMOVED lines=40> */
.L_x_1010:
[----:B------:R-:W-:Y:S01]  /*24a0*/  ISETP.GE.AND P1, PT, R45, UR7, PT ;  /* 0x000000072d007c0c */ /* 0x000fe2000bf26270 */
[----:B------:R-:W0:Y:S01]  /*24b0*/  @!P0 LDC.64 R28, c[0x0][0x3a8] ;  /* 0x0000ea00ff1c8b82 */ /* 0x000e220000000a00 */
[----:B------:R-:W-:Y:S02]  /*24c0*/  VIADD R50, R3, UR4 ;  /* 0x0000000403327c36 */ /* 0x000fe40008000000 */
[----:B------:R-:W-:-:S05]  /*24d0*/  IMAD.MOV.U32 R51, RZ, RZ, RZ ;  /* 0x000000ffff337224 */ /* 0x000fca00078e00ff */
[----:B------:R-:W1:Y:S08]  /*24e0*/  @!P0 LDC.64 R32, c[0x0][0x388] ;  /* 0x0000e200ff208b82 */ /* 0x000e700000000a00 */
[----:B------:R-:W2:Y:S08]  /*24f0*/  @!P1 LDC.64 R30, c[0x0][0x3a8] ;  /* 0x0000ea00ff1e9b82 */ /* 0x000eb00000000a00 */
[----:B------:R-:W3:Y:S01]  /*2500*/  @!P1 LDC.64 R34, c[0x0][0x388] ;  /* 0x0000e200ff229b82 */ /* 0x000ee20000000a00 */
[----:B0-----:R-:W-:-:S04]  /*2510*/  @!P0 IMAD R28, R47, R28, R50 ;  /* 0x0000001c2f1c8224 */ /* 0x001fc800078e0232 */
[----:B------:R-:W-:-:S04]  /*2520*/  @!P0 IMAD R29, R28, R29, R48 ;  /* 0x0000001d1c1d8224 */ /* 0x000fc800078e0230 */
[----:B-1----:R-:W-:-:S04]  /*2530*/  @!P0 IMAD.WIDE R32, R29, 0x4, R32 ;  /* 0x000000041d208825 */ /* 0x002fc800078e0220 */
[----:B------:R-:W-:Y:S02]  /*2540*/  HFMA2 R29, -RZ, RZ, 0, 0 ;  /* 0x00000000ff1d7431 */ /* 0x000fe400000001ff */
[----:B--2---:R-:W-:Y:S02]  /*2550*/  @!P1 IMAD R30, R45, R30, R50 ;  /* 0x0000001e2d1e9224 */ /* 0x004fe400078e0232 */
[----:B------:R-:W-:Y:S02]  /*2560*/  LDS R50, [R49] ;  /* 0x0000000031327984 */ /* 0x000fe40000000800 */
[----:B------:R-:W-:Y:S02]  /*2570*/  @!P1 IMAD R31, R30, R31, R44 ;  /* 0x0000001f1e1f9224 */ /* 0x000fe400078e022c */
[----:B------:R-:W2:Y:S02]  /*2580*/  @!P0 LDG.E.CONSTANT R29, desc[UR8][R32.64] ;  /* 0x00000008201d8981 */ /* 0x000ea4000c1e9900 */
        /* <DEDUP_REMOVED lines=8> */
[----:B------:R-:W-:Y:S04]  /*2610*/  LDS R29, [R10+UR5+0x400] ;  /* 0x000400050a1d7984 */ /* 0x000fe80008000800 */
[----:B------:R-:W-:Y:S01]  /*2620*/  LDS R33, [R10+UR5+0x500] ;  /* 0x000500050a217984 */ /* 0x000fe20008000800 */
[----:B0-----:R-:W-:-:S04]  /*2630*/  FADD R31, R50, -R53 ;  /* 0x80000035321f7221 */ /* 0x001fc80000000000 */
[----:B------:R-:W-:Y:S02]  /*2640*/  FMUL R30, |R31|, R20 ;  /* 0x000000141f1e7220 */ /* 0x000fe40000400200 */
[----:B------:R-:W0:Y:S03]  /*2650*/  LDS R31, [R10+UR5+0x300] ;  /* 0x000300050a1f7984 */ /* 0x000e260008000800 */
[----:B------:R-:W-:-:S13]  /*2660*/  FSETP.GEU.AND P1, PT, |R30|, 1.175494350822287508e-38, PT ;  /* 0x008000001e00780b */ /* 0x000fda0003f2e200 */
[----:B------:R-:W-:-:S04]  /*2670*/  @!P1 FMUL R30, R30, 16777216 ;  /* 0x4b8000001e1e9820 */ /* 0x000fc80000400000 */
[----:B------:R3:W4:Y:S01]  /*2680*/  MUFU.LG2 R28, R30 ;  /* 0x0000001e001c7308 */ /* 0x0007220000000c00 */
[----:B-1----:R-:W-:Y:S01]  /*2690*/  FADD R51, R50, -R55 ;  /* 0x8000003732337221 */ /* 0x002fe20000000000 */
[----:B---3--:R-:W-:Y:S01]  /*26a0*/  LDS R30, [R10+UR5+0x700] ;  /* 0x000700050a1e7984 */ /* 0x008fe20008000800 */
[----:B----4-:R-:W-:-:S04]  /*26b0*/  @!P1 FADD R28, R28, -24 ;  /* 0xc1c000001c1c9421 */ /* 0x010fc80000000000 */
[----:B------:R-:W-:Y:S01]  /*26c0*/  FMUL R32, R7, R28 ;  /* 0x0000001c07207220 */ /* 0x000fe20000400000 */
[----:B------:R-:W-:Y:S01]  /*26d0*/  FMUL R34, |R51|, R22 ;  /* 0x0000001633227220 */ /* 0x000fe20000400200 */
[----:B------:R-:W1:Y:S03]  /*26e0*/  LDS R28, [R10+UR5+0x600] ;  /* 0x000600050a1c7984 */ /* 0x000e660008000800 */
[----:B------:R-:W-:Y:S01]  /*26f0*/  FSETP.GEU.AND P5, PT, R32, -126, PT ;  /* 0xc2fc00002000780b */ /* 0x000fe20003fae000 */
[----:B--2---:R-:W-:Y:S01]  /*2700*/  FADD R51, R50, -R35 ;  /* 0x8000002332337221 */ /* 0x004fe20000000000 */
[----:B------:R-:W-:-:S03]  /*2710*/  FSETP.GEU.AND P2, PT, |R34|, 1.175494350822287508e-38, PT ;  /* 0x008000002200780b */ /* 0x000fc60003f4e200 */
[----:B------:R-:W-:Y:S01]  /*2720*/  FMUL R54, |R51|, R24 ;  /* 0x0000001833367220 */ /* 0x000fe20000400200 */
[----:B0-----:R-:W-:-:S07]  /*2730*/  FADD R51, R50, -R31 ;  /* 0x8000001f32337221 */ /* 0x001fce0000000000 */
[----:B------:R-:W-:Y:S01]  /*2740*/  @!P5 FMUL R32, R32, 0.5 ;  /* 0x3f0000002020d820 */ /* 0x000fe20000400000 */
[----:B------:R-:W-:Y:S01]  /*2750*/  FMUL R51, |R51|, R26 ;  /* 0x0000001a33337220 */ /* 0x000fe20000400200 */
[----:B------:R-:W-:Y:S01]  /*2760*/  FSETP.GEU.AND P3, PT, |R54|, 1.175494350822287508e-38, PT ;  /* 0x008000003600780b */ /* 0x000fe20003f6e200 */
[----:B------:R-:W-:-:S03]  /*2770*/  @!P2 FMUL R34, R34, 16777216 ;  /* 0x4b8000002222a820 */ /* 0x000fc60000400000 */
[----:B------:R-:W0:Y:S01]  /*2780*/  MUFU.EX2 R32, R32 ;  /* 0x0000002000207308 */ /* 0x000e220000000800 */
[----:B------:R-:W-:Y:S02]  /*2790*/  FSETP.GEU.AND P4, PT, |R51|, 1.175494350822287508e-38, PT ;  /* 0x008000003300780b */ /* 0x000fe40003f8e200 */
[----:B------:R-:W-:-:S05]  /*27a0*/  FSETP.GT.AND P6, PT, R50, R53, PT ;  /* 0x000000353200720b */ /* 0x000fca0003fc4000 */
[----:B------:R-:W2:Y:S01]  /*27b0*/  MUFU.LG2 R34, R34 ;  /* 0x0000002200227308 */ /* 0x000ea20000000c00 */
[----:B------:R-:W-:Y:S01]  /*27c0*/  FADD R53, R50, -R29 ;  /* 0x8000001d32357221 */ /* 0x000fe20000000000 */
[----:B------:R-:W-:Y:S01]  /*27d0*/  @!P3 FMUL R54, R54, 16777216 ;  /* 0x4b8000003636b820 */ /* 0x000fe20000400000 */
[C---:B------:R-:W-:Y:S01]  /*27e0*/  FSETP.GT.AND P1, PT, R50.reuse, R55, PT ;  /* 0x000000373200720b */ /* 0x040fe20003f24000 */
[----:B------:R-:W-:Y:S01]  /*27f0*/  FADD R55, R50, -R33 ;  /* 0x8000002132377221 */ /* 0x000fe20000000000 */
[----:B------:R-:W-:Y:S01]  /*2800*/  FMUL R58, |R53|, R36 ;  /* 0x00000024353a7220 */ /* 0x000fe20000400200 */
[----:B------:R-:W-:Y:S01]  /*2810*/  @!P4 FMUL R51, R51, 16777216 ;  /* 0x4b8000003333c820 */ /* 0x000fe20000400000 */
[----:B0-----:R-:W-:Y:S01]  /*2820*/  @!P5 FMUL R32, R32, R32 ;  /* 0x000000202020d220 */ /* 0x001fe20000400000 */
[----:B------:R-:W0:Y:S01]  /*2830*/  MUFU.LG2 R54, R54 ;  /* 0x0000003600367308 */ /* 0x000e220000000c00 */
[----:B------:R-:W-:Y:S02]  /*2840*/  FMUL R60, |R55|, R38 ;  /* 0x00000026373c7220 */ /* 0x000fe40000400200 */
[----:B-----5:R-:W-:Y:S01]  /*2850*/  FMUL R32, R32, R21 ;  /* 0x0000001520207220 */ /* 0x020fe20000400000 */
[----:B------:R-:W-:Y:S01]  /*2860*/  FSETP.GEU.AND P5, PT, |R58|, 1.175494350822287508e-38, PT ;  /* 0x008000003a00780b */ /* 0x000fe20003fae200 */
[----:B-1----:R-:W-:-:S03]  /*2870*/  FADD R53, R50, -R28 ;  /* 0x8000001c32357221 */ /* 0x002fc60000000000 */
[----:B------:R-:W1:Y:S01]  /*2880*/  MUFU.LG2 R56, R51 ;  /* 0x0000003300387308 */ /* 0x000e620000000c00 */
[----:B------:R-:W-:Y:S01]  /*2890*/  FSEL R32, R32, -R32, P6 ;  /* 0x8000002020207208 */ /* 0x000fe20003000000 */
[----:B--2---:R-:W-:Y:S01]  /*28a0*/  @!P2 FADD R34, R34, -24 ;  /* 0xc1c000002222a421 */ /* 0x004fe20000000000 */
[----:B------:R-:W-:Y:S01]  /*28b0*/  FSETP.GEU.AND P6, PT, |R60|, 1.175494350822287508e-38, PT ;  /* 0x008000003c00780b */ /* 0x000fe20003fce200 */
[----:B------:R-:W-:Y:S02]  /*28c0*/  FMUL R52, |R53|, R40 ;  /* 0x0000002835347220 */ /* 0x000fe40000400200 */
[----:B------:R-:W-:Y:S01]  /*28d0*/  FMUL R53, R7, R34 ;  /* 0x0000002207357220 */ /* 0x000fe20000400000 */
[----:B------:R-:W-:Y:S02]  /*28e0*/  FADD R34, R50, -R30 ;  /* 0x8000001e32227221 */ /* 0x000fe40000000000 */
[----:B------:R-:W-:Y:S02]  /*28f0*/  FSETP.GEU.AND P2, PT, |R52|, 1.175494350822287508e-38, PT ;  /* 0x008000003400780b */ /* 0x000fe40003f4e200 */
[----:B------:R-:W-:Y:S01]  /*2900*/  FMUL R57, |R34|, R43 ;  /* 0x0000002b22397220 */ /* 0x000fe20000400200 */
[----:B------:R-:W-:Y:S01]  /*2910*/  @!P5 FMUL R58, R58, 16777216 ;  /* 0x4b8000003a3ad820 */ /* 0x000fe20000400000 */
[----:B0-----:R-:W-:Y:S01]  /*2920*/  @!P3 FADD R54, R54, -24 ;  /* 0xc1c000003636b421 */ /* 0x001fe20000000000 */
[----:B------:R-:W-:-:S02]  /*2930*/  FSETP.GEU.AND P3, PT, R53, -126, PT ;  /* 0xc2fc00003500780b */ /* 0x000fc40003f6e000 */
[----:B------:R-:W-:Y:S01]  /*2940*/  @!P6 FMUL R60, R60, 16777216 ;  /* 0x4b8000003c3ce820 */ /* 0x000fe20000400000 */
[----:B-1----:R-:W-:Y:S01]  /*2950*/  @!P4 FADD R56, R56, -24 ;  /* 0xc1c000003838c421 */ /* 0x002fe20000000000 */
[----:B------:R-:W-:Y:S01]  /*2960*/  FSETP.GEU.AND P4, PT, |R57|, 1.175494350822287508e-38, PT ;  /* 0x008000003900780b */ /* 0x000fe20003f8e200 */
[----:B------:R-:W0:Y:S03]  /*2970*/  MUFU.LG2 R58, R58 ;  /* 0x0000003a003a7308 */ /* 0x000e260000000c00 */
[----:B------:R-:W-:-:S05]  /*2980*/  @!P2 FMUL R52, R52, 16777216 ;  /* 0x4b8000003434a820 */ /* 0x000fca0000400000 */
[----:B------:R-:W1:Y:S01]  /*2990*/  MUFU.LG2 R60, R60 ;  /* 0x0000003c003c7308 */ /* 0x000e620000000c00 */
[----:B------:R-:W-:Y:S01]  /*29a0*/  @!P3 FMUL R53, R53, 0.5 ;  /* 0x3f0000003535b820 */ /* 0x000fe20000400000 */
[----:B------:R-:W-:Y:S02]  /*29b0*/  FMUL R34, R7, R54 ;  /* 0x0000003607227220 */ /* 0x000fe40000400000 */
[----:B------:R-:W-:Y:S01]  /*29c0*/  @!P4 FMUL R57, R57, 16777216 ;  /* 0x4b8000003939c820 */ /* 0x000fe20000400000 */
[----:B------:R-:W-:-:S03]  /*29d0*/  FMUL R59, R7, R56 ;  /* 0x00000038073b7220 */ /* 0x000fc60000400000 */
[----:B------:R-:W2:Y:S01]  /*29e0*/  MUFU.LG2 R52, R52 ;  /* 0x0000003400347308 */ /* 0x000ea20000000c00 */
[----:B0-----:R-:W-:Y:S01]  /*29f0*/  @!P5 FADD R58, R58, -24 ;  /* 0xc1c000003a3ad421 */ /* 0x001fe20000000000 */
[----:B------:R-:W-:-:S06]  /*2a00*/  FSETP.GEU.AND P5, PT, R34, -126, PT ;  /* 0xc2fc00002200780b */ /* 0x000fcc0003fae000 */
[----:B------:R-:W0:Y:S01]  /*2a10*/  MUFU.EX2 R54, R53 ;  /* 0x0000003500367308 */ /* 0x000e220000000800 */
[----:B-1----:R-:W-:-:S07]  /*2a20*/  @!P6 FADD R60, R60, -24 ;  /* 0xc1c000003c3ce421 */ /* 0x002fce0000000000 */
[----:B------:R1:W3:Y:S01]  /*2a30*/  MUFU.LG2 R56, R57 ;  /* 0x0000003900387308 */ /* 0x0002e20000000c00 */
[----:B------:R-:W-:Y:S01]  /*2a40*/  FSETP.GEU.AND P6, PT, R59, -126, PT ;  /* 0xc2fc00003b00780b */ /* 0x000fe20003fce000 */
[C---:B------:R-:W-:Y:S01]  /*2a50*/  FMUL R55, R7.reuse, R58 ;  /* 0x0000003a07377220 */ /* 0x040fe20000400000 */
[----:B--2---:R-:W-:Y:S01]  /*2a60*/  @!P2 FADD R52, R52, -24 ;  /* 0xc1c000003434a421 */ /* 0x004fe20000000000 */
[----:B------:R-:W-:-:S03]  /*2a70*/  FMUL R51, R7, R60 ;  /* 0x0000003c07337220 */ /* 0x000fc60000400000 */
[----:B------:R-:W-:Y:S01]  /*2a80*/  FSETP.GEU.AND P2, PT, R55, -126, PT ;  /* 0xc2fc00003700780b */ /* 0x000fe20003f4e000 */
[----:B------:R-:W-:Y:S01]  /*2a90*/  @!P5 FMUL R34, R34, 0.5 ;  /* 0x3f0000002222d820 */ /* 0x000fe20000400000 */
[----:B0-----:R-:W-:Y:S01]  /*2aa0*/  @!P3 FMUL R54, R54, R54 ;  /* 0x000000363636b220 */ /* 0x001fe20000400000 */
[----:B------:R-:W-:Y:S01]  /*2ab0*/  FMUL R53, R7, R52 ;  /* 0x0000003407357220 */ /* 0x000fe20000400000 */
[----:B------:R-:W-:Y:S02]  /*2ac0*/  FSETP.GEU.AND P3, PT, R51, -126, PT ;  /* 0xc2fc00003300780b */ /* 0x000fe40003f6e000 */
[----:B-1----:R-:W-:Y:S01]  /*2ad0*/  FMUL R57, R54, R23 ;  /* 0x0000001736397220 */ /* 0x002fe20000400000 */
[----:B------:R-:W-:Y:S01]  /*2ae0*/  @!P6 FMUL R59, R59, 0.5 ;  /* 0x3f0000003b3be820 */ /* 0x000fe20000400000 */
[----:B---3--:R-:W-:Y:S01]  /*2af0*/  @!P4 FADD R56, R56, -24 ;  /* 0xc1c000003838c421 */ /* 0x008fe20000000000 */
[----:B------:R-:W-:Y:S01]  /*2b00*/  FSETP.GEU.AND P4, PT, R53, -126, PT ;  /* 0xc2fc00003500780b */ /* 0x000fe20003f8e000 */
[----:B------:R-:W0:Y:S02]  /*2b10*/  MUFU.EX2 R34, R34 ;  /* 0x0000002200227308 */ /* 0x000e240000000800 */
[----:B------:R-:W-:Y:S01]  /*2b20*/  FMUL R54, R7, R56 ;  /* 0x0000003807367220 */ /* 0x000fe20000400000 */
[----:B------:R-:W-:Y:S01]  /*2b30*/  FSEL R58, R57, -R57, P1 ;  /* 0x80000039393a7208 */ /* 0x000fe20000800000 */
[----:B------:R-:W-:-:S04]  /*2b40*/  @!P2 FMUL R55, R55, 0.5 ;  /* 0x3f0000003737a820 */ /* 0x000fc80000400000 */
[----:B------:R-:W1:Y:S01]  /*2b50*/  MUFU.EX2 R52, R59 ;  /* 0x0000003b00347308 */ /* 0x000e620000000800 */
[----:B------:R-:W-:Y:S01]  /*2b60*/  FSETP.GEU.AND P1, PT, R54, -126, PT ;  /* 0xc2fc00003600780b */ /* 0x000fe20003f2e000 */
[----:B------:R-:W-:Y:S01]  /*2b70*/  @!P3 FMUL R51, R51, 0.5 ;  /* 0x3f0000003333b820 */ /* 0x000fe20000400000 */
[----:B------:R-:W-:Y:S01]  /*2b80*/  FADD R57, RZ, R32 ;  /* 0x00000020ff397221 */ /* 0x000fe20000000000 */
[----:B------:R-:W-:-:S04]  /*2b90*/  @!P4 FMUL R53, R53, 0.5 ;  /* 0x3f0000003535c820 */ /* 0x000fc80000400000 */
[----:B------:R-:W2:Y:S01]  /*2ba0*/  MUFU.EX2 R56, R55 ;  /* 0x0000003700387308 */ /* 0x000ea20000000800 */
[----:B------:R-:W-:Y:S01]  /*2bb0*/  FADD R57, R57, R58 ;  /* 0x0000003a39397221 */ /* 0x000fe20000000000 */
[----:B0-----:R-:W-:-:S06]  /*2bc0*/  @!P5 FMUL R34, R34, R34 ;  /* 0x000000222222d220 */ /* 0x001fcc0000400000 */
[----:B------:R-:W0:Y:S01]  /*2bd0*/  MUFU.EX2 R32, R51 ;  /* 0x0000003300207308 */ /* 0x000e220000000800 */
[----:B------:R-:W-:Y:S01]  /*2be0*/  @!P1 FMUL R54, R54, 0.5 ;  /* 0x3f00000036369820 */ /* 0x000fe20000400000 */
[----:B-1----:R-:W-:Y:S01]  /*2bf0*/  @!P6 FMUL R52, R52, R52 ;  /* 0x000000343434e220 */ /* 0x002fe20000400000 */
[----:B------:R-:W-:-:S05]  /*2c00*/  FSETP.GT.AND P6, PT, R50, R31, PT ;  /* 0x0000001f3200720b */ /* 0x000fca0003fc4000 */
[----:B------:R-:W1:Y:S01]  /*2c10*/  MUFU.EX2 R58, R53 ;  /* 0x00000035003a7308 */ /* 0x000e620000000800 */
[----:B------:R-:W-:Y:S01]  /*2c20*/  FMUL R34, R34, R25 ;  /* 0x0000001922227220 */ /* 0x000fe20000400000 */
[----:B------:R-:W-:Y:S01]  /*2c30*/  FSETP.GT.AND P5, PT, R50, R35, PT ;  /* 0x000000233200720b */ /* 0x000fe20003fa4000 */
[----:B------:R-:W-:-:S05]  /*2c40*/  FMUL R52, R52, R27 ;  /* 0x0000001b34347220 */ /* 0x000fca0000400000 */
[----:B------:R-:W3:Y:S01]  /*2c50*/  MUFU.EX2 R31, R54 ;  /* 0x00000036001f7308 */ /* 0x000ee20000000800 */
[----:B--2---:R-:W-:Y:S01]  /*2c60*/  @!P2 FMUL R56, R56, R56 ;  /* 0x000000383838a220 */ /* 0x004fe20000400000 */
[----:B------:R-:W-:Y:S01]  /*2c70*/  FSEL R34, R34, -R34, P5 ;  /* 0x8000002222227208 */ /* 0x000fe20002800000 */
[----:B0-----:R-:W-:Y:S01]  /*2c80*/  @!P3 FMUL R32, R32, R32 ;  /* 0x000000202020b220 */ /* 0x001fe20000400000 */
[----:B------:R-:W-:Y:S01]  /*2c90*/  FSEL R35, R52, -R52, P6 ;  /* 0x8000003434237208 */ /* 0x000fe20003000000 */
[----:B------:R-:W-:Y:S01]  /*2ca0*/  FMUL R56, R56, R37 ;  /* 0x0000002538387220 */ /* 0x000fe20000400000 */
[----:B------:R-:W-:Y:S01]  /*2cb0*/  FSETP.GT.AND P2, PT, R50, R29, PT ;  /* 0x0000001d3200720b */ /* 0x000fe20003f44000 */
[----:B------:R-:W-:Y:S01]  /*2cc0*/  FADD R34, R57, R34 ;  /* 0x0000002239227221 */ /* 0x000fe20000000000 */
[----:B------:R-:W-:Y:S01]  /*2cd0*/  FMUL R32, R32, R39 ;  /* 0x0000002720207220 */ /* 0x000fe20000400000 */
[----:B-1----:R-:W-:Y:S01]  /*2ce0*/  @!P4 FMUL R58, R58, R58 ;  /* 0x0000003a3a3ac220 */ /* 0x002fe20000400000 */
[----:B------:R-:W-:Y:S01]  /*2cf0*/  FSETP.GT.AND P3, PT, R50, R33, PT ;  /* 0x000000213200720b */ /* 0x000fe20003f64000 */
[----:B------:R-:W-:Y:S01]  /*2d00*/  FADD R34, R34, R35 ;  /* 0x0000002322227221 */ /* 0x000fe20000000000 */
[----:B------:R-:W-:Y:S01]  /*2d10*/  FSEL R29, R56, -R56, P2 ;  /* 0x80000038381d7208 */ /* 0x000fe20001000000 */
[----:B------:R-:W-:Y:S01]  /*2d20*/  FMUL R58, R58, R41 ;  /* 0x000000293a3a7220 */ /* 0x000fe20000400000 */
[----:B------:R-:W-:-:S02]  /*2d30*/  FSETP.GT.AND P2, PT, R50, R28, PT ;  /* 0x0000001c3200720b */ /* 0x000fc40003f44000 */
[----:B------:R-:W-:Y:S01]  /*2d40*/  FSEL R32, R32, -R32, P3 ;  /* 0x8000002020207208 */ /* 0x000fe20001800000 */
[----:B---3--:R-:W-:Y:S01]  /*2d50*/  @!P1 FMUL R31, R31, R31 ;  /* 0x0000001f1f1f9220 */ /* 0x008fe20000400000 */
[----:B------:R-:W-:Y:S01]  /*2d60*/  FADD R29, R34, R29 ;  /* 0x0000001d221d7221 */ /* 0x000fe20000000000 */
[----:B------:R-:W-:Y:S02]  /*2d70*/  FSETP.GT.AND P1, PT, R50, R30, PT ;  /* 0x0000001e3200720b */ /* 0x000fe40003f24000 */
        /* <DEDUP_REMOVED lines=42> */
.L_x_1012:
[----:B------:R-:W-:Y:S05]  /*3020*/  BSYNC.RECONVERGENT B0 ;  /* 0x0000000000007941 */ /* 0x000fea0003800200 */
.L_x_1011:
[----:B------:R-:W-:Y:S01]  /*3030*/  IMAD.MOV.U32 R2, RZ, RZ, 0x4 ;  /* 0x00000004ff027424 */ /* 0x000fe200078e00ff */
[----:B------:R-:W-:Y:S01]  /*3040*/  UPLOP3.LUT UP0, UPT, UPT, UPT, UPT, 0x40, 0x4 ;  /* 0x000000000004789c */ /* 0x000fe20003f0e870 */
[----:B------:R-:W-:Y:S10]  /*3050*/  BRA.U UP1, `(.L_x_1013) ;  /* 0xffffffd101747547 */ /* 0x000ff4000b83ffff */
[----:B------:R-:W-:Y:S05]  /*3060*/  EXIT ;  /* 0x000000000000794d */ /* 0x000fea0003800000 */
        .weak           $__internal_25_$__cuda_sm20_rcp_rn_f32_slowpath
        .type           $__internal_25_$__cuda_sm20_rcp_rn_f32_slowpath,@function
        .size           $__internal_25_$__cuda_sm20_rcp_rn_f32_slowpath,(.L_x_3852 - $__internal_25_$__cuda_sm20_rcp_rn_f32_slowpath)
$__internal_25_$__cuda_sm20_rcp_rn_f32_slowpath:
        /* <DEDUP_REMOVED lines=15> */
.L_x_1015:
        /* <DEDUP_REMOVED lines=33> */
.L_x_1017:
[----:B------:R0:W1:Y:S02]  /*3370*/  MUFU.RCP R31, R28 ;  /* 0x0000001c001f7308 */ /* 0x0000640000001000 */
.L_x_1016:
[----:B------:R-:W-:Y:S05]  /*3380*/  BSYNC.RECONVERGENT B0 ;  /* 0x0000000000007941 */ /* 0x000fea0003800200 */
.L_x_1014:
[----:B------:R-:W-:Y:S02]  /*3390*/  HFMA2 R29, -RZ, RZ, 0, 0 ;  /* 0x00000000ff1d7431 */ /* 0x000fe400000001ff */
[----:B0-----:R-:W-:-:S04]  /*33a0*/  IMAD.MOV.U32 R28, RZ, RZ, R30 ;  /* 0x000000ffff1c7224 */ /* 0x001fc800078e001e */
[----:B-1----:R-:W-:Y:S05]  /*33b0*/  RET.REL.NODEC R28 `(_Z32norm_dist_backward_weight_kernelILi8ELi8EEvPKfS1_S1_S1_iiiiPff) ;  /* 0xffffffcc1c107950 */ /* 0x002fea0003c3ffff */
.L_x_1018:
        /* <DEDUP_REMOVED lines=12> */
.L_x_3852:


//--------------------- .text._Z32norm_dist_backward_weight_kernelILi8ELi4EEvPKfS1_S1_S1_iiiiPff --------------------------
	.section	.text._Z32norm_dist_backward_weight_kernelILi8ELi4EEvPKfS1_S1_S1_iiiiPff,"ax",@progbits
	.align	128
        .global         _Z32norm_dist_backward_weight_kernelILi8ELi4EEvPKfS1_S1_S1_iiiiPff
        .type           _Z32norm_dist_backward_weight_kernelILi8ELi4EEvPKfS1_S1_S1_iiiiPff,@function
        .size           _Z32norm_dist_backward_weight_kernelILi8ELi4EEvPKfS1_S1_S1_iiiiPff,(.L_x_3853 - _Z32norm_dist_backward_weight_kernelILi8ELi4EEvPKfS1_S1_S1_iiiiPff)
        .other          _Z32norm_dist_backward_weight_kernelILi8ELi4EEvPKfS1_S1_S1_iiiiPff,@"STO_CUDA_ENTRY STV_DEFAULT"
_Z32norm_dist_backward_weight_kernelILi8ELi4EEvPKfS1_S1_S1_iiiiPff:
.text._Z32norm_dist_backward_weight_kernelILi8ELi4EEvPKfS1_S1_S1_iiiiPff:
        /* <DEDUP_REMOVED lines=9> */
[----:B0-----:R-:W-:-:S06]  /*0090*/  @!P1 IMAD.WIDE R4, R3, 0x4, R4 ;  /* 0x0000000403049825 */ /* 0x001fcc00078e0204 */
[----:B-1----:R0:W3:Y:S01]  /*00a0*/  @!P1 LDG.E.CONSTANT R4, desc[UR8][R4.64] ;  /* 0x0000000804049981 */ /* 0x0020e2000c1e9900 */
[----:B--2---:R-:W-:Y:S01]  /*00b0*/  IABS R15, R16 ;  /* 0x00000010000f7213 */ /* 0x004fe20000000000 */
[----:B------:R-:W-:Y:S01]  /*00c0*/  BSSY.RECONVERGENT B1, `(.L_x_1019) ;  /* 0x0000045000017945 */ /* 0x000fe20003800200 */
[----:B------:R-:W-:Y:S01]  /*00d0*/  LOP3.LUT R12, R10, 0x3f, RZ, 0xc0, !PT ;  /* 0x0000003f0a0c7812 */ /* 0x000fe200078ec0ff */
[----:B------:R-:W0:Y:S01]  /*00e0*/  S2R R3, SR_CTAID.Y ;  /* 0x0000000000037919 */ /* 0x000e220000002600 */
[----:B------:R-:W1:Y:S01]  /*00f0*/  I2F.RP R0, R15 ;  /* 0x0000000f00007306 */ /* 0x000e620000209400 */
[----:B------:R-:W-:Y:S01]  /*0100*/  SHF.R.U32.HI R35, RZ, 0x6, R10 ;  /* 0x00000006ff237819 */ /* 0x000fe2000001160a */
[----:B------:R-:W-:Y:S02]  /*0110*/  IMAD.MOV.U32 R13, RZ, RZ, 0x2edbe6ff ;  /* 0x2edbe6ffff0d7424 */ /* 0x000fe400078e00ff */
[----:B------:R-:W-:-:S04]  /*0120*/  IMAD.MOV.U32 R14, RZ, RZ, RZ ;  /* 0x000000ffff0e7224 */ /* 0x000fc800078e00ff */
[----:B-1----:R-:W1:Y:S01]  /*0130*/  MUFU.RCP R0, R0 ;  /* 0x0000000000007308 */ /* 0x002e620000001000 */
[----:B0-----:R-:W-:Y:S02]  /*0140*/  IMAD R5, R3, 0x200, R12 ;  /* 0x0000020003057824 */ /* 0x001fe400078e020c */
[----:B-1----:R-:W-:-:S03]  /*0150*/  VIADD R6, R0, 0xffffffe ;  /* 0x0ffffffe00067836 */ /* 0x002fc60000000000 */
[----:B------:R-:W-:Y:S02]  /*0160*/  IABS R8, R5 ;  /* 0x0000000500087213 */ /* 0x000fe40000000000 */
[----:B------:R0:W1:Y:S02]  /*0170*/  F2I.FTZ.U32.TRUNC.NTZ R7, R6 ;  /* 0x0000000600077305 */ /* 0x000064000021f000 */
[----:B0-----:R-:W-:Y:S01]  /*0180*/  IMAD.MOV.U32 R6, RZ, RZ, RZ ;  /* 0x000000ffff067224 */ /* 0x001fe200078e00ff */
[----:B-1----:R-:W-:-:S05]  /*0190*/  IADD3 R2, PT, PT, RZ, -R7, RZ ;  /* 0x80000007ff027210 */ /* 0x002fca0007ffe0ff */
[----:B------:R-:W-:-:S04]  /*01a0*/  IMAD R9, R2, R15, RZ ;  /* 0x0000000f02097224 */ /* 0x000fc800078e02ff */
[----:B------:R-:W-:Y:S01]  /*01b0*/  IMAD.HI.U32 R7, R7, R9, R6 ;  /* 0x0000000907077227 */ /* 0x000fe200078e0006 */
[-C--:B------:R-:W-:Y:S02]  /*01c0*/  LOP3.LUT R6, R5, R16.reuse, RZ, 0x3c, !PT ;  /* 0x0000001005067212 */ /* 0x080fe400078e3cff */
[----:B------:R-:W-:Y:S02]  /*01d0*/  LOP3.LUT R9, RZ, R16, RZ, 0x33, !PT ;  /* 0x00000010ff097212 */ /* 0x000fe400078e33ff */
[----:B------:R-:W-:Y:S01]  /*01e0*/  ISETP.GE.AND P3, PT, R6, RZ, PT ;  /* 0x000000ff0600720c */ /* 0x000fe20003f66270 */
[----:B------:R-:W-:Y:S02]  /*01f0*/  IMAD.HI.U32 R2, R7, R8, RZ ;  /* 0x0000000807027227 */ /* 0x000fe400078e00ff */
[----:B------:R-:W0:Y:S03]  /*0200*/  @!P1 S2R R7, SR_CgaCtaId ;  /* 0x0000000000079919 */ /* 0x000e260000008800 */
[----:B------:R-:W-:-:S05]  /*0210*/  IADD3 R0, PT, PT, -R2, RZ, RZ ;  /* 0x000000ff02007210 */ /* 0x000fca0007ffe1ff */
[----:B------:R-:W-:Y:S01]  /*0220*/  IMAD R8, R15, R0, R8 ;  /* 0x000000000f087224 */ /* 0x000fe200078e0208 */
[----:B------:R-:W-:-:S04]  /*0230*/  @!P1 MOV R0, 0x400 ;  /* 0x0000040000009802 */ /* 0x000fc80000000f00 */
[----:B------:R-:W-:-:S13]  /*0240*/  ISETP.GT.U32.AND P2, PT, R15, R8, PT ;  /* 0x000000080f00720c */ /* 0x000fda0003f44070 */
[----:B------:R-:W-:Y:S02]  /*0250*/  @!P2 IMAD.IADD R8, R8, 0x1, -R15 ;  /* 0x000000010808a824 */ /* 0x000fe400078e0a0f */
[----:B------:R-:W-:-:S03]  /*0260*/  @!P2 VIADD R2, R2, 0x1 ;  /* 0x000000010202a836 */ /* 0x000fc60000000000 */
[----:B------:R-:W-:Y:S02]  /*0270*/  ISETP.GE.U32.AND P0, PT, R8, R15, PT ;  /* 0x0000000f0800720c */ /* 0x000fe40003f06070 */
[----:B0-----:R-:W-:Y:S02]  /*0280*/  @!P1 LEA R7, R7, R0, 0x18 ;  /* 0x0000000007079211 */ /* 0x001fe400078ec0ff */
[----:B------:R-:W-:Y:S02]  /*0290*/  SHF.L.U32 R0, R11, 0x2, RZ ;  /* 0x000000020b007819 */ /* 0x000fe400000006ff */
[----:B------:R-:W-:-:S07]  /*02a0*/  @!P1 LEA R7, R10, R7, 0x2 ;  /* 0x000000070a079211 */ /* 0x000fce00078e10ff */
[----:B------:R-:W-:Y:S01]  /*02b0*/  @P0 VIADD R2, R2, 0x1 ;  /* 0x0000000102020836 */ /* 0x000fe20000000000 */
        /* <DEDUP_REMOVED lines=29> */
[----:B-----5:R-:W-:Y:S05]  /*0490*/  CALL.REL.NOINC `($__internal_26_$__cuda_sm20_rcp_rn_f32_slowpath) ;  /* 0x0000002800887944 */ /* 0x020fea0003c00000 */
[----:B------:R-:W-:Y:S01]  /*04a0*/  MOV R13, R0 ;  /* 0x00000000000d7202 */ /* 0x000fe20000000f00 */
[----:B------:R-:W-:Y:S06]  /*04b0*/  BRA `(.L_x_1022) ;  /* 0x0000000000107947 */ /* 0x000fec0003800000 */
.L_x_1021:
[----:B------:R-:W0:Y:S02]  /*04c0*/  MUFU.RCP R13, R2 ;  /* 0x00000002000d7308 */ /* 0x000e240000001000 */
[----:B0-----:R-:W-:-:S04]  /*04d0*/  FFMA R0, R2, R13, -1 ;  /* 0xbf80000002007423 */ /* 0x001fc8000000000d */
[----:B------:R-:W-:-:S04]  /*04e0*/  FADD.FTZ R0, -R0, -RZ ;  /* 0x800000ff00007221 */ /* 0x000fc80000010100 */
[----:B------:R-:W-:-:S07]  /*04f0*/  FFMA R13, R13, R0, R13 ;  /* 0x000000000d0d7223 */ /* 0x000fce000000000d */
.L_x_1022:
[----:B------:R-:W-:Y:S05]  /*0500*/  BSYNC.RECONVERGENT B2 ;  /* 0x0000000000027941 */ /* 0x000fea0003800200 */
.L_x_1020:
[----:B------:R-:W-:Y:S05]  /*0510*/  BSYNC.RECONVERGENT B1 ;  /* 0x0000000000017941 */ /* 0x000fea0003800200 */
.L_x_1019:
[----:B------:R-:W0:Y:S01]  /*0520*/  LDC R19, c[0x0][0x3ac] ;  /* 0x0000eb00ff137b82 */ /* 0x000e220000000800 */
[----:B------:R-:W-:Y:S01]  /*0530*/  IADD3 R0, PT, PT, R5, 0x40, RZ ;  /* 0x0000004005007810 */ /* 0x000fe20007ffe0ff */
        /* <DEDUP_REMOVED lines=51> */
[----:B-----5:R-:W-:Y:S05]  /*0870*/  CALL.REL.NOINC `($__internal_26_$__cuda_sm20_rcp_rn_f32_slowpath) ;  /* 0x0000002400907944 */ /* 0x020fea0003c00000 */
[----:B------:R-:W-:Y:S01]  /*0880*/  MOV R15, R0 ;  /* 0x00000000000f7202 */ /* 0x000fe20000000f00 */
[----:B------:R-:W-:Y:S06]  /*0890*/  BRA `(.L_x_1026) ;  /* 0x0000000000107947 */ /* 0x000fec0003800000 */
.L_x_1025:
[----:B------:R-:W0:Y:S02]  /*08a0*/  MUFU.RCP R15, R2 ;  /* 0x00000002000f7308 */ /* 0x000e240000001000 */
[----:B0-----:R-:W-:-:S04]  /*08b0*/  FFMA R0, R2, R15, -1 ;  /* 0xbf80000002007423 */ /* 0x001fc8000000000f */
[----:B------:R-:W-:-:S04]  /*08c0*/  FADD.FTZ R0, -R0, -RZ ;  /* 0x800000ff00007221 */ /* 0x000fc80000010100 */
[----:B------:R-:W-:-:S07]  /*08d0*/  FFMA R15, R15, R0, R15 ;  /* 0x000000000f0f7223 */ /* 0x000fce000000000f */
.L_x_1026:
[----:B------:R-:W-:Y:S05]  /*08e0*/  BSYNC.RECONVERGENT B2 ;  /* 0x0000000000027941 */ /* 0x000fea0003800200 */
.L_x_1024:
[----:B------:R-:W-:Y:S05]  /*08f0*/  BSYNC.RECONVERGENT B1 ;  /* 0x0000000000017941 */ /* 0x000fea0003800200 */
.L_x_1023:
        /* <DEDUP_REMOVED lines=56> */
.L_x_1029:
[----:B------:R-:W0:Y:S02]  /*0c80*/  MUFU.RCP R17, R2 ;  /* 0x0000000200117308 */ /* 0x000e240000001000 */
[----:B0-----:R-:W-:-:S04]  /*0c90*/  FFMA R0, R2, R17, -1 ;  /* 0xbf80000002007423 */ /* 0x001fc80000000011 */
[----:B------:R-:W-:-:S04]  /*0ca0*/  FADD.FTZ R0, -R0, -RZ ;  /* 0x800000ff00007221 */ /* 0x000fc80000010100 */
[----:B------:R-:W-:-:S07]  /*0cb0*/  FFMA R17, R17, R0, R17 ;  /* 0x0000000011117223 */ /* 0x000fce0000000011 */
.L_x_1030:
[----:B------:R-:W-:Y:S05]  /*0cc0*/  BSYNC.RECONVERGENT B2 ;  /* 0x0000000000027941 */ /* 0x000fea0003800200 */
.L_x_1028:
[----:B------:R-:W-:Y:S05]  /*0cd0*/  BSYNC.RECONVERGENT B1 ;  /* 0x0000000000017941 */ /* 0x000fea0003800200 */
.L_x_1027:
        /* <DEDUP_REMOVED lines=56> */
.L_x_1033:
[----:B------:R-:W0:Y:S02]  /*1060*/  MUFU.RCP R19, R2 ;  /* 0x0000000200137308 */ /* 0x000e240000001000 */
[----:B0-----:R-:W-:-:S04]  /*1070*/  FFMA R0, R2, R19, -1 ;  /* 0xbf80000002007423 */ /* 0x001fc80000000013 */
[----:B------:R-:W-:-:S04]  /*1080*/  FADD.FTZ R0, -R0, -RZ ;  /* 0x800000ff00007221 */ /* 0x000fc80000010100 */
[----:B------:R-:W-:-:S07]  /*1090*/  FFMA R19, R19, R0, R19 ;  /* 0x0000000013137223 */ /* 0x000fce0000000013 */
.L_x_1034:
[----:B------:R-:W-:Y:S05]  /*10a0*/  BSYNC.RECONVERGENT B2 ;  /* 0x0000000000027941 */ /* 0x000fea0003800200 */
.L_x_1032:
[----:B------:R-:W-:Y:S05]  /*10b0*/  BSYNC.RECONVERGENT B1 ;  /* 0x0000000000017941 */ /* 0x000fea0003800200 */
.L_x_1031:
        /* <DEDUP_REMOVED lines=53> */
[----:B-----5:R-:W-:Y:S05]  /*1410*/  CALL.REL.NOINC `($__internal_26_$__cuda_sm20_rcp_rn_f32_slowpath) ;  /* 0x0000001800a87944 */ /* 0x020fea0003c00000 */
[----:B------:R-:W-:Y:S01]  /*1420*/  IMAD.MOV.U32 R21, RZ, RZ, R0 ;  /* 0x000000ffff157224 */ /* 0x000fe200078e0000 */
[----:B------:R-:W-:Y:S06]  /*1430*/  BRA `(.L_x_1038) ;  /* 0x0000000000107947 */ /* 0x000fec0003800000 */
.L_x_1037:
[----:B------:R-:W0:Y:S02]  /*1440*/  MUFU.RCP R21, R2 ;  /* 0x0000000200157308 */ /* 0x000e240000001000 */
[----:B0-----:R-:W-:-:S04]  /*1450*/  FFMA R0, R2, R21, -1 ;  /* 0xbf80000002007423 */ /* 0x001fc80000000015 */
[----:B------:R-:W-:-:S04]  /*1460*/  FADD.FTZ R0, -R0, -RZ ;  /* 0x800000ff00007221 */ /* 0x000fc80000010100 */
[----:B------:R-:W-:-:S07]  /*1470*/  FFMA R21, R21, R0, R21 ;  /* 0x0000000015157223 */ /* 0x000fce0000000015 */
.L_x_1038:
[----:B------:R-:W-:Y:S05]  /*1480*/  BSYNC.RECONVERGENT B2 ;  /* 0x0000000000027941 */ /* 0x000fea0003800200 */
.L_x_1036:
[----:B------:R-:W-:Y:S05]  /*1490*/  BSYNC.RECONVERGENT B1 ;  /* 0x0000000000017941 */ /* 0x000fea0003800200 */
.L_x_1035:
        /* <DEDUP_REMOVED lines=35> */
[----:B------:R-:W-:Y:S01]  /*16d0*/  ISETP.GT.U32.AND P0, PT, R9, R8, PT ;  /* 0x000000080900720c */ /* 0x000fe20003f04070 */
[----:B------:R-:W-:-:S05]  /*16e0*/  IMAD.IADD R9, R8, 0x1, -R9 ;  /* 0x0000000108097824 */ /* 0x000fca00078e0a09 */
[----:B------:R-:W-:-:S04]  /*16f0*/  SEL R8, R9, R8, !P0 ;  /* 0x0000000809087207 */ /* 0x000fc80004000000 */
        /* <DEDUP_REMOVED lines=18> */
.L_x_1041:
[----:B------:R-:W0:Y:S02]  /*1820*/  MUFU.RCP R23, R2 ;  /* 0x0000000200177308 */ /* 0x000e240000001000 */
[----:B0-----:R-:W-:-:S04]  /*1830*/  FFMA R0, R2, R23, -1 ;  /* 0xbf80000002007423 */ /* 0x001fc80000000017 */
[----:B------:R-:W-:-:S04]  /*1840*/  FADD.FTZ R0, -R0, -RZ ;  /* 0x800000ff00007221 */ /* 0x000fc80000010100 */
[----:B------:R-:W-:-:S07]  /*1850*/  FFMA R23, R23, R0, R23 ;  /* 0x0000000017177223 */ /* 0x000fce0000000017 */
.L_x_1042:
[----:B------:R-:W-:Y:S05]  /*1860*/  BSYNC.RECONVERGENT B2 ;  /* 0x0000000000027941 */ /* 0x000fea0003800200 */
.L_x_1040:
[----:B------:R-:W-:Y:S05]  /*1870*/  BSYNC.RECONVERGENT B1 ;  /* 0x0000000000017941 */ /* 0x000fea0003800200 */
.L_x_1039:
        /* <DEDUP_REMOVED lines=56> */
.L_x_1045:
[----:B------:R-:W0:Y:S02]  /*1c00*/  MUFU.RCP R25, R2 ;  /* 0x0000000200197308 */ /* 0x000e240000001000 */
[----:B0-----:R-:W-:-:S04]  /*1c10*/  FFMA R0, R2, R25, -1 ;  /* 0xbf80000002007423 */ /* 0x001fc80000000019 */
[----:B------:R-:W-:-:S04]  /*1c20*/  FADD.FTZ R0, -R0, -RZ ;  /* 0x800000ff00007221 */ /* 0x000fc80000010100 */
[----:B------:R-:W-:-:S07]  /*1c30*/  FFMA R25, R25, R0, R25 ;  /* 0x0000000019197223 */ /* 0x000fce0000000019 */
.L_x_1046:
[----:B------:R-:W-:Y:S05]  /*1c40*/  BSYNC.RECONVERGENT B2 ;  /* 0x0000000000027941 */ /* 0x000fea0003800200 */
.L_x_1044:
[----:B------:R-:W-:Y:S05]  /*1c50*/  BSYNC.RECONVERGENT B1 ;  /* 0x0000000000017941 */ /* 0x000fea0003800200 */
.L_x_1043:
        /* <DEDUP_REMOVED lines=54> */
[----:B-----5:R-:W-:Y:S05]  /*1fc0*/  CALL.REL.NOINC `($__internal_26_$__cuda_sm20_rcp_rn_f32_slowpath) ;  /* 0x0000000c00bc7944 */ /* 0x020fea0003c00000 */
[----:B------:R-:W-:Y:S05]  /*1fd0*/  BRA `(.L_x_1050) ;  /* 0x0000000000107947 */ /* 0x000fea0003800000 */
.L_x_1049:
[----:B------:R-:W0:Y:S02]  /*1fe0*/  MUFU.RCP R0, R7 ;  /* 0x0000000700007308 */ /* 0x000e240000001000 */
[----:B0-----:R-:W-:-:S04]  /*1ff0*/  FFMA R2, R7, R0, -1 ;  /* 0xbf80000007027423 */ /* 0x001fc80000000000 */
[----:B------:R-:W-:-:S04]  /*2000*/  FADD.FTZ R5, -R2, -RZ ;  /* 0x800000ff02057221 */ /* 0x000fc80000010100 */
[----:B------:R-:W-:-:S07]  /*2010*/  FFMA R0, R0, R5, R0 ;  /* 0x0000000500007223 */ /* 0x000fce0000000000 */
.L_x_1050:
[----:B------:R-:W-:Y:S05]  /*2020*/  BSYNC.RECONVERGENT B2 ;  /* 0x0000000000027941 */ /* 0x000fea0003800200 */
.L_x_1048:
[----:B------:R-:W-:Y:S05]  /*2030*/  BSYNC.RECONVERGENT B1 ;  /* 0x0000000000017941 */ /* 0x000fea0003800200 */
.L_x_1047:
[----:B------:R-:W0:Y:S01]  /*2040*/  LDCU UR10, c[0x0][0x3ac] ;  /* 0x00007580ff0a77ac */ /* 0x000e220008000800 */
[----:B------:R-:W-:Y:S01]  /*2050*/  IMAD R3, R3, 0x200, R10 ;  /* 0x0000020003037824 */ /* 0x000fe200078e020a */
[----:B------:R-:W1:Y:S01]  /*2060*/  S2UR UR7, SR_CgaCtaId ;  /* 0x00000000000779c3 */ /* 0x000e620000008800 */
[----:B------:R-:W-:Y:S01]  /*2070*/  MOV R34, RZ ;  /* 0x000000ff00227202 */ /* 0x000fe20000000f00 */
[----:B------:R-:W2:Y:S01]  /*2080*/  LDCU UR11, c[0x0][0x3a0] ;  /* 0x00007400ff0b77ac */ /* 0x000ea20008000800 */
[----:B------:R-:W-:Y:S01]  /*2090*/  UMOV UR6, 0x400 ;  /* 0x0000040000067882 */ /* 0x000fe20000000000 */
[----:B------:R-:W3:Y:S04]  /*20a0*/  LDCU UR12, c[0x0][0x3a0] ;  /* 0x00007400ff0c77ac */ /* 0x000ee80008000800 */
[----:B------:R-:W4:Y:S01]  /*20b0*/  LDC R33, c[0x0][0x3b8] ;  /* 0x0000ee00ff217b82 */ /* 0x000f220000000800 */
[----:B------:R-:W-:-:S02]  /*20c0*/  UIADD3 UR4, UPT, UPT, UR6, 0x100, URZ ;  /* 0x0000010006047890 */ /* 0x000fc4000fffe0ff */
[----:B------:R-:W-:Y:S01]  /*20d0*/  UIADD3 UR5, UPT, UPT, UR6, 0x80, URZ ;  /* 0x0000008006057890 */ /* 0x000fe2000fffe0ff */
[----:B0-----:R-:W0:Y:S01]  /*20e0*/  I2F.U32.RP R2, UR10 ;  /* 0x0000000a00027d06 */ /* 0x001e220008209000 */
[----:B------:R-:W-:Y:S01]  /*20f0*/  LOP3.LUT R31, RZ, UR10, RZ, 0x33, !PT ;  /* 0x0000000aff1f7c12 */ /* 0x000fe2000f8e33ff */
[----:B-1----:R-:W-:Y:S02]  /*2100*/  ULEA UR6, UR7, UR6, 0x18 ;  /* 0x0000000607067291 */ /* 0x002fe4000f8ec0ff */
[----:B------:R-:W-:Y:S02]  /*2110*/  ULEA UR5, UR7, UR5, 0x18 ;  /* 0x0000000507057291 */ /* 0x000fe4000f8ec0ff */
[----:B------:R-:W-:Y:S02]  /*2120*/  ULEA UR4, UR7, UR4, 0x18 ;  /* 0x0000000407047291 */ /* 0x000fe4000f8ec0ff */
[----:B------:R-:W-:Y:S01]  /*2130*/  LEA R32, R35, UR6, 0x5 ;  /* 0x0000000623207c11 */ /* 0x000fe2000f8e28ff */
[----:B0-----:R-:W0:Y:S01]  /*2140*/  MUFU.RCP R2, R2 ;  /* 0x0000000200027308 */ /* 0x001e220000001000 */
[----:B----4-:R-:W-:Y:S01]  /*2150*/  FADD R33, R33, -1 ;  /* 0xbf80000021217421 */ /* 0x010fe20000000000 */
[----:B------:R-:W-:-:S02]  /*2160*/  LEA R35, R35, UR5, 0x5 ;  /* 0x0000000523237c11 */ /* 0x000fc4000f8e28ff */
[----:B------:R-:W-:Y:S02]  /*2170*/  LEA R37, R10, UR4, 0x2 ;  /* 0x000000040a257c11 */ /* 0x000fe4000f8e10ff */
[----:B------:R-:W-:Y:S01]  /*2180*/  LEA R36, R12, UR4, 0x2 ;  /* 0x000000040c247c11 */ /* 0x000fe2000f8e10ff */
[----:B0-----:R-:W-:-:S04]  /*2190*/  VIADD R4, R2, 0xffffffe ;  /* 0x0ffffffe02047836 */ /* 0x001fc80000000000 */
[----:B------:R0:W1:Y:S02]  /*21a0*/  F2I.FTZ.U32.TRUNC.NTZ R5, R4 ;  /* 0x0000000400057305 */ /* 0x000064000021f000 */
[----:B0-----:R-:W-:Y:S01]  /*21b0*/  HFMA2 R4, -RZ, RZ, 0, 0 ;  /* 0x00000000ff047431 */ /* 0x001fe200000001ff */
[----:B-1----:R-:W-:-:S05]  /*21c0*/  IADD3 R7, PT, PT, RZ, -R5, RZ ;  /* 0x80000005ff077210 */ /* 0x002fca0007ffe0ff */
        /* <DEDUP_REMOVED lines=22> */
[C---:B------:R-:W-:Y:S02]  /*2330*/  IADD3 R28, PT, PT, -R29.reuse, RZ, RZ ;  /* 0x000000ff1d1c7210 */ /* 0x040fe40007ffe1ff */
[----:B--2---:R-:W-:Y:S01]  /*2340*/  ISETP.GE.AND P0, PT, R29, UR11, PT ;  /* 0x0000000b1d007c0c */ /* 0x004fe2000bf06270 */
[----:B------:R-:W-:Y:S02]  /*2350*/  IMAD.MOV R30, RZ, RZ, -R31 ;  /* 0x000000ffff1e7224 */ /* 0x000fe400078e0a1f */
[----:B------:R-:W-:Y:S02]  /*2360*/  IMAD R28, R28, UR10, R3 ;  /* 0x0000000a1c1c7c24 */ /* 0x000fe4000f8e0203 */
[----:B---3--:R-:W-:-:S08]  /*2370*/  IMAD R30, R30, UR10, R5 ;  /* 0x0000000a1e1e7c24 */ /* 0x008fd0000f8e0205 */
.L_x_1051:
[----:B------:R-:W-:Y:S01]  /*2380*/  ISETP.GE.AND P1, PT, R31, UR12, PT ;  /* 0x0000000c1f007c0c */ /* 0x000fe2000bf26270 */
[----:B------:R-:W0:Y:S01]  /*2390*/  @!P0 LDC.64 R4, c[0x0][0x3a8] ;  /* 0x0000ea00ff048b82 */ /* 0x000e220000000a00 */
[----:B------:R-:W-:-:S07]  /*23a0*/  IMAD R38, R11, 0x8, R34 ;  /* 0x000000080b267824 */ /* 0x000fce00078e0222 */
[----:B------:R-:W1:Y:S08]  /*23b0*/  @!P0 LDC.64 R8, c[0x0][0x388] ;  /* 0x0000e200ff088b82 */ /* 0x000e700000000a00 */
[----:B------:R-:W2:Y:S08]  /*23c0*/  @!P1 LDC.64 R6, c[0x0][0x3a8] ;  /* 0x0000ea00ff069b82 */ /* 0x000eb00000000a00 */
[----:B------:R-:W3:Y:S01]  /*23d0*/  @!P1 LDC.64 R2, c[0x0][0x388] ;  /* 0x0000e200ff029b82 */ /* 0x000ee20000000a00 */
[----:B0-----:R-:W-:-:S04]  /*23e0*/  @!P0 IMAD R4, R29, R4, R38 ;  /* 0x000000041d048224 */ /* 0x001fc800078e0226 */
[----:B------:R-:W-:Y:S02]  /*23f0*/  @!P0 IMAD R5, R4, R5, R28 ;  /* 0x0000000504058224 */ /* 0x000fe400078e021c */
[----:B------:R0:W-:Y:S02]  /*2400*/  LDS R4, [R32] ;  /* 0x0000000020047984 */ /* 0x0001e40000000800 */
[----:B-1----:R-:W-:-:S04]  /*2410*/  @!P0 IMAD.WIDE R8, R5, 0x4, R8 ;  /* 0x0000000405088825 */ /* 0x002fc800078e0208 */
[----:B--2---:R-:W-:Y:S02]  /*2420*/  @!P1 IMAD R6, R31, R6, R38 ;  /* 0x000000061f069224 */ /* 0x004fe400078e0226 */
[----:B------:R-:W-:Y:S02]  /*2430*/  IMAD.MOV.U32 R38, RZ, RZ, RZ ;  /* 0x000000ffff267224 */ /* 0x000fe400078e00ff */
[----:B------:R-:W-:Y:S01]  /*2440*/  @!P1 IMAD R7, R6, R7, R30 ;  /* 0x0000000706079224 */ /* 0x000fe200078e021e */
[----:B------:R-:W-:-:S03]  /*2450*/  MOV R6, RZ ;  /* 0x000000ff00067202 */ /* 0x000fc60000000f00 */
[----:B---3--:R-:W-:-:S03]  /*2460*/  @!P1 IMAD.WIDE R2, R7, 0x4, R2 ;  /* 0x0000000407029825 */ /* 0x008fc600078e0202 */
[----:B------:R-:W2:Y:S04]  /*2470*/  @!P0 LDG.E.CONSTANT R6, desc[UR8][R8.64] ;  /* 0x0000000808068981 */ /* 0x000ea8000c1e9900 */
[----:B------:R-:W3:Y:S01]  /*2480*/  @!P1 LDG.E.CONSTANT R38, desc[UR8][R2.64] ;  /* 0x0000000802269981 */ /* 0x000ee2000c1e9900 */
[----:B------:R-:W-:Y:S01]  /*2490*/  IADD3 R34, PT, PT, R34, 0x1, RZ ;  /* 0x0000000122227810 */ /* 0x000fe20007ffe0ff */
[----:B0-----:R-:W-:Y:S02]  /*24a0*/  VIADD R32, R32, 0x4 ;  /* 0x0000000420207836 */ /* 0x001fe40000000000 */
[----:B--2---:R-:W-:Y:S04]  /*24b0*/  STS [R37], R6 ;  /* 0x0000000625007388 */ /* 0x004fe80000000800 */
        /* <DEDUP_REMOVED lines=19> */
[----:B------:R-:W-:Y:S01]  /*25f0*/  FMUL R40, |R40|, R19 ;  /* 0x0000001328287220 */ /* 0x000fe20000400200 */
[----:B----4-:R-:W-:-:S03]  /*2600*/  FADD R42, R4, -R5 ;  /* 0x80000005042a7221 */ /* 0x010fc60000000000 */
[----:B------:R-:W-:Y:S01]  /*2610*/  FSETP.GEU.AND P2, PT, |R6|, 1.175494350822287508e-38, PT ;  /* 0x008000000600780b */ /* 0x000fe20003f4e200 */
[----:B------:R-:W-:Y:S01]  /*2620*/  @!P5 FMUL R2, R2, 16777216 ;  /* 0x4b8000000202d820 */ /* 0x000fe20000400000 */
[----:B------:R-:W-:Y:S01]  /*2630*/  FSETP.GEU.AND P3, PT, |R40|, 1.175494350822287508e-38, PT ;  /* 0x008000002800780b */ /* 0x000fe20003f6e200 */
[----:B------:R-:W-:Y:S01]  /*2640*/  FMUL R44, |R42|, R21 ;  /* 0x000000152a2c7220 */ /* 0x000fe20000400200 */
[C---:B------:R-:W-:Y:S01]  /*2650*/  FADD R42, R4.reuse, -R9 ;  /* 0x80000009042a7221 */ /* 0x040fe20000000000 */
[----:B------:R-:W0:Y:S01]  /*2660*/  MUFU.LG2 R8, R2 ;  /* 0x0000000200087308 */ /* 0x000e220000000c00 */
[----:B------:R-:W-:Y:S01]  /*2670*/  FADD R48, R4, -R3 ;  /* 0x8000000304307221 */ /* 0x000fe20000000000 */
[----:B------:R-:W-:Y:S01]  /*2680*/  @!P1 FMUL R38, R38, 16777216 ;  /* 0x4b80000026269820 */ /* 0x000fe20000400000 */
[----:B------:R-:W-:Y:S01]  /*2690*/  FMUL R46, |R42|, R23 ;  /* 0x000000172a2e7220 */ /* 0x000fe20000400200 */
[----:B------:R-:W-:Y:S01]  /*26a0*/  FADD R49, R4, -R41 ;  /* 0x8000002904317221 */ /* 0x000fe20000000000 */
[----:B------:R-:W-:Y:S01]  /*26b0*/  FSETP.GEU.AND P4, PT, |R44|, 1.175494350822287508e-38, PT ;  /* 0x008000002c00780b */ /* 0x000fe20003f8e200 */
[----:B------:R-:W-:-:S02]  /*26c0*/  FMUL R48, |R48|, R25 ;  /* 0x0000001930307220 */ /* 0x000fc40000400200 */
[----:B------:R-:W1:Y:S01]  /*26d0*/  MUFU.LG2 R38, R38 ;  /* 0x0000002600267308 */ /* 0x000e620000000c00 */
[----:B------:R-:W-:Y:S01]  /*26e0*/  @!P2 FMUL R6, R6, 16777216 ;  /* 0x4b8000000606a820 */ /* 0x000fe20000400000 */
[----:B------:R-:W-:Y:S01]  /*26f0*/  @!P3 FMUL R40, R40, 16777216 ;  /* 0x4b8000002828b820 */ /* 0x000fe20000400000 */
[----:B------:R-:W-:-:S05]  /*2700*/  FMUL R50, |R49|, R0 ;  /* 0x0000000031327220 */ /* 0x000fca0000400200 */
[----:B------:R-:W2:Y:S01]  /*2710*/  MUFU.LG2 R6, R6 ;  /* 0x0000000600067308 */ /* 0x000ea20000000c00 */
[----:B0-----:R-:W-:Y:S01]  /*2720*/  @!P5 FADD R8, R8, -24 ;  /* 0xc1c000000808d421 */ /* 0x001fe20000000000 */
[----:B------:R-:W-:Y:S01]  /*2730*/  FSETP.GEU.AND P5, PT, |R46|, 1.175494350822287508e-38, PT ;  /* 0x008000002e00780b */ /* 0x000fe20003fae200 */
[----:B------:R-:W-:Y:S02]  /*2740*/  @!P4 FMUL R44, R44, 16777216 ;  /* 0x4b8000002c2cc820 */ /* 0x000fe40000400000 */
[----:B------:R-:W-:-:S03]  /*2750*/  FMUL R42, R33, R8 ;  /* 0x00000008212a7220 */ /* 0x000fc60000400000 */
[----:B------:R-:W0:Y:S01]  /*2760*/  MUFU.LG2 R2, R40 ;  /* 0x0000002800027308 */ /* 0x000e220000000c00 */
[----:B-1----:R-:W-:Y:S01]  /*2770*/  @!P1 FADD R38, R38, -24 ;  /* 0xc1c0000026269421 */ /* 0x002fe20000000000 */
[----:B------:R-:W-:Y:S02]  /*2780*/  FSETP.GEU.AND P6, PT, R42, -126, PT ;  /* 0xc2fc00002a00780b */ /* 0x000fe40003fce000 */
[----:B------:R-:W-:Y:S01]  /*2790*/  FSETP.GEU.AND P1, PT, |R48|, 1.175494350822287508e-38, PT ;  /* 0x008000003000780b */ /* 0x000fe20003f2e200 */
[----:B------:R-:W-:Y:S02]  /*27a0*/  FMUL R47, R33, R38 ;  /* 0x00000026212f7220 */ /* 0x000fe40000400000 */
[----:B------:R-:W-:Y:S01]  /*27b0*/  @!P5 FMUL R46, R46, 16777216 ;  /* 0x4b8000002e2ed820 */ /* 0x000fe20000400000 */
[----:B------:R1:W3:Y:S01]  /*27c0*/  MUFU.LG2 R8, R44 ;  /* 0x0000002c00087308 */ /* 0x0002e20000000c00 */
[----:B--2---:R-:W-:Y:S01]  /*27d0*/  @!P2 FADD R6, R6, -24 ;  /* 0xc1c000000606a421 */ /* 0x004fe20000000000 */
[----:B------:R-:W-:-:S03]  /*27e0*/  FSETP.GEU.AND P2, PT, R47, -126, PT ;  /* 0xc2fc00002f00780b */ /* 0x000fc60003f4e000 */
[C---:B------:R-:W-:Y:S02]  /*27f0*/  FMUL R6, R33.reuse, R6 ;  /* 0x0000000621067220 */ /* 0x040fe40000400000 */
[----:B------:R-:W-:Y:S01]  /*2800*/  @!P6 FMUL R42, R42, 0.5 ;  /* 0x3f0000002a2ae820 */ /* 0x000fe20000400000 */
[----:B------:R-:W2:Y:S01]  /*2810*/  MUFU.LG2 R38, R46 ;  /* 0x0000002e00267308 */ /* 0x000ea20000000c00 */
[----:B0-----:R-:W-:Y:S01]  /*2820*/  @!P3 FADD R2, R2, -24 ;  /* 0xc1c000000202b421 */ /* 0x001fe20000000000 */
[----:B------:R-:W-:Y:S01]  /*2830*/  FSETP.GEU.AND P3, PT, |R50|, 1.175494350822287508e-38, PT ;  /* 0x008000003200780b */ /* 0x000fe20003f6e200 */
[----:B------:R-:W-:Y:S02]  /*2840*/  @!P1 FMUL R48, R48, 16777216 ;  /* 0x4b80000030309820 */ /* 0x000fe40000400000 */
[----:B-1----:R-:W-:Y:S02]  /*2850*/  FMUL R44, R33, R2 ;  /* 0x00000002212c7220 */ /* 0x002fe40000400000 */
[----:B------:R-:W-:Y:S01]  /*2860*/  @!P2 FMUL R47, R47, 0.5 ;  /* 0x3f0000002f2fa820 */ /* 0x000fe20000400000 */
[----:B------:R-:W0:Y:S01]  /*2870*/  MUFU.EX2 R49, R42 ;  /* 0x0000002a00317308 */ /* 0x000e220000000800 */
[----:B---3--:R-:W-:Y:S01]  /*2880*/  @!P4 FADD R8, R8, -24 ;  /* 0xc1c000000808c421 */ /* 0x008fe20000000000 */
[----:B------:R-:W-:-:S03]  /*2890*/  FSETP.GEU.AND P4, PT, R6, -126, PT ;  /* 0xc2fc00000600780b */ /* 0x000fc60003f8e000 */
[----:B------:R-:W-:Y:S02]  /*28a0*/  FMUL R8, R33, R8 ;  /* 0x0000000821087220 */ /* 0x000fe40000400000 */
[----:B------:R-:W-:Y:S01]  /*28b0*/  @!P3 FMUL R50, R50, 16777216 ;  /* 0x4b8000003232b820 */ /* 0x000fe20000400000 */
[----:B------:R-:W1:Y:S01]  /*28c0*/  MUFU.LG2 R40, R48 ;  /* 0x0000003000287308 */ /* 0x000e620000000c00 */
[----:B--2---:R-:W-:Y:S01]  /*28d0*/  @!P5 FADD R38, R38, -24 ;  /* 0xc1c000002626d421 */ /* 0x004fe20000000000 */
[----:B------:R-:W-:-:S03]  /*28e0*/  FSETP.GT.AND P5, PT, R4, R45, PT ;  /* 0x0000002d0400720b */ /* 0x000fc60003fa4000 */
[----:B------:R-:W-:Y:S02]  /*28f0*/  FMUL R38, R33, R38 ;  /* 0x0000002621267220 */ /* 0x000fe40000400000 */
[----:B------:R-:W-:Y:S01]  /*2900*/  @!P4 FMUL R6, R6, 0.5 ;  /* 0x3f0000000606c820 */ /* 0x000fe20000400000 */
[----:B------:R-:W2:Y:S01]  /*2910*/  MUFU.EX2 R47, R47 ;  /* 0x0000002f002f7308 */ /* 0x000ea20000000800 */
[----:B0-----:R-:W-:Y:S01]  /*2920*/  @!P6 FMUL R49, R49, R49 ;  /* 0x000000313131e220 */ /* 0x001fe20000400000 */
[----:B------:R-:W-:-:S03]  /*2930*/  FSETP.GEU.AND P6, PT, R44, -126, PT ;  /* 0xc2fc00002c00780b */ /* 0x000fc60003fce000 */
[----:B-----5:R-:W-:-:S03]  /*2940*/  FMUL R49, R49, R14 ;  /* 0x0000000e31317220 */ /* 0x020fc60000400000 */
[----:B------:R-:W0:Y:S01]  /*2950*/  MUFU.LG2 R50, R50 ;  /* 0x0000003200327308 */ /* 0x000e220000000c00 */
[----:B-1----:R-:W-:Y:S01]  /*2960*/  @!P1 FADD R40, R40, -24 ;  /* 0xc1c0000028289421 */ /* 0x002fe20000000000 */
[----:B------:R-:W-:Y:S02]  /*2970*/  FSEL R2, R49, -R49, P5 ;  /* 0x8000003131027208 */ /* 0x000fe40002800000 */
[----:B------:R-:W-:Y:S01]  /*2980*/  FSETP.GEU.AND P5, PT, R8, -126, PT ;  /* 0xc2fc00000800780b */ /* 0x000fe20003fae000 */
[----:B------:R-:W-:Y:S01]  /*2990*/  FMUL R40, R33, R40 ;  /* 0x0000002821287220 */ /* 0x000fe20000400000 */
[----:B------:R-:W-:Y:S01]  /*29a0*/  FSETP.GEU.AND P1, PT, R38, -126, PT ;  /* 0xc2fc00002600780b */ /* 0x000fe20003f2e000 */
[----:B------:R-:W-:Y:S01]  /*29b0*/  @!P6 FMUL R44, R44, 0.5 ;  /* 0x3f0000002c2ce820 */ /* 0x000fe20000400000 */
[----:B------:R-:W1:Y:S01]  /*29c0*/  MUFU.EX2 R45, R6 ;  /* 0x00000006002d7308 */ /* 0x000e620000000800 */
[----:B--2---:R-:W-:Y:S01]  /*29d0*/  @!P2 FMUL R47, R47, R47 ;  /* 0x0000002f2f2fa220 */ /* 0x004fe20000400000 */
[----:B------:R-:W-:Y:S01]  /*29e0*/  FSETP.GT.AND P2, PT, R4, R43, PT ;  /* 0x0000002b0400720b */ /* 0x000fe20003f44000 */
[----:B------:R-:W-:-:S02]  /*29f0*/  FADD R2, RZ, R2 ;  /* 0x00000002ff027221 */ /* 0x000fc40000000000 */
[----:B------:R-:W-:-:S03]  /*2a00*/  FMUL R47, R47, R16 ;  /* 0x000000102f2f7220 */ /* 0x000fc60000400000 */
[----:B------:R-:W2:Y:S01]  /*2a10*/  MUFU.EX2 R49, R44 ;  /* 0x0000002c00317308 */ /* 0x000ea20000000800 */
[----:B0-----:R-:W-:Y:S01]  /*2a20*/  @!P3 FADD R50, R50, -24 ;  /* 0xc1c000003232b421 */ /* 0x001fe20000000000 */
[----:B------:R-:W-:Y:S01]  /*2a30*/  FSETP.GEU.AND P3, PT, R40, -126, PT ;  /* 0xc2fc00002800780b */ /* 0x000fe20003f6e000 */
[----:B------:R-:W-:Y:S01]  /*2a40*/  @!P5 FMUL R8, R8, 0.5 ;  /* 0x3f0000000808d820 */ /* 0x000fe20000400000 */
[----:B------:R-:W-:Y:S01]  /*2a50*/  FSEL R51, R47, -R47, P2 ;  /* 0x8000002f2f337208 */ /* 0x000fe20001000000 */
[----:B------:R-:W-:Y:S01]  /*2a60*/  FMUL R50, R33, R50 ;  /* 0x0000003221327220 */ /* 0x000fe20000400000 */
[----:B------:R-:W-:Y:S02]  /*2a70*/  @!P1 FMUL R38, R38, 0.5 ;  /* 0x3f00000026269820 */ /* 0x000fe40000400000 */
[----:B------:R-:W0:Y:S01]  /*2a80*/  MUFU.EX2 R43, R8 ;  /* 0x00000008002b7308 */ /* 0x000e220000000800 */
[----:B------:R-:W-:Y:S01]  /*2a90*/  FADD R2, R2, R51 ;  /* 0x0000003302027221 */ /* 0x000fe20000000000 */
[----:B------:R-:W-:Y:S01]  /*2aa0*/  FSETP.GEU.AND P2, PT, R50, -126, PT ;  /* 0xc2fc00003200780b */ /* 0x000fe20003f4e000 */
[----:B-1----:R-:W-:Y:S01]  /*2ab0*/  @!P4 FMUL R45, R45, R45 ;  /* 0x0000002d2d2dc220 */ /* 0x002fe20000400000 */
[----:B------:R-:W-:-:S03]  /*2ac0*/  FSETP.GT.AND P4, PT, R4, R7, PT ;  /* 0x000000070400720b */ /* 0x000fc60003f84000 */
[----:B------:R-:W-:Y:S01]  /*2ad0*/  @!P3 FMUL R40, R40, 0.5 ;  /* 0x3f0000002828b820 */ /* 0x000fe20000400000 */
[----:B------:R-:W1:Y:S01]  /*2ae0*/  MUFU.EX2 R47, R38 ;  /* 0x00000026002f7308 */ /* 0x000e620000000800 */
[----:B--2---:R-:W-:Y:S01]  /*2af0*/  @!P6 FMUL R49, R49, R49 ;  /* 0x000000313131e220 */ /* 0x004fe20000400000 */
[----:B------:R-:W-:Y:S01]  /*2b00*/  FMUL R45, R45, R18 ;  /* 0x000000122d2d7220 */ /* 0x000fe20000400000 */
[----:B------:R-:W-:Y:S02]  /*2b10*/  FSETP.GT.AND P6, PT, R4, R39, PT ;  /* 0x000000270400720b */ /* 0x000fe40003fc4000 */
[----:B------:R-:W-:Y:S02]  /*2b20*/  FMUL R49, R49, R20 ;  /* 0x0000001431317220 */ /* 0x000fe40000400000 */
[----:B------:R-:W-:Y:S01]  /*2b30*/  @!P2 FMUL R50, R50, 0.5 ;  /* 0x3f0000003232a820 */ /* 0x000fe20000400000 */
[----:B------:R-:W2:Y:S01]  /*2b40*/  MUFU.EX2 R51, R40 ;  /* 0x0000002800337308 */ /* 0x000ea20000000800 */
[----:B0-----:R-:W-:Y:S01]  /*2b50*/  @!P5 FMUL R43, R43, R43 ;  /* 0x0000002b2b2bd220 */ /* 0x001fe20000400000 */
[----:B------:R-:W-:-:S02]  /*2b60*/  FSEL R45, R45, -R45, P4 ;  /* 0x8000002d2d2d7208 */ /* 0x000fc40002000000 */
[----:B------:R-:W-:Y:S01]  /*2b70*/  FSEL R49, R49, -R49, P6 ;  /* 0x8000003131317208 */ /* 0x000fe20003000000 */
[----:B------:R-:W-:Y:S01]  /*2b80*/  FMUL R43, R43, R22 ;  /* 0x000000162b2b7220 */ /* 0x000fe20000400000 */
[----:B------:R-:W-:Y:S01]  /*2b90*/  FSETP.GT.AND P4, PT, R4, R9, PT ;  /* 0x000000090400720b */ /* 0x000fe20003f84000 */
[----:B------:R-:W-:Y:S01]  /*2ba0*/  FADD R2, R2, R45 ;  /* 0x0000002d02027221 */ /* 0x000fe20000000000 */
[----:B------:R-:W0:Y:S01]  /*2bb0*/  MUFU.EX2 R50, R50 ;  /* 0x0000003200327308 */ /* 0x000e220000000800 */
[----:B-1----:R-:W-:Y:S01]  /*2bc0*/  @!P1 FMUL R47, R47, R47 ;  /* 0x0000002f2f2f9220 */ /* 0x002fe20000400000 */
[----:B------:R-:W-:Y:S01]  /*2bd0*/  FSETP.GT.AND P1, PT, R4, R5, PT ;  /* 0x000000050400720b */ /* 0x000fe20003f24000 */
[----:B------:R-:W-:Y:S02]  /*2be0*/  FADD R2, R2, R49 ;  /* 0x0000003102027221 */ /* 0x000fe40000000000 */
[----:B------:R-:W-:Y:S01]  /*2bf0*/  FMUL R47, R47, R24 ;  /* 0x000000182f2f7220 */ /* 0x000fe20000400000 */
[----:B------:R-:W-:-:S02]  /*2c00*/  FSEL R43, R43, -R43, P1 ;  /* 0x8000002b2b2b7208 */ /* 0x000fc40000800000 */
[----:B------:R-:W-:Y:S01]  /*2c10*/  FSETP.GT.AND P1, PT, R4, R3, PT ;  /* 0x000000030400720b */ /* 0x000fe20003f24000 */
[----:B--2---:R-:W-:Y:S01]  /*2c20*/  @!P3 FMUL R51, R51, R51 ;  /* 0x000000333333b220 */ /* 0x004fe20000400000 */
[----:B------:R-:W-:Y:S01]  /*2c30*/  FSEL R47, R47, -R47, P4 ;  /* 0x8000002f2f2f7208 */ /* 0x000fe20002000000 */
[----:B------:R-:W-:Y:S02]  /*2c40*/  FADD R2, R2, R43 ;  /* 0x0000002b02027221 */ /* 0x000fe40000000000 */
[----:B------:R-:W-:Y:S02]  /*2c50*/  FMUL R51, R51, R26 ;  /* 0x0000001a33337220 */ /* 0x000fe40000400000 */
[----:B------:R-:W-:Y:S01]  /*2c60*/  FADD R2, R2, R47 ;  /* 0x0000002f02027221 */ /* 0x000fe20000000000 */
[----:B0-----:R-:W-:Y:S01]  /*2c70*/  @!P2 FMUL R50, R50, R50 ;  /* 0x000000323232a220 */ /* 0x001fe20000400000 */
[----:B------:R-:W-:Y:S02]  /*2c80*/  FSETP.GT.AND P2, PT, R4, R41, PT ;  /* 0x000000290400720b */ /* 0x000fe40003f44000 */
[----:B------:R-:W-:Y:S01]  /*2c90*/  FSEL R51, R51, -R51, P1 ;  /* 0x8000003333337208 */ /* 0x000fe20000800000 */
[----:B------:R-:W-:Y:S01]  /*2ca0*/  FMUL R50, R50, R27 ;  /* 0x0000001b32327220 */ /* 0x000fe20000400000 */
[----:B------:R-:W-:-:S03]  /*2cb0*/  ISETP.NE.AND P1, PT, R12, RZ, PT ;  /* 0x000000ff0c00720c */ /* 0x000fc60003f25270 */
[----:B------:R-:W-:Y:S01]  /*2cc0*/  FADD R2, R2, R51 ;  /* 0x0000003302027221 */ /* 0x000fe20000000000 */
[----:B------:R-:W-:Y:S02]  /*2cd0*/  FSEL R3, R50, -R50, P2 ;  /* 0x8000003232037208 */ /* 0x000fe40001000000 */
        /* <DEDUP_REMOVED lines=13> */
[----:B------:R-:W-:Y:S01]  /*2db0*/  BAR.SYNC.DEFER_BLOCKING 0x0 ;  /* 0x0000000000007b1d */ /* 0x000fe20000010000 */
[----:B------:R-:W-:-:S05]  /*2dc0*/  ISETP.NE.AND P1, PT, R34, 0x8, PT ;  /* 0x000000082200780c */ /* 0x000fca0003f25270 */
[----:B------:R-:W0:Y:S02]  /*2dd0*/  @!P2 LDS R2, [R35] ;  /* 0x000000002302a984 */ /* 0x000e240000000800 */
[----:B0-----:R-:W-:-:S05]  /*2de0*/  @!P2 FADD R2, R7, R2 ;  /* 0x000000020702a221 */ /* 0x001fca0000000000 */
[----:B------:R0:W-:Y:S02]  /*2df0*/  @!P2 STS [R35], R2 ;  /* 0x000000022300a388 */ /* 0x0001e40000000800 */
[----:B0-----:R-:W-:Y:S01]  /*2e00*/  IADD3 R35, PT, PT, R35, 0x4, RZ ;  /* 0x0000000423237810 */ /* 0x001fe20007ffe0ff */
[----:B------:R-:W-:Y:S06]  /*2e10*/  @P1 BRA `(.L_x_1051) ;  /* 0xfffffff400581947 */ /* 0x000fec000383ffff */
[----:B------:R-:W-:Y:S01]  /*2e20*/  BAR.SYNC.DEFER_BLOCKING 0x0 ;  /* 0x0000000000007b1d */ /* 0x000fe20000010000 */
[----:B------:R-:W-:-:S13]  /*2e30*/  ISETP.GT.U32.AND P0, PT, R10, 0x1f, PT ;  /* 0x0000001f0a00780c */ /* 0x000fda0003f04070 */
[----:B------:R-:W-:Y:S05]  /*2e40*/  @P0 EXIT ;  /* 0x000000000000094d */ /* 0x000fea0003800000 */
[----:B------:R-:W-:Y:S01]  /*2e50*/  LEA R0, R10, UR5, 0x2 ;  /* 0x000000050a007c11 */ /* 0x000fe2000f8e10ff */
[----:B------:R-:W0:Y:S01]  /*2e60*/  LDC.64 R2, c[0x0][0x3b0] ;  /* 0x0000ec00ff027b82 */ /* 0x000e220000000a00 */
[----:B------:R-:W-:-:S03]  /*2e70*/  IMAD R11, R11, 0x20, R10 ;  /* 0x000000200b0b7824 */ /* 0x000fc600078e020a */
[----:B------:R-:W1:Y:S01]  /*2e80*/  LDS R5, [R0] ;  /* 0x0000000000057984 */ /* 0x000e620000000800 */
[----:B0-----:R-:W-:-:S05]  /*2e90*/  IMAD.WIDE R2, R11, 0x4, R2 ;  /* 0x000000040b027825 */ /* 0x001fca00078e0202 */
[----:B-1----:R-:W-:Y:S01]  /*2ea0*/  REDG.E.ADD.F32.FTZ.RN.STRONG.GPU desc[UR8][R2.64], R5 ;  /* 0x00000005020079a6 */ /* 0x002fe2000c12f308 */
[----:B------:R-:W-:Y:S05]  /*2eb0*/  EXIT ;  /* 0x000000000000794d */ /* 0x000fea0003800000 */
        .weak           $__internal_26_$__cuda_sm20_rcp_rn_f32_slowpath
        .type           $__internal_26_$__cuda_sm20_rcp_rn_f32_slowpath,@function
        .size           $__internal_26_$__cuda_sm20_rcp_rn_f32_slowpath,(.L_x_3853 - $__internal_26_$__cuda_sm20_rcp_rn_f32_slowpath)
$__internal_26_$__cuda_sm20_rcp_rn_f32_slowpath:
        /* <DEDUP_REMOVED lines=15> */
.L_x_1053:
        /* <DEDUP_REMOVED lines=33> */
.L_x_1055:
[----:B------:R0:W1:Y:S02]  /*31c0*/  MUFU.RCP R7, R2 ;  /* 0x0000000200077308 */ /* 0x0000640000001000 */
.L_x_1054:
[----:B------:R-:W-:Y:S05]  /*31d0*/  BSYNC.RECONVERGENT B0 ;  /* 0x0000000000007941 */ /* 0x000fea0003800200 */
.L_x_1052:
[----:B-1----:R-:W-:Y:S02]  /*31e0*/  IMAD.MOV.U32 R0, RZ, RZ, R7 ;  /* 0x000000ffff007224 */ /* 0x002fe400078e0007 */
[----:B------:R-:W-:-:S04]  /*31f0*/  HFMA2 R7, -RZ, RZ, 0, 0 ;  /* 0x00000000ff077431 */ /* 0x000fc800000001ff */
[----:B0-----:R-:W-:Y:S05]  /*3200*/  RET.REL.NODEC R6 `(_Z32norm_dist_backward_weight_kernelILi8ELi4EEvPKfS1_S1_S1_iiiiPff) ;  /* 0xffffffcc067c7950 */ /* 0x001fea0003c3ffff */
.L_x_1056:
        /* <DEDUP_REMOVED lines=15> */
.L_x_3853:


//--------------------- .text._Z32norm_dist_backward_weight_kernelILi4ELi8EEvPKfS1_S1_S1_iiiiPff --------------------------
	.section	.text._Z32norm_dist_backward_weight_kernelILi4ELi8EEvPKfS1_S1_S1_iiiiPff,"ax",@progbits
	.align	128
        .global         _Z32norm_dist_backward_weight_kernelILi4ELi8EEvPKfS1_S1_S1_iiiiPff
        .type           _Z32norm_dist_backward_weight_kernelILi4ELi8EEvPKfS1_S1_S1_iiiiPff,@function
        .size           _Z32norm_dist_backward_weight_kernelILi4ELi8EEvPKfS1_S1_S1_iiiiPff,(.L_x_3854 - _Z32norm_dist_backward_weight_kernelILi4ELi8EEvPKfS1_S1_S1_iiiiPff)
        .other          _Z32norm_dist_backward_weight_kernelILi4ELi8EEvPKfS1_S1_S1_iiiiPff,@"STO_CUDA_ENTRY STV_DEFAULT"
_Z32norm_dist_backward_weight_kernelILi4ELi8EEvPKfS1_S1_S1_iiiiPff:
.text._Z32norm_dist_backward_weight_kernelILi4ELi8EEvPKfS1_S1_S1_iiiiPff:
        /* <DEDUP_REMOVED lines=19> */
[--C-:B------:R-:W-:Y:S02]  /*0130*/  LOP3.LUT R8, R9, 0x3f, R0.reuse, 0xf8, !PT ;  /* 0x0000003f09087812 */ /* 0x100fe400078ef800 */
[C---:B---3--:R-:W-:Y:S01]  /*0140*/  SHF.L.U32 R10, R3.reuse, 0x3, RZ ;  /* 0x00000003030a7819 */ /* 0x048fe200000006ff */
[----:B------:R-:W-:Y:S01]  /*0150*/  IMAD R5, R3, 0x20, R0 ;  /* 0x0000002003057824 */ /* 0x000fe200078e0200 */
[----:B------:R-:W-:Y:S02]  /*0160*/  LOP3.LUT R4, R0, 0x3f, RZ, 0xc0, !PT ;  /* 0x0000003f00047812 */ /* 0x000fe400078ec0ff */
[----:B------:R-:W-:Y:S02]  /*0170*/  LOP3.LUT R11, R10, R13, RZ, 0xfc, !PT ;  /* 0x0000000d0a0b7212 */ /* 0x000fe400078efcff */
[----:B------:R-:W-:-:S02]  /*0180*/  LEA R10, R13, UR4, 0x4 ;  /* 0x000000040d0a7c11 */ /* 0x000fc4000f8e20ff */
[----:B------:R-:W-:Y:S02]  /*0190*/  LOP3.LUT R9, R9, R0, RZ, 0xfc, !PT ;  /* 0x0000000009097212 */ /* 0x000fe400078efcff */
[----:B------:R-:W-:Y:S02]  /*01a0*/  LOP3.LUT R12, R6, 0xfc, RZ, 0xc0, !PT ;  /* 0x000000fc060c7812 */ /* 0x000fe400078ec0ff */
[----:B------:R-:W-:Y:S02]  /*01b0*/  LEA R13, R13, UR6, 0x4 ;  /* 0x000000060d0d7c11 */ /* 0x000fe4000f8e20ff */
[C---:B------:R-:W-:Y:S02]  /*01c0*/  LOP3.LUT R14, R8.reuse, 0x80, RZ, 0xfc, !PT ;  /* 0x00000080080e7812 */ /* 0x040fe400078efcff */
[C---:B------:R-:W-:Y:S02]  /*01d0*/  LOP3.LUT R15, R8.reuse, 0xc0, RZ, 0xfc, !PT ;  /* 0x000000c0080f7812 */ /* 0x040fe400078efcff */
[----:B------:R-:W-:-:S02]  /*01e0*/  LOP3.LUT R16, R8, 0x100, RZ, 0xfc, !PT ;  /* 0x0000010008107812 */ /* 0x000fc400078efcff */
[C---:B------:R-:W-:Y:S02]  /*01f0*/  LOP3.LUT R17, R8.reuse, 0x140, RZ, 0xfc, !PT ;  /* 0x0000014008117812 */ /* 0x040fe400078efcff */
[C---:B------:R-:W-:Y:S02]  /*0200*/  LOP3.LUT R18, R8.reuse, 0x180, RZ, 0xfc, !PT ;  /* 0x0000018008127812 */ /* 0x040fe400078efcff */
[----:B------:R-:W-:-:S07]  /*0210*/  LOP3.LUT R19, R8, 0x1c0, RZ, 0xfc, !PT ;  /* 0x000001c008137812 */ /* 0x000fce00078efcff */
.L_x_1092:
[----:B------:R-:W-:Y:S01]  /*0220*/  ISETP.GT.U32.AND P1, PT, R0, 0xf, PT ;  /* 0x0000000f0000780c */ /* 0x000fe20003f24070 */
[----:B0-----:R-:W0:Y:S01]  /*0230*/  LDC R27, c[0x0][0x3ac] ;  /* 0x0000eb00ff1b7b82 */ /* 0x001e220000000800 */
[----:B------:R-:W1:Y:S11]  /*0240*/  LDCU UR4, c[0x0][0x3a0] ;  /* 0x00007400ff0477ac */ /* 0x000e760008000800 */
[----:B------:R-:W2:Y:S01]  /*0250*/  @!P1 LDC.64 R20, c[0x0][0x390] ;  /* 0x0000e400ff149b82 */ /* 0x000ea20000000a00 */
[----:B------:R-:W-:-:S05]  /*0260*/  @!P1 LEA R23, R2, R5, 0x2 ;  /* 0x0000000502179211 */ /* 0x000fca00078e10ff */
[----:B--2---:R-:W-:-:S06]  /*0270*/  @!P1 IMAD.WIDE R20, R23, 0x4, R20 ;  /* 0x0000000417149825 */ /* 0x004fcc00078e0214 */
[----:B------:R2:W3:Y:S01]  /*0280*/  @!P1 LDG.E.CONSTANT R21, desc[UR8][R20.64] ;  /* 0x0000000814159981 */ /* 0x0004e2000c1e9900 */
[----:B0-----:R-:W-:Y:S01]  /*0290*/  IABS R25, R27 ;  /* 0x0000001b00197213 */ /* 0x001fe20000000000 */
[----:B------:R-:W-:Y:S01]  /*02a0*/  UPLOP3.LUT UP1, UPT, UPT, UPT, UP0, 0x80, 0x8 ;  /* 0x000000000008789c */ /* 0x000fe20003f2f000 */
[----:B------:R-:W-:Y:S01]  /*02b0*/  BSSY.RECONVERGENT B1, `(.L_x_1057) ;  /* 0x0000040000017945 */ /* 0x000fe20003800200 */
[----:B------:R-:W-:Y:S01]  /*02c0*/  IMAD.IADD R32, R11, 0x1, R2 ;  /* 0x000000010b207824 */ /* 0x000fe200078e0202 */
[----:B------:R-:W0:Y:S01]  /*02d0*/  I2F.RP R24, R25 ;  /* 0x0000001900187306 */ /* 0x000e220000209400 */
[----:B--2---:R-:W-:-:S07]  /*02e0*/  IABS R20, R8 ;  /* 0x0000000800147213 */ /* 0x004fce0000000000 */
[----:B0-----:R-:W0:Y:S02]  /*02f0*/  MUFU.RCP R24, R24 ;  /* 0x0000001800187308 */ /* 0x001e240000001000 */
[----:B0-----:R-:W-:-:S06]  /*0300*/  VIADD R22, R24, 0xffffffe ;  /* 0x0ffffffe18167836 */ /* 0x001fcc0000000000 */
[----:B------:R0:W2:Y:S02]  /*0310*/  F2I.FTZ.U32.TRUNC.NTZ R23, R22 ;  /* 0x0000001600177305 */ /* 0x0000a4000021f000 */
[----:B0-----:R-:W-:Y:S02]  /*0320*/  HFMA2 R22, -RZ, RZ, 0, 0 ;  /* 0x00000000ff167431 */ /* 0x001fe400000001ff */
[----:B--2---:R-:W-:-:S04]  /*0330*/  IMAD.MOV R26, RZ, RZ, -R23 ;  /* 0x000000ffff1a7224 */ /* 0x004fc800078e0a17 */
[----:B------:R-:W-:Y:S01]  /*0340*/  IMAD R29, R26, R25, RZ ;  /* 0x000000191a1d7224 */ /* 0x000fe200078e02ff */
[----:B------:R-:W-:-:S03]  /*0350*/  LOP3.LUT R26, RZ, R27, RZ, 0x33, !PT ;  /* 0x0000001bff1a7212 */ /* 0x000fc600078e33ff */
        /* <DEDUP_REMOVED lines=9> */
[----:B------:R-:W-:Y:S01]  /*03f0*/  @!P2 IMAD.IADD R24, R24, 0x1, -R25 ;  /* 0x000000011818a824 */ /* 0x000fe200078e0a19 */
[----:B------:R-:W-:Y:S02]  /*0400*/  @!P2 IADD3 R23, PT, PT, R23, 0x1, RZ ;  /* 0x000000011717a810 */ /* 0x000fe40007ffe0ff */
[----:B0-----:R-:W-:Y:S01]  /*0410*/  @!P1 LEA R29, R29, R20, 0x18 ;  /* 0x000000141d1d9211 */ /* 0x001fe200078ec0ff */
[----:B------:R-:W-:Y:S01]  /*0420*/  IMAD.MOV.U32 R20, RZ, RZ, 0x2edbe6ff ;  /* 0x2edbe6ffff147424 */ /* 0x000fe200078e00ff */
[----:B------:R-:W-:-:S03]  /*0430*/  ISETP.GE.U32.AND P0, PT, R24, R25, PT ;  /* 0x000000191800720c */ /* 0x000fc60003f06070 */
[----:B------:R-:W-:-:S10]  /*0440*/  @!P1 IMAD R22, R0, 0x4, R29 ;  /* 0x0000000400169824 */ /* 0x000fd400078e021d */
[----:B------:R-:W-:Y:S01]  /*0450*/  @P0 VIADD R23, R23, 0x1 ;  /* 0x0000000117170836 */ /* 0x000fe20000000000 */
[----:B------:R-:W-:-:S04]  /*0460*/  ISETP.NE.AND P0, PT, R27, RZ, PT ;  /* 0x000000ff1b00720c */ /* 0x000fc80003f05270 */
[----:B------:R-:W-:-:S04]  /*0470*/  @!P3 IADD3 R23, PT, PT, -R23, RZ, RZ ;  /* 0x000000ff1717b210 */ /* 0x000fc80007ffe1ff */
[----:B------:R-:W-:Y:S01]  /*0480*/  SEL R29, R26, R23, !P0 ;  /* 0x000000171a1d7207 */ /* 0x000fe20004000000 */
[----:B---3--:R0:W-:Y:S01]  /*0490*/  @!P1 STS [R22], R21 ;  /* 0x0000001516009388 */ /* 0x0081e20000000800 */
[----:B------:R-:W-:Y:S02]  /*04a0*/  BAR.SYNC.DEFER_BLOCKING 0x0 ;  /* 0x0000000000007b1d */ /* 0x000fe40000010000 */
[----:B-1----:R-:W-:Y:S01]  /*04b0*/  ISETP.GE.AND P1, PT, R29, UR4, PT ;  /* 0x000000041d007c0c */ /* 0x002fe2000bf26270 */
[----:B0-----:R-:W-:-:S12]  /*04c0*/  HFMA2 R21, -RZ, RZ, 0, 0 ;  /* 0x00000000ff157431 */ /* 0x001fd800000001ff */
        /* <DEDUP_REMOVED lines=22> */
[----:B-----5:R-:W-:Y:S05]  /*0630*/  CALL.REL.NOINC `($__internal_27_$__cuda_sm20_rcp_rn_f32_slowpath) ;  /* 0x00000028008c7944 */ /* 0x020fea0003c00000 */
[----:B------:R-:W-:Y:S01]  /*0640*/  IMAD.MOV.U32 R20, RZ, RZ, R31 ;  /* 0x000000ffff147224 */ /* 0x000fe200078e001f */
[----:B------:R-:W-:Y:S06]  /*0650*/  BRA `(.L_x_1060) ;  /* 0x0000000000107947 */ /* 0x000fec0003800000 */
.L_x_1059:
[----:B------:R-:W0:Y:S02]  /*0660*/  MUFU.RCP R20, R28 ;  /* 0x0000001c00147308 */ /* 0x000e240000001000 */
[----:B0-----:R-:W-:-:S04]  /*0670*/  FFMA R22, R28, R20, -1 ;  /* 0xbf8000001c167423 */ /* 0x001fc80000000014 */
[----:B------:R-:W-:-:S04]  /*0680*/  FADD.FTZ R23, -R22, -RZ ;  /* 0x800000ff16177221 */ /* 0x000fc80000010100 */
[----:B------:R-:W-:-:S07]  /*0690*/  FFMA R20, R20, R23, R20 ;  /* 0x0000001714147223 */ /* 0x000fce0000000014 */
.L_x_1060:
[----:B------:R-:W-:Y:S05]  /*06a0*/  BSYNC.RECONVERGENT B2 ;  /* 0x0000000000027941 */ /* 0x000fea0003800200 */
.L_x_1058:
[----:B------:R-:W-:Y:S05]  /*06b0*/  BSYNC.RECONVERGENT B1 ;  /* 0x0000000000017941 */ /* 0x000fea0003800200 */
.L_x_1057:
        /* <DEDUP_REMOVED lines=54> */
[----:B-----5:R-:W-:Y:S05]  /*0a20*/  CALL.REL.NOINC `($__internal_27_$__cuda_sm20_rcp_rn_f32_slowpath) ;  /* 0x0000002400907944 */ /* 0x020fea0003c00000 */
[----:B------:R-:W-:Y:S01]  /*0a30*/  IMAD.MOV.U32 R22, RZ, RZ, R31 ;  /* 0x000000ffff167224 */ /* 0x000fe200078e001f */
[----:B------:R-:W-:Y:S06]  /*0a40*/  BRA `(.L_x_1064) ;  /* 0x0000000000107947 */ /* 0x000fec0003800000 */
.L_x_1063:
[----:B------:R-:W0:Y:S02]  /*0a50*/  MUFU.RCP R22, R28 ;  /* 0x0000001c00167308 */ /* 0x000e240000001000 */
[----:B0-----:R-:W-:-:S04]  /*0a60*/  FFMA R24, R28, R22, -1 ;  /* 0xbf8000001c187423 */ /* 0x001fc80000000016 */
[----:B------:R-:W-:-:S04]  /*0a70*/  FADD.FTZ R25, -R24, -RZ ;  /* 0x800000ff18197221 */ /* 0x000fc80000010100 */
[----:B------:R-:W-:-:S07]  /*0a80*/  FFMA R22, R22, R25, R22 ;  /* 0x0000001916167223 */ /* 0x000fce0000000016 */
.L_x_1064:
[----:B------:R-:W-:Y:S05]  /*0a90*/  BSYNC.RECONVERGENT B2 ;  /* 0x0000000000027941 */ /* 0x000fea0003800200 */
.L_x_1062:
[----:B------:R-:W-:Y:S05]  /*0aa0*/  BSYNC.RECONVERGENT B1 ;  /* 0x0000000000017941 */ /* 0x000fea0003800200 */
.L_x_1061:
        /* <DEDUP_REMOVED lines=53> */
[----:B-----5:R-:W-:Y:S05]  /*0e00*/  CALL.REL.NOINC `($__internal_27_$__cuda_sm20_rcp_rn_f32_slowpath) ;  /* 0x0000002000987944 */ /* 0x020fea0003c00000 */
[----:B------:R-:W-:Y:S01]  /*0e10*/  IMAD.MOV.U32 R24, RZ, RZ, R31 ;  /* 0x000000ffff187224 */ /* 0x000fe200078e001f */
[----:B------:R-:W-:Y:S06]  /*0e20*/  BRA `(.L_x_1068) ;  /* 0x0000000000107947 */ /* 0x000fec0003800000 */
.L_x_1067:
[----:B------:R-:W0:Y:S02]  /*0e30*/  MUFU.RCP R24, R33 ;  /* 0x0000002100187308 */ /* 0x000e240000001000 */
[----:B0-----:R-:W-:-:S04]  /*0e40*/  FFMA R26, R33, R24, -1 ;  /* 0xbf800000211a7423 */ /* 0x001fc80000000018 */
[----:B------:R-:W-:-:S04]  /*0e50*/  FADD.FTZ R27, -R26, -RZ ;  /* 0x800000ff1a1b7221 */ /* 0x000fc80000010100 */
[----:B------:R-:W-:-:S07]  /*0e60*/  FFMA R24, R24, R27, R24 ;  /* 0x0000001b18187223 */ /* 0x000fce0000000018 */
.L_x_1068:
[----:B------:R-:W-:Y:S05]  /*0e70*/  BSYNC.RECONVERGENT B2 ;  /* 0x0000000000027941 */ /* 0x000fea0003800200 */
.L_x_1066:
[----:B------:R-:W-:Y:S05]  /*0e80*/  BSYNC.RECONVERGENT B1 ;  /* 0x0000000000017941 */ /* 0x000fea0003800200 */
.L_x_1065:
        /* <DEDUP_REMOVED lines=56> */
.L_x_1071:
[----:B------:R-:W0:Y:S02]  /*1210*/  MUFU.RCP R26, R31 ;  /* 0x0000001f001a7308 */ /* 0x000e240000001000 */
[----:B0-----:R-:W-:-:S04]  /*1220*/  FFMA R28, R31, R26, -1 ;  /* 0xbf8000001f1c7423 */ /* 0x001fc8000000001a */
[----:B------:R-:W-:-:S04]  /*1230*/  FADD.FTZ R29, -R28, -RZ ;  /* 0x800000ff1c1d7221 */ /* 0x000fc80000010100 */
[----:B------:R-:W-:-:S07]  /*1240*/  FFMA R26, R26, R29, R26 ;  /* 0x0000001d1a1a7223 */ /* 0x000fce000000001a */
.L_x_1072:
[----:B------:R-:W-:Y:S05]  /*1250*/  BSYNC.RECONVERGENT B2 ;  /* 0x0000000000027941 */ /* 0x000fea0003800200 */
.L_x_1070:
[----:B------:R-:W-:Y:S05]  /*1260*/  BSYNC.RECONVERGENT B1 ;  /* 0x0000000000017941 */ /* 0x000fea0003800200 */
.L_x_1069:
        /* <DEDUP_REMOVED lines=54> */
[----:B-----5:R-:W-:Y:S05]  /*15d0*/  CALL.REL.NOINC `($__internal_27_$__cuda_sm20_rcp_rn_f32_slowpath) ;  /* 0x0000001800a47944 */ /* 0x020fea0003c00000 */
[----:B------:R-:W-:Y:S01]  /*15e0*/  IMAD.MOV.U32 R36, RZ, RZ, R31 ;  /* 0x000000ffff247224 */ /* 0x000fe200078e001f */
[----:B------:R-:W-:Y:S06]  /*15f0*/  BRA `(.L_x_1076) ;  /* 0x0000000000107947 */ /* 0x000fec0003800000 */
.L_x_1075:
[----:B------:R-:W0:Y:S02]  /*1600*/  MUFU.RCP R36, R31 ;  /* 0x0000001f00247308 */ /* 0x000e240000001000 */
[----:B0-----:R-:W-:-:S04]  /*1610*/  FFMA R28, R31, R36, -1 ;  /* 0xbf8000001f1c7423 */ /* 0x001fc80000000024 */
[----:B------:R-:W-:-:S04]  /*1620*/  FADD.FTZ R29, -R28, -RZ ;  /* 0x800000ff1c1d7221 */ /* 0x000fc80000010100 */
[----:B------:R-:W-:-:S07]  /*1630*/  FFMA R36, R36, R29, R36 ;  /* 0x0000001d24247223 */ /* 0x000fce0000000024 */
.L_x_1076:
[----:B------:R-:W-:Y:S05]  /*1640*/  BSYNC.RECONVERGENT B2 ;  /* 0x0000000000027941 */ /* 0x000fea0003800200 */
.L_x_1074:
[----:B------:R-:W-:Y:S05]  /*1650*/  BSYNC.RECONVERGENT B1 ;  /* 0x0000000000017941 */ /* 0x000fea0003800200 */
.L_x_1073:
        /* <DEDUP_REMOVED lines=54> */
[----:B------:R-:W-:Y:S01]  /*19c0*/  MOV R38, R31 ;  /* 0x0000001f00267202 */ /* 0x000fe20000000f00 */
[----:B------:R-:W-:Y:S06]  /*19d0*/  BRA `(.L_x_1080) ;  /* 0x0000000000107947 */ /* 0x000fec0003800000 */
.L_x_1079:
[----:B------:R-:W0:Y:S02]  /*19e0*/  MUFU.RCP R38, R35 ;  /* 0x0000002300267308 */ /* 0x000e240000001000 */
[----:B0-----:R-:W-:-:S04]  /*19f0*/  FFMA R28, R35, R38, -1 ;  /* 0xbf800000231c7423 */ /* 0x001fc80000000026 */
[----:B------:R-:W-:-:S04]  /*1a00*/  FADD.FTZ R29, -R28, -RZ ;  /* 0x800000ff1c1d7221 */ /* 0x000fc80000010100 */
[----:B------:R-:W-:-:S07]  /*1a10*/  FFMA R38, R38, R29, R38 ;  /* 0x0000001d26267223 */ /* 0x000fce0000000026 */
.L_x_1080:
[----:B------:R-:W-:Y:S05]  /*1a20*/  BSYNC.RECONVERGENT B2 ;  /* 0x0000000000027941 */ /* 0x000fea0003800200 */
.L_x_1078:
[----:B------:R-:W-:Y:S05]  /*1a30*/  BSYNC.RECONVERGENT B1 ;  /* 0x0000000000017941 */ /* 0x000fea0003800200 */
.L_x_1077:
        /* <DEDUP_REMOVED lines=57> */
.L_x_1083:
[----:B------:R-:W0:Y:S02]  /*1dd0*/  MUFU.RCP R40, R31 ;  /* 0x0000001f00287308 */ /* 0x000e240000001000 */
[----:B0-----:R-:W-:-:S04]  /*1de0*/  FFMA R28, R31, R40, -1 ;  /* 0xbf8000001f1c7423 */ /* 0x001fc80000000028 */
[----:B------:R-:W-:-:S04]  /*1df0*/  FADD.FTZ R29, -R28, -RZ ;  /* 0x800000ff1c1d7221 */ /* 0x000fc80000010100 */
[----:B------:R-:W-:-:S07]  /*1e00*/  FFMA R40, R40, R29, R40 ;  /* 0x0000001d28287223 */ /* 0x000fce0000000028 */
.L_x_1084:
[----:B------:R-:W-:Y:S05]  /*1e10*/  BSYNC.RECONVERGENT B2 ;  /* 0x0000000000027941 */ /* 0x000fea0003800200 */
.L_x_1082:
[----:B------:R-:W-:Y:S05]  /*1e20*/  BSYNC.RECONVERGENT B1 ;  /* 0x0000000000017941 */ /* 0x000fea0003800200 */
.L_x_1081:
        /* <DEDUP_REMOVED lines=57> */
.L_x_1087:
[----:B------:R-:W0:Y:S02]  /*21c0*/  MUFU.RCP R43, R30 ;  /* 0x0000001e002b7308 */ /* 0x000e240000001000 */
[----:B0-----:R-:W-:-:S04]  /*21d0*/  FFMA R28, R30, R43, -1 ;  /* 0xbf8000001e1c7423 */ /* 0x001fc8000000002b */
[----:B------:R-:W-:-:S04]  /*21e0*/  FADD.FTZ R28, -R28, -RZ ;  /* 0x800000ff1c1c7221 */ /* 0x000fc80000010100 */
[----:B------:R-:W-:-:S07]  /*21f0*/  FFMA R43, R43, R28, R43 ;  /* 0x0000001c2b2b7223 */ /* 0x000fce000000002b */
.L_x_1088:
[----:B------:R-:W-:Y:S05]  /*2200*/  BSYNC.RECONVERGENT B2 ;  /* 0x0000000000027941 */ /* 0x000fea0003800200 */
.L_x_1086:
[----:B------:R-:W-:Y:S05]  /*2210*/  BSYNC.RECONVERGENT B1 ;  /* 0x0000000000017941 */ /* 0x000fea0003800200 */
.L_x_1085:
        /* <DEDUP_REMOVED lines=40> */
.L_x_1089:
        /* <DEDUP_REMOVED lines=184> */
.L_x_1091:
[----:B------:R-:W-:Y:S05]  /*3020*/  BSYNC.RECONVERGENT B0 ;  /* 0x0000000000007941 */ /* 0x000fea0003800200 */
.L_x_1090:
[----:B------:R-:W-:Y:S01]  /*3030*/  IMAD.MOV.U32 R2, RZ, RZ, 0x4 ;  /* 0x00000004ff027424 */ /* 0x000fe200078e00ff */
[----:B------:R-:W-:Y:S01]  /*3040*/  UPLOP3.LUT UP0, UPT, UPT, UPT, UPT, 0x40, 0x4 ;  /* 0x000000000004789c */ /* 0x000fe20003f0e870 */
[----:B------:R-:W-:Y:S10]  /*3050*/  BRA.U UP1, `(.L_x_1092) ;  /* 0xffffffd101707547 */ /* 0x000ff4000b83ffff */
[----:B------:R-:W-:Y:S05]  /*3060*/  EXIT ;  /* 0x000000000000794d */ /* 0x000fea0003800000 */
        .weak           $__internal_27_$__cuda_sm20_rcp_rn_f32_slowpath
        .type           $__internal_27_$__cuda_sm20_rcp_rn_f32_slowpath,@function
        .size           $__internal_27_$__cuda_sm20_rcp_rn_f32_slowpath,(.L_x_3854 - $__internal_27_$__cuda_sm20_rcp_rn_f32_slowpath)
$__internal_27_$__cuda_sm20_rcp_rn_f32_slowpath:
        /* <DEDUP_REMOVED lines=15> */
.L_x_1094:
        /* <DEDUP_REMOVED lines=33> */
.L_x_1096:
[----:B------:R0:W1:Y:S02]  /*3370*/  MUFU.RCP R31, R28 ;  /* 0x0000001c001f7308 */ /* 0x0000640000001000 */
.L_x_1095:
[----:B------:R-:W-:Y:S05]  /*3380*/  BSYNC.RECONVERGENT B0 ;  /* 0x0000000000007941 */ /* 0x000fea0003800200 */
.L_x_1093:
[----:B------:R-:W-:Y:S02]  /*3390*/  HFMA2 R29, -RZ, RZ, 0, 0 ;  /* 0x00000000ff1d7431 */ /* 0x000fe400000001ff */
[----:B0-----:R-:W-:-:S04]  /*33a0*/  IMAD.MOV.U32 R28, RZ, RZ, R30 ;  /* 0x000000ffff1c7224 */ /* 0x001fc800078e001e */
[----:B-1----:R-:W-:Y:S05]  /*33b0*/  RET.REL.NODEC R28 `(_Z32norm_dist_backward_weight_kernelILi4ELi8EEvPKfS1_S1_S1_iiiiPff) ;  /* 0xffffffcc1c107950 */ /* 0x002fea0003c3ffff */
.L_x_1097:
        /* <DEDUP_REMOVED lines=12> */
.L_x_3854:


//--------------------- .text._Z32norm_dist_backward_weight_kernelILi4ELi4EEvPKfS1_S1_S1_iiiiPff --------------------------
	.section	.text._Z32norm_dist_backward_weight_kernelILi4ELi4EEvPKfS1_S1_S1_iiiiPff,"ax",@progbits
	.align	128
        .global         _Z32norm_dist_backward_weight_kernelILi4ELi4EEvPKfS1_S1_S1_iiiiPff
        .type           _Z32norm_dist_backward_weight_kernelILi4ELi4EEvPKfS1_S1_S1_iiiiPff,@function
        .size           _Z32norm_dist_backward_weight_kernelILi4ELi4EEvPKfS1_S1_S1_iiiiPff,(.L_x_3855 - _Z32norm_dist_backward_weight_kernelILi4ELi4EEvPKfS1_S1_S1_iiiiPff)
        .other          _Z32norm_dist_backward_weight_kernelILi4ELi4EEvPKfS1_S1_S1_iiiiPff,@"STO_CUDA_ENTRY STV_DEFAULT"
_Z32norm_dist_backward_weight_kernelILi4ELi4EEvPKfS1_S1_S1_iiiiPff:
.text._Z32norm_dist_backward_weight_kernelILi4ELi4EEvPKfS1_S1_S1_iiiiPff:
        /* <DEDUP_REMOVED lines=14> */
[----:B------:R-:W1:Y:S01]  /*00e0*/  S2R R3, SR_CTAID.Y ;  /* 0x0000000000037919 */ /* 0x000e620000002600 */
[----:B------:R-:W2:Y:S01]  /*00f0*/  I2F.RP R0, R19 ;  /* 0x0000001300007306 */ /* 0x000ea20000209400 */
[----:B------:R-:W-:Y:S01]  /*0100*/  SHF.L.U32 R13, R11, 0x2, RZ ;  /* 0x000000020b0d7819 */ /* 0x000fe200000006ff */
[----:B------:R-:W-:Y:S02]  /*0110*/  IMAD.MOV.U32 R14, RZ, RZ, 0x2edbe6ff ;  /* 0x2edbe6ffff0e7424 */ /* 0x000fe400078e00ff */
[----:B------:R-:W-:-:S04]  /*0120*/  IMAD.MOV.U32 R15, RZ, RZ, RZ ;  /* 0x000000ffff0f7224 */ /* 0x000fc800078e00ff */
[----:B--2---:R-:W2:Y:S01]  /*0130*/  MUFU.RCP R0, R0 ;  /* 0x0000000000007308 */ /* 0x004ea20000001000 */
[----:B-1----:R-:W-:Y:S02]  /*0140*/  IMAD R6, R3, 0x200, R12 ;  /* 0x0000020003067824 */ /* 0x002fe400078e020c */
[----:B--2---:R-:W-:-:S03]  /*0150*/  VIADD R8, R0, 0xffffffe ;  /* 0x0ffffffe00087836 */ /* 0x004fc60000000000 */
[----:B0-----:R-:W-:Y:S02]  /*0160*/  LOP3.LUT R4, R6, R18, RZ, 0x3c, !PT ;  /* 0x0000001206047212 */ /* 0x001fe400078e3cff */
[----:B------:R0:W1:Y:S02]  /*0170*/  F2I.FTZ.U32.TRUNC.NTZ R9, R8 ;  /* 0x0000000800097305 */ /* 0x000064000021f000 */
[----:B------:R-:W-:Y:S02]  /*0180*/  ISETP.GE.AND P3, PT, R4, RZ, PT ;  /* 0x000000ff0400720c */ /* 0x000fe40003f66270 */
[----:B------:R-:W-:Y:S01]  /*0190*/  SHF.R.U32.HI R4, RZ, 0x6, R10 ;  /* 0x00000006ff047819 */ /* 0x000fe2000001160a */
[----:B0-----:R-:W-:Y:S01]  /*01a0*/  IMAD.MOV.U32 R8, RZ, RZ, RZ ;  /* 0x000000ffff087224 */ /* 0x001fe200078e00ff */
[----:B-1----:R-:W-:-:S05]  /*01b0*/  IADD3 R2, PT, PT, RZ, -R9, RZ ;  /* 0x80000009ff027210 */ /* 0x002fca0007ffe0ff */
[----:B------:R-:W-:Y:S01]  /*01c0*/  IMAD R7, R2, R19, RZ ;  /* 0x0000001302077224 */ /* 0x000fe200078e02ff */
[----:B------:R-:W-:-:S03]  /*01d0*/  IABS R2, R6 ;  /* 0x0000000600027213 */ /* 0x000fc60000000000 */
[----:B------:R-:W-:Y:S01]  /*01e0*/  IMAD.HI.U32 R9, R9, R7, R8 ;  /* 0x0000000709097227 */ /* 0x000fe200078e0008 */
[----:B------:R-:W-:Y:S01]  /*01f0*/  LOP3.LUT R8, RZ, R18, RZ, 0x33, !PT ;  /* 0x00000012ff087212 */ /* 0x000fe200078e33ff */
[----:B------:R-:W0:Y:S04]  /*0200*/  @!P1 S2R R7, SR_CgaCtaId ;  /* 0x0000000000079919 */ /* 0x000e280000008800 */
[----:B------:R-:W-:-:S05]  /*0210*/  IMAD.HI.U32 R9, R9, R2, RZ ;  /* 0x0000000209097227 */ /* 0x000fca00078e00ff */
[----:B------:R-:W-:-:S05]  /*0220*/  IADD3 R0, PT, PT, -R9, RZ, RZ ;  /* 0x000000ff09007210 */ /* 0x000fca0007ffe1ff */
[----:B------:R-:W-:Y:S01]  /*0230*/  IMAD R2, R19, R0, R2 ;  /* 0x0000000013027224 */ /* 0x000fe200078e0202 */
[----:B------:R-:W-:-:S04]  /*0240*/  @!P1 MOV R0, 0x400 ;  /* 0x0000040000009802 */ /* 0x000fc80000000f00 */
[----:B------:R-:W-:-:S13]  /*0250*/  ISETP.GT.U32.AND P2, PT, R19, R2, PT ;  /* 0x000000021300720c */ /* 0x000fda0003f44070 */
[----:B------:R-:W-:Y:S01]  /*0260*/  @!P2 IMAD.IADD R2, R2, 0x1, -R19 ;  /* 0x000000010202a824 */ /* 0x000fe200078e0a13 */
[----:B0-----:R-:W-:Y:S01]  /*0270*/  @!P1 LEA R7, R7, R0, 0x18 ;  /* 0x0000000007079211 */ /* 0x001fe200078ec0ff */
[----:B------:R-:W-:-:S03]  /*0280*/  @!P2 VIADD R9, R9, 0x1 ;  /* 0x000000010909a836 */ /* 0x000fc60000000000 */
        /* <DEDUP_REMOVED lines=32> */
[----:B-----5:R-:W-:Y:S05]  /*0490*/  CALL.REL.NOINC `($__internal_28_$__cuda_sm20_rcp_rn_f32_slowpath) ;  /* 0x0000002800a47944 */ /* 0x020fea0003c00000 */
[----:B------:R-:W-:Y:S01]  /*04a0*/  MOV R14, R7 ;  /* 0x00000007000e7202 */ /* 0x000fe20000000f00 */
[----:B------:R-:W-:Y:S06]  /*04b0*/  BRA `(.L_x_1101) ;  /* 0x0000000000107947 */ /* 0x000fec0003800000 */
.L_x_1100:
[----:B------:R-:W0:Y:S02]  /*04c0*/  MUFU.RCP R14, R2 ;  /* 0x00000002000e7308 */ /* 0x000e240000001000 */
[----:B0-----:R-:W-:-:S04]  /*04d0*/  FFMA R0, R2, R14, -1 ;  /* 0xbf80000002007423 */ /* 0x001fc8000000000e */
[----:B------:R-:W-:-:S04]  /*04e0*/  FADD.FTZ R7, -R0, -RZ ;  /* 0x800000ff00077221 */ /* 0x000fc80000010100 */
[----:B------:R-:W-:-:S07]  /*04f0*/  FFMA R14, R14, R7, R14 ;  /* 0x000000070e0e7223 */ /* 0x000fce000000000e */
.L_x_1101:
[----:B------:R-:W-:Y:S05]  /*0500*/  BSYNC.RECONVERGENT B2 ;  /* 0x0000000000027941 */ /* 0x000fea0003800200 */
.L_x_1099:
[----:B------:R-:W-:Y:S05]  /*0510*/  BSYNC.RECONVERGENT B1 ;  /* 0x0000000000017941 */ /* 0x000fea0003800200 */
.L_x_1098:
[----:B------:R-:W0:Y:S01]  /*0520*/  LDC R21, c[0x0][0x3ac] ;  /* 0x0000eb00ff157b82 */ /* 0x000e220000000800 */
[----:B------:R-:W-:Y:S01]  /*0530*/  IADD3 R0, PT, PT, R6, 0x40, RZ ;  /* 0x0000004006007810 */ /* 0x000fe20007ffe0ff */
[----:B------:R-:W-:Y:S01]  /*0540*/  IMAD.MOV.U32 R8, RZ, RZ, RZ ;  /* 0x000000ffff087224 */ /* 0x000fe200078e00ff */
[----:B------:R-:W1:Y:S01]  /*0550*/  LDCU UR4, c[0x0][0x3a0] ;  /* 0x00007400ff0477ac */ /* 0x000e620008000800 */
[----:B------:R-:W-:Y:S01]  /*0560*/  BSSY.RECONVERGENT B1, `(.L_x_1102) ;  /* 0x000003a000017945 */ /* 0x000fe20003800200 */
[----:B------:R-:W-:Y:S01]  /*0570*/  IABS R16, R0 ;  /* 0x0000000000107213 */ /* 0x000fe20000000000 */
[----:B------:R-:W-:Y:S01]  /*0580*/  HFMA2 R17, -RZ, RZ, 0, 0 ;  /* 0x00000000ff117431 */ /* 0x000fe200000001ff */
[----:B0-----:R-:W-:Y:S02]  /*0590*/  IABS R20, R21 ;  /* 0x0000001500147213 */ /* 0x001fe40000000000 */
[----:B------:R-:W-:Y:S02]  /*05a0*/  ISETP.NE.AND P3, PT, R21, RZ, PT ;  /* 0x000000ff1500720c */ /* 0x000fe40003f65270 */
[----:B------:R-:W0:Y:S08]  /*05b0*/  I2F.RP R2, R20 ;  /* 0x0000001400027306 */ /* 0x000e300000209400 */
[----:B0-----:R-:W0:Y:S02]  /*05c0*/  MUFU.RCP R2, R2 ;  /* 0x0000000200027308 */ /* 0x001e240000001000 */
[----:B0-----:R-:W-:-:S06]  /*05d0*/  VIADD R9, R2, 0xffffffe ;  /* 0x0ffffffe02097836 */ /* 0x001fcc0000000000 */
[----:B------:R-:W0:Y:S02]  /*05e0*/  F2I.FTZ.U32.TRUNC.NTZ R9, R9 ;  /* 0x0000000900097305 */ /* 0x000e24000021f000 */
[----:B0-----:R-:W-:-:S04]  /*05f0*/  IMAD.MOV R7, RZ, RZ, -R9 ;  /* 0x000000ffff077224 */ /* 0x001fc800078e0a09 */
[----:B------:R-:W-:-:S04]  /*0600*/  IMAD R7, R7, R20, RZ ;  /* 0x0000001407077224 */ /* 0x000fc800078e02ff */
[----:B------:R-:W-:Y:S01]  /*0610*/  IMAD.HI.U32 R8, R9, R7, R8 ;  /* 0x0000000709087227 */ /* 0x000fe200078e0008 */
[----:B------:R-:W-:-:S03]  /*0620*/  LOP3.LUT R9, RZ, R21, RZ, 0x33, !PT ;  /* 0x00000015ff097212 */ /* 0x000fc600078e33ff */
        /* <DEDUP_REMOVED lines=37> */
[----:B-----5:R-:W-:Y:S05]  /*0880*/  CALL.REL.NOINC `($__internal_28_$__cuda_sm20_rcp_rn_f32_slowpath) ;  /* 0x0000002400a87944 */ /* 0x020fea0003c00000 */
[----:B------:R-:W-:Y:S01]  /*0890*/  IMAD.MOV.U32 R16, RZ, RZ, R7 ;  /* 0x000000ffff107224 */ /* 0x000fe200078e0007 */
[----:B------:R-:W-:Y:S06]  /*08a0*/  BRA `(.L_x_1105) ;  /* 0x0000000000107947 */ /* 0x000fec0003800000 */
.L_x_1104:
[----:B------:R-:W0:Y:S02]  /*08b0*/  MUFU.RCP R16, R2 ;  /* 0x0000000200107308 */ /* 0x000e240000001000 */
[----:B0-----:R-:W-:-:S04]  /*08c0*/  FFMA R0, R2, R16, -1 ;  /* 0xbf80000002007423 */ /* 0x001fc80000000010 */
[----:B------:R-:W-:-:S04]  /*08d0*/  FADD.FTZ R7, -R0, -RZ ;  /* 0x800000ff00077221 */ /* 0x000fc80000010100 */
[----:B------:R-:W-:-:S07]  /*08e0*/  FFMA R16, R16, R7, R16 ;  /* 0x0000000710107223 */ /* 0x000fce0000000010 */
.L_x_1105:
[----:B------:R-:W-:Y:S05]  /*08f0*/  BSYNC.RECONVERGENT B2 ;  /* 0x0000000000027941 */ /* 0x000fea0003800200 */
.L_x_1103:
[----:B------:R-:W-:Y:S05]  /*0900*/  BSYNC.RECONVERGENT B1 ;  /* 0x0000000000017941 */ /* 0x000fea0003800200 */
.L_x_1102:
[----:B------:R-:W0:Y:S01]  /*0910*/  LDC R23, c[0x0][0x3ac] ;  /* 0x0000eb00ff177b82 */ /* 0x000e220000000800 */
[----:B------:R-:W-:Y:S01]  /*0920*/  VIADD R0, R6, 0x80 ;  /* 0x0000008006007836 */ /* 0x000fe20000000000 */
[----:B------:R-:W1:Y:S01]  /*0930*/  LDCU UR4, c[0x0][0x3a0] ;  /* 0x00007400ff0477ac */ /* 0x000e620008000800 */
[----:B------:R-:W-:Y:S01]  /*0940*/  IMAD.MOV.U32 R8, RZ, RZ, RZ ;  /* 0x000000ffff087224 */ /* 0x000fe200078e00ff */
[----:B------:R-:W-:Y:S01]  /*0950*/  BSSY.RECONVERGENT B1, `(.L_x_1106) ;  /* 0x000003a000017945 */ /* 0x000fe20003800200 */
        /* <DEDUP_REMOVED lines=11> */
[----:B------:R-:W-:-:S03]  /*0a10*/  MOV R7, R18 ;  /* 0x0000001200077202 */ /* 0x000fc60000000f00 */
[----:B------:R-:W-:Y:S01]  /*0a20*/  HFMA2 R18, -RZ, RZ, 0.10711669921875, -1791 ;  /* 0x2edbe6ffff127431 */ /* 0x000fe200000001ff */
[----:B------:R-:W-:Y:S01]  /*0a30*/  LOP3.LUT R9, RZ, R23, RZ, 0x33, !PT ;  /* 0x00000017ff097212 */ /* 0x000fe200078e33ff */
[----:B------:R-:W-:-:S04]  /*0a40*/  IMAD.HI.U32 R2, R8, R7, RZ ;  /* 0x0000000708027227 */ /* 0x000fc800078e00ff */
[----:B------:R-:W-:-:S04]  /*0a50*/  IMAD.MOV R8, RZ, RZ, -R2 ;  /* 0x000000ffff087224 */ /* 0x000fc800078e0a02 */
[----:B------:R-:W-:Y:S01]  /*0a60*/  IMAD R7, R22, R8, R7 ;  /* 0x0000000816077224 */ /* 0x000fe200078e0207 */
[----:B------:R-:W-:-:S04]  /*0a70*/  LOP3.LUT R8, R0, R23, RZ, 0x3c, !PT ;  /* 0x0000001700087212 */ /* 0x000fc800078e3cff */
        /* <DEDUP_REMOVED lines=32> */
[----:B------:R-:W-:Y:S01]  /*0c80*/  IMAD.MOV.U32 R18, RZ, RZ, R7 ;  /* 0x000000ffff127224 */ /* 0x000fe200078e0007 */
[----:B------:R-:W-:Y:S06]  /*0c90*/  BRA `(.L_x_1109) ;  /* 0x0000000000107947 */ /* 0x000fec0003800000 */
.L_x_1108:
[----:B------:R-:W0:Y:S02]  /*0ca0*/  MUFU.RCP R18, R2 ;  /* 0x0000000200127308 */ /* 0x000e240000001000 */
[----:B0-----:R-:W-:-:S04]  /*0cb0*/  FFMA R0, R2, R18, -1 ;  /* 0xbf80000002007423 */ /* 0x001fc80000000012 */
[----:B------:R-:W-:-:S04]  /*0cc0*/  FADD.FTZ R7, -R0, -RZ ;  /* 0x800000ff00077221 */ /* 0x000fc80000010100 */
[----:B------:R-:W-:-:S07]  /*0cd0*/  FFMA R18, R18, R7, R18 ;  /* 0x0000000712127223 */ /* 0x000fce0000000012 */
.L_x_1109:
[----:B------:R-:W-:Y:S05]  /*0ce0*/  BSYNC.RECONVERGENT B2 ;  /* 0x0000000000027941 */ /* 0x000fea0003800200 */
.L_x_1107:
[----:B------:R-:W-:Y:S05]  /*0cf0*/  BSYNC.RECONVERGENT B1 ;  /* 0x0000000000017941 */ /* 0x000fea0003800200 */
.L_x_1106:
        /* <DEDUP_REMOVED lines=15> */
[----:B------:R-:W-:Y:S01]  /*0df0*/  IMAD.HI.U32 R8, R9, R7, R8 ;  /* 0x0000000709087227 */ /* 0x000fe200078e0008 */
[----:B------:R-:W-:-:S03]  /*0e00*/  LOP3.LUT R9, RZ, R25, RZ, 0x33, !PT ;  /* 0x00000019ff097212 */ /* 0x000fc600078e33ff */
[----:B------:R-:W-:Y:S02]  /*0e10*/  IMAD.MOV.U32 R7, RZ, RZ, R20 ;  /* 0x000000ffff077224 */ /* 0x000fe400078e0014 */
[----:B------:R-:W-:Y:S02]  /*0e20*/  HFMA2 R20, -RZ, RZ, 0.10711669921875, -1791 ;  /* 0x2edbe6ffff147431 */ /* 0x000fe400000001ff */
        /* <DEDUP_REMOVED lines=38> */
.L_x_1112:
[----:B------:R-:W0:Y:S02]  /*1090*/  MUFU.RCP R20, R2 ;  /* 0x0000000200147308 */ /* 0x000e240000001000 */
[----:B0-----:R-:W-:-:S04]  /*10a0*/  FFMA R0, R2, R20, -1 ;  /* 0xbf80000002007423 */ /* 0x001fc80000000014 */
[----:B------:R-:W-:-:S04]  /*10b0*/  FADD.FTZ R7, -R0, -RZ ;  /* 0x800000ff00077221 */ /* 0x000fc80000010100 */
[----:B------:R-:W-:-:S07]  /*10c0*/  FFMA R20, R20, R7, R20 ;  /* 0x0000000714147223 */ /* 0x000fce0000000014 */
.L_x_1113:
[----:B------:R-:W-:Y:S05]  /*10d0*/  BSYNC.RECONVERGENT B2 ;  /* 0x0000000000027941 */ /* 0x000fea0003800200 */
.L_x_1111:
[----:B------:R-:W-:Y:S05]  /*10e0*/  BSYNC.RECONVERGENT B1 ;  /* 0x0000000000017941 */ /* 0x000fea0003800200 */
.L_x_1110:
[----:B------:R-:W0:Y:S01]  /*10f0*/  LDC R25, c[0x0][0x3ac] ;  /* 0x0000eb00ff197b82 */ /* 0x000e220000000800 */
[----:B------:R-:W-:Y:S01]  /*1100*/  IADD3 R0, PT, PT, R6, 0x100, RZ ;  /* 0x0000010006007810 */ /* 0x000fe20007ffe0ff */
[----:B------:R-:W-:Y:S01]  /*1110*/  IMAD.MOV.U32 R8, RZ, RZ, RZ ;  /* 0x000000ffff087224 */ /* 0x000fe200078e00ff */
[----:B------:R-:W1:Y:S01]  /*1120*/  LDCU UR4, c[0x0][0x3a0] ;  /* 0x00007400ff0477ac */ /* 0x000e620008000800 */
[----:B------:R-:W-:Y:S01]  /*1130*/  BSSY.RECONVERGENT B1, `(.L_x_1114) ;  /* 0x000003a000017945 */ /* 0x000fe20003800200 */
[----:B------:R-:W-:Y:S01]  /*1140*/  IABS R22, R0 ;  /* 0x0000000000167213 */ /* 0x000fe20000000000 */
        /* <DEDUP_REMOVED lines=40> */
[----:B--2---:R-:W-:-:S05]  /*13d0*/  IMAD.WIDE R8, R7, 0x4, R22 ;  /* 0x0000000407087825 */ /* 0x004fca00078e0216 */
[----:B------:R0:W5:Y:S01]  /*13e0*/  LDG.E.CONSTANT R23, desc[UR8][R8.64] ;  /* 0x0000000808177981 */ /* 0x000162000c1e9900 */
[----:B------:R-:W-:Y:S01]  /*13f0*/  BSSY.RECONVERGENT B2, `(.L_x_1115) ;  /* 0x000000d000027945 */ /* 0x000fe20003800200 */
[----:B---3--:R-:W-:-:S04]  /*1400*/  IADD3 R0, PT, PT, R2, 0x1800000, RZ ;  /* 0x0180000002007810 */ /* 0x008fc80007ffe0ff */
[----:B------:R-:W-:-:S04]  /*1410*/  LOP3.LUT R0, R0, 0x7f800000, RZ, 0xc0, !PT ;  /* 0x7f80000000007812 */ /* 0x000fc800078ec0ff */
[----:B------:R-:W-:-:S13]  /*1420*/  ISETP.GT.U32.AND P0, PT, R0, 0x1ffffff, PT ;  /* 0x01ffffff0000780c */ /* 0x000fda0003f04070 */
[----:B0-----:R-:W-:Y:S05]  /*1430*/  @P0 BRA `(.L_x_1116) ;  /* 0x0000000000100947 */ /* 0x001fea0003800000 */
[----:B------:R-:W-:-:S07]  /*1440*/  MOV R8, 0x1460 ;  /* 0x0000146000087802 */ /* 0x000fce0000000f00 */
[----:B-----5:R-:W-:Y:S05]  /*1450*/  CALL.REL.NOINC `($__internal_28_$__cuda_sm20_rcp_rn_f32_slowpath) ;  /* 0x0000001800b47944 */ /* 0x020fea0003c00000 */
[----:B------:R-:W-:Y:S01]  /*1460*/  IMAD.MOV.U32 R22, RZ, RZ, R7 ;  /* 0x000000ffff167224 */ /* 0x000fe200078e0007 */
[----:B------:R-:W-:Y:S06]  /*1470*/  BRA `(.L_x_1117) ;  /* 0x0000000000107947 */ /* 0x000fec0003800000 */
.L_x_1116:
[----:B------:R-:W0:Y:S02]  /*1480*/  MUFU.RCP R22, R2 ;  /* 0x0000000200167308 */ /* 0x000e240000001000 */
[----:B0-----:R-:W-:-:S04]  /*1490*/  FFMA R0, R2, R22, -1 ;  /* 0xbf80000002007423 */ /* 0x001fc80000000016 */
[----:B------:R-:W-:-:S04]  /*14a0*/  FADD.FTZ R7, -R0, -RZ ;  /* 0x800000ff00077221 */ /* 0x000fc80000010100 */
[----:B------:R-:W-:-:S07]  /*14b0*/  FFMA R22, R22, R7, R22 ;  /* 0x0000000716167223 */ /* 0x000fce0000000016 */
.L_x_1117:
[----:B------:R-:W-:Y:S05]  /*14c0*/  BSYNC.RECONVERGENT B2 ;  /* 0x0000000000027941 */ /* 0x000fea0003800200 */
.L_x_1115:
[----:B------:R-:W-:Y:S05]  /*14d0*/  BSYNC.RECONVERGENT B1 ;  /* 0x0000000000017941 */ /* 0x000fea0003800200 */
.L_x_1114:
        /* <DEDUP_REMOVED lines=57> */
.L_x_1120:
[----:B------:R-:W0:Y:S02]  /*1870*/  MUFU.RCP R24, R2 ;  /* 0x0000000200187308 */ /* 0x000e240000001000 */
[----:B0-----:R-:W-:-:S04]  /*1880*/  FFMA R0, R2, R24, -1 ;  /* 0xbf80000002007423 */ /* 0x001fc80000000018 */
[----:B------:R-:W-:-:S04]  /*1890*/  FADD.FTZ R7, -R0, -RZ ;  /* 0x800000ff00077221 */ /* 0x000fc80000010100 */
[----:B------:R-:W-:-:S07]  /*18a0*/  FFMA R24, R24, R7, R24 ;  /* 0x0000000718187223 */ /* 0x000fce0000000018 */
.L_x_1121:
[----:B------:R-:W-:Y:S05]  /*18b0*/  BSYNC.RECONVERGENT B2 ;  /* 0x0000000000027941 */ /* 0x000fea0003800200 */
.L_x_1119:
[----:B------:R-:W-:Y:S05]  /*18c0*/  BSYNC.RECONVERGENT B1 ;  /* 0x0000000000017941 */ /* 0x000fea0003800200 */
.L_x_1118:
        /* <DEDUP_REMOVED lines=57> */
.L_x_1124:
[----:B------:R-:W0:Y:S02]  /*1c60*/  MUFU.RCP R26, R2 ;  /* 0x00000002001a7308 */ /* 0x000e240000001000 */
[----:B0-----:R-:W-:-:S04]  /*1c70*/  FFMA R0, R2, R26, -1 ;  /* 0xbf80000002007423 */ /* 0x001fc8000000001a */
[----:B------:R-:W-:-:S04]  /*1c80*/  FADD.FTZ R7, -R0, -RZ ;  /* 0x800000ff00077221 */ /* 0x000fc80000010100 */
[----:B------:R-:W-:-:S07]  /*1c90*/  FFMA R26, R26, R7, R26 ;  /* 0x000000071a1a7223 */ /* 0x000fce000000001a */
.L_x_1125:
[----:B------:R-:W-:Y:S05]  /*1ca0*/  BSYNC.RECONVERGENT B2 ;  /* 0x0000000000027941 */ /* 0x000fea0003800200 */
.L_x_1123:
[----:B------:R-:W-:Y:S05]  /*1cb0*/  BSYNC.RECONVERGENT B1 ;  /* 0x0000000000017941 */ /* 0x000fea0003800200 */
.L_x_1122:
[----:B------:R-:W0:Y:S01]  /*1cc0*/  LDC R29, c[0x0][0x3ac] ;  /* 0x0000eb00ff1d7b82 */ /* 0x000e220000000800 */
[----:B------:R-:W-:Y:S01]  /*1cd0*/  IADD3 R2, PT, PT, R6, 0x1c0, RZ ;  /* 0x000001c006027810 */ /* 0x000fe20007ffe0ff */
[----:B------:R-:W-:Y:S01]  /*1ce0*/  IMAD.MOV.U32 R6, RZ, RZ, RZ ;  /* 0x000000ffff067224 */ /* 0x000fe200078e00ff */
[----:B------:R-:W1:Y:S01]  /*1cf0*/  LDCU UR4, c[0x0][0x3a0] ;  /* 0x00007400ff0477ac */ /* 0x000e620008000800 */
[----:B------:R-:W-:Y:S01]  /*1d00*/  BSSY.RECONVERGENT B1, `(.L_x_1126) ;  /* 0x000003a000017945 */ /* 0x000fe20003800200 */
[----:B0-----:R-:W-:Y:S02]  /*1d10*/  IABS R9, R29 ;  /* 0x0000001d00097213 */ /* 0x001fe40000000000 */
[----:B------:R-:W-:Y:S02]  /*1d20*/  ISETP.NE.AND P3, PT, R29, RZ, PT ;  /* 0x000000ff1d00720c */ /* 0x000fe40003f65270 */
        /* <DEDUP_REMOVED lines=11> */
[----:B------:R-:W-:Y:S01]  /*1de0*/  IMAD.HI.U32 R0, R31, R8, RZ ;  /* 0x000000081f007227 */ /* 0x000fe200078e00ff */
[----:B------:R-:W-:-:S04]  /*1df0*/  LOP3.LUT R31, RZ, R29, RZ, 0x33, !PT ;  /* 0x0000001dff1f7212 */ /* 0x000fc800078e33ff */
        /* <DEDUP_REMOVED lines=34> */
[----:B-----5:R-:W-:Y:S05]  /*2020*/  CALL.REL.NOINC `($__internal_28_$__cuda_sm20_rcp_rn_f32_slowpath) ;  /* 0x0000000c00c07944 */ /* 0x020fea0003c00000 */
[----:B------:R-:W-:Y:S01]  /*2030*/  IMAD.MOV.U32 R0, RZ, RZ, R7 ;  /* 0x000000ffff007224 */ /* 0x000fe200078e0007 */
[----:B------:R-:W-:Y:S06]  /*2040*/  BRA `(.L_x_1129) ;  /* 0x0000000000107947 */ /* 0x000fec0003800000 */
.L_x_1128:
[----:B------:R-:W0:Y:S02]  /*2050*/  MUFU.RCP R0, R7 ;  /* 0x0000000700007308 */ /* 0x000e240000001000 */
[----:B0-----:R-:W-:-:S04]  /*2060*/  FFMA R2, R7, R0, -1 ;  /* 0xbf80000007027423 */ /* 0x001fc80000000000 */
[----:B------:R-:W-:-:S04]  /*2070*/  FADD.FTZ R5, -R2, -RZ ;  /* 0x800000ff02057221 */ /* 0x000fc80000010100 */
[----:B------:R-:W-:-:S07]  /*2080*/  FFMA R0, R0, R5, R0 ;  /* 0x0000000500007223 */ /* 0x000fce0000000000 */
.L_x_1129:
[----:B------:R-:W-:Y:S05]  /*2090*/  BSYNC.RECONVERGENT B2 ;  /* 0x0000000000027941 */ /* 0x000fea0003800200 */
.L_x_1127:
[----:B------:R-:W-:Y:S05]  /*20a0*/  BSYNC.RECONVERGENT B1 ;  /* 0x0000000000017941 */ /* 0x000fea0003800200 */
.L_x_1126:
[----:B------:R-:W0:Y:S01]  /*20b0*/  LDCU UR10, c[0x0][0x3ac] ;  /* 0x00007580ff0a77ac */ /* 0x000e220008000800 */
[----:B------:R-:W-:Y:S01]  /*20c0*/  LEA R3, R3, R10, 0x9 ;  /* 0x0000000a03037211 */ /* 0x000fe200078e48ff */
[----:B------:R-:W1:Y:S01]  /*20d0*/  S2UR UR7, SR_CgaCtaId ;  /* 0x00000000000779c3 */ /* 0x000e620000008800 */
[----:B------:R-:W2:Y:S01]  /*20e0*/  LDCU UR11, c[0x0][0x3a0] ;  /* 0x00007400ff0b77ac */ /* 0x000ea20008000800 */
[----:B------:R-:W-:Y:S01]  /*20f0*/  UMOV UR6, 0x400 ;  /* 0x0000040000067882 */ /* 0x000fe20000000000 */
[----:B------:R-:W3:Y:S05]  /*2100*/  LDCU UR12, c[0x0][0x3a0] ;  /* 0x00007400ff0c77ac */ /* 0x000eea0008000800 */
        /* <DEDUP_REMOVED lines=8> */
[C---:B------:R-:W-:Y:S01]  /*2190*/  LEA R34, R4.reuse, UR6, 0x4 ;  /* 0x0000000604227c11 */ /* 0x040fe2000f8e20ff */
[----:B0-----:R-:W0:Y:S01]  /*21a0*/  MUFU.RCP R2, R2 ;  /* 0x0000000200027308 */ /* 0x001e220000001000 */
[----:B----4-:R-:W-:Y:S01]  /*21b0*/  FADD R33, R33, -1 ;  /* 0xbf80000021217421 */ /* 0x010fe20000000000 */
[----:B------:R-:W-:-:S02]  /*21c0*/  LEA R35, R4, UR5, 0x4 ;  /* 0x0000000504237c11 */ /* 0x000fc4000f8e20ff */
[----:B------:R-:W-:Y:S02]  /*21d0*/  LEA R37, R10, UR4, 0x2 ;  /* 0x000000040a257c11 */ /* 0x000fe4000f8e10ff */
[----:B------:R-:W-:Y:S01]  /*21e0*/  LEA R36, R12, UR4, 0x2 ;  /* 0x000000040c247c11 */ /* 0x000fe2000f8e10ff */
[----:B------:R-:W-:Y:S01]  /*21f0*/  UMOV UR4, URZ ;  /* 0x000000ff00047c82 */ /* 0x000fe20008000000 */
[----:B0-----:R-:W-:-:S04]  /*2200*/  IADD3 R6, PT, PT, R2, 0xffffffe, RZ ;  /* 0x0ffffffe02067810 */ /* 0x001fc80007ffe0ff */
[----:B------:R0:W1:Y:S02]  /*2210*/  F2I.FTZ.U32.TRUNC.NTZ R7, R6 ;  /* 0x0000000600077305 */ /* 0x000064000021f000 */
[----:B0-----:R-:W-:Y:S02]  /*2220*/  IMAD.MOV.U32 R6, RZ, RZ, RZ ;  /* 0x000000ffff067224 */ /* 0x001fe400078e00ff */
[----:B-1----:R-:W-:-:S04]  /*2230*/  IMAD.MOV R5, RZ, RZ, -R7 ;  /* 0x000000ffff057224 */ /* 0x002fc800078e0a07 */
        /* <DEDUP_REMOVED lines=22> */
[----:B--2---:R-:W-:Y:S01]  /*23a0*/  ISETP.GE.AND P0, PT, R29, UR11, PT ;  /* 0x0000000b1d007c0c */ /* 0x004fe2000bf06270 */
[----:B------:R-:W-:Y:S01]  /*23b0*/  IMAD.MOV R30, RZ, RZ, -R29 ;  /* 0x000000ffff1e7224 */ /* 0x000fe200078e0a1d */
[----:B------:R-:W-:-:S03]  /*23c0*/  IADD3 R32, PT, PT, -R31, RZ, RZ ;  /* 0x000000ff1f207210 */ /* 0x000fc60007ffe1ff */
[----:B------:R-:W-:Y:S02]  /*23d0*/  IMAD R30, R30, UR10, R3 ;  /* 0x0000000a1e1e7c24 */ /* 0x000fe4000f8e0203 */
[----:B---3--:R-:W-:-:S07]  /*23e0*/  IMAD R32, R32, UR10, R5 ;  /* 0x0000000a20207c24 */ /* 0x008fce000f8e0205 */
.L_x_1130:
[----:B------:R-:W-:Y:S01]  /*23f0*/  ISETP.GE.AND P1, PT, R31, UR12, PT ;  /* 0x0000000c1f007c0c */ /* 0x000fe2000bf26270 */
[----:B------:R-:W0:Y:S01]  /*2400*/  @!P0 LDC.64 R4, c[0x0][0x3a8] ;  /* 0x0000ea00ff048b82 */ /* 0x000e220000000a00 */
[----:B------:R-:W-:-:S07]  /*2410*/  VIADD R38, R13, UR4 ;  /* 0x000000040d267c36 */ /* 0x000fce0008000000 */
[----:B------:R-:W1:Y:S08]  /*2420*/  @!P0 LDC.64 R8, c[0x0][0x388] ;  /* 0x0000e200ff088b82 */ /* 0x000e700000000a00 */
[----:B------:R-:W2:Y:S08]  /*2430*/  @!P1 LDC.64 R6, c[0x0][0x3a8] ;  /* 0x0000ea00ff069b82 */ /* 0x000eb00000000a00 */
[----:B------:R-:W3:Y:S01]  /*2440*/  @!P1 LDC.64 R2, c[0x0][0x388] ;  /* 0x0000e200ff029b82 */ /* 0x000ee20000000a00 */
[----:B0-----:R-:W-:-:S04]  /*2450*/  @!P0 IMAD R4, R29, R4, R38 ;  /* 0x000000041d048224 */ /* 0x001fc800078e0226 */
[----:B------:R-:W-:Y:S02]  /*2460*/  @!P0 IMAD R5, R4, R5, R30 ;  /* 0x0000000504058224 */ /* 0x000fe400078e021e */
[----:B------:R-:W-:Y:S02]  /*2470*/  LDS R4, [R34] ;  /* 0x0000000022047984 */ /* 0x000fe40000000800 */
[----:B-1----:R-:W-:-:S04]  /*2480*/  @!P0 IMAD.WIDE R8, R5, 0x4, R8 ;  /* 0x0000000405088825 */ /* 0x002fc800078e0208 */
[----:B--2---:R-:W-:Y:S02]  /*2490*/  @!P1 IMAD R6, R31, R6, R38 ;  /* 0x000000061f069224 */ /* 0x004fe400078e0226 */
[----:B------:R-:W-:Y:S02]  /*24a0*/  IMAD.MOV.U32 R38, RZ, RZ, RZ ;  /* 0x000000ffff267224 */ /* 0x000fe400078e00ff */
[----:B------:R-:W-:Y:S02]  /*24b0*/  @!P1 IMAD R7, R6, R7, R32 ;  /* 0x0000000706079224 */ /* 0x000fe400078e0220 */
[----:B------:R-:W-:Y:S02]  /*24c0*/  HFMA2 R6, -RZ, RZ, 0, 0 ;  /* 0x00000000ff067431 */ /* 0x000fe400000001ff */
[----:B---3--:R-:W-:-:S05]  /*24d0*/  @!P1 IMAD.WIDE R2, R7, 0x4, R2 ;  /* 0x0000000407029825 */ /* 0x008fca00078e0202 */
[----:B------:R-:W2:Y:S04]  /*24e0*/  @!P1 LDG.E.CONSTANT R38, desc[UR8][R2.64] ;  /* 0x0000000802269981 */ /* 0x000ea8000c1e9900 */
[----:B------:R-:W3:Y:S04]  /*24f0*/  @!P0 LDG.E.CONSTANT R6, desc[UR8][R8.64] ;  /* 0x0000000808068981 */ /* 0x000ee8000c1e9900 */
[----:B--2---:R-:W-:Y:S04]  /*2500*/  STS [R37+0x400], R38 ;  /* 0x0004002625007388 */ /* 0x004fe80000000800 */
[----:B---3--:R-:W-:Y:S01]  /*2510*/  STS [R37], R6 ;  /* 0x0000000625007388 */ /* 0x008fe20000000800 */
[----:B------:R-:W-:Y:S06]  /*2520*/  BAR.SYNC.DEFER_BLOCKING 0x0 ;  /* 0x0000000000007b1d */ /* 0x000fec0000010000 */
[----:B------:R-:W0:Y:S04]  /*2530*/  LDS R45, [R36] ;  /* 0x00000000242d7984 */ /* 0x000e280000000800 */
[----:B------:R-:W1:Y:S04]  /*2540*/  LDS R43, [R36+0x100] ;  /* 0x00010000242b7984 */ /* 0x000e680000000800 */
[----:B------:R-:W2:Y:S04]  /*2550*/  LDS R7, [R36+0x200] ;  /* 0x0002000024077984 */ /* 0x000ea80000000800 */
[----:B------:R-:W3:Y:S04]  /*2560*/  LDS R39, [R36+0x300] ;  /* 0x0003000024277984 */ /* 0x000ee80000000800 */
[----:B------:R-:W4:Y:S04]  /*2570*/  LDS R5, [R36+0x400] ;  /* 0x0004000024057984 */ /* 0x000f280000000800 */
[----:B------:R-:W4:Y:S01]  /*2580*/  LDS R9, [R36+0x500] ;  /* 0x0005000024097984 */ /* 0x000f220000000800 */
[----:B0-----:R-:W-:-:S04]  /*2590*/  FADD R3, R4, -R45 ;  /* 0x8000002d04037221 */ /* 0x001fc80000000000 */
[----:B------:R-:W-:Y:S01]  /*25a0*/  FMUL R2, |R3|, R14 ;  /* 0x0000000e03027220 */ /* 0x000fe20000400200 */
[----:B-1----:R-:W-:Y:S01]  /*25b0*/  FADD R41, R4, -R43 ;  /* 0x8000002b04297221 */ /* 0x002fe20000000000 */
[----:B------:R-:W0:Y:S03]  /*25c0*/  LDS R3, [R36+0x600] ;  /* 0x0006000024037984 */ /* 0x000e260000000800 */
[----:B------:R-:W-:Y:S01]  /*25d0*/  FSETP.GEU.AND P5, PT, |R2|, 1.175494350822287508e-38, PT ;  /* 0x008000000200780b */ /* 0x000fe20003fae200 */
[----:B------:R-:W-:Y:S01]  /*25e0*/  FMUL R38, |R41|, R16 ;  /* 0x0000001029267220 */ /* 0x000fe20000400200 */
[----:B--2---:R-:W-:-:S04]  /*25f0*/  FADD R41, R4, -R7 ;  /* 0x8000000704297221 */ /* 0x004fc80000000000 */
[----:B------:R-:W-:Y:S02]  /*2600*/  FMUL R6, |R41|, R18 ;  /* 0x0000001229067220 */ /* 0x000fe40000400200 */
[----:B------:R-:W1:Y:S01]  /*2610*/  LDS R41, [R36+0x700] ;  /* 0x0007000024297984 */ /* 0x000e620000000800 */
[----:B------:R-:W-:Y:S01]  /*2620*/  FSETP.GEU.AND P1, PT, |R38|, 1.175494350822287508e-38, PT ;  /* 0x008000002600780b */ /* 0x000fe20003f2e200 */
[----:B---3--:R-:W-:-:S03]  /*2630*/  FADD R47, R4, -R39 ;  /* 0x80000027042f7221 */ /* 0x008fc60000000000 */
[----:B------:R-:W-:Y:S01]  /*2640*/  @!P5 FMUL R2, R2, 16777216 ;  /* 0x4b8000000202d820 */ /* 0x000fe20000400000 */
[----:B------:R-:W-:-:S03]  /*2650*/  FMUL R47, |R47|, R20 ;  /* 0x000000142f2f7220 */ /* 0x000fc60000400200 */
[----:B------:R-:W2:Y:S01]  /*2660*/  MUFU.LG2 R8, R2 ;  /* 0x0000000200087308 */ /* 0x000ea20000000c00 */
[----:B------:R-:W-:Y:S02]  /*2670*/  FSETP.GEU.AND P2, PT, |R6|, 1.175494350822287508e-38, PT ;  /* 0x008000000600780b */ /* 0x000fe40003f4e200 */
[----:B------:R-:W-:Y:S02]  /*2680*/  FSETP.GEU.AND P3, PT, |R47|, 1.175494350822287508e-38, PT ;  /* 0x008000002f00780b */ /* 0x000fe40003f6e200 */
[----:B------:R-:W-:Y:S01]  /*2690*/  @!P1 FMUL R38, R38, 16777216 ;  /* 0x4b80000026269820 */ /* 0x000fe20000400000 */
[----:B----4-:R-:W-:-:S05]  /*26a0*/  FADD R49, R4, -R5 ;  /* 0x8000000504317221 */ /* 0x010fca0000000000 */
[----:B------:R-:W3:Y:S03]  /*26b0*/  MUFU.LG2 R38, R38 ;  /* 0x0000002600267308 */ /* 0x000ee60000000c00 */
[----:B------:R-:W-:Y:S01]  /*26c0*/  @!P2 FMUL R6, R6, 16777216 ;  /* 0x4b8000000606a820 */ /* 0x000fe20000400000 */
[----:B--2---:R-:W-:Y:S01]  /*26d0*/  @!P5 FADD R8, R8, -24 ;  /* 0xc1c000000808d421 */ /* 0x004fe20000000000 */
[----:B------:R-:W-:Y:S01]  /*26e0*/  @!P3 FMUL R47, R47, 16777216 ;  /* 0x4b8000002f2fb820 */ /* 0x000fe20000400000 */
[C---:B------:R-:W-:Y:S02]  /*26f0*/  FADD R51, R4.reuse, -R9 ;  /* 0x8000000904337221 */ /* 0x040fe40000000000 */
[----:B------:R-:W-:Y:S01]  /*2700*/  FMUL R42, R33, R8 ;  /* 0x00000008212a7220 */ /* 0x000fe20000400000 */
[----:B------:R1:W2:Y:S01]  /*2710*/  MUFU.LG2 R2, R47 ;  /* 0x0000002f00027308 */ /* 0x0002a20000000c00 */
[----:B------:R-:W-:Y:S01]  /*2720*/  FMUL R49, |R49|, R22 ;  /* 0x0000001631317220 */ /* 0x000fe20000400200 */
[----:B0-----:R-:W-:Y:S01]  /*2730*/  FADD R53, R4, -R3 ;  /* 0x8000000304357221 */ /* 0x001fe20000000000 */
[----:B------:R-:W-:Y:S01]  /*2740*/  FMUL R51, |R51|, R24 ;  /* 0x0000001833337220 */ /* 0x000fe20000400200 */
[----:B------:R-:W-:-:S04]  /*2750*/  FSETP.GEU.AND P6, PT, R42, -126, PT ;  /* 0xc2fc00002a00780b */ /* 0x000fc80003fce000 */
[----:B------:R-:W0:Y:S01]  /*2760*/  MUFU.LG2 R6, R6 ;  /* 0x0000000600067308 */ /* 0x000e220000000c00 */
[----:B------:R-:W-:Y:S01]  /*2770*/  FSETP.GEU.AND P4, PT, |R49|, 1.175494350822287508e-38, PT ;  /* 0x008000003100780b */ /* 0x000fe20003f8e200 */
[----:B------:R-:W-:Y:S01]  /*2780*/  FMUL R40, |R53|, R26 ;  /* 0x0000001a35287220 */ /* 0x000fe20000400200 */
[----:B------:R-:W-:Y:S01]  /*2790*/  FSETP.GEU.AND P5, PT, |R51|, 1.175494350822287508e-38, PT ;  /* 0x008000003300780b */ /* 0x000fe20003fae200 */
[----:B-1----:R-:W-:Y:S01]  /*27a0*/  FADD R47, R4, -R41 ;  /* 0x80000029042f7221 */ /* 0x002fe20000000000 */
[----:B---3--:R-:W-:Y:S02]  /*27b0*/  @!P1 FADD R38, R38, -24 ;  /* 0xc1c0000026269421 */ /* 0x008fe40000000000 */
[----:B------:R-:W-:Y:S01]  /*27c0*/  FSETP.GEU.AND P1, PT, |R40|, 1.175494350822287508e-38, PT ;  /* 0x008000002800780b */ /* 0x000fe20003f2e200 */
[----:B------:R-:W-:Y:S01]  /*27d0*/  FMUL R48, |R47|, R0 ;  /* 0x000000002f307220 */ /* 0x000fe20000400200 */
[----:B------:R-:W-:Y:S01]  /*27e0*/  FMUL R44, R33, R38 ;  /* 0x00000026212c7220 */ /* 0x000fe20000400000 */
[----:B------:R-:W-:Y:S01]  /*27f0*/  @!P6 FMUL R42, R42, 0.5 ;  /* 0x3f0000002a2ae820 */ /* 0x000fe20000400000 */
[----:B--2---:R-:W-:-:S02]  /*2800*/  @!P3 FADD R2, R2, -24 ;  /* 0xc1c000000202b421 */ /* 0x004fc40000000000 */
[----:B------:R-:W-:Y:S01]  /*2810*/  FSETP.GEU.AND P3, PT, |R48|, 1.175494350822287508e-38, PT ;  /* 0x008000003000780b */ /* 0x000fe20003f6e200 */
[----:B------:R-:W-:Y:S01]  /*2820*/  @!P4 FMUL R49, R49, 16777216 ;  /* 0x4b8000003131c820 */ /* 0x000fe20000400000 */
[----:B0-----:R-:W-:Y:S01]  /*2830*/  @!P2 FADD R6, R6, -24 ;  /* 0xc1c000000606a421 */ /* 0x001fe20000000000 */
[----:B------:R-:W-:Y:S01]  /*2840*/  FSETP.GEU.AND P2, PT, R44, -126, PT ;  /* 0xc2fc00002c00780b */ /* 0x000fe20003f4e000 */
[----:B------:R-:W-:Y:S01]  /*2850*/  @!P5 FMUL R51, R51, 16777216 ;  /* 0x4b8000003333d820 */ /* 0x000fe20000400000 */
[----:B------:R-:W0:Y:S02]  /*2860*/  MUFU.EX2 R42, R42 ;  /* 0x0000002a002a7308 */ /* 0x000e240000000800 */
[----:B------:R-:W-:-:S06]  /*2870*/  @!P1 FMUL R40, R40, 16777216 ;  /* 0x4b80000028289820 */ /* 0x000fcc0000400000 */
[----:B------:R-:W1:Y:S01]  /*2880*/  MUFU.LG2 R8, R49 ;  /* 0x0000003100087308 */ /* 0x000e620000000c00 */
[----:B------:R-:W-:-:S07]  /*2890*/  @!P3 FMUL R48, R48, 16777216 ;  /* 0x4b8000003030b820 */ /* 0x000fce0000400000 */
[----:B------:R-:W2:Y:S01]  /*28a0*/  MUFU.LG2 R38, R51 ;  /* 0x0000003300267308 */ /* 0x000ea20000000c00 */
[----:B------:R-:W-:Y:S01]  /*28b0*/  @!P2 FMUL R44, R44, 0.5 ;  /* 0x3f0000002c2ca820 */ /* 0x000fe20000400000 */
[----:B------:R-:W-:-:S06]  /*28c0*/  FMUL R46, R33, R6 ;  /* 0x00000006212e7220 */ /* 0x000fcc0000400000 */
[----:B------:R-:W3:Y:S01]  /*28d0*/  MUFU.LG2 R40, R40 ;  /* 0x0000002800287308 */ /* 0x000ee20000000c00 */
[----:B------:R-:W-:Y:S01]  /*28e0*/  FMUL R47, R33, R2 ;  /* 0x00000002212f7220 */ /* 0x000fe20000400000 */
[----:B0-----:R-:W-:Y:S01]  /*28f0*/  @!P6 FMUL R42, R42, R42 ;  /* 0x0000002a2a2ae220 */ /* 0x001fe20000400000 */
[----:B-1----:R-:W-:-:S05]  /*2900*/  @!P4 FADD R8, R8, -24 ;  /* 0xc1c000000808c421 */ /* 0x002fca0000000000 */
[----:B------:R-:W0:Y:S01]  /*2910*/  MUFU.EX2 R6, R44 ;  /* 0x0000002c00067308 */ /* 0x000e220000000800 */
[----:B------:R-:W-:Y:S01]  /*2920*/  FSETP.GEU.AND P4, PT, R46, -126, PT ;  /* 0xc2fc00002e00780b */ /* 0x000fe20003f8e000 */
[----:B--2---:R-:W-:-:S06]  /*2930*/  @!P5 FADD R38, R38, -24 ;  /* 0xc1c000002626d421 */ /* 0x004fcc0000000000 */
[----:B------:R-:W1:Y:S01]  /*2940*/  MUFU.LG2 R48, R48 ;  /* 0x0000003000307308 */ /* 0x000e620000000c00 */
[----:B-----5:R-:W-:Y:S01]  /*2950*/  FMUL R42, R42, R15 ;  /* 0x0000000f2a2a7220 */ /* 0x020fe20000400000 */
[----:B------:R-:W-:Y:S01]  /*2960*/  FSETP.GEU.AND P6, PT, R47, -126, PT ;  /* 0xc2fc00002f00780b */ /* 0x000fe20003fce000 */
[C---:B------:R-:W-:Y:S01]  /*2970*/  FMUL R2, R33.reuse, R8 ;  /* 0x0000000821027220 */ /* 0x040fe20000400000 */
[----:B------:R-:W-:Y:S01]  /*2980*/  FSETP.GT.AND P5, PT, R4, R45, PT ;  /* 0x0000002d0400720b */ /* 0x000fe20003fa4000 */
[----:B---3--:R-:W-:Y:S01]  /*2990*/  @!P1 FADD R40, R40, -24 ;  /* 0xc1c0000028289421 */ /* 0x008fe20000000000 */
[C---:B------:R-:W-:Y:S02]  /*29a0*/  FMUL R45, R33.reuse, R38 ;  /* 0x00000026212d7220 */ /* 0x040fe40000400000 */
[----:B------:R-:W-:Y:S02]  /*29b0*/  FSEL R42, R42, -R42, P5 ;  /* 0x8000002a2a2a7208 */ /* 0x000fe40002800000 */
[----:B------:R-:W-:Y:S01]  /*29c0*/  FSETP.GEU.AND P5, PT, R2, -126, PT ;  /* 0xc2fc00000200780b */ /* 0x000fe20003fae000 */
[----:B------:R-:W-:Y:S01]  /*29d0*/  FMUL R40, R33, R40 ;  /* 0x0000002821287220 */ /* 0x000fe20000400000 */
[----:B0-----:R-:W-:Y:S01]  /*29e0*/  @!P2 FMUL R6, R6, R6 ;  /* 0x000000060606a220 */ /* 0x001fe20000400000 */
[----:B------:R-:W-:Y:S01]  /*29f0*/  FSETP.GEU.AND P1, PT, R45, -126, PT ;  /* 0xc2fc00002d00780b */ /* 0x000fe20003f2e000 */
[----:B------:R-:W-:Y:S01]  /*2a00*/  @!P4 FMUL R46, R46, 0.5 ;  /* 0x3f0000002e2ec820 */ /* 0x000fe20000400000 */
[----:B-1----:R-:W-:Y:S01]  /*2a10*/  @!P3 FADD R48, R48, -24 ;  /* 0xc1c000003030b421 */ /* 0x002fe20000000000 */
[----:B------:R-:W-:Y:S01]  /*2a20*/  @!P6 FMUL R47, R47, 0.5 ;  /* 0x3f0000002f2fe820 */ /* 0x000fe20000400000 */
[----:B------:R-:W-:Y:S01]  /*2a30*/  FSETP.GEU.AND P3, PT, R40, -126, PT ;  /* 0xc2fc00002800780b */ /* 0x000fe20003f6e000 */
[----:B------:R-:W-:Y:S01]  /*2a40*/  FMUL R6, R6, R17 ;  /* 0x0000001106067220 */ /* 0x000fe20000400000 */
[----:B------:R-:W-:Y:S01]  /*2a50*/  FSETP.GT.AND P2, PT, R4, R43, PT ;  /* 0x0000002b0400720b */ /* 0x000fe20003f44000 */
[----:B------:R-:W-:Y:S01]  /*2a60*/  FMUL R48, R33, R48 ;  /* 0x0000003021307220 */ /* 0x000fe20000400000 */
[----:B------:R-:W0:Y:S02]  /*2a70*/  MUFU.EX2 R8, R46 ;  /* 0x0000002e00087308 */ /* 0x000e240000000800 */
[----:B------:R-:W-:Y:S01]  /*2a80*/  @!P5 FMUL R2, R2, 0.5 ;  /* 0x3f0000000202d820 */ /* 0x000fe20000400000 */
[----:B------:R-:W-:-:S02]  /*2a90*/  FSEL R43, R6, -R6, P2 ;  /* 0x80000006062b7208 */ /* 0x000fc40001000000 */
[----:B------:R-:W-:-:S03]  /*2aa0*/  FSETP.GEU.AND P2, PT, R48, -126, PT ;  /* 0xc2fc00003000780b */ /* 0x000fc60003f4e000 */
[----:B------:R-:W1:Y:S01]  /*2ab0*/  MUFU.EX2 R38, R47 ;  /* 0x0000002f00267308 */ /* 0x000e620000000800 */
[----:B------:R-:W-:Y:S01]  /*2ac0*/  @!P1 FMUL R45, R45, 0.5 ;  /* 0x3f0000002d2d9820 */ /* 0x000fe20000400000 */
[----:B------:R-:W-:-:S06]  /*2ad0*/  @!P3 FMUL R40, R40, 0.5 ;  /* 0x3f0000002828b820 */ /* 0x000fcc0000400000 */
[----:B------:R-:W2:Y:S02]  /*2ae0*/  MUFU.EX2 R2, R2 ;  /* 0x0000000200027308 */ /* 0x000ea40000000800 */
[----:B------:R-:W-:Y:S01]  /*2af0*/  @!P2 FMUL R48, R48, 0.5 ;  /* 0x3f0000003030a820 */ /* 0x000fe20000400000 */
[----:B0-----:R-:W-:-:S05]  /*2b00*/  @!P4 FMUL R8, R8, R8 ;  /* 0x000000080808c220 */ /* 0x001fca0000400000 */
[----:B------:R-:W0:Y:S01]  /*2b10*/  MUFU.EX2 R6, R45 ;  /* 0x0000002d00067308 */ /* 0x000e220000000800 */
[----:B-1----:R-:W-:Y:S01]  /*2b20*/  @!P6 FMUL R38, R38, R38 ;  /* 0x000000262626e220 */ /* 0x002fe20000400000 */
[----:B------:R-:W-:Y:S01]  /*2b30*/  FSETP.GT.AND P6, PT, R4, R39, PT ;  /* 0x000000270400720b */ /* 0x000fe20003fc4000 */
[----:B------:R-:W-:-:S05]  /*2b40*/  FMUL R8, R8, R19 ;  /* 0x0000001308087220 */ /* 0x000fca0000400000 */
[----:B------:R-:W1:Y:S01]  /*2b50*/  MUFU.EX2 R40, R40 ;  /* 0x0000002800287308 */ /* 0x000e620000000800 */
[----:B------:R-:W-:Y:S01]  /*2b60*/  FSETP.GT.AND P4, PT, R4, R7, PT ;  /* 0x000000070400720b */ /* 0x000fe20003f84000 */
        /* <DEDUP_REMOVED lines=51> */
[----:B------:R-:W-:-:S13]  /*2ea0*/  ISETP.GT.U32.AND P0, PT, R10, 0xf, PT ;  /* 0x0000000f0a00780c */ /* 0x000fda0003f04070 */
[----:B------:R-:W-:Y:S05]  /*2eb0*/  @P0 EXIT ;  /* 0x000000000000094d */ /* 0x000fea0003800000 */
[----:B------:R-:W-:Y:S01]  /*2ec0*/  LEA R0, R10, UR5, 0x2 ;  /* 0x000000050a007c11 */ /* 0x000fe2000f8e10ff */
[----:B------:R-:W0:Y:S01]  /*2ed0*/  LDC.64 R2, c[0x0][0x3b0] ;  /* 0x0000ec00ff027b82 */ /* 0x000e220000000a00 */
[----:B------:R-:W-:-:S03]  /*2ee0*/  LEA R11, R11, R10, 0x4 ;  /* 0x0000000a0b0b7211 */ /* 0x000fc600078e20ff */
[----:B------:R-:W1:Y:S02]  /*2ef0*/  LDS R5, [R0] ;  /* 0x0000000000057984 */ /* 0x000e640000000800 */
[----:B0-----:R-:W-:-:S05]  /*2f00*/  IMAD.WIDE R2, R11, 0x4, R2 ;  /* 0x000000040b027825 */ /* 0x001fca00078e0202 */
[----:B-1----:R-:W-:Y:S01]  /*2f10*/  REDG.E.ADD.F32.FTZ.RN.STRONG.GPU desc[UR8][R2.64], R5 ;  /* 0x00000005020079a6 */ /* 0x002fe2000c12f308 */
[----:B------:R-:W-:Y:S05]  /*2f20*/  EXIT ;  /* 0x000000000000794d */ /* 0x000fea0003800000 */
        .weak           $__internal_28_$__cuda_sm20_rcp_rn_f32_slowpath
        .type           $__internal_28_$__cuda_sm20_rcp_rn_f32_slowpath,@function
        .size           $__internal_28_$__cuda_sm20_rcp_rn_f32_slowpath,(.L_x_3855 - $__internal_28_$__cuda_sm20_rcp_rn_f32_slowpath)
$__internal_28_$__cuda_sm20_rcp_rn_f32_slowpath:
        /* <DEDUP_REMOVED lines=15> */
.L_x_1132:
        /* <DEDUP_REMOVED lines=33> */
.L_x_1134:
[----:B------:R0:W1:Y:S02]  /*3230*/  MUFU.RCP R7, R2 ;  /* 0x0000000200077308 */ /* 0x0000640000001000 */
.L_x_1133:
[----:B------:R-:W-:Y:S05]  /*3240*/  BSYNC.RECONVERGENT B0 ;  /* 0x0000000000007941 */ /* 0x000fea0003800200 */
.L_x_1131:
[----:B------:R-:W-:-:S04]  /*3250*/  HFMA2 R9, -RZ, RZ, 0, 0 ;  /* 0x00000000ff097431 */ /* 0x000fc800000001ff */
[----:B01----:R-:W-:Y:S05]  /*3260*/  RET.REL.NODEC R8 `(_Z32norm_dist_backward_weight_kernelILi4ELi4EEvPKfS1_S1_S1_iiiiPff) ;  /* 0xffffffcc08647950 */ /* 0x003fea0003c3ffff */
.L_x_1135:
        /* <DEDUP_REMOVED lines=9> */
.L_x_3855:


//--------------------- .text._Z32norm_dist_backward_weight_kernelILi4ELi2EEvPKfS1_S1_S1_iiiiPff --------------------------
	.section	.text._Z32norm_dist_backward_weight_kernelILi4ELi2EEvPKfS1_S1_S1_iiiiPff,"ax",@progbits
	.align	128
        .global         _Z32norm_dist_backward_weight_kernelILi4ELi2EEvPKfS1_S1_S1_iiiiPff
        .type           _Z32norm_dist_backward_weight_kernelILi4ELi2EEvPKfS1_S1_S1_iiiiPff,@function
        .size           _Z32norm_dist_backward_weight_kernelILi4ELi2EEvPKfS1_S1_S1_iiiiPff,(.L_x_3856 - _Z32norm_dist_backward_weight_kernelILi4ELi2EEvPKfS1_S1_S1_iiiiPff)
        .other          _Z32norm_dist_backward_weight_kernelILi4ELi2EEvPKfS1_S1_S1_iiiiPff,@"STO_CUDA_ENTRY STV_DEFAULT"
_Z32norm_dist_backward_weight_kernelILi4ELi2EEvPKfS1_S1_S1_iiiiPff:
.text._Z32norm_dist_backward_weight_kernelILi4ELi2EEvPKfS1_S1_S1_iiiiPff:
        /* <DEDUP_REMOVED lines=9> */
[----:B0-----:R-:W-:-:S05]  /*0090*/  @!P1 IMAD.WIDE R4, R7, 0x4, R4 ;  /* 0x0000000407049825 */ /* 0x001fca00078e0204 */
        /* <DEDUP_REMOVED lines=10> */
[----:B-1----:R-:W-:Y:S02]  /*0140*/  IMAD R18, R21, 0x200, R2 ;  /* 0x0000020015127824 */ /* 0x002fe400078e0202 */
[----:B--2---:R-:W-:-:S03]  /*0150*/  VIADD R6, R9, 0xffffffe ;  /* 0x0ffffffe09067836 */ /* 0x004fc60000000000 */
[----:B------:R-:W-:Y:S02]  /*0160*/  IABS R10, R18 ;  /* 0x00000012000a7213 */ /* 0x000fe40000000000 */
[----:B------:R1:W0:Y:S02]  /*0170*/  F2I.FTZ.U32.TRUNC.NTZ R7, R6 ;  /* 0x0000000600077305 */ /* 0x000224000021f000 */
[----:B-1----:R-:W-:Y:S01]  /*0180*/  IMAD.MOV.U32 R6, RZ, RZ, RZ ;  /* 0x000000ffff067224 */ /* 0x002fe200078e00ff */
[----:B0-----:R-:W-:-:S05]  /*0190*/  IADD3 R4, PT, PT, RZ, -R7, RZ ;  /* 0x80000007ff047210 */ /* 0x001fca0007ffe0ff */
[----:B------:R-:W-:-:S04]  /*01a0*/  IMAD R5, R4, R11, RZ ;  /* 0x0000000b04057224 */ /* 0x000fc800078e02ff */
        /* <DEDUP_REMOVED lines=14> */
[----:B------:R-:W-:Y:S01]  /*0290*/  @!P1 LEA R7, R0, R5, 0x2 ;  /* 0x0000000500079211 */ /* 0x000fe200078e10ff */
[----:B------:R-:W-:-:S10]  /*02a0*/  IMAD.MOV.U32 R5, RZ, RZ, RZ ;  /* 0x000000ffff057224 */ /* 0x000fd400078e00ff */
[----:B------:R-:W-:Y:S01]  /*02b0*/  @P0 VIADD R9, R9, 0x1 ;  /* 0x0000000109090836 */ /* 0x000fe20000000000 */
[----:B------:R-:W-:-:S03]  /*02c0*/  ISETP.NE.AND P0, PT, R13, RZ, PT ;  /* 0x000000ff0d00720c */ /* 0x000fc60003f05270 */
[----:B------:R-:W-:-:S05]  /*02d0*/  @!P3 IMAD.MOV R9, RZ, RZ, -R9 ;  /* 0x000000ffff09b224 */ /* 0x000fca00078e0a09 */
        /* <DEDUP_REMOVED lines=26> */
[----:B-----5:R-:W-:Y:S05]  /*0480*/  CALL.REL.NOINC `($__internal_29_$__cuda_sm20_rcp_rn_f32_slowpath) ;  /* 0x0000002c00407944 */ /* 0x020fea0003c00000 */
[----:B------:R-:W-:Y:S01]  /*0490*/  MOV R4, R23 ;  /* 0x0000001700047202 */ /* 0x000fe20000000f00 */
[----:B------:R-:W-:Y:S06]  /*04a0*/  BRA `(.L_x_1139) ;  /* 0x0000000000107947 */ /* 0x000fec0003800000 */
.L_x_1138:
[----:B------:R-:W0:Y:S02]  /*04b0*/  MUFU.RCP R4, R20 ;  /* 0x0000001400047308 */ /* 0x000e240000001000 */
[----:B0-----:R-:W-:-:S04]  /*04c0*/  FFMA R6, R20, R4, -1 ;  /* 0xbf80000014067423 */ /* 0x001fc80000000004 */
[----:B------:R-:W-:-:S04]  /*04d0*/  FADD.FTZ R7, -R6, -RZ ;  /* 0x800000ff06077221 */ /* 0x000fc80000010100 */
[----:B------:R-:W-:-:S07]  /*04e0*/  FFMA R4, R4, R7, R4 ;  /* 0x0000000704047223 */ /* 0x000fce0000000004 */
.L_x_1139:
[----:B------:R-:W-:Y:S05]  /*04f0*/  BSYNC.RECONVERGENT B2 ;  /* 0x0000000000027941 */ /* 0x000fea0003800200 */
.L_x_1137:
[----:B------:R-:W-:Y:S05]  /*0500*/  BSYNC.RECONVERGENT B1 ;  /* 0x0000000000017941 */ /* 0x000fea0003800200 */
.L_x_1136:
        /* <DEDUP_REMOVED lines=14> */
[----:B------:R-:W-:-:S04]  /*05f0*/  IMAD.MOV.U32 R6, RZ, RZ, RZ ;  /* 0x000000ffff067224 */ /* 0x000fc800078e00ff */
        /* <DEDUP_REMOVED lines=41> */
.L_x_1142:
[----:B------:R-:W0:Y:S02]  /*0890*/  MUFU.RCP R6, R20 ;  /* 0x0000001400067308 */ /* 0x000e240000001000 */
[----:B0-----:R-:W-:-:S04]  /*08a0*/  FFMA R8, R20, R6, -1 ;  /* 0xbf80000014087423 */ /* 0x001fc80000000006 */
[----:B------:R-:W-:-:S04]  /*08b0*/  FADD.FTZ R9, -R8, -RZ ;  /* 0x800000ff08097221 */ /* 0x000fc80000010100 */
[----:B------:R-:W-:-:S07]  /*08c0*/  FFMA R6, R6, R9, R6 ;  /* 0x0000000906067223 */ /* 0x000fce0000000006 */
.L_x_1143:
[----:B------:R-:W-:Y:S05]  /*08d0*/  BSYNC.RECONVERGENT B2 ;  /* 0x0000000000027941 */ /* 0x000fea0003800200 */
.L_x_1141:
[----:B------:R-:W-:Y:S05]  /*08e0*/  BSYNC.RECONVERGENT B1 ;  /* 0x0000000000017941 */ /* 0x000fea0003800200 */
.L_x_1140:
        /* <DEDUP_REMOVED lines=56> */
.L_x_1146:
[----:B------:R-:W0:Y:S02]  /*0c70*/  MUFU.RCP R8, R20 ;  /* 0x0000001400087308 */ /* 0x000e240000001000 */
[----:B0-----:R-:W-:-:S04]  /*0c80*/  FFMA R10, R20, R8, -1 ;  /* 0xbf800000140a7423 */ /* 0x001fc80000000008 */
[----:B------:R-:W-:-:S04]  /*0c90*/  FADD.FTZ R11, -R10, -RZ ;  /* 0x800000ff0a0b7221 */ /* 0x000fc80000010100 */
[----:B------:R-:W-:-:S07]  /*0ca0*/  FFMA R8, R8, R11, R8 ;  /* 0x0000000b08087223 */ /* 0x000fce0000000008 */
.L_x_1147:
[----:B------:R-:W-:Y:S05]  /*0cb0*/  BSYNC.RECONVERGENT B2 ;  /* 0x0000000000027941 */ /* 0x000fea0003800200 */
.L_x_1145:
[----:B------:R-:W-:Y:S05]  /*0cc0*/  BSYNC.RECONVERGENT B1 ;  /* 0x0000000000017941 */ /* 0x000fea0003800200 */
.L_x_1144:
        /* <DEDUP_REMOVED lines=53> */
[----:B-----5:R-:W-:Y:S05]  /*1020*/  CALL.REL.NOINC `($__internal_29_$__cuda_sm20_rcp_rn_f32_slowpath) ;  /* 0x0000002000587944 */ /* 0x020fea0003c00000 */
[----:B------:R-:W-:Y:S01]  /*1030*/  IMAD.MOV.U32 R10, RZ, RZ, R23 ;  /* 0x000000ffff0a7224 */ /* 0x000fe200078e0017 */
[----:B------:R-:W-:Y:S06]  /*1040*/  BRA `(.L_x_1151) ;  /* 0x0000000000107947 */ /* 0x000fec0003800000 */
.L_x_1150:
[----:B------:R-:W0:Y:S02]  /*1050*/  MUFU.RCP R10, R20 ;  /* 0x00000014000a7308 */ /* 0x000e240000001000 */
[----:B0-----:R-:W-:-:S04]  /*1060*/  FFMA R12, R20, R10, -1 ;  /* 0xbf800000140c7423 */ /* 0x001fc8000000000a */
[----:B------:R-:W-:-:S04]  /*1070*/  FADD.FTZ R13, -R12, -RZ ;  /* 0x800000ff0c0d7221 */ /* 0x000fc80000010100 */
[----:B------:R-:W-:-:S07]  /*1080*/  FFMA R10, R10, R13, R10 ;  /* 0x0000000d0a0a7223 */ /* 0x000fce000000000a */
.L_x_1151:
[----:B------:R-:W-:Y:S05]  /*1090*/  BSYNC.RECONVERGENT B2 ;  /* 0x0000000000027941 */ /* 0x000fea0003800200 */
.L_x_1149:
[----:B------:R-:W-:Y:S05]  /*10a0*/  BSYNC.RECONVERGENT B1 ;  /* 0x0000000000017941 */ /* 0x000fea0003800200 */
.L_x_1148:
        /* <DEDUP_REMOVED lines=57> */
.L_x_1154:
[----:B------:R-:W0:Y:S02]  /*1440*/  MUFU.RCP R12, R20 ;  /* 0x00000014000c7308 */ /* 0x000e240000001000 */
[----:B0-----:R-:W-:-:S04]  /*1450*/  FFMA R14, R20, R12, -1 ;  /* 0xbf800000140e7423 */ /* 0x001fc8000000000c */
[----:B------:R-:W-:-:S04]  /*1460*/  FADD.FTZ R15, -R14, -RZ ;  /* 0x800000ff0e0f7221 */ /* 0x000fc80000010100 */
[----:B------:R-:W-:-:S07]  /*1470*/  FFMA R12, R12, R15, R12 ;  /* 0x0000000f0c0c7223 */ /* 0x000fce000000000c */
.L_x_1155:
[----:B------:R-:W-:Y:S05]  /*1480*/  BSYNC.RECONVERGENT B2 ;  /* 0x0000000000027941 */ /* 0x000fea0003800200 */
.L_x_1153:
[----:B------:R-:W-:Y:S05]  /*1490*/  BSYNC.RECONVERGENT B1 ;  /* 0x0000000000017941 */ /* 0x000fea0003800200 */
.L_x_1152:
        /* <DEDUP_REMOVED lines=57> */
.L_x_1158:
[----:B------:R-:W0:Y:S02]  /*1830*/  MUFU.RCP R14, R20 ;  /* 0x00000014000e7308 */ /* 0x000e240000001000 */
[----:B0-----:R-:W-:-:S04]  /*1840*/  FFMA R16, R20, R14, -1 ;  /* 0xbf80000014107423 */ /* 0x001fc8000000000e */
[----:B------:R-:W-:-:S04]  /*1850*/  FADD.FTZ R17, -R16, -RZ ;  /* 0x800000ff10117221 */ /* 0x000fc80000010100 */
[----:B------:R-:W-:-:S07]  /*1860*/  FFMA R14, R14, R17, R14 ;  /* 0x000000110e0e7223 */ /* 0x000fce000000000e */
.L_x_1159:
[----:B------:R-:W-:Y:S05]  /*1870*/  BSYNC.RECONVERGENT B2 ;  /* 0x0000000000027941 */ /* 0x000fea0003800200 */
.L_x_1157:
[----:B------:R-:W-:Y:S05]  /*1880*/  BSYNC.RECONVERGENT B1 ;  /* 0x0000000000017941 */ /* 0x000fea0003800200 */
.L_x_1156:
        /* <DEDUP_REMOVED lines=56> */
.L_x_1162:
[----:B------:R-:W0:Y:S02]  /*1c10*/  MUFU.RCP R16, R20 ;  /* 0x0000001400107308 */ /* 0x000e240000001000 */
[----:B0-----:R-:W-:-:S04]  /*1c20*/  FFMA R19, R20, R16, -1 ;  /* 0xbf80000014137423 */ /* 0x001fc80000000010 */
[----:B------:R-:W-:-:S04]  /*1c30*/  FADD.FTZ R19, -R19, -RZ ;  /* 0x800000ff13137221 */ /* 0x000fc80000010100 */
[----:B------:R-:W-:-:S07]  /*1c40*/  FFMA R16, R16, R19, R16 ;  /* 0x0000001310107223 */ /* 0x000fce0000000010 */
.L_x_1163:
[----:B------:R-:W-:Y:S05]  /*1c50*/  BSYNC.RECONVERGENT B2 ;  /* 0x0000000000027941 */ /* 0x000fea0003800200 */
.L_x_1161:
[----:B------:R-:W-:Y:S05]  /*1c60*/  BSYNC.RECONVERGENT B1 ;  /* 0x0000000000017941 */ /* 0x000fea0003800200 */
.L_x_1160:
        /* <DEDUP_REMOVED lines=55> */
[----:B-----5:R-:W-:Y:S05]  /*1fe0*/  CALL.REL.NOINC `($__internal_29_$__cuda_sm20_rcp_rn_f32_slowpath) ;  /* 0x0000001000687944 */ /* 0x020fea0003c00000 */
[----:B------:R-:W-:Y:S01]  /*1ff0*/  IMAD.MOV.U32 R19, RZ, RZ, R23 ;  /* 0x000000ffff137224 */ /* 0x000fe200078e0017 */
[----:B------:R-:W-:Y:S06]  /*2000*/  BRA `(.L_x_1167) ;  /* 0x0000000000107947 */ /* 0x000fec0003800000 */
.L_x_1166:
[----:B------:R-:W0:Y:S02]  /*2010*/  MUFU.RCP R19, R22 ;  /* 0x0000001600137308 */ /* 0x000e240000001000 */
[----:B0-----:R-:W-:-:S04]  /*2020*/  FFMA R20, R22, R19, -1 ;  /* 0xbf80000016147423 */ /* 0x001fc80000000013 */
[----:B------:R-:W-:-:S04]  /*2030*/  FADD.FTZ R20, -R20, -RZ ;  /* 0x800000ff14147221 */ /* 0x000fc80000010100 */
[----:B------:R-:W-:-:S07]  /*2040*/  FFMA R19, R19, R20, R19 ;  /* 0x0000001413137223 */ /* 0x000fce0000000013 */
.L_x_1167:
[----:B------:R-:W-:Y:S05]  /*2050*/  BSYNC.RECONVERGENT B2 ;  /* 0x0000000000027941 */ /* 0x000fea0003800200 */
.L_x_1165:
[----:B------:R-:W-:Y:S05]  /*2060*/  BSYNC.RECONVERGENT B1 ;  /* 0x0000000000017941 */ /* 0x000fea0003800200 */
.L_x_1164:
[----:B------:R-:W0:Y:S01]  /*2070*/  LDCU UR10, c[0x0][0x3ac] ;  /* 0x00007580ff0a77ac */ /* 0x000e220008000800 */
[----:B------:R-:W-:Y:S01]  /*2080*/  IMAD R21, R21, 0x200, R0 ;  /* 0x0000020015157824 */ /* 0x000fe200078e0200 */
[----:B------:R-:W1:Y:S01]  /*2090*/  S2UR UR7, SR_CgaCtaId ;  /* 0x00000000000779c3 */ /* 0x000e620000008800 */
[----:B------:R-:W-:Y:S01]  /*20a0*/  IMAD.MOV.U32 R50, RZ, RZ, RZ ;  /* 0x000000ffff327224 */ /* 0x000fe200078e00ff */
[----:B------:R-:W2:Y:S02]  /*20b0*/  LDCU UR11, c[0x0][0x3a0] ;  /* 0x00007400ff0b77ac */ /* 0x000ea40008000800 */
[----:B------:R-:W-:Y:S01]  /*20c0*/  IADD3 R27, PT, PT, R21, 0x180, RZ ;  /* 0x00000180151b7810 */ /* 0x000fe20007ffe0ff */
[----:B------:R-:W-:Y:S01]  /*20d0*/  UMOV UR6, 0x400 ;  /* 0x0000040000067882 */ /* 0x000fe20000000000 */
[----:B------:R-:W3:Y:S02]  /*20e0*/  LDCU UR12, c[0x0][0x3a0] ;  /* 0x00007400ff0c77ac */ /* 0x000ee40008000800 */
[----:B------:R-:W4:Y:S01]  /*20f0*/  LDC R45, c[0x0][0x3b8] ;  /* 0x0000ee00ff2d7b82 */ /* 0x000f220000000800 */
[----:B------:R-:W-:-:S02]  /*2100*/  UIADD3 UR4, UPT, UPT, UR6, 0x40, URZ ;  /* 0x0000004006047890 */ /* 0x000fc4000fffe0ff */
[----:B------:R-:W-:Y:S01]  /*2110*/  UIADD3 UR5, UPT, UPT, UR6, 0x20, URZ ;  /* 0x0000002006057890 */ /* 0x000fe2000fffe0ff */
[----:B0-----:R-:W0:Y:S01]  /*2120*/  I2F.U32.RP R20, UR10 ;  /* 0x0000000a00147d06 */ /* 0x001e220008209000 */
        /* <DEDUP_REMOVED lines=8> */
[----:B------:R-:W-:Y:S02]  /*21b0*/  LEA R47, R2, UR4, 0x2 ;  /* 0x00000004022f7c11 */ /* 0x000fe4000f8e10ff */
[----:B0-----:R-:W-:-:S04]  /*21c0*/  IADD3 R22, PT, PT, R20, 0xffffffe, RZ ;  /* 0x0ffffffe14167810 */ /* 0x001fc80007ffe0ff */
[----:B------:R0:W1:Y:S02]  /*21d0*/  F2I.FTZ.U32.TRUNC.NTZ R23, R22 ;  /* 0x0000001600177305 */ /* 0x000064000021f000 */
[----:B0-----:R-:W-:Y:S02]  /*21e0*/  HFMA2 R22, -RZ, RZ, 0, 0 ;  /* 0x00000000ff167431 */ /* 0x001fe400000001ff */
[----:B-1----:R-:W-:-:S04]  /*21f0*/  IMAD.MOV R25, RZ, RZ, -R23 ;  /* 0x000000ffff197224 */ /* 0x002fc800078e0a17 */
[----:B------:R-:W-:-:S04]  /*2200*/  IMAD R25, R25, UR10, RZ ;  /* 0x0000000a19197c24 */ /* 0x000fc8000f8e02ff */
[----:B------:R-:W-:Y:S01]  /*2210*/  IMAD.HI.U32 R24, R23, R25, R22 ;  /* 0x0000001917187227 */ /* 0x000fe200078e0016 */
[----:B------:R-:W-:-:S03]  /*2220*/  IADD3 R23, PT, PT, R21, 0x80, RZ ;  /* 0x0000008015177810 */ /* 0x000fc60007ffe0ff */
[----:B------:R-:W-:Y:S02]  /*2230*/  VIADD R25, R21, 0x100 ;  /* 0x0000010015197836 */ /* 0x000fe40000000000 */
        /* <DEDUP_REMOVED lines=9> */
[----:B------:R-:W-:Y:S02]  /*22d0*/  IMAD R24, R24, UR10, R25 ;  /* 0x0000000a18187c24 */ /* 0x000fe4000f8e0219 */
[----:B------:R-:W-:Y:S01]  /*22e0*/  IMAD R22, R22, UR10, R23 ;  /* 0x0000000a16167c24 */ /* 0x000fe2000f8e0217 */
[----:B------:R-:W-:Y:S01]  /*22f0*/  ISETP.GE.U32.AND P6, PT, R20, UR10, PT ;  /* 0x0000000a14007c0c */ /* 0x000fe2000bfc6070 */
[----:B------:R-:W-:Y:S01]  /*2300*/  IMAD R26, R26, UR10, R27 ;  /* 0x0000000a1a1a7c24 */ /* 0x000fe2000f8e021b */
[----:B------:R-:W-:-:S02]  /*2310*/  ISETP.GE.U32.AND P1, PT, R24, UR10, PT ;  /* 0x0000000a18007c0c */ /* 0x000fc4000bf26070 */
[----:B------:R-:W-:Y:S02]  /*2320*/  ISETP.GE.U32.AND P0, PT, R22, UR10, PT ;  /* 0x0000000a16007c0c */ /* 0x000fe4000bf06070 */
[----:B------:R-:W-:-:S07]  /*2330*/  ISETP.GE.U32.AND P2, PT, R26, UR10, PT ;  /* 0x0000000a1a007c0c */ /* 0x000fce000bf46070 */
[----:B------:R-:W-:Y:S02]  /*2340*/  @P6 VIADD R20, R20, -UR10 ;  /* 0x8000000a14146c36 */ /* 0x000fe40008000000 */
[----:B------:R-:W-:Y:S01]  /*2350*/  @P1 VIADD R24, R24, -UR10 ;  /* 0x8000000a18181c36 */ /* 0x000fe20008000000 */
[----:B------:R-:W-:Y:S01]  /*2360*/  @P1 IADD3 R41, PT, PT, R41, 0x1, RZ ;  /* 0x0000000129291810 */ /* 0x000fe20007ffe0ff */
[----:B------:R-:W-:Y:S01]  /*2370*/  @P6 VIADD R37, R37, 0x1 ;  /* 0x0000000125256836 */ /* 0x000fe20000000000 */
[----:B------:R-:W-:Y:S01]  /*2380*/  @P0 IADD3 R22, PT, PT, R22, -UR10, RZ ;  /* 0x8000000a16160c10 */ /* 0x000fe2000fffe0ff */
[----:B------:R-:W-:Y:S01]  /*2390*/  @P0 VIADD R39, R39, 0x1 ;  /* 0x0000000127270836 */ /* 0x000fe20000000000 */
[----:B------:R-:W-:Y:S01]  /*23a0*/  @P2 IADD3 R26, PT, PT, R26, -UR10, RZ ;  /* 0x8000000a1a1a2c10 */ /* 0x000fe2000fffe0ff */
[----:B------:R-:W-:Y:S01]  /*23b0*/  @P2 VIADD R43, R43, 0x1 ;  /* 0x000000012b2b2836 */ /* 0x000fe20000000000 */
[----:B------:R-:W-:Y:S02]  /*23c0*/  ISETP.GE.U32.AND P3, PT, R20, UR10, PT ;  /* 0x0000000a14007c0c */ /* 0x000fe4000bf66070 */
[----:B------:R-:W-:-:S02]  /*23d0*/  ISETP.GE.U32.AND P5, PT, R24, UR10, PT ;  /* 0x0000000a18007c0c */ /* 0x000fc4000bfa6070 */
[----:B------:R-:W-:Y:S02]  /*23e0*/  ISETP.GE.U32.AND P4, PT, R22, UR10, PT ;  /* 0x0000000a16007c0c */ /* 0x000fe4000bf86070 */
[----:B------:R-:W-:Y:S02]  /*23f0*/  ISETP.GE.U32.AND P6, PT, R26, UR10, PT ;  /* 0x0000000a1a007c0c */ /* 0x000fe4000bfc6070 */
[----:B------:R-:W-:-:S05]  /*2400*/  LOP3.LUT R20, RZ, UR10, RZ, 0x33, !PT ;  /* 0x0000000aff147c12 */ /* 0x000fca000f8e33ff */
[----:B------:R-:W-:Y:S02]  /*2410*/  @P3 IADD3 R37, PT, PT, R37, 0x1, RZ ;  /* 0x0000000125253810 */ /* 0x000fe40007ffe0ff */
[----:B------:R-:W-:Y:S01]  /*2420*/  @P5 VIADD R41, R41, 0x1 ;  /* 0x0000000129295836 */ /* 0x000fe20000000000 */
[----:B------:R-:W-:Y:S02]  /*2430*/  ISETP.NE.U32.AND P3, PT, RZ, UR10, PT ;  /* 0x0000000aff007c0c */ /* 0x000fe4000bf65070 */
[----:B------:R-:W-:Y:S02]  /*2440*/  @P4 IADD3 R39, PT, PT, R39, 0x1, RZ ;  /* 0x0000000127274810 */ /* 0x000fe40007ffe0ff */
[----:B------:R-:W-:Y:S02]  /*2450*/  @P6 IADD3 R43, PT, PT, R43, 0x1, RZ ;  /* 0x000000012b2b6810 */ /* 0x000fe40007ffe0ff */
[C---:B------:R-:W-:Y:S02]  /*2460*/  SEL R37, R20.reuse, R37, !P3 ;  /* 0x0000002514257207 */ /* 0x040fe40005800000 */
[----:B------:R-:W-:-:S02]  /*2470*/  SEL R39, R20, R39, !P3 ;  /* 0x0000002714277207 */ /* 0x000fc40005800000 */
[C---:B------:R-:W-:Y:S01]  /*2480*/  SEL R41, R20.reuse, R41, !P3 ;  /* 0x0000002914297207 */ /* 0x040fe20005800000 */
[----:B------:R-:W-:Y:S01]  /*2490*/  IMAD.MOV R36, RZ, RZ, -R37 ;  /* 0x000000ffff247224 */ /* 0x000fe200078e0a25 */
[----:B------:R-:W-:Y:S02]  /*24a0*/  SEL R43, R20, R43, !P3 ;  /* 0x0000002b142b7207 */ /* 0x000fe40005800000 */
[----:B------:R-:W-:Y:S01]  /*24b0*/  IADD3 R38, PT, PT, -R39, RZ, RZ ;  /* 0x000000ff27267210 */ /* 0x000fe20007ffe1ff */
[----:B------:R-:W-:Y:S01]  /*24c0*/  IMAD.MOV R40, RZ, RZ, -R41 ;  /* 0x000000ffff287224 */ /* 0x000fe200078e0a29 */
[----:B------:R-:W-:Y:S01]  /*24d0*/  IADD3 R42, PT, PT, -R43, RZ, RZ ;  /* 0x000000ff2b2a7210 */ /* 0x000fe20007ffe1ff */
[----:B------:R-:W-:Y:S01]  /*24e0*/  IMAD R36, R36, UR10, R21 ;  /* 0x0000000a24247c24 */ /* 0x000fe2000f8e0215 */
[----:B--2---:R-:W-:Y:S01]  /*24f0*/  ISETP.GE.AND P0, PT, R37, UR11, PT ;  /* 0x0000000b25007c0c */ /* 0x004fe2000bf06270 */
[----:B------:R-:W-:Y:S02]  /*2500*/  IMAD R38, R38, UR10, R23 ;  /* 0x0000000a26267c24 */ /* 0x000fe4000f8e0217 */
[----:B------:R-:W-:-:S02]  /*2510*/  IMAD R40, R40, UR10, R25 ;  /* 0x0000000a28287c24 */ /* 0x000fc4000f8e0219 */
[----:B---3--:R-:W-:-:S08]  /*2520*/  IMAD R42, R42, UR10, R27 ;  /* 0x0000000a2a2a7c24 */ /* 0x008fd0000f8e021b */
.L_x_1168:
[----:B------:R-:W-:Y:S01]  /*2530*/  ISETP.GE.AND P1, PT, R39, UR12, PT ;  /* 0x0000000c27007c0c */ /* 0x000fe2000bf26270 */
[----:B------:R-:W0:Y:S01]  /*2540*/  @!P0 LDC.64 R20, c[0x0][0x3a8] ;  /* 0x0000ea00ff148b82 */ /* 0x000e220000000a00 */
[----:B------:R-:W-:Y:S02]  /*2550*/  ISETP.GE.AND P2, PT, R41, UR12, PT ;  /* 0x0000000c29007c0c */ /* 0x000fe4000bf46270 */
[----:B------:R-:W-:Y:S02]  /*2560*/  ISETP.GE.AND P3, PT, R43, UR12, PT ;  /* 0x0000000c2b007c0c */ /* 0x000fe4000bf66270 */
[----:B------:R-:W-:Y:S02]  /*2570*/  LEA R49, R3, R50, 0x2 ;  /* 0x0000003203317211 */ /* 0x000fe400078e10ff */
[----:B------:R-:W-:Y:S01]  /*2580*/  MOV R51, RZ ;  /* 0x000000ff00337202 */ /* 0x000fe20000000f00 */
[----:B------:R-:W1:Y:S08]  /*2590*/  @!P0 LDC.64 R28, c[0x0][0x388] ;  /* 0x0000e200ff1c8b82 */ /* 0x000e700000000a00 */
[----:B------:R-:W2:Y:S08]  /*25a0*/  @!P1 LDC.64 R22, c[0x0][0x3a8] ;  /* 0x0000ea00ff169b82 */ /* 0x000eb00000000a00 */
[----:B------:R-:W3:Y:S01]  /*25b0*/  @!P2 LDC.64 R24, c[0x0][0x3a8] ;  /* 0x0000ea00ff18ab82 */ /* 0x000ee20000000a00 */
[----:B0-----:R-:W-:-:S04]  /*25c0*/  @!P0 IMAD R20, R37, R20, R49 ;  /* 0x0000001425148224 */ /* 0x001fc800078e0231 */
[----:B------:R-:W-:-:S03]  /*25d0*/  @!P0 IMAD R21, R20, R21, R36 ;  /* 0x0000001514158224 */ /* 0x000fc600078e0224 */
[----:B------:R-:W0:Y:S01]  /*25e0*/  @!P3 LDC.64 R26, c[0x0][0x3a8] ;  /* 0x0000ea00ff1abb82 */ /* 0x000e220000000a00 */
[----:B-1----:R-:W-:-:S04]  /*25f0*/  @!P0 IMAD.WIDE R28, R21, 0x4, R28 ;  /* 0x00000004151c8825 */ /* 0x002fc800078e021c */
[----:B------:R-:W-:-:S03]  /*2600*/  IMAD.MOV.U32 R21, RZ, RZ, RZ ;  /* 0x000000ffff157224 */ /* 0x000fc600078e00ff */
[----:B------:R-:W1:Y:S01]  /*2610*/  @!P1 LDC.64 R30, c[0x0][0x388] ;  /* 0x0000e200ff1e9b82 */ /* 0x000e620000000a00 */
[----:B--2---:R-:W-:Y:S02]  /*2620*/  @!P1 IMAD R22, R39, R22, R49 ;  /* 0x0000001627169224 */ /* 0x004fe400078e0231 */
[----:B------:R-:W2:Y:S02]  /*2630*/  @!P0 LDG.E.CONSTANT R21, desc[UR8][R28.64] ;  /* 0x000000081c158981 */ /* 0x000ea4000c1e9900 */
[----:B------:R-:W-:-:S03]  /*2640*/  @!P1 IMAD R23, R22, R23, R38 ;  /* 0x0000001716179224 */ /* 0x000fc600078e0226 */
[----:B------:R-:W4:Y:S01]  /*2650*/  @!P2 LDC.64 R32, c[0x0][0x388] ;  /* 0x0000e200ff20ab82 */ /* 0x000f220000000a00 */
[----:B---3--:R-:W-:-:S04]  /*2660*/  @!P2 IMAD R24, R41, R24, R49 ;  /* 0x000000182918a224 */ /* 0x008fc800078e0231 */
[----:B------:R-:W-:-:S03]  /*2670*/  @!P2 IMAD R25, R24, R25, R40 ;  /* 0x000000191819a224 */ /* 0x000fc600078e0228 */
[----:B------:R-:W3:Y:S01]  /*2680*/  @!P3 LDC.64 R34, c[0x0][0x388] ;  /* 0x0000e200ff22bb82 */ /* 0x000ee20000000a00 */
[----:B0-----:R-:W-:-:S04]  /*2690*/  @!P3 IMAD R26, R43, R26, R49 ;  /* 0x0000001a2b1ab224 */ /* 0x001fc800078e0231 */
[----:B------:R-:W-:Y:S02]  /*26a0*/  @!P3 IMAD R27, R26, R27, R42 ;  /* 0x0000001b1a1bb224 */ /* 0x000fe400078e022a */
[----:B-1----:R-:W-:Y:S01]  /*26b0*/  @!P1 IMAD.WIDE R30, R23, 0x4, R30 ;  /* 0x00000004171e9825 */ /* 0x002fe200078e021e */
[----:B------:R-:W-:-:S06]  /*26c0*/  MOV R23, RZ ;  /* 0x000000ff00177202 */ /* 0x000fcc0000000f00 */
[----:B------:R-:W2:Y:S01]  /*26d0*/  @!P1 LDG.E.CONSTANT R23, desc[UR8][R30.64] ;  /* 0x000000081e179981 */ /* 0x000ea2000c1e9900 */
[----:B----4-:R-:W-:-:S04]  /*26e0*/  @!P2 IMAD.WIDE R32, R25, 0x4, R32 ;  /* 0x000000041920a825 */ /* 0x010fc800078e0220 */
[----:B------:R-:W-:Y:S02]  /*26f0*/  IMAD.MOV.U32 R25, RZ, RZ, RZ ;  /* 0x000000ffff197224 */ /* 0x000fe400078e00ff */
[----:B---3--:R-:W-:-:S04]  /*2700*/  @!P3 IMAD.WIDE R34, R27, 0x4, R34 ;  /* 0x000000041b22b825 */ /* 0x008fc800078e0222 */
[----:B------:R-:W3:Y:S04]  /*2710*/  @!P2 LDG.E.CONSTANT R25, desc[UR8][R32.64] ;  /* 0x000000082019a981 */ /* 0x000ee8000c1e9900 */
[----:B------:R-:W4:Y:S04]  /*2720*/  @!P3 LDG.E.CONSTANT R51, desc[UR8][R34.64] ;  /* 0x000000082233b981 */ /* 0x000f28000c1e9900 */
[----:B------:R-:W-:Y:S04]  /*2730*/  LDS R27, [R44] ;  /* 0x000000002c1b7984 */ /* 0x000fe80000000800 */
[----:B--2---:R-:W-:Y:S04]  /*2740*/  STS [R48], R21 ;  /* 0x0000001530007388 */ /* 0x004fe80000000800 */
[----:B------:R-:W-:Y:S04]  /*2750*/  STS [R48+0x200], R23 ;  /* 0x0002001730007388 */ /* 0x000fe80000000800 */
[----:B---3--:R-:W-:Y:S04]  /*2760*/  STS [R48+0x400], R25 ;  /* 0x0004001930007388 */ /* 0x008fe80000000800 */
[----:B----4-:R-:W-:Y:S01]  /*2770*/  STS [R48+0x600], R51 ;  /* 0x0006003330007388 */ /* 0x010fe20000000800 */
[----:B------:R-:W-:Y:S06]  /*2780*/  BAR.SYNC.DEFER_BLOCKING 0x0 ;  /* 0x0000000000007b1d */ /* 0x000fec0000010000 */
[----:B------:R-:W0:Y:S04]  /*2790*/  LDS R49, [R47] ;  /* 0x000000002f317984 */ /* 0x000e280000000800 */
[----:B------:R-:W1:Y:S04]  /*27a0*/  LDS R52, [R47+0x100] ;  /* 0x000100002f347984 */ /* 0x000e680000000800 */
[----:B------:R-:W2:Y:S04]  /*27b0*/  LDS R26, [R47+0x200] ;  /* 0x000200002f1a7984 */ /* 0x000ea80000000800 */
[----:B------:R-:W3:Y:S04]  /*27c0*/  LDS R30, [R47+0x300] ;  /* 0x000300002f1e7984 */ /* 0x000ee80000000800 */
        /* <DEDUP_REMOVED lines=8> */
[----:B--2---:R-:W-:-:S04]  /*2850*/  FADD R25, R27, -R26 ;  /* 0x8000001a1b197221 */ /* 0x004fc80000000000 */
[----:B------:R-:W-:Y:S02]  /*2860*/  FMUL R20, |R25|, R8 ;  /* 0x0000000819147220 */ /* 0x000fe40000400200 */
[----:B------:R-:W0:Y:S01]  /*2870*/  LDS R25, [R47+0x700] ;  /* 0x000700002f197984 */ /* 0x000e220000000800 */
[----:B------:R-:W-:Y:S01]  /*2880*/  FSETP.GEU.AND P1, PT, |R32|, 1.175494350822287508e-38, PT ;  /* 0x008000002000780b */ /* 0x000fe20003f2e200 */
[----:B---3--:R-:W-:-:S03]  /*2890*/  FADD R29, R27, -R30 ;  /* 0x8000001e1b1d7221 */ /* 0x008fc60000000000 */
[----:B------:R-:W-:Y:S01]  /*28a0*/  @!P5 FMUL R21, R21, 16777216 ;  /* 0x4b8000001515d820 */ /* 0x000fe20000400000 */
[----:B------:R-:W-:-:S03]  /*28b0*/  FMUL R33, |R29|, R10 ;  /* 0x0000000a1d217220 */ /* 0x000fc60000400200 */
[----:B------:R-:W1:Y:S01]  /*28c0*/  MUFU.LG2 R22, R21 ;  /* 0x0000001500167308 */ /* 0x000e620000000c00 */
[----:B------:R-:W-:Y:S02]  /*28d0*/  FSETP.GEU.AND P2, PT, |R20|, 1.175494350822287508e-38, PT ;  /* 0x008000001400780b */ /* 0x000fe40003f4e200 */
[----:B------:R-:W-:Y:S02]  /*28e0*/  FSETP.GEU.AND P3, PT, |R33|, 1.175494350822287508e-38, PT ;  /* 0x008000002100780b */ /* 0x000fe40003f6e200 */
[----:B------:R-:W-:Y:S01]  /*28f0*/  @!P1 FMUL R32, R32, 16777216 ;  /* 0x4b80000020209820 */ /* 0x000fe20000400000 */
[----:B----4-:R-:W-:-:S05]  /*2900*/  FADD R29, R27, -R24 ;  /* 0x800000181b1d7221 */ /* 0x010fca0000000000 */
[----:B------:R-:W2:Y:S03]  /*2910*/  MUFU.LG2 R32, R32 ;  /* 0x0000002000207308 */ /* 0x000ea60000000c00 */
[----:B------:R-:W-:Y:S02]  /*2920*/  @!P2 FMUL R20, R20, 16777216 ;  /* 0x4b8000001414a820 */ /* 0x000fe40000400000 */
[----:B------:R-:W-:Y:S01]  /*2930*/  @!P3 FMUL R33, R33, 16777216 ;  /* 0x4b8000002121b820 */ /* 0x000fe20000400000 */
[----:B-1----:R-:W-:Y:S01]  /*2940*/  @!P5 FADD R22, R22, -24 ;  /* 0xc1c000001616d421 */ /* 0x002fe20000000000 */
[----:B------:R-:W-:Y:S02]  /*2950*/  FMUL R34, |R29|, R12 ;  /* 0x0000000c1d227220 */ /* 0x000fe40000400200 */
[----:B------:R0:W1:Y:S01]  /*2960*/  MUFU.LG2 R21, R33 ;  /* 0x0000002100157308 */ /* 0x0000620000000c00 */
[----:B------:R-:W-:Y:S01]  /*2970*/  FMUL R31, R45, R22 ;  /* 0x000000162d1f7220 */ /* 0x000fe20000400000 */
[C---:B------:R-:W-:Y:S01]  /*2980*/  FADD R29, R27.reuse, -R28 ;  /* 0x8000001c1b1d7221 */ /* 0x040fe20000000000 */
[----:B------:R-:W-:Y:S01]  /*2990*/  FSETP.GEU.AND P4, PT, |R34|, 1.175494350822287508e-38, PT ;  /* 0x008000002200780b */ /* 0x000fe20003f8e200 */
[----:B------:R-:W-:-:S04]  /*29a0*/  FADD R35, R27, -R23 ;  /* 0x800000171b237221 */ /* 0x000fc80000000000 */
[----:B------:R-:W3:Y:S01]  /*29b0*/  MUFU.LG2 R20, R20 ;  /* 0x0000001400147308 */ /* 0x000ee20000000c00 */
[----:B------:R-:W-:Y:S01]  /*29c0*/  FSETP.GEU.AND P6, PT, R31, -126, PT ;  /* 0xc2fc00001f00780b */ /* 0x000fe20003fce000 */
[----:B------:R-:W-:Y:S01]  /*29d0*/  FMUL R29, |R29|, R14 ;  /* 0x0000000e1d1d7220 */ /* 0x000fe20000400200 */
[----:B------:R-:W-:Y:S01]  /*29e0*/  FMUL R22, |R35|, R16 ;  /* 0x0000001023167220 */ /* 0x000fe20000400200 */
[----:B0-----:R-:W-:Y:S01]  /*29f0*/  FADD R33, R27, -R25 ;  /* 0x800000191b217221 */ /* 0x001fe20000000000 */
[----:B--2---:R-:W-:Y:S02]  /*2a00*/  @!P1 FADD R32, R32, -24 ;  /* 0xc1c0000020209421 */ /* 0x004fe40000000000 */
[----:B------:R-:W-:Y:S01]  /*2a10*/  FSETP.GEU.AND P5, PT, |R29|, 1.175494350822287508e-38, PT ;  /* 0x008000001d00780b */ /* 0x000fe20003fae200 */
[----:B------:R-:W-:Y:S01]  /*2a20*/  FMUL R33, |R33|, R19 ;  /* 0x0000001321217220 */ /* 0x000fe20000400200 */
[----:B------:R-:W-:Y:S01]  /*2a30*/  FSETP.GEU.AND P1, PT, |R22|, 1.175494350822287508e-38, PT ;  /* 0x008000001600780b */ /* 0x000fe20003f2e200 */
[----:B------:R-:W-:Y:S01]  /*2a40*/  FMUL R35, R45, R32 ;  /* 0x000000202d237220 */ /* 0x000fe20000400000 */
[----:B------:R-:W-:Y:S01]  /*2a50*/  @!P4 FMUL R34, R34, 16777216 ;  /* 0x4b8000002222c820 */ /* 0x000fe20000400000 */
[----:B-1----:R-:W-:Y:S01]  /*2a60*/  @!P3 FADD R21, R21, -24 ;  /* 0xc1c000001515b421 */ /* 0x002fe20000000000 */
[----:B------:R-:W-:Y:S01]  /*2a70*/  FSETP.GEU.AND P3, PT, |R33|, 1.175494350822287508e-38, PT ;  /* 0x008000002100780b */ /* 0x000fe20003f6e200 */
[----:B------:R-:W-:Y:S01]  /*2a80*/  @!P6 FMUL R31, R31, 0.5 ;  /* 0x3f0000001f1fe820 */ /* 0x000fe20000400000 */
[----:B---3--:R-:W-:Y:S01]  /*2a90*/  @!P2 FADD R20, R20, -24 ;  /* 0xc1c000001414a421 */ /* 0x008fe20000000000 */
[----:B------:R-:W-:Y:S01]  /*2aa0*/  FSETP.GEU.AND P2, PT, R35, -126, PT ;  /* 0xc2fc00002300780b */ /* 0x000fe20003f4e000 */
[----:B------:R-:W0:Y:S03]  /*2ab0*/  MUFU.LG2 R34, R34 ;  /* 0x0000002200227308 */ /* 0x000e260000000c00 */
[----:B------:R-:W-:-:S02]  /*2ac0*/  @!P5 FMUL R29, R29, 16777216 ;  /* 0x4b8000001d1dd820 */ /* 0x000fc40000400000 */
[----:B------:R-:W-:-:S03]  /*2ad0*/  @!P1 FMUL R22, R22, 16777216 ;  /* 0x4b80000016169820 */ /* 0x000fc60000400000 */
[----:B------:R-:W1:Y:S01]  /*2ae0*/  MUFU.EX2 R31, R31 ;  /* 0x0000001f001f7308 */ /* 0x000e620000000800 */
[----:B------:R-:W-:-:S03]  /*2af0*/  @!P3 FMUL R33, R33, 16777216 ;  /* 0x4b8000002121b820 */ /* 0x000fc60000400000 */
[----:B------:R-:W-:-:S04]  /*2b00*/  @!P2 FMUL R35, R35, 0.5 ;  /* 0x3f0000002323a820 */ /* 0x000fc80000400000 */
[----:B------:R2:W3:Y:S01]  /*2b10*/  MUFU.LG2 R32, R29 ;  /* 0x0000001d00207308 */ /* 0x0004e20000000c00 */
[----:B0-----:R-:W-:-:S07]  /*2b20*/  @!P4 FADD R34, R34, -24 ;  /* 0xc1c000002222c421 */ /* 0x001fce0000000000 */
[----:B------:R-:W0:Y:S01]  /*2b30*/  MUFU.LG2 R22, R22 ;  /* 0x0000001600167308 */ /* 0x000e220000000c00 */
[C---:B--2---:R-:W-:Y:S01]  /*2b40*/  FMUL R29, R45.reuse, R20 ;  /* 0x000000142d1d7220 */ /* 0x044fe20000400000 */
[----:B------:R-:W-:Y:S01]  /*2b50*/  FMUL R21, R45, R21 ;  /* 0x000000152d157220 */ /* 0x000fe20000400000 */
[----:B-1----:R-:W-:-:S05]  /*2b60*/  @!P6 FMUL R31, R31, R31 ;  /* 0x0000001f1f1fe220 */ /* 0x002fca0000400000 */
[----:B------:R-:W1:Y:S01]  /*2b70*/  MUFU.EX2 R20, R35 ;  /* 0x0000002300147308 */ /* 0x000e620000000800 */
[----:B------:R-:W-:-:S07]  /*2b80*/  FSETP.GEU.AND P4, PT, R29, -126, PT ;  /* 0xc2fc00001d00780b */ /* 0x000fce0003f8e000 */
[----:B------:R-:W2:Y:S01]  /*2b90*/  MUFU.LG2 R33, R33 ;  /* 0x0000002100217308 */ /* 0x000ea20000000c00 */
[----:B---3--:R-:W-:Y:S01]  /*2ba0*/  @!P5 FADD R32, R32, -24 ;  /* 0xc1c000002020d421 */ /* 0x008fe20000000000 */
[----:B------:R-:W-:Y:S01]  /*2bb0*/  FSETP.GEU.AND P6, PT, R21, -126, PT ;  /* 0xc2fc00001500780b */ /* 0x000fe20003fce000 */
[----:B-----5:R-:W-:Y:S01]  /*2bc0*/  FMUL R31, R31, R5 ;  /* 0x000000051f1f7220 */ /* 0x020fe20000400000 */
[----:B------:R-:W-:Y:S01]  /*2bd0*/  FSETP.GT.AND P5, PT, R27, R49, PT ;  /* 0x000000311b00720b */ /* 0x000fe20003fa4000 */
[C---:B------:R-:W-:Y:S01]  /*2be0*/  FMUL R34, R45.reuse, R34 ;  /* 0x000000222d227220 */ /* 0x040fe20000400000 */
[----:B------:R-:W-:Y:S01]  /*2bf0*/  FMUL R32, R45, R32 ;  /* 0x000000202d207220 */ /* 0x000fe20000400000 */
[----:B0-----:R-:W-:Y:S01]  /*2c00*/  @!P1 FADD R22, R22, -24 ;  /* 0xc1c0000016169421 */ /* 0x001fe20000000000 */
[----:B------:R-:W-:Y:S02]  /*2c10*/  FSEL R31, R31, -R31, P5 ;  /* 0x8000001f1f1f7208 */ /* 0x000fe40002800000 */
[----:B------:R-:W-:Y:S01]  /*2c20*/  FSETP.GEU.AND P5, PT, R34, -126, PT ;  /* 0xc2fc00002200780b */ /* 0x000fe20003fae000 */
[----:B-1----:R-:W-:Y:S01]  /*2c30*/  @!P2 FMUL R20, R20, R20 ;  /* 0x000000141414a220 */ /* 0x002fe20000400000 */
[----:B------:R-:W-:Y:S01]  /*2c40*/  @!P4 FMUL R29, R29, 0.5 ;  /* 0x3f0000001d1dc820 */ /* 0x000fe20000400000 */
[----:B------:R-:W-:Y:S01]  /*2c50*/  FMUL R22, R45, R22 ;  /* 0x000000162d167220 */ /* 0x000fe20000400000 */
[----:B------:R-:W-:Y:S01]  /*2c60*/  FSETP.GEU.AND P1, PT, R32, -126, PT ;  /* 0xc2fc00002000780b */ /* 0x000fe20003f2e000 */
[----:B--2---:R-:W-:Y:S01]  /*2c70*/  @!P3 FADD R33, R33, -24 ;  /* 0xc1c000002121b421 */ /* 0x004fe20000000000 */
[----:B------:R-:W-:Y:S01]  /*2c80*/  FMUL R20, R20, R7 ;  /* 0x0000000714147220 */ /* 0x000fe20000400000 */
[----:B------:R-:W-:Y:S01]  /*2c90*/  @!P6 FMUL R21, R21, 0.5 ;  /* 0x3f0000001515e820 */ /* 0x000fe20000400000 */
[----:B------:R-:W-:Y:S01]  /*2ca0*/  FSETP.GT.AND P2, PT, R27, R52, PT ;  /* 0x000000341b00720b */ /* 0x000fe20003f44000 */
[----:B------:R-:W-:Y:S01]  /*2cb0*/  FMUL R33, R45, R33 ;  /* 0x000000212d217220 */ /* 0x000fe20000400000 */
[----:B------:R-:W-:Y:S01]  /*2cc0*/  FSETP.GEU.AND P3, PT, R22, -126, PT ;  /* 0xc2fc00001600780b */ /* 0x000fe20003f6e000 */
[----:B------:R-:W0:Y:S01]  /*2cd0*/  MUFU.EX2 R29, R29 ;  /* 0x0000001d001d7308 */ /* 0x000e220000000800 */
[----:B------:R-:W-:Y:S01]  /*2ce0*/  FSEL R20, R20, -R20, P2 ;  /* 0x8000001414147208 */ /* 0x000fe20001000000 */
[----:B------:R-:W-:Y:S01]  /*2cf0*/  @!P5 FMUL R34, R34, 0.5 ;  /* 0x3f0000002222d820 */ /* 0x000fe20000400000 */
[----:B------:R-:W-:-:S03]  /*2d00*/  FSETP.GEU.AND P2, PT, R33, -126, PT ;  /* 0xc2fc00002100780b */ /* 0x000fc60003f4e000 */
[----:B------:R-:W-:Y:S02]  /*2d10*/  @!P1 FMUL R32, R32, 0.5 ;  /* 0x3f00000020209820 */ /* 0x000fe40000400000 */
[----:B------:R-:W1:Y:S04]  /*2d20*/  MUFU.EX2 R21, R21 ;  /* 0x0000001500157308 */ /* 0x000e680000000800 */
[----:B------:R-:W-:-:S04]  /*2d30*/  @!P3 FMUL R22, R22, 0.5 ;  /* 0x3f0000001616b820 */ /* 0x000fc80000400000 */
[----:B------:R-:W2:Y:S01]  /*2d40*/  MUFU.EX2 R34, R34 ;  /* 0x0000002200227308 */ /* 0x000ea20000000800 */
[----:B------:R-:W-:Y:S01]  /*2d50*/  @!P2 FMUL R33, R33, 0.5 ;  /* 0x3f0000002121a820 */ /* 0x000fe20000400000 */
[----:B0-----:R-:W-:-:S06]  /*2d60*/  @!P4 FMUL R29, R29, R29 ;  /* 0x0000001d1d1dc220 */ /* 0x001fcc0000400000 */
[----:B------:R-:W0:Y:S01]  /*2d70*/  MUFU.EX2 R32, R32 ;  /* 0x0000002000207308 */ /* 0x000e220000000800 */
[----:B-1----:R-:W-:Y:S01]  /*2d80*/  @!P6 FMUL R21, R21, R21 ;  /* 0x000000151515e220 */ /* 0x002fe20000400000 */
[----:B------:R-:W-:Y:S01]  /*2d90*/  FMUL R29, R29, R9 ;  /* 0x000000091d1d7220 */ /* 0x000fe20000400000 */
[----:B------:R-:W-:-:S05]  /*2da0*/  FSETP.GT.AND P4, PT, R27, R26, PT ;  /* 0x0000001a1b00720b */ /* 0x000fca0003f84000 */
[----:B------:R-:W1:Y:S01]  /*2db0*/  MUFU.EX2 R22, R22 ;  /* 0x0000001600167308 */ /* 0x000e620000000800 */
[----:B------:R-:W-:Y:S01]  /*2dc0*/  FADD R31, RZ, R31 ;  /* 0x0000001fff1f7221 */ /* 0x000fe20000000000 */
[----:B------:R-:W-:Y:S01]  /*2dd0*/  FMUL R21, R21, R11 ;  /* 0x0000000b15157220 */ /* 0x000fe20000400000 */
[----:B------:R-:W-:-:S05]  /*2de0*/  FSETP.GT.AND P6, PT, R27, R30, PT ;  /* 0x0000001e1b00720b */ /* 0x000fca0003fc4000 */
[----:B------:R-:W3:Y:S01]  /*2df0*/  MUFU.EX2 R33, R33 ;  /* 0x0000002100217308 */ /* 0x000ee20000000800 */
[----:B------:R-:W-:Y:S01]  /*2e00*/  FSEL R29, R29, -R29, P4 ;  /* 0x8000001d1d1d7208 */ /* 0x000fe20002000000 */
[----:B------:R-:W-:Y:S01]  /*2e10*/  FADD R20, R31, R20 ;  /* 0x000000141f147221 */ /* 0x000fe20000000000 */
[----:B--2---:R-:W-:Y:S01]  /*2e20*/  @!P5 FMUL R34, R34, R34 ;  /* 0x000000222222d220 */ /* 0x004fe20000400000 */
[----:B------:R-:W-:Y:S01]  /*2e30*/  FSEL R21, R21, -R21, P6 ;  /* 0x8000001515157208 */ /* 0x000fe20003000000 */
[----:B0-----:R-:W-:Y:S01]  /*2e40*/  @!P1 FMUL R32, R32, R32 ;  /* 0x0000002020209220 */ /* 0x001fe20000400000 */
[----:B------:R-:W-:Y:S01]  /*2e50*/  FADD R20, R20, R29 ;  /* 0x0000001d14147221 */ /* 0x000fe20000000000 */
[----:B------:R-:W-:Y:S01]  /*2e60*/  FMUL R34, R34, R13 ;  /* 0x0000000d22227220 */ /* 0x000fe20000400000 */
[C---:B------:R-:W-:Y:S01]  /*2e70*/  FSETP.GT.AND P1, PT, R27.reuse, R24, PT ;  /* 0x000000181b00720b */ /* 0x040fe20003f24000 */
[----:B-1----:R-:W-:Y:S01]  /*2e80*/  @!P3 FMUL R22, R22, R22 ;  /* 0x000000161616b220 */ /* 0x002fe20000400000 */
[----:B------:R-:W-:Y:S01]  /*2e90*/  FADD R20, R20, R21 ;  /* 0x0000001514147221 */ /* 0x000fe20000000000 */
[----:B------:R-:W-:Y:S01]  /*2ea0*/  FMUL R32, R32, R15 ;  /* 0x0000000f20207220 */ /* 0x000fe20000400000 */
[----:B------:R-:W-:-:S02]  /*2eb0*/  FSETP.GT.AND P4, PT, R27, R28, PT ;  /* 0x0000001c1b00720b */ /* 0x000fc40003f84000 */
        /* <DEDUP_REMOVED lines=45> */
        .weak           $__internal_29_$__cuda_sm20_rcp_rn_f32_slowpath
        .type           $__internal_29_$__cuda_sm20_rcp_rn_f32_slowpath,@function
        .size           $__internal_29_$__cuda_sm20_rcp_rn_f32_slowpath,(.L_x_3856 - $__internal_29_$__cuda_sm20_rcp_rn_f32_slowpath)
$__internal_29_$__cuda_sm20_rcp_rn_f32_slowpath:
        /* <DEDUP_REMOVED lines=15> */
.L_x_1170:
        /* <DEDUP_REMOVED lines=19> */
[--C-:B------:R-:W-:Y:S01]  /*33b0*/  LOP3.LUT P1, RZ, R26, R29, R23.reuse, 0xf8, !PT ;  /* 0x0000001d1aff7212 */ /* 0x100fe2000782f817 */
[----:B------:R-:W-:Y:S01]  /*33c0*/  VIADD R26, R27, 0xffffff04 ;  /* 0xffffff041b1a7836 */ /* 0x000fe20000000000 */
[C---:B------:R-:W-:Y:S02]  /*33d0*/  LOP3.LUT P0, RZ, R28.reuse, 0x1, RZ, 0xc0, !PT ;  /* 0x000000011cff7812 */ /* 0x040fe4000780c0ff */
[----:B------:R-:W-:Y:S02]  /*33e0*/  LOP3.LUT P2, RZ, R28, 0x2, RZ, 0xc0, !PT ;  /* 0x000000021cff7812 */ /* 0x000fe4000784c0ff */
[----:B------:R-:W-:Y:S02]  /*33f0*/  SHF.R.U32.HI R23, RZ, R26, R23 ;  /* 0x0000001aff177219 */ /* 0x000fe40000011617 */
[----:B------:R-:W-:Y:S02]  /*3400*/  PLOP3.LUT P0, PT, P0, P1, P2, 0xe0, 0x0 ;  /* 0x000000000000781c */ /* 0x000fe40000703c20 */
[----:B------:R-:W-:-:S02]  /*3410*/  LOP3.LUT P1, RZ, R20, 0x7fffff, RZ, 0xc0, !PT ;  /* 0x007fffff14ff7812 */ /* 0x000fc4000782c0ff */
[----:B------:R-:W-:-:S04]  /*3420*/  SEL R19, RZ, 0x1, !P0 ;  /* 0x00000001ff137807 */ /* 0x000fc80004000000 */
[----:B------:R-:W-:-:S04]  /*3430*/  IADD3 R19, PT, PT, -R19, RZ, RZ ;  /* 0x000000ff13137210 */ /* 0x000fc80007ffe1ff */
[----:B------:R-:W-:-:S13]  /*3440*/  ISETP.GE.AND P0, PT, R19, RZ, PT ;  /* 0x000000ff1300720c */ /* 0x000fda0003f06270 */
[----:B------:R-:W-:-:S05]  /*3450*/  @!P0 IADD3 R23, PT, PT, R23, 0x1, RZ ;  /* 0x0000000117178810 */ /* 0x000fca0007ffe0ff */
[----:B------:R-:W-:-:S05]  /*3460*/  @!P1 IMAD.SHL.U32 R23, R23, 0x2, RZ ;  /* 0x0000000217179824 */ /* 0x000fca00078e00ff */
[----:B------:R-:W-:Y:S01]  /*3470*/  LOP3.LUT R23, R23, 0x80000000, R20, 0xf8, !PT ;  /* 0x8000000017177812 */ /* 0x000fe200078ef814 */
[----:B------:R-:W-:Y:S06]  /*3480*/  BRA `(.L_x_1171) ;  /* 0x0000000000047947 */ /* 0x000fec0003800000 */
.L_x_1172:
[----:B------:R0:W1:Y:S02]  /*3490*/  MUFU.RCP R23, R20 ;  /* 0x0000001400177308 */ /* 0x0000640000001000 */
.L_x_1171:
[----:B------:R-:W-:Y:S05]  /*34a0*/  BSYNC.RECONVERGENT B0 ;  /* 0x0000000000007941 */ /* 0x000fea0003800200 */
.L_x_1169:
[----:B------:R-:W-:-:S04]  /*34b0*/  HFMA2 R25, -RZ, RZ, 0, 0 ;  /* 0x00000000ff197431 */ /* 0x000fc800000001ff */
[----:B01----:R-:W-:Y:S05]  /*34c0*/  RET.REL.NODEC R24 `(_Z32norm_dist_backward_weight_kernelILi4ELi2EEvPKfS1_S1_S1_iiiiPff) ;  /* 0xffffffc818cc7950 */ /* 0x003fea0003c3ffff */
.L_x_1173:
        /* <DEDUP_REMOVED lines=11> */
.L_x_3856:


//--------------------- .text._Z32norm_dist_backward_weight_kernelILi2ELi4EEvPKfS1_S1_S1_iiiiPff --------------------------
	.section	.text._Z32norm_dist_backward_weight_kernelILi2ELi4EEvPKfS1_S1_S1_iiiiPff,"ax",@progbits
	.align	128
        .global         _Z32norm_dist_backward_weight_kernelILi2ELi4EEvPKfS1_S1_S1_iiiiPff
        .type           _Z32norm_dist_backward_weight_kernelILi2ELi4EEvPKfS1_S1_S1_iiiiPff,@function
        .size           _Z32norm_dist_backward_weight_kernelILi2ELi4EEvPKfS1_S1_S1_iiiiPff,(.L_x_3857 - _Z32norm_dist_backward_weight_kernelILi2ELi4EEvPKfS1_S1_S1_iiiiPff)
        .other          _Z32norm_dist_backward_weight_kernelILi2ELi4EEvPKfS1_S1_S1_iiiiPff,@"STO_CUDA_ENTRY STV_DEFAULT"
_Z32norm_dist_backward_weight_kernelILi2ELi4EEvPKfS1_S1_S1_iiiiPff:
.text._Z32norm_dist_backward_weight_kernelILi2ELi4EEvPKfS1_S1_S1_iiiiPff:
        /* <DEDUP_REMOVED lines=14> */
[----:B------:R-:W0:Y:S01]  /*00e0*/  S2R R3, SR_CTAID.Y ;  /* 0x0000000000037919 */ /* 0x000e220000002600 */
[----:B------:R-:W1:Y:S01]  /*00f0*/  I2F.RP R2, R17 ;  /* 0x0000001100027306 */ /* 0x000e620000209400 */
[----:B------:R-:W-:Y:S01]  /*0100*/  LOP3.LUT R15, RZ, R16, RZ, 0x33, !PT ;  /* 0x00000010ff0f7212 */ /* 0x000fe200078e33ff */
        /* <DEDUP_REMOVED lines=11> */
[----:B------:R-:W-:Y:S02]  /*01c0*/  LOP3.LUT R6, R5, R16, RZ, 0x3c, !PT ;  /* 0x0000001005067212 */ /* 0x000fe400078e3cff */
[----:B------:R-:W-:Y:S02]  /*01d0*/  SHF.L.U32 R9, R11, 0x2, RZ ;  /* 0x000000020b097819 */ /* 0x000fe400000006ff */
        /* <DEDUP_REMOVED lines=10> */
[----:B0-----:R-:W-:-:S04]  /*0280*/  @!P1 LEA R7, R7, R2, 0x18 ;  /* 0x0000000207079211 */ /* 0x001fc800078ec0ff */
[----:B------:R-:W-:-:S07]  /*0290*/  @!P1 LEA R7, R10, R7, 0x2 ;  /* 0x000000070a079211 */ /* 0x000fce00078e10ff */
[----:B------:R-:W-:Y:S01]  /*02a0*/  @P0 VIADD R4, R4, 0x1 ;  /* 0x0000000104040836 */ /* 0x000fe20000000000 */
[----:B------:R-:W-:-:S03]  /*02b0*/  ISETP.NE.AND P0, PT, R16, RZ, PT ;  /* 0x000000ff1000720c */ /* 0x000fc60003f05270 */
[----:B------:R-:W-:-:S05]  /*02c0*/  @!P3 IMAD.MOV R4, RZ, RZ, -R4 ;  /* 0x000000ffff04b224 */ /* 0x000fca00078e0a04 */
[----:B------:R-:W-:Y:S02]  /*02d0*/  SEL R19, R15, R4, !P0 ;  /* 0x000000040f137207 */ /* 0x000fe40004000000 */
[----:B------:R-:W-:-:S04]  /*02e0*/  SHF.R.U32.HI R4, RZ, 0x6, R10 ;  /* 0x00000006ff047819 */ /* 0x000fc8000001160a */
[----:B------:R-:W-:Y:S01]  /*02f0*/  LOP3.LUT R4, R4, R9, RZ, 0xfc, !PT ;  /* 0x0000000904047212 */ /* 0x000fe200078efcff */
[----:B---3--:R0:W-:Y:S01]  /*0300*/  @!P1 STS [R7], R0 ;  /* 0x0000000007009388 */ /* 0x0081e20000000800 */
[----:B------:R-:W-:Y:S01]  /*0310*/  BAR.SYNC.DEFER_BLOCKING 0x0 ;  /* 0x0000000000007b1d */ /* 0x000fe20000010000 */
        /* <DEDUP_REMOVED lines=24> */
[----:B-----5:R-:W-:Y:S05]  /*04a0*/  CALL.REL.NOINC `($__internal_30_$__cuda_sm20_rcp_rn_f32_slowpath) ;  /* 0x0000002800b47944 */ /* 0x020fea0003c00000 */
[----:B------:R-:W-:Y:S01]  /*04b0*/  IMAD.MOV.U32 R13, RZ, RZ, R0 ;  /* 0x000000ffff0d7224 */ /* 0x000fe200078e0000 */
[----:B------:R-:W-:Y:S06]  /*04c0*/  BRA `(.L_x_1177) ;  /* 0x0000000000107947 */ /* 0x000fec0003800000 */
.L_x_1176:
[----:B------:R-:W0:Y:S02]  /*04d0*/  MUFU.RCP R13, R6 ;  /* 0x00000006000d7308 */ /* 0x000e240000001000 */
[----:B0-----:R-:W-:-:S04]  /*04e0*/  FFMA R0, R6, R13, -1 ;  /* 0xbf80000006007423 */ /* 0x001fc8000000000d */
[----:B------:R-:W-:-:S04]  /*04f0*/  FADD.FTZ R0, -R0, -RZ ;  /* 0x800000ff00007221 */ /* 0x000fc80000010100 */
[----:B------:R-:W-:-:S07]  /*0500*/  FFMA R13, R13, R0, R13 ;  /* 0x000000000d0d7223 */ /* 0x000fce000000000d */
.L_x_1177:
[----:B------:R-:W-:Y:S05]  /*0510*/  BSYNC.RECONVERGENT B2 ;  /* 0x0000000000027941 */ /* 0x000fea0003800200 */
.L_x_1175:
[----:B------:R-:W-:Y:S05]  /*0520*/  BSYNC.RECONVERGENT B1 ;  /* 0x0000000000017941 */ /* 0x000fea0003800200 */
.L_x_1174:
[----:B------:R-:W0:Y:S01]  /*0530*/  LDC R19, c[0x0][0x3ac] ;  /* 0x0000eb00ff137b82 */ /* 0x000e220000000800 */
[----:B------:R-:W-:Y:S01]  /*0540*/  VIADD R0, R5, 0x40 ;  /* 0x0000004005007836 */ /* 0x000fe20000000000 */
        /* <DEDUP_REMOVED lines=52> */
[----:B-----5:R-:W-:Y:S05]  /*0890*/  CALL.REL.NOINC `($__internal_30_$__cuda_sm20_rcp_rn_f32_slowpath) ;  /* 0x0000002400b87944 */ /* 0x020fea0003c00000 */
[----:B------:R-:W-:Y:S01]  /*08a0*/  IMAD.MOV.U32 R15, RZ, RZ, R0 ;  /* 0x000000ffff0f7224 */ /* 0x000fe200078e0000 */
[----:B------:R-:W-:Y:S06]  /*08b0*/  BRA `(.L_x_1181) ;  /* 0x0000000000107947 */ /* 0x000fec0003800000 */
.L_x_1180:
[----:B------:R-:W0:Y:S02]  /*08c0*/  MUFU.RCP R15, R6 ;  /* 0x00000006000f7308 */ /* 0x000e240000001000 */
[----:B0-----:R-:W-:-:S04]  /*08d0*/  FFMA R0, R6, R15, -1 ;  /* 0xbf80000006007423 */ /* 0x001fc8000000000f */
[----:B------:R-:W-:-:S04]  /*08e0*/  FADD.FTZ R0, -R0, -RZ ;  /* 0x800000ff00007221 */ /* 0x000fc80000010100 */
[----:B------:R-:W-:-:S07]  /*08f0*/  FFMA R15, R15, R0, R15 ;  /* 0x000000000f0f7223 */ /* 0x000fce000000000f */
.L_x_1181:
[----:B------:R-:W-:Y:S05]  /*0900*/  BSYNC.RECONVERGENT B2 ;  /* 0x0000000000027941 */ /* 0x000fea0003800200 */
.L_x_1179:
[----:B------:R-:W-:Y:S05]  /*0910*/  BSYNC.RECONVERGENT B1 ;  /* 0x0000000000017941 */ /* 0x000fea0003800200 */
.L_x_1178:
        /* <DEDUP_REMOVED lines=54> */
[----:B-----5:R-:W-:Y:S05]  /*0c80*/  CALL.REL.NOINC `($__internal_30_$__cuda_sm20_rcp_rn_f32_slowpath) ;  /* 0x0000002000bc7944 */ /* 0x020fea0003c00000 */
[----:B------:R-:W-:Y:S01]  /*0c90*/  MOV R17, R0 ;  /* 0x0000000000117202 */ /* 0x000fe20000000f00 */
[----:B------:R-:W-:Y:S06]  /*0ca0*/  BRA `(.L_x_1185) ;  /* 0x0000000000107947 */ /* 0x000fec0003800000 */
.L_x_1184:
[----:B------:R-:W0:Y:S02]  /*0cb0*/  MUFU.RCP R17, R6 ;  /* 0x0000000600117308 */ /* 0x000e240000001000 */
[----:B0-----:R-:W-:-:S04]  /*0cc0*/  FFMA R0, R6, R17, -1 ;  /* 0xbf80000006007423 */ /* 0x001fc80000000011 */
[----:B------:R-:W-:-:S04]  /*0cd0*/  FADD.FTZ R0, -R0, -RZ ;  /* 0x800000ff00007221 */ /* 0x000fc80000010100 */
[----:B------:R-:W-:-:S07]  /*0ce0*/  FFMA R17, R17, R0, R17 ;  /* 0x0000000011117223 */ /* 0x000fce0000000011 */
.L_x_1185:
[----:B------:R-:W-:Y:S05]  /*0cf0*/  BSYNC.RECONVERGENT B2 ;  /* 0x0000000000027941 */ /* 0x000fea0003800200 */
.L_x_1183:
[----:B------:R-:W-:Y:S05]  /*0d00*/  BSYNC.RECONVERGENT B1 ;  /* 0x0000000000017941 */ /* 0x000fea0003800200 */
.L_x_1182:
        /* <DEDUP_REMOVED lines=57> */
.L_x_1188:
[----:B------:R-:W0:Y:S02]  /*10a0*/  MUFU.RCP R19, R6 ;  /* 0x0000000600137308 */ /* 0x000e240000001000 */
[----:B0-----:R-:W-:-:S04]  /*10b0*/  FFMA R0, R6, R19, -1 ;  /* 0xbf80000006007423 */ /* 0x001fc80000000013 */
[----:B------:R-:W-:-:S04]  /*10c0*/  FADD.FTZ R0, -R0, -RZ ;  /* 0x800000ff00007221 */ /* 0x000fc80000010100 */
[----:B------:R-:W-:-:S07]  /*10d0*/  FFMA R19, R19, R0, R19 ;  /* 0x0000000013137223 */ /* 0x000fce0000000013 */
.L_x_1189:
[----:B------:R-:W-:Y:S05]  /*10e0*/  BSYNC.RECONVERGENT B2 ;  /* 0x0000000000027941 */ /* 0x000fea0003800200 */
.L_x_1187:
[----:B------:R-:W-:Y:S05]  /*10f0*/  BSYNC.RECONVERGENT B1 ;  /* 0x0000000000017941 */ /* 0x000fea0003800200 */
.L_x_1186:
        /* <DEDUP_REMOVED lines=57> */
.L_x_1192:
[----:B------:R-:W0:Y:S02]  /*1490*/  MUFU.RCP R21, R6 ;  /* 0x0000000600157308 */ /* 0x000e240000001000 */
[----:B0-----:R-:W-:-:S04]  /*14a0*/  FFMA R0, R6, R21, -1 ;  /* 0xbf80000006007423 */ /* 0x001fc80000000015 */
[----:B------:R-:W-:-:S04]  /*14b0*/  FADD.FTZ R0, -R0, -RZ ;  /* 0x800000ff00007221 */ /* 0x000fc80000010100 */
[----:B------:R-:W-:-:S07]  /*14c0*/  FFMA R21, R21, R0, R21 ;  /* 0x0000000015157223 */ /* 0x000fce0000000015 */
.L_x_1193:
[----:B------:R-:W-:Y:S05]  /*14d0*/  BSYNC.RECONVERGENT B2 ;  /* 0x0000000000027941 */ /* 0x000fea0003800200 */
.L_x_1191:
[----:B------:R-:W-:Y:S05]  /*14e0*/  BSYNC.RECONVERGENT B1 ;  /* 0x0000000000017941 */ /* 0x000fea0003800200 */
.L_x_1190:
        /* <DEDUP_REMOVED lines=57> */
.L_x_1196:
[----:B------:R-:W0:Y:S02]  /*1880*/  MUFU.RCP R23, R6 ;  /* 0x0000000600177308 */ /* 0x000e240000001000 */
[----:B0-----:R-:W-:-:S04]  /*1890*/  FFMA R0, R6, R23, -1 ;  /* 0xbf80000006007423 */ /* 0x001fc80000000017 */
[----:B------:R-:W-:-:S04]  /*18a0*/  FADD.FTZ R0, -R0, -RZ ;  /* 0x800000ff00007221 */ /* 0x000fc80000010100 */
[----:B------:R-:W-:-:S07]  /*18b0*/  FFMA R23, R23, R0, R23 ;  /* 0x0000000017177223 */ /* 0x000fce0000000017 */
.L_x_1197:
[----:B------:R-:W-:Y:S05]  /*18c0*/  BSYNC.RECONVERGENT B2 ;  /* 0x0000000000027941 */ /* 0x000fea0003800200 */
.L_x_1195:
[----:B------:R-:W-:Y:S05]  /*18d0*/  BSYNC.RECONVERGENT B1 ;  /* 0x0000000000017941 */ /* 0x000fea0003800200 */
.L_x_1194:
        /* <DEDUP_REMOVED lines=57> */
.L_x_1200:
[----:B------:R-:W0:Y:S02]  /*1c70*/  MUFU.RCP R25, R6 ;  /* 0x0000000600197308 */ /* 0x000e240000001000 */
[----:B0-----:R-:W-:-:S04]  /*1c80*/  FFMA R0, R6, R25, -1 ;  /* 0xbf80000006007423 */ /* 0x001fc80000000019 */
[----:B------:R-:W-:-:S04]  /*1c90*/  FADD.FTZ R0, -R0, -RZ ;  /* 0x800000ff00007221 */ /* 0x000fc80000010100 */
[----:B------:R-:W-:-:S07]  /*1ca0*/  FFMA R25, R25, R0, R25 ;  /* 0x0000000019197223 */ /* 0x000fce0000000019 */
.L_x_1201:
[----:B------:R-:W-:Y:S05]  /*1cb0*/  BSYNC.RECONVERGENT B2 ;  /* 0x0000000000027941 */ /* 0x000fea0003800200 */
.L_x_1199:
[----:B------:R-:W-:Y:S05]  /*1cc0*/  BSYNC.RECONVERGENT B1 ;  /* 0x0000000000017941 */ /* 0x000fea0003800200 */
.L_x_1198:
[----:B------:R-:W0:Y:S01]  /*1cd0*/  LDC R2, c[0x0][0x3ac] ;  /* 0x0000eb00ff027b82 */ /* 0x000e220000000800 */
[----:B------:R-:W-:Y:S01]  /*1ce0*/  VIADD R5, R5, 0x1c0 ;  /* 0x000001c005057836 */ /* 0x000fe20000000000 */
        /* <DEDUP_REMOVED lines=53> */
[----:B------:R-:W-:Y:S05]  /*2040*/  BRA `(.L_x_1205) ;  /* 0x0000000000107947 */ /* 0x000fea0003800000 */
.L_x_1204:
[----:B------:R-:W0:Y:S02]  /*2050*/  MUFU.RCP R0, R7 ;  /* 0x0000000700007308 */ /* 0x000e240000001000 */
[----:B0-----:R-:W-:-:S04]  /*2060*/  FFMA R2, R7, R0, -1 ;  /* 0xbf80000007027423 */ /* 0x001fc80000000000 */
[----:B------:R-:W-:-:S04]  /*2070*/  FADD.FTZ R5, -R2, -RZ ;  /* 0x800000ff02057221 */ /* 0x000fc80000010100 */
[----:B------:R-:W-:-:S07]  /*2080*/  FFMA R0, R0, R5, R0 ;  /* 0x0000000500007223 */ /* 0x000fce0000000000 */
.L_x_1205:
[----:B------:R-:W-:Y:S05]  /*2090*/  BSYNC.RECONVERGENT B2 ;  /* 0x0000000000027941 */ /* 0x000fea0003800200 */
.L_x_1203:
[----:B------:R-:W-:Y:S05]  /*20a0*/  BSYNC.RECONVERGENT B1 ;  /* 0x0000000000017941 */ /* 0x000fea0003800200 */
.L_x_1202:
[----:B------:R-:W0:Y:S01]  /*20b0*/  LDCU UR7, c[0x0][0x3ac] ;  /* 0x00007580ff0777ac */ /* 0x000e220008000800 */
[----:B------:R-:W-:Y:S01]  /*20c0*/  LEA R3, R3, R10, 0x9 ;  /* 0x0000000a03037211 */ /* 0x000fe200078e48ff */
[----:B------:R-:W1:Y:S01]  /*20d0*/  S2UR UR6, SR_CgaCtaId ;  /* 0x00000000000679c3 */ /* 0x000e620000008800 */
[----:B------:R-:W-:Y:S01]  /*20e0*/  SHF.R.U32.HI R33, RZ, 0x5, R10 ;  /* 0x00000005ff217819 */ /* 0x000fe2000001160a */
[----:B------:R-:W2:Y:S01]  /*20f0*/  LDCU UR10, c[0x0][0x3a0] ;  /* 0x00007400ff0a77ac */ /* 0x000ea20008000800 */
[----:B------:R-:W-:Y:S02]  /*2100*/  IMAD.MOV.U32 R36, RZ, RZ, RZ ;  /* 0x000000ffff247224 */ /* 0x000fe400078e00ff */
[----:B------:R-:W-:Y:S01]  /*2110*/  LOP3.LUT R33, R33, 0x6, RZ, 0xc0, !PT ;  /* 0x0000000621217812 */ /* 0x000fe200078ec0ff */
[----:B------:R-:W-:Y:S01]  /*2120*/  UMOV UR5, 0x400 ;  /* 0x0000040000057882 */ /* 0x000fe20000000000 */
[----:B------:R-:W3:Y:S01]  /*2130*/  LDCU UR11, c[0x0][0x3a0] ;  /* 0x00007400ff0b77ac */ /* 0x000ee20008000800 */
[----:B------:R-:W4:Y:S01]  /*2140*/  LDC R34, c[0x0][0x3b8] ;  /* 0x0000ee00ff227b82 */ /* 0x000f220000000800 */
[----:B------:R-:W-:-:S02]  /*2150*/  UIADD3 UR4, UPT, UPT, UR5, 0x40, URZ ;  /* 0x0000004005047890 */ /* 0x000fc4000fffe0ff */
[----:B------:R-:W-:Y:S01]  /*2160*/  UPLOP3.LUT UP0, UPT, UPT, UPT, UPT, 0x80, 0x8 ;  /* 0x000000000008789c */ /* 0x000fe20003f0f070 */
[----:B0-----:R-:W0:Y:S01]  /*2170*/  I2F.U32.RP R2, UR7 ;  /* 0x0000000700027d06 */ /* 0x001e220008209000 */
[----:B------:R-:W-:Y:S01]  /*2180*/  LOP3.LUT R31, RZ, UR7, RZ, 0x33, !PT ;  /* 0x00000007ff1f7c12 */ /* 0x000fe2000f8e33ff */
[----:B-1----:R-:W-:Y:S02]  /*2190*/  ULEA UR4, UR6, UR4, 0x18 ;  /* 0x0000000406047291 */ /* 0x002fe4000f8ec0ff */
[----:B------:R-:W-:-:S04]  /*21a0*/  ULEA UR5, UR6, UR5, 0x18 ;  /* 0x0000000506057291 */ /* 0x000fc8000f8ec0ff */
[----:B------:R-:W-:Y:S01]  /*21b0*/  LEA R35, R10, UR4, 0x2 ;  /* 0x000000040a237c11 */ /* 0x000fe2000f8e10ff */
[----:B0-----:R-:W0:Y:S01]  /*21c0*/  MUFU.RCP R2, R2 ;  /* 0x0000000200027308 */ /* 0x001e220000001000 */
[----:B----4-:R-:W-:Y:S01]  /*21d0*/  FADD R34, R34, -1 ;  /* 0xbf80000022227421 */ /* 0x010fe20000000000 */
[----:B------:R-:W-:Y:S02]  /*21e0*/  LEA R32, R12, UR4, 0x2 ;  /* 0x000000040c207c11 */ /* 0x000fe4000f8e10ff */
        /* <DEDUP_REMOVED lines=31> */
.L_x_1206:
[----:B------:R-:W-:Y:S01]  /*23e0*/  ISETP.GE.AND P1, PT, R31, UR11, PT ;  /* 0x0000000b1f007c0c */ /* 0x000fe2000bf26270 */
[----:B0-----:R-:W0:Y:S01]  /*23f0*/  @!P0 LDC.64 R4, c[0x0][0x3a8] ;  /* 0x0000ea00ff048b82 */ /* 0x001e220000000a00 */
[----:B------:R-:W-:Y:S01]  /*2400*/  LEA R37, R11, R36, 0x1 ;  /* 0x000000240b257211 */ /* 0x000fe200078e08ff */
[----:B------:R-:W-:-:S06]  /*2410*/  HFMA2 R38, -RZ, RZ, 0, 0 ;  /* 0x00000000ff267431 */ /* 0x000fcc00000001ff */
        /* <DEDUP_REMOVED lines=8> */
[----:B------:R-:W-:Y:S02]  /*24a0*/  IMAD.MOV.U32 R6, RZ, RZ, RZ ;  /* 0x000000ffff067224 */ /* 0x000fe400078e00ff */
[----:B---3--:R-:W-:-:S04]  /*24b0*/  @!P1 IMAD.WIDE R2, R7, 0x4, R2 ;  /* 0x0000000407029825 */ /* 0x008fc800078e0202 */
[----:B------:R-:W2:Y:S04]  /*24c0*/  @!P0 LDG.E.CONSTANT R6, desc[UR8][R8.64] ;  /* 0x0000000808068981 */ /* 0x000ea8000c1e9900 */
[----:B------:R-:W3:Y:S01]  /*24d0*/  @!P1 LDG.E.CONSTANT R38, desc[UR8][R2.64] ;  /* 0x0000000802269981 */ /* 0x000ee2000c1e9900 */
[----:B------:R-:W-:Y:S01]  /*24e0*/  IMAD.IADD R4, R33, 0x1, R36 ;  /* 0x0000000121047824 */ /* 0x000fe200078e0224 */
[----:B------:R-:W0:Y:S01]  /*24f0*/  S2UR UR6, SR_CgaCtaId ;  /* 0x00000000000679c3 */ /* 0x000e220000008800 */
[----:B------:R-:W-:Y:S01]  /*2500*/  UMOV UR4, 0x400 ;  /* 0x0000040000047882 */ /* 0x000fe20000000000 */
[----:B------:R-:W-:Y:S02]  /*2510*/  UPLOP3.LUT UP1, UPT, UPT, UPT, UP0, 0x80, 0x8 ;  /* 0x000000000008789c */ /* 0x000fe40003f2f000 */
[----:B------:R-:W-:Y:S01]  /*2520*/  LEA R36, R4, UR5, 0x2 ;  /* 0x0000000504247c11 */ /* 0x000fe2000f8e10ff */
[----:B------:R-:W-:-:S02]  /*2530*/  UIADD3 UR4, UPT, UPT, UR4, 0x20, URZ ;  /* 0x0000002004047890 */ /* 0x000fc4000fffe0ff */
[----:B------:R-:W-:-:S03]  /*2540*/  UPLOP3.LUT UP0, UPT, UPT, UPT, UPT, 0x40, 0x4 ;  /* 0x000000000004789c */ /* 0x000fc60003f0e870 */
[----:B------:R-:W-:Y:S01]  /*2550*/  LDS R36, [R36] ;  /* 0x0000000024247984 */ /* 0x000fe20000000800 */
[----:B0-----:R-:W-:-:S06]  /*2560*/  ULEA UR4, UR6, UR4, 0x18 ;  /* 0x0000000406047291 */ /* 0x001fcc000f8ec0ff */
[----:B------:R-:W-:Y:S01]  /*2570*/  LEA R4, R4, UR4, 0x2 ;  /* 0x0000000404047c11 */ /* 0x000fe2000f8e10ff */
        /* <DEDUP_REMOVED lines=11> */
[C---:B-1----:R-:W-:Y:S01]  /*2630*/  FADD R6, R36.reuse, -R39 ;  /* 0x8000002724067221 */ /* 0x042fe20000000000 */
[----:B------:R-:W0:Y:S01]  /*2640*/  LDS R2, [R32+0x600] ;  /* 0x0006000020027984 */ /* 0x000e220000000800 */
[----:B--2---:R-:W-:Y:S02]  /*2650*/  FADD R42, R36, -R7 ;  /* 0x80000007242a7221 */ /* 0x004fe40000000000 */
[----:B------:R-:W-:Y:S01]  /*2660*/  FSETP.GEU.AND P5, PT, |R8|, 1.175494350822287508e-38, PT ;  /* 0x008000000800780b */ /* 0x000fe20003fae200 */
[----:B------:R-:W-:Y:S02]  /*2670*/  FMUL R44, |R6|, R15 ;  /* 0x0000000f062c7220 */ /* 0x000fe40000400200 */
[----:B------:R-:W1:Y:S01]  /*2680*/  LDS R6, [R32+0x700] ;  /* 0x0007000020067984 */ /* 0x000e620000000800 */
[----:B---3--:R-:W-:Y:S01]  /*2690*/  FADD R40, R36, -R41 ;  /* 0x8000002924287221 */ /* 0x008fe20000000000 */
[----:B------:R-:W-:Y:S01]  /*26a0*/  FMUL R42, |R42|, R17 ;  /* 0x000000112a2a7220 */ /* 0x000fe20000400200 */
[----:B------:R-:W-:-:S02]  /*26b0*/  FSETP.GEU.AND P1, PT, |R44|, 1.175494350822287508e-38, PT ;  /* 0x008000002c00780b */ /* 0x000fc40003f2e200 */
[----:B------:R-:W-:Y:S01]  /*26c0*/  FMUL R43, |R40|, R19 ;  /* 0x00000013282b7220 */ /* 0x000fe20000400200 */
[----:B----4-:R-:W-:Y:S01]  /*26d0*/  FADD R40, R36, -R5 ;  /* 0x8000000524287221 */ /* 0x010fe20000000000 */
[----:B------:R-:W-:-:S03]  /*26e0*/  FSETP.GEU.AND P2, PT, |R42|, 1.175494350822287508e-38, PT ;  /* 0x008000002a00780b */ /* 0x000fc60003f4e200 */
[----:B------:R-:W-:Y:S01]  /*26f0*/  @!P5 FMUL R8, R8, 16777216 ;  /* 0x4b8000000808d820 */ /* 0x000fe20000400000 */
[----:B------:R-:W-:Y:S01]  /*2700*/  FSETP.GEU.AND P3, PT, |R43|, 1.175494350822287508e-38, PT ;  /* 0x008000002b00780b */ /* 0x000fe20003f6e200 */
[----:B------:R-:W-:Y:S01]  /*2710*/  FMUL R3, |R40|, R21 ;  /* 0x0000001528037220 */ /* 0x000fe20000400200 */
[----:B------:R-:W-:Y:S01]  /*2720*/  FADD R40, R36, -R9 ;  /* 0x8000000924287221 */ /* 0x000fe20000000000 */
[----:B------:R-:W2:Y:S02]  /*2730*/  MUFU.LG2 R38, R8 ;  /* 0x0000000800267308 */ /* 0x000ea40000000c00 */
[----:B------:R-:W-:Y:S01]  /*2740*/  @!P1 FMUL R44, R44, 16777216 ;  /* 0x4b8000002c2c9820 */ /* 0x000fe20000400000 */
[----:B------:R-:W-:Y:S01]  /*2750*/  FMUL R45, |R40|, R23 ;  /* 0x00000017282d7220 */ /* 0x000fe20000400200 */
[----:B------:R-:W-:Y:S02]  /*2760*/  FSETP.GEU.AND P4, PT, |R3|, 1.175494350822287508e-38, PT ;  /* 0x008000000300780b */ /* 0x000fe40003f8e200 */
[----:B------:R-:W-:-:S02]  /*2770*/  @!P2 FMUL R42, R42, 16777216 ;  /* 0x4b8000002a2aa820 */ /* 0x000fc40000400000 */
[----:B------:R-:W3:Y:S02]  /*2780*/  MUFU.LG2 R44, R44 ;  /* 0x0000002c002c7308 */ /* 0x000ee40000000c00 */
[----:B------:R-:W-:-:S06]  /*2790*/  @!P3 FMUL R43, R43, 16777216 ;  /* 0x4b8000002b2bb820 */ /* 0x000fcc0000400000 */
[----:B------:R-:W4:Y:S01]  /*27a0*/  MUFU.LG2 R42, R42 ;  /* 0x0000002a002a7308 */ /* 0x000f220000000c00 */
[----:B--2---:R-:W-:Y:S01]  /*27b0*/  @!P5 FADD R38, R38, -24 ;  /* 0xc1c000002626d421 */ /* 0x004fe20000000000 */
[----:B------:R-:W-:Y:S01]  /*27c0*/  FSETP.GEU.AND P5, PT, |R45|, 1.175494350822287508e-38, PT ;  /* 0x008000002d00780b */ /* 0x000fe20003fae200 */
[----:B------:R-:W-:Y:S01]  /*27d0*/  @!P4 FMUL R3, R3, 16777216 ;  /* 0x4b8000000303c820 */ /* 0x000fe20000400000 */
[----:B0-----:R-:W-:Y:S01]  /*27e0*/  FADD R40, R36, -R2 ;  /* 0x8000000224287221 */ /* 0x001fe20000000000 */
[----:B------:R-:W-:-:S03]  /*27f0*/  FMUL R38, R34, R38 ;  /* 0x0000002622267220 */ /* 0x000fc60000400000 */
[----:B------:R-:W0:Y:S01]  /*2800*/  MUFU.LG2 R43, R43 ;  /* 0x0000002b002b7308 */ /* 0x000e220000000c00 */
[----:B---3--:R-:W-:Y:S01]  /*2810*/  @!P1 FADD R44, R44, -24 ;  /* 0xc1c000002c2c9421 */ /* 0x008fe20000000000 */
[----:B------:R-:W-:Y:S01]  /*2820*/  FSETP.GEU.AND P6, PT, R38, -126, PT ;  /* 0xc2fc00002600780b */ /* 0x000fe20003fce000 */
[----:B------:R-:W-:Y:S01]  /*2830*/  FMUL R40, |R40|, R25 ;  /* 0x0000001928287220 */ /* 0x000fe20000400200 */
[----:B-1----:R-:W-:Y:S01]  /*2840*/  FADD R8, R36, -R6 ;  /* 0x8000000624087221 */ /* 0x002fe20000000000 */
[----:B------:R-:W-:Y:S02]  /*2850*/  FMUL R44, R34, R44 ;  /* 0x0000002c222c7220 */ /* 0x000fe40000400000 */
[----:B------:R-:W-:Y:S01]  /*2860*/  @!P5 FMUL R45, R45, 16777216 ;  /* 0x4b8000002d2dd820 */ /* 0x000fe20000400000 */
[----:B------:R-:W-:Y:S01]  /*2870*/  FSETP.GEU.AND P1, PT, |R40|, 1.175494350822287508e-38, PT ;  /* 0x008000002800780b */ /* 0x000fe20003f2e200 */
[----:B------:R-:W-:Y:S01]  /*2880*/  FMUL R8, |R8|, R0 ;  /* 0x0000000008087220 */ /* 0x000fe20000400200 */
[----:B----4-:R-:W-:Y:S01]  /*2890*/  @!P2 FADD R42, R42, -24 ;  /* 0xc1c000002a2aa421 */ /* 0x010fe20000000000 */
[----:B------:R-:W-:Y:S01]  /*28a0*/  FSETP.GEU.AND P2, PT, R44, -126, PT ;  /* 0xc2fc00002c00780b */ /* 0x000fe20003f4e000 */
[----:B------:R-:W1:Y:S02]  /*28b0*/  MUFU.LG2 R3, R3 ;  /* 0x0000000300037308 */ /* 0x000e640000000c00 */
[----:B------:R-:W-:Y:S01]  /*28c0*/  FMUL R42, R34, R42 ;  /* 0x0000002a222a7220 */ /* 0x000fe20000400000 */
[----:B------:R-:W-:Y:S01]  /*28d0*/  @!P6 FMUL R38, R38, 0.5 ;  /* 0x3f0000002626e820 */ /* 0x000fe20000400000 */
[----:B0-----:R-:W-:Y:S01]  /*28e0*/  @!P3 FADD R43, R43, -24 ;  /* 0xc1c000002b2bb421 */ /* 0x001fe20000000000 */
[----:B------:R-:W-:-:S03]  /*28f0*/  FSETP.GEU.AND P3, PT, |R8|, 1.175494350822287508e-38, PT ;  /* 0x008000000800780b */ /* 0x000fc60003f6e200 */
[----:B------:R-:W0:Y:S01]  /*2900*/  MUFU.LG2 R45, R45 ;  /* 0x0000002d002d7308 */ /* 0x000e220000000c00 */
[----:B------:R-:W-:Y:S01]  /*2910*/  @!P1 FMUL R40, R40, 16777216 ;  /* 0x4b80000028289820 */ /* 0x000fe20000400000 */
[----:B------:R-:W-:Y:S02]  /*2920*/  FMUL R43, R34, R43 ;  /* 0x0000002b222b7220 */ /* 0x000fe40000400000 */
[----:B------:R-:W-:-:S04]  /*2930*/  @!P2 FMUL R44, R44, 0.5 ;  /* 0x3f0000002c2ca820 */ /* 0x000fc80000400000 */
[----:B------:R-:W2:Y:S01]  /*2940*/  MUFU.EX2 R38, R38 ;  /* 0x0000002600267308 */ /* 0x000ea20000000800 */
[----:B-1----:R-:W-:Y:S01]  /*2950*/  @!P4 FADD R3, R3, -24 ;  /* 0xc1c000000303c421 */ /* 0x002fe20000000000 */
[----:B------:R-:W-:Y:S01]  /*2960*/  FSETP.GEU.AND P4, PT, R42, -126, PT ;  /* 0xc2fc00002a00780b */ /* 0x000fe20003f8e000 */
[----:B------:R-:W-:Y:S02]  /*2970*/  @!P3 FMUL R8, R8, 16777216 ;  /* 0x4b8000000808b820 */ /* 0x000fe40000400000 */
[----:B------:R-:W-:-:S03]  /*2980*/  FMUL R3, R34, R3 ;  /* 0x0000000322037220 */ /* 0x000fc60000400000 */
[----:B------:R-:W1:Y:S01]  /*2990*/  MUFU.LG2 R40, R40 ;  /* 0x0000002800287308 */ /* 0x000e620000000c00 */
[----:B0-----:R-:W-:Y:S01]  /*29a0*/  @!P5 FADD R45, R45, -24 ;  /* 0xc1c000002d2dd421 */ /* 0x001fe20000000000 */
[----:B------:R-:W-:-:S03]  /*29b0*/  FSETP.GT.AND P5, PT, R36, R37, PT ;  /* 0x000000252400720b */ /* 0x000fc60003fa4000 */
[----:B------:R-:W-:Y:S02]  /*29c0*/  FMUL R45, R34, R45 ;  /* 0x0000002d222d7220 */ /* 0x000fe40000400000 */
[----:B------:R-:W-:Y:S01]  /*29d0*/  @!P4 FMUL R42, R42, 0.5 ;  /* 0x3f0000002a2ac820 */ /* 0x000fe20000400000 */
[----:B------:R-:W0:Y:S01]  /*29e0*/  MUFU.EX2 R44, R44 ;  /* 0x0000002c002c7308 */ /* 0x000e220000000800 */
[----:B--2---:R-:W-:Y:S01]  /*29f0*/  @!P6 FMUL R38, R38, R38 ;  /* 0x000000262626e220 */ /* 0x004fe20000400000 */
[----:B------:R-:W-:-:S03]  /*2a00*/  FSETP.GEU.AND P6, PT, R43, -126, PT ;  /* 0xc2fc00002b00780b */ /* 0x000fc60003fce000 */
[----:B-----5:R-:W-:-:S03]  /*2a10*/  FMUL R38, R38, R14 ;  /* 0x0000000e26267220 */ /* 0x020fc60000400000 */
[----:B------:R2:W3:Y:S01]  /*2a20*/  MUFU.LG2 R37, R8 ;  /* 0x0000000800257308 */ /* 0x0004e20000000c00 */
[----:B-1----:R-:W-:Y:S01]  /*2a30*/  @!P1 FADD R40, R40, -24 ;  /* 0xc1c0000028289421 */ /* 0x002fe20000000000 */
[----:B------:R-:W-:Y:S02]  /*2a40*/  FSEL R38, R38, -R38, P5 ;  /* 0x8000002626267208 */ /* 0x000fe40002800000 */
[----:B------:R-:W-:Y:S01]  /*2a50*/  FSETP.GEU.AND P5, PT, R3, -126, PT ;  /* 0xc2fc00000300780b */ /* 0x000fe20003fae000 */
[----:B------:R-:W-:Y:S01]  /*2a60*/  FMUL R40, R34, R40 ;  /* 0x0000002822287220 */ /* 0x000fe20000400000 */
[----:B------:R-:W-:Y:S01]  /*2a70*/  FSETP.GEU.AND P1, PT, R45, -126, PT ;  /* 0xc2fc00002d00780b */ /* 0x000fe20003f2e000 */
[----:B------:R-:W-:Y:S01]  /*2a80*/  @!P6 FMUL R43, R43, 0.5 ;  /* 0x3f0000002b2be820 */ /* 0x000fe20000400000 */
[----:B------:R-:W1:Y:S01]  /*2a90*/  MUFU.EX2 R42, R42 ;  /* 0x0000002a002a7308 */ /* 0x000e620000000800 */
[----:B0-----:R-:W-:Y:S01]  /*2aa0*/  @!P2 FMUL R44, R44, R44 ;  /* 0x0000002c2c2ca220 */ /* 0x001fe20000400000 */
[----:B------:R-:W-:Y:S01]  /*2ab0*/  FSETP.GT.AND P2, PT, R36, R39, PT ;  /* 0x000000272400720b */ /* 0x000fe20003f44000 */
[----:B--2---:R-:W-:-:S02]  /*2ac0*/  FADD R8, RZ, R38 ;  /* 0x00000026ff087221 */ /* 0x004fc40000000000 */
[----:B------:R-:W-:-:S03]  /*2ad0*/  FMUL R44, R44, R16 ;  /* 0x000000102c2c7220 */ /* 0x000fc60000400000 */
[----:B------:R-:W0:Y:S01]  /*2ae0*/  MUFU.EX2 R43, R43 ;  /* 0x0000002b002b7308 */ /* 0x000e220000000800 */
[----:B---3--:R-:W-:Y:S01]  /*2af0*/  @!P3 FADD R37, R37, -24 ;  /* 0xc1c000002525b421 */ /* 0x008fe20000000000 */
[----:B------:R-:W-:Y:S01]  /*2b00*/  FSETP.GEU.AND P3, PT, R40, -126, PT ;  /* 0xc2fc00002800780b */ /* 0x000fe20003f6e000 */
[----:B------:R-:W-:Y:S01]  /*2b10*/  @!P5 FMUL R3, R3, 0.5 ;  /* 0x3f0000000303d820 */ /* 0x000fe20000400000 */
[----:B------:R-:W-:Y:S01]  /*2b20*/  FSEL R39, R44, -R44, P2 ;  /* 0x8000002c2c277208 */ /* 0x000fe20001000000 */
[----:B------:R-:W-:Y:S01]  /*2b30*/  FMUL R37, R34, R37 ;  /* 0x0000002522257220 */ /* 0x000fe20000400000 */
[----:B------:R-:W-:-:S03]  /*2b40*/  @!P1 FMUL R45, R45, 0.5 ;  /* 0x3f0000002d2d9820 */ /* 0x000fc60000400000 */
[----:B------:R-:W2:Y:S01]  /*2b50*/  MUFU.EX2 R3, R3 ;  /* 0x0000000300037308 */ /* 0x000ea20000000800 */
[----:B------:R-:W-:Y:S01]  /*2b60*/  FSETP.GEU.AND P2, PT, R37, -126, PT ;  /* 0xc2fc00002500780b */ /* 0x000fe20003f4e000 */
[----:B------:R-:W-:Y:S01]  /*2b70*/  FADD R8, R8, R39 ;  /* 0x0000002708087221 */ /* 0x000fe20000000000 */
[----:B-1----:R-:W-:Y:S01]  /*2b80*/  @!P4 FMUL R42, R42, R42 ;  /* 0x0000002a2a2ac220 */ /* 0x002fe20000400000 */
[----:B------:R-:W-:Y:S02]  /*2b90*/  FSETP.GT.AND P4, PT, R36, R7, PT ;  /* 0x000000072400720b */ /* 0x000fe40003f84000 */
[----:B------:R-:W-:Y:S01]  /*2ba0*/  @!P3 FMUL R40, R40, 0.5 ;  /* 0x3f0000002828b820 */ /* 0x000fe20000400000 */
[----:B------:R-:W-:Y:S01]  /*2bb0*/  FMUL R42, R42, R18 ;  /* 0x000000122a2a7220 */ /* 0x000fe20000400000 */
[----:B------:R-:W1:Y:S01]  /*2bc0*/  MUFU.EX2 R45, R45 ;  /* 0x0000002d002d7308 */ /* 0x000e620000000800 */
[----:B0-----:R-:W-:Y:S01]  /*2bd0*/  @!P6 FMUL R43, R43, R43 ;  /* 0x0000002b2b2be220 */ /* 0x001fe20000400000 */
[----:B------:R-:W-:-:S02]  /*2be0*/  FSETP.GT.AND P6, PT, R36, R41, PT ;  /* 0x000000292400720b */ /* 0x000fc40003fc4000 */
[----:B------:R-:W-:Y:S01]  /*2bf0*/  FSEL R7, R42, -R42, P4 ;  /* 0x8000002a2a077208 */ /* 0x000fe20002000000 */
[----:B------:R-:W-:Y:S01]  /*2c00*/  FMUL R43, R43, R20 ;  /* 0x000000142b2b7220 */ /* 0x000fe20000400000 */
[----:B------:R-:W-:Y:S01]  /*2c10*/  @!P2 FMUL R37, R37, 0.5 ;  /* 0x3f0000002525a820 */ /* 0x000fe20000400000 */
[----:B------:R-:W-:Y:S01]  /*2c20*/  FSETP.GT.AND P4, PT, R36, R9, PT ;  /* 0x000000092400720b */ /* 0x000fe20003f84000 */
[----:B------:R-:W0:Y:S01]  /*2c30*/  MUFU.EX2 R39, R40 ;  /* 0x0000002800277308 */ /* 0x000e220000000800 */
[----:B--2---:R-:W-:Y:S01]  /*2c40*/  @!P5 FMUL R3, R3, R3 ;  /* 0x000000030303d220 */ /* 0x004fe20000400000 */
[----:B------:R-:W-:Y:S01]  /*2c50*/  FSEL R42, R43, -R43, P6 ;  /* 0x8000002b2b2a7208 */ /* 0x000fe20003000000 */
[----:B------:R-:W-:Y:S02]  /*2c60*/  FADD R7, R8, R7 ;  /* 0x0000000708077221 */ /* 0x000fe40000000000 */
[----:B------:R-:W-:Y:S02]  /*2c70*/  FMUL R3, R3, R22 ;  /* 0x0000001603037220 */ /* 0x000fe40000400000 */
[----:B------:R-:W-:Y:S01]  /*2c80*/  FADD R7, R7, R42 ;  /* 0x0000002a07077221 */ /* 0x000fe20000000000 */
[----:B------:R-:W2:Y:S01]  /*2c90*/  MUFU.EX2 R38, R37 ;  /* 0x0000002500267308 */ /* 0x000ea20000000800 */
[----:B-1----:R-:W-:Y:S01]  /*2ca0*/  @!P1 FMUL R45, R45, R45 ;  /* 0x0000002d2d2d9220 */ /* 0x002fe20000400000 */
[----:B------:R-:W-:-:S03]  /*2cb0*/  FSETP.GT.AND P1, PT, R36, R5, PT ;  /* 0x000000052400720b */ /* 0x000fc60003f24000 */
[----:B------:R-:W-:Y:S01]  /*2cc0*/  FMUL R45, R45, R24 ;  /* 0x000000182d2d7220 */ /* 0x000fe20000400000 */
[----:B------:R-:W-:Y:S02]  /*2cd0*/  FSEL R8, R3, -R3, P1 ;  /* 0x8000000303087208 */ /* 0x000fe40000800000 */
[----:B------:R-:W-:Y:S01]  /*2ce0*/  FSETP.GT.AND P1, PT, R36, R2, PT ;  /* 0x000000022400720b */ /* 0x000fe20003f24000 */
[----:B0-----:R-:W-:Y:S01]  /*2cf0*/  @!P3 FMUL R39, R39, R39 ;  /* 0x000000272727b220 */ /* 0x001fe20000400000 */
[----:B------:R-:W-:Y:S01]  /*2d00*/  FSEL R2, R45, -R45, P4 ;  /* 0x8000002d2d027208 */ /* 0x000fe20002000000 */
[----:B------:R-:W-:Y:S02]  /*2d10*/  FADD R7, R7, R8 ;  /* 0x0000000807077221 */ /* 0x000fe40000000000 */
[----:B------:R-:W-:Y:S02]  /*2d20*/  FMUL R39, R39, R26 ;  /* 0x0000001a27277220 */ /* 0x000fe40000400000 */
[----:B------:R-:W-:Y:S01]  /*2d30*/  FADD R2, R7, R2 ;  /* 0x0000000207027221 */ /* 0x000fe20000000000 */
[----:B--2---:R-:W-:Y:S01]  /*2d40*/  @!P2 FMUL R38, R38, R38 ;  /* 0x000000262626a220 */ /* 0x004fe20000400000 */
[----:B------:R-:W-:Y:S01]  /*2d50*/  FSETP.GT.AND P2, PT, R36, R6, PT ;  /* 0x000000062400720b */ /* 0x000fe20003f44000 */
[----:B------:R-:W-:Y:S01]  /*2d60*/  HFMA2 R36, -RZ, RZ, 0, 5.9604644775390625e-08 ;  /* 0x00000001ff247431 */ /* 0x000fe200000001ff */
        /* <DEDUP_REMOVED lines=21> */
[----:B------:R0:W-:Y:S01]  /*2ec0*/  @!P2 STS [R4], R2 ;  /* 0x000000020400a388 */ /* 0x0001e20000000800 */
[----:B------:R-:W-:Y:S05]  /*2ed0*/  BRA.U UP1, `(.L_x_1206) ;  /* 0xfffffff501407547 */ /* 0x000fea000b83ffff */
[----:B------:R-:W-:Y:S01]  /*2ee0*/  BAR.SYNC.DEFER_BLOCKING 0x0 ;  /* 0x0000000000007b1d */ /* 0x000fe20000010000 */
[----:B------:R-:W-:-:S13]  /*2ef0*/  ISETP.GT.U32.AND P0, PT, R10, 0x7, PT ;  /* 0x000000070a00780c */ /* 0x000fda0003f04070 */
[----:B------:R-:W-:Y:S05]  /*2f00*/  @P0 EXIT ;  /* 0x000000000000094d */ /* 0x000fea0003800000 */
[----:B------:R-:W-:Y:S01]  /*2f10*/  LEA R0, R10, UR4, 0x2 ;  /* 0x000000040a007c11 */ /* 0x000fe2000f8e10ff */
[----:B0-----:R-:W0:Y:S01]  /*2f20*/  LDC.64 R2, c[0x0][0x3b0] ;  /* 0x0000ec00ff027b82 */ /* 0x001e220000000a00 */
[----:B------:R-:W-:-:S03]  /*2f30*/  IMAD R11, R11, 0x8, R10 ;  /* 0x000000080b0b7824 */ /* 0x000fc600078e020a */
[----:B------:R-:W1:Y:S01]  /*2f40*/  LDS R5, [R0] ;  /* 0x0000000000057984 */ /* 0x000e620000000800 */
[----:B0-----:R-:W-:-:S05]  /*2f50*/  IMAD.WIDE R2, R11, 0x4, R2 ;  /* 0x000000040b027825 */ /* 0x001fca00078e0202 */
[----:B-1----:R-:W-:Y:S01]  /*2f60*/  REDG.E.ADD.F32.FTZ.RN.STRONG.GPU desc[UR8][R2.64], R5 ;  /* 0x00000005020079a6 */ /* 0x002fe2000c12f308 */
[----:B------:R-:W-:Y:S05]  /*2f70*/  EXIT ;  /* 0x000000000000794d */ /* 0x000fea0003800000 */
        .weak           $__internal_30_$__cuda_sm20_rcp_rn_f32_slowpath
        .type           $__internal_30_$__cuda_sm20_rcp_rn_f32_slowpath,@function
        .size           $__internal_30_$__cuda_sm20_rcp_rn_f32_slowpath,(.L_x_3857 - $__internal_30_$__cuda_sm20_rcp_rn_f32_slowpath)
$__internal_30_$__cuda_sm20_rcp_rn_f32_slowpath:
        /* <DEDUP_REMOVED lines=15> */
.L_x_1208:
        /* <DEDUP_REMOVED lines=33> */
.L_x_1210:
[----:B------:R0:W1:Y:S02]  /*3280*/  MUFU.RCP R7, R0 ;  /* 0x0000000000077308 */ /* 0x0000640000001000 */
.L_x_1209:
[----:B------:R-:W-:Y:S05]  /*3290*/  BSYNC.RECONVERGENT B0 ;  /* 0x0000000000007941 */ /* 0x000fea0003800200 */
.L_x_1207:
[----:B01----:R-:W-:Y:S01]  /*32a0*/  IMAD.MOV.U32 R0, RZ, RZ, R7 ;  /* 0x000000ffff007224 */ /* 0x003fe200078e0007 */
[----:B------:R-:W-:-:S04]  /*32b0*/  MOV R7, 0x0 ;  /* 0x0000000000077802 */ /* 0x000fc80000000f00 */
[----:B------:R-:W-:Y:S05]  /*32c0*/  RET.REL.NODEC R6 `(_Z32norm_dist_backward_weight_kernelILi2ELi4EEvPKfS1_S1_S1_iiiiPff) ;  /* 0xffffffcc064c7950 */ /* 0x000fea0003c3ffff */
.L_x_1211:
        /* <DEDUP_REMOVED lines=11> */
.L_x_3857:


//--------------------- .text._Z32norm_dist_backward_weight_kernelILi2ELi2EEvPKfS1_S1_S1_iiiiPff --------------------------
	.section	.text._Z32norm_dist_backward_weight_kernelILi2ELi2EEvPKfS1_S1_S1_iiiiPff,"ax",@progbits
	.align	128
        .global         _Z32norm_dist_backward_weight_kernelILi2ELi2EEvPKfS1_S1_S1_iiiiPff
        .type           _Z32norm_dist_backward_weight_kernelILi2ELi2EEvPKfS1_S1_S1_iiiiPff,@function
        .size           _Z32norm_dist_backward_weight_kernelILi2ELi2EEvPKfS1_S1_S1_iiiiPff,(.L_x_3858 - _Z32norm_dist_backward_weight_kernelILi2ELi2EEvPKfS1_S1_S1_iiiiPff)
        .other          _Z32norm_dist_backward_weight_kernelILi2ELi2EEvPKfS1_S1_S1_iiiiPff,@"STO_CUDA_ENTRY STV_DEFAULT"
_Z32norm_dist_backward_weight_kernelILi2ELi2EEvPKfS1_S1_S1_iiiiPff:
.text._Z32norm_dist_backward_weight_kernelILi2ELi2EEvPKfS1_S1_S1_iiiiPff:
        /* <DEDUP_REMOVED lines=16> */
[----:B------:R-:W-:-:S07]  /*0100*/  LOP3.LUT R12, RZ, R14, RZ, 0x33, !PT ;  /* 0x0000000eff0c7212 */ /* 0x000fce00078e33ff */
        /* <DEDUP_REMOVED lines=12> */
[----:B------:R-:W-:-:S04]  /*01d0*/  IMAD.HI.U32 R9, R7, R10, RZ ;  /* 0x0000000a07097227 */ /* 0x000fc800078e00ff */
[----:B------:R-:W-:Y:S01]  /*01e0*/  IMAD.MOV.U32 R6, RZ, RZ, RZ ;  /* 0x000000ffff067224 */ /* 0x000fe200078e00ff */
        /* <DEDUP_REMOVED lines=9> */
[----:B------:R-:W-:Y:S02]  /*0280*/  @!P1 LEA R7, R0, R5, 0x2 ;  /* 0x0000000500079211 */ /* 0x000fe400078e10ff */
[----:B------:R-:W-:-:S04]  /*0290*/  SHF.L.U32 R5, R3, 0x1, RZ ;  /* 0x0000000103057819 */ /* 0x000fc800000006ff */
[----:B------:R-:W-:-:S05]  /*02a0*/  LEA.HI R22, R0, R5, RZ, 0x1a ;  /* 0x0000000500167211 */ /* 0x000fca00078fd0ff */
        /* <DEDUP_REMOVED lines=29> */
[----:B-----5:R-:W-:Y:S05]  /*0480*/  CALL.REL.NOINC `($__internal_31_$__cuda_sm20_rcp_rn_f32_slowpath) ;  /* 0x0000002c00607944 */ /* 0x020fea0003c00000 */
[----:B------:R-:W-:Y:S01]  /*0490*/  MOV R4, R36 ;  /* 0x0000002400047202 */ /* 0x000fe20000000f00 */
[----:B------:R-:W-:Y:S06]  /*04a0*/  BRA `(.L_x_1215) ;  /* 0x0000000000107947 */ /* 0x000fec0003800000 */
.L_x_1214:
[----:B------:R-:W0:Y:S02]  /*04b0*/  MUFU.RCP R4, R21 ;  /* 0x0000001500047308 */ /* 0x000e240000001000 */
[----:B0-----:R-:W-:-:S04]  /*04c0*/  FFMA R7, R21, R4, -1 ;  /* 0xbf80000015077423 */ /* 0x001fc80000000004 */
[----:B------:R-:W-:-:S04]  /*04d0*/  FADD.FTZ R7, -R7, -RZ ;  /* 0x800000ff07077221 */ /* 0x000fc80000010100 */
[----:B------:R-:W-:-:S07]  /*04e0*/  FFMA R4, R4, R7, R4 ;  /* 0x0000000704047223 */ /* 0x000fce0000000004 */
.L_x_1215:
[----:B------:R-:W-:Y:S05]  /*04f0*/  BSYNC.RECONVERGENT B2 ;  /* 0x0000000000027941 */ /* 0x000fea0003800200 */
.L_x_1213:
[----:B------:R-:W-:Y:S05]  /*0500*/  BSYNC.RECONVERGENT B1 ;  /* 0x0000000000017941 */ /* 0x000fea0003800200 */
.L_x_1212:
        /* <DEDUP_REMOVED lines=54> */
[----:B-----5:R-:W-:Y:S05]  /*0870*/  CALL.REL.NOINC `($__internal_31_$__cuda_sm20_rcp_rn_f32_slowpath) ;  /* 0x0000002800647944 */ /* 0x020fea0003c00000 */
[----:B------:R-:W-:Y:S01]  /*0880*/  IMAD.MOV.U32 R7, RZ, RZ, R36 ;  /* 0x000000ffff077224 */ /* 0x000fe200078e0024 */
[----:B------:R-:W-:Y:S06]  /*0890*/  BRA `(.L_x_1219) ;  /* 0x0000000000107947 */ /* 0x000fec0003800000 */
.L_x_1218:
[----:B------:R-:W0:Y:S02]  /*08a0*/  MUFU.RCP R7, R21 ;  /* 0x0000001500077308 */ /* 0x000e240000001000 */
[----:B0-----:R-:W-:-:S04]  /*08b0*/  FFMA R9, R21, R7, -1 ;  /* 0xbf80000015097423 */ /* 0x001fc80000000007 */
[----:B------:R-:W-:-:S04]  /*08c0*/  FADD.FTZ R10, -R9, -RZ ;  /* 0x800000ff090a7221 */ /* 0x000fc80000010100 */
[----:B------:R-:W-:-:S07]  /*08d0*/  FFMA R7, R7, R10, R7 ;  /* 0x0000000a07077223 */ /* 0x000fce0000000007 */
.L_x_1219:
[----:B------:R-:W-:Y:S05]  /*08e0*/  BSYNC.RECONVERGENT B2 ;  /* 0x0000000000027941 */ /* 0x000fea0003800200 */
.L_x_1217:
[----:B------:R-:W-:Y:S05]  /*08f0*/  BSYNC.RECONVERGENT B1 ;  /* 0x0000000000017941 */ /* 0x000fea0003800200 */
.L_x_1216:
        /* <DEDUP_REMOVED lines=55> */
[----:B------:R-:W-:Y:S01]  /*0c70*/  IMAD.MOV.U32 R9, RZ, RZ, R36 ;  /* 0x000000ffff097224 */ /* 0x000fe200078e0024 */
[----:B------:R-:W-:Y:S06]  /*0c80*/  BRA `(.L_x_1223) ;  /* 0x0000000000107947 */ /* 0x000fec0003800000 */
.L_x_1222:
[----:B------:R-:W0:Y:S02]  /*0c90*/  MUFU.RCP R9, R21 ;  /* 0x0000001500097308 */ /* 0x000e240000001000 */
[----:B0-----:R-:W-:-:S04]  /*0ca0*/  FFMA R11, R21, R9, -1 ;  /* 0xbf800000150b7423 */ /* 0x001fc80000000009 */
[----:B------:R-:W-:-:S04]  /*0cb0*/  FADD.FTZ R12, -R11, -RZ ;  /* 0x800000ff0b0c7221 */ /* 0x000fc80000010100 */
[----:B------:R-:W-:-:S07]  /*0cc0*/  FFMA R9, R9, R12, R9 ;  /* 0x0000000c09097223 */ /* 0x000fce0000000009 */
.L_x_1223:
[----:B------:R-:W-:Y:S05]  /*0cd0*/  BSYNC.RECONVERGENT B2 ;  /* 0x0000000000027941 */ /* 0x000fea0003800200 */
.L_x_1221:
[----:B------:R-:W-:Y:S05]  /*0ce0*/  BSYNC.RECONVERGENT B1 ;  /* 0x0000000000017941 */ /* 0x000fea0003800200 */
.L_x_1220:
        /* <DEDUP_REMOVED lines=57> */
.L_x_1226:
[----:B------:R-:W0:Y:S02]  /*1080*/  MUFU.RCP R11, R21 ;  /* 0x00000015000b7308 */ /* 0x000e240000001000 */
[----:B0-----:R-:W-:-:S04]  /*1090*/  FFMA R13, R21, R11, -1 ;  /* 0xbf800000150d7423 */ /* 0x001fc8000000000b */
[----:B------:R-:W-:-:S04]  /*10a0*/  FADD.FTZ R14, -R13, -RZ ;  /* 0x800000ff0d0e7221 */ /* 0x000fc80000010100 */
[----:B------:R-:W-:-:S07]  /*10b0*/  FFMA R11, R11, R14, R11 ;  /* 0x0000000e0b0b7223 */ /* 0x000fce000000000b */
.L_x_1227:
[----:B------:R-:W-:Y:S05]  /*10c0*/  BSYNC.RECONVERGENT B2 ;  /* 0x0000000000027941 */ /* 0x000fea0003800200 */
.L_x_1225:
[----:B------:R-:W-:Y:S05]  /*10d0*/  BSYNC.RECONVERGENT B1 ;  /* 0x0000000000017941 */ /* 0x000fea0003800200 */
.L_x_1224:
        /* <DEDUP_REMOVED lines=55> */
[----:B-----5:R-:W-:Y:S05]  /*1450*/  CALL.REL.NOINC `($__internal_31_$__cuda_sm20_rcp_rn_f32_slowpath) ;  /* 0x0000001c006c7944 */ /* 0x020fea0003c00000 */
[----:B------:R-:W-:Y:S01]  /*1460*/  MOV R13, R36 ;  /* 0x00000024000d7202 */ /* 0x000fe20000000f00 */
[----:B------:R-:W-:Y:S06]  /*1470*/  BRA `(.L_x_1231) ;  /* 0x0000000000107947 */ /* 0x000fec0003800000 */
.L_x_1230:
[----:B------:R-:W0:Y:S02]  /*1480*/  MUFU.RCP R13, R18 ;  /* 0x00000012000d7308 */ /* 0x000e240000001000 */
[----:B0-----:R-:W-:-:S04]  /*1490*/  FFMA R15, R18, R13, -1 ;  /* 0xbf800000120f7423 */ /* 0x001fc8000000000d */
[----:B------:R-:W-:-:S04]  /*14a0*/  FADD.FTZ R16, -R15, -RZ ;  /* 0x800000ff0f107221 */ /* 0x000fc80000010100 */
[----:B------:R-:W-:-:S07]  /*14b0*/  FFMA R13, R13, R16, R13 ;  /* 0x000000100d0d7223 */ /* 0x000fce000000000d */
.L_x_1231:
[----:B------:R-:W-:Y:S05]  /*14c0*/  BSYNC.RECONVERGENT B2 ;  /* 0x0000000000027941 */ /* 0x000fea0003800200 */
.L_x_1229:
[----:B------:R-:W-:Y:S05]  /*14d0*/  BSYNC.RECONVERGENT B1 ;  /* 0x0000000000017941 */ /* 0x000fea0003800200 */
.L_x_1228:
[----:B------:R-:W0:Y:S01]  /*14e0*/  LDC R25, c[0x0][0x3ac] ;  /* 0x0000eb00ff197b82 */ /* 0x000e220000000800 */
        /* <DEDUP_REMOVED lines=55> */
.L_x_1234:
[----:B------:R-:W0:Y:S02]  /*1860*/  MUFU.RCP R15, R21 ;  /* 0x00000015000f7308 */ /* 0x000e240000001000 */
[----:B0-----:R-:W-:-:S04]  /*1870*/  FFMA R17, R21, R15, -1 ;  /* 0xbf80000015117423 */ /* 0x001fc8000000000f */
[----:B------:R-:W-:-:S04]  /*1880*/  FADD.FTZ R18, -R17, -RZ ;  /* 0x800000ff11127221 */ /* 0x000fc80000010100 */
[----:B------:R-:W-:-:S07]  /*1890*/  FFMA R15, R15, R18, R15 ;  /* 0x000000120f0f7223 */ /* 0x000fce000000000f */
.L_x_1235:
[----:B------:R-:W-:Y:S05]  /*18a0*/  BSYNC.RECONVERGENT B2 ;  /* 0x0000000000027941 */ /* 0x000fea0003800200 */
.L_x_1233:
[----:B------:R-:W-:Y:S05]  /*18b0*/  BSYNC.RECONVERGENT B1 ;  /* 0x0000000000017941 */ /* 0x000fea0003800200 */
.L_x_1232:
        /* <DEDUP_REMOVED lines=58> */
.L_x_1238:
[----:B------:R-:W0:Y:S02]  /*1c60*/  MUFU.RCP R17, R24 ;  /* 0x0000001800117308 */ /* 0x000e240000001000 */
[----:B0-----:R-:W-:-:S04]  /*1c70*/  FFMA R20, R24, R17, -1 ;  /* 0xbf80000018147423 */ /* 0x001fc80000000011 */
[----:B------:R-:W-:-:S04]  /*1c80*/  FADD.FTZ R20, -R20, -RZ ;  /* 0x800000ff14147221 */ /* 0x000fc80000010100 */
[----:B------:R-:W-:-:S07]  /*1c90*/  FFMA R17, R17, R20, R17 ;  /* 0x0000001411117223 */ /* 0x000fce0000000011 */
.L_x_1239:
[----:B------:R-:W-:Y:S05]  /*1ca0*/  BSYNC.RECONVERGENT B2 ;  /* 0x0000000000027941 */ /* 0x000fea0003800200 */
.L_x_1237:
[----:B------:R-:W-:Y:S05]  /*1cb0*/  BSYNC.RECONVERGENT B1 ;  /* 0x0000000000017941 */ /* 0x000fea0003800200 */
.L_x_1236:
[----:B------:R-:W0:Y:S01]  /*1cc0*/  LDC R29, c[0x0][0x3ac] ;  /* 0x0000eb00ff1d7b82 */ /* 0x000e220000000800 */
[----:B------:R-:W-:Y:S02]  /*1cd0*/  HFMA2 R20, -RZ, RZ, 0, 0 ;  /* 0x00000000ff147431 */ /* 0x000fe400000001ff */
[----:B------:R-:W-:Y:S01]  /*1ce0*/  VIADD R24, R19, 0x1c0 ;  /* 0x000001c013187836 */ /* 0x000fe20000000000 */
        /* <DEDUP_REMOVED lines=13> */
[----:B------:R-:W-:-:S06]  /*1dc0*/  IMAD.HI.U32 R20, R21, R19, R20 ;  /* 0x0000001315147227 */ /* 0x000fcc00078e0014 */
        /* <DEDUP_REMOVED lines=38> */
[----:B------:R-:W-:Y:S05]  /*2030*/  BRA `(.L_x_1243) ;  /* 0x0000000000107947 */ /* 0x000fea0003800000 */
.L_x_1242:
[----:B------:R-:W0:Y:S02]  /*2040*/  MUFU.RCP R36, R25 ;  /* 0x0000001900247308 */ /* 0x000e240000001000 */
[----:B0-----:R-:W-:-:S04]  /*2050*/  FFMA R20, R25, R36, -1 ;  /* 0xbf80000019147423 */ /* 0x001fc80000000024 */
[----:B------:R-:W-:-:S04]  /*2060*/  FADD.FTZ R21, -R20, -RZ ;  /* 0x800000ff14157221 */ /* 0x000fc80000010100 */
[----:B------:R-:W-:-:S07]  /*2070*/  FFMA R36, R36, R21, R36 ;  /* 0x0000001524247223 */ /* 0x000fce0000000024 */
.L_x_1243:
[----:B------:R-:W-:Y:S05]  /*2080*/  BSYNC.RECONVERGENT B2 ;  /* 0x0000000000027941 */ /* 0x000fea0003800200 */
.L_x_1241:
[----:B------:R-:W-:Y:S05]  /*2090*/  BSYNC.RECONVERGENT B1 ;  /* 0x0000000000017941 */ /* 0x000fea0003800200 */
.L_x_1240:
[----:B------:R-:W0:Y:S01]  /*20a0*/  LDCU UR10, c[0x0][0x3ac] ;  /* 0x00007580ff0a77ac */ /* 0x000e220008000800 */
[----:B------:R-:W-:Y:S01]  /*20b0*/  LEA R23, R23, R0, 0x9 ;  /* 0x0000000017177211 */ /* 0x000fe200078e48ff */
[----:B------:R-:W1:Y:S01]  /*20c0*/  S2UR UR6, SR_CgaCtaId ;  /* 0x00000000000679c3 */ /* 0x000e620000008800 */
[----:B------:R-:W-:Y:S01]  /*20d0*/  SHF.R.U32.HI R45, RZ, 0x5, R0 ;  /* 0x00000005ff2d7819 */ /* 0x000fe20000011600 */
[----:B------:R-:W2:Y:S01]  /*20e0*/  LDCU UR11, c[0x0][0x3a0] ;  /* 0x00007400ff0b77ac */ /* 0x000ea20008000800 */
[----:B------:R-:W-:Y:S02]  /*20f0*/  IADD3 R27, PT, PT, R23, 0x180, RZ ;  /* 0x00000180171b7810 */ /* 0x000fe40007ffe0ff */
[----:B------:R-:W-:Y:S01]  /*2100*/  LOP3.LUT R45, R45, 0x6, RZ, 0xc0, !PT ;  /* 0x000000062d2d7812 */ /* 0x000fe200078ec0ff */
[----:B------:R-:W-:Y:S01]  /*2110*/  UMOV UR5, 0x400 ;  /* 0x0000040000057882 */ /* 0x000fe20000000000 */
[----:B------:R-:W3:Y:S01]  /*2120*/  LDCU UR12, c[0x0][0x3a0] ;  /* 0x00007400ff0c77ac */ /* 0x000ee20008000800 */
[----:B------:R-:W4:Y:S01]  /*2130*/  LDC R46, c[0x0][0x3b8] ;  /* 0x0000ee00ff2e7b82 */ /* 0x000f220000000800 */
[----:B------:R-:W-:-:S02]  /*2140*/  UIADD3 UR4, UPT, UPT, UR5, 0x20, URZ ;  /* 0x0000002005047890 */ /* 0x000fc4000fffe0ff */
[----:B------:R-:W-:Y:S01]  /*2150*/  UPLOP3.LUT UP0, UPT, UPT, UPT, UPT, 0x80, 0x8 ;  /* 0x000000000008789c */ /* 0x000fe20003f0f070 */
[----:B0-----:R-:W0:Y:S01]  /*2160*/  I2F.U32.RP R22, UR10 ;  /* 0x0000000a00167d06 */ /* 0x001e220008209000 */
[----:B-1----:R-:W-:Y:S02]  /*2170*/  ULEA UR4, UR6, UR4, 0x18 ;  /* 0x0000000406047291 */ /* 0x002fe4000f8ec0ff */
[----:B------:R-:W-:-:S04]  /*2180*/  ULEA UR7, UR6, UR5, 0x18 ;  /* 0x0000000506077291 */ /* 0x000fc8000f8ec0ff */
[----:B------:R-:W-:Y:S01]  /*2190*/  LEA R47, R0, UR4, 0x2 ;  /* 0x00000004002f7c11 */ /* 0x000fe2000f8e10ff */
[----:B0-----:R-:W0:Y:S01]  /*21a0*/  MUFU.RCP R22, R22 ;  /* 0x0000001600167308 */ /* 0x001e220000001000 */
[----:B----4-:R-:W-:Y:S01]  /*21b0*/  FADD R46, R46, -1 ;  /* 0xbf8000002e2e7421 */ /* 0x010fe20000000000 */
        /* <DEDUP_REMOVED lines=8> */
[----:B------:R-:W-:-:S03]  /*2240*/  IADD3 R21, PT, PT, R23, 0x80, RZ ;  /* 0x0000008017157810 */ /* 0x000fc60007ffe0ff */
[----:B------:R-:W-:Y:S02]  /*2250*/  VIADD R25, R23, 0x100 ;  /* 0x0000010017197836 */ /* 0x000fe40000000000 */
[----:B------:R-:W-:-:S04]  /*2260*/  IMAD.HI.U32 R39, R24, R21, RZ ;  /* 0x0000001518277227 */ /* 0x000fc800078e00ff */
[----:B------:R-:W-:Y:S01]  /*2270*/  IMAD.HI.U32 R41, R24, R25, RZ ;  /* 0x0000001918297227 */ /* 0x000fe200078e00ff */
[----:B------:R-:W-:-:S03]  /*2280*/  IADD3 R22, PT, PT, -R39, RZ, RZ ;  /* 0x000000ff27167210 */ /* 0x000fc60007ffe1ff */
[----:B------:R-:W-:-:S04]  /*2290*/  IMAD.HI.U32 R43, R24, R27, RZ ;  /* 0x0000001b182b7227 */ /* 0x000fc800078e00ff */
[----:B------:R-:W-:Y:S01]  /*22a0*/  IMAD.HI.U32 R37, R24, R23, RZ ;  /* 0x0000001718257227 */ /* 0x000fe200078e00ff */
[----:B------:R-:W-:-:S03]  /*22b0*/  IADD3 R26, PT, PT, -R43, RZ, RZ ;  /* 0x000000ff2b1a7210 */ /* 0x000fc60007ffe1ff */
[----:B------:R-:W-:Y:S02]  /*22c0*/  IMAD.MOV R24, RZ, RZ, -R41 ;  /* 0x000000ffff187224 */ /* 0x000fe400078e0a29 */
        /* <DEDUP_REMOVED lines=10> */
[----:B------:R-:W-:Y:S02]  /*2370*/  @P6 VIADD R20, R20, -UR10 ;  /* 0x8000000a14146c36 */ /* 0x000fe40008000000 */
        /* <DEDUP_REMOVED lines=8> */
[----:B------:R-:W-:Y:S02]  /*2400*/  @P0 IADD3 R39, PT, PT, R39, 0x1, RZ ;  /* 0x0000000127270810 */ /* 0x000fe40007ffe0ff */
[----:B------:R-:W-:Y:S02]  /*2410*/  @P2 IADD3 R43, PT, PT, R43, 0x1, RZ ;  /* 0x000000012b2b2810 */ /* 0x000fe40007ffe0ff */
[----:B------:R-:W-:Y:S01]  /*2420*/  ISETP.NE.U32.AND P0, PT, RZ, UR10, PT ;  /* 0x0000000aff007c0c */ /* 0x000fe2000bf05070 */
[----:B------:R-:W-:Y:S01]  /*2430*/  @P4 VIADD R39, R39, 0x1 ;  /* 0x0000000127274836 */ /* 0x000fe20000000000 */
[----:B------:R-:W-:Y:S01]  /*2440*/  LOP3.LUT R20, RZ, UR10, RZ, 0x33, !PT ;  /* 0x0000000aff147c12 */ /* 0x000fe2000f8e33ff */
[----:B------:R-:W-:-:S02]  /*2450*/  @P5 VIADD R41, R41, 0x1 ;  /* 0x0000000129295836 */ /* 0x000fc40000000000 */
[----:B------:R-:W-:Y:S02]  /*2460*/  @P3 IADD3 R37, PT, PT, R37, 0x1, RZ ;  /* 0x0000000125253810 */ /* 0x000fe40007ffe0ff */
[----:B------:R-:W-:Y:S02]  /*2470*/  @P6 IADD3 R43, PT, PT, R43, 0x1, RZ ;  /* 0x000000012b2b6810 */ /* 0x000fe40007ffe0ff */
[C---:B------:R-:W-:Y:S02]  /*2480*/  SEL R37, R20.reuse, R37, !P0 ;  /* 0x0000002514257207 */ /* 0x040fe40004000000 */
[C---:B------:R-:W-:Y:S02]  /*2490*/  SEL R39, R20.reuse, R39, !P0 ;  /* 0x0000002714277207 */ /* 0x040fe40004000000 */
[C---:B------:R-:W-:Y:S01]  /*24a0*/  SEL R41, R20.reuse, R41, !P0 ;  /* 0x0000002914297207 */ /* 0x040fe20004000000 */
[----:B------:R-:W-:Y:S01]  /*24b0*/  IMAD.MOV R38, RZ, RZ, -R37 ;  /* 0x000000ffff267224 */ /* 0x000fe200078e0a25 */
[----:B------:R-:W-:-:S02]  /*24c0*/  SEL R43, R20, R43, !P0 ;  /* 0x0000002b142b7207 */ /* 0x000fc40004000000 */
[----:B------:R-:W-:Y:S01]  /*24d0*/  IADD3 R40, PT, PT, -R39, RZ, RZ ;  /* 0x000000ff27287210 */ /* 0x000fe20007ffe1ff */
[----:B------:R-:W-:Y:S01]  /*24e0*/  IMAD.MOV R42, RZ, RZ, -R41 ;  /* 0x000000ffff2a7224 */ /* 0x000fe200078e0a29 */
[----:B------:R-:W-:Y:S01]  /*24f0*/  IADD3 R44, PT, PT, -R43, RZ, RZ ;  /* 0x000000ff2b2c7210 */ /* 0x000fe20007ffe1ff */
[----:B------:R-:W-:Y:S01]  /*2500*/  IMAD R38, R38, UR10, R23 ;  /* 0x0000000a26267c24 */ /* 0x000fe2000f8e0217 */
[----:B--2---:R-:W-:Y:S01]  /*2510*/  ISETP.GE.AND P0, PT, R37, UR11, PT ;  /* 0x0000000b25007c0c */ /* 0x004fe2000bf06270 */
[----:B------:R-:W-:Y:S02]  /*2520*/  IMAD R40, R40, UR10, R21 ;  /* 0x0000000a28287c24 */ /* 0x000fe4000f8e0215 */
[----:B------:R-:W-:Y:S02]  /*2530*/  IMAD R42, R42, UR10, R25 ;  /* 0x0000000a2a2a7c24 */ /* 0x000fe4000f8e0219 */
[----:B---3--:R-:W-:-:S08]  /*2540*/  IMAD R44, R44, UR10, R27 ;  /* 0x0000000a2c2c7c24 */ /* 0x008fd0000f8e021b */
.L_x_1244:
[----:B------:R-:W-:Y:S01]  /*2550*/  ISETP.GE.AND P1, PT, R39, UR12, PT ;  /* 0x0000000c27007c0c */ /* 0x000fe2000bf26270 */
[----:B0-----:R-:W0:Y:S01]  /*2560*/  @!P0 LDC.64 R20, c[0x0][0x3a8] ;  /* 0x0000ea00ff148b82 */ /* 0x001e220000000a00 */
[----:B------:R-:W-:Y:S01]  /*2570*/  ISETP.GE.AND P2, PT, R41, UR12, PT ;  /* 0x0000000c29007c0c */ /* 0x000fe2000bf46270 */
[----:B------:R-:W-:Y:S01]  /*2580*/  VIADD R49, R5, UR4 ;  /* 0x0000000405317c36 */ /* 0x000fe20008000000 */
        /* <DEDUP_REMOVED lines=11> */
[----:B--2---:R-:W-:Y:S01]  /*2640*/  @!P1 IMAD R22, R39, R22, R49 ;  /* 0x0000001627169224 */ /* 0x004fe200078e0231 */
[----:B------:R-:W2:Y:S03]  /*2650*/  @!P0 LDG.E.CONSTANT R20, desc[UR8][R28.64] ;  /* 0x000000081c148981 */ /* 0x000ea6000c1e9900 */
[----:B------:R-:W-:-:S03]  /*2660*/  @!P1 IMAD R23, R22, R23, R40 ;  /* 0x0000001716179224 */ /* 0x000fc600078e0228 */
[----:B------:R-:W4:Y:S01]  /*2670*/  @!P2 LDC.64 R32, c[0x0][0x388] ;  /* 0x0000e200ff20ab82 */ /* 0x000f220000000a00 */
[----:B---3--:R-:W-:-:S04]  /*2680*/  @!P2 IMAD R24, R41, R24, R49 ;  /* 0x000000182918a224 */ /* 0x008fc800078e0231 */
[----:B------:R-:W-:Y:S02]  /*2690*/  @!P2 IMAD R25, R24, R25, R42 ;  /* 0x000000191819a224 */ /* 0x000fe400078e022a */
[----:B------:R-:W-:Y:S01]  /*26a0*/  IMAD.MOV.U32 R24, RZ, RZ, RZ ;  /* 0x000000ffff187224 */ /* 0x000fe200078e00ff */
        /* <DEDUP_REMOVED lines=9> */
[----:B------:R-:W3:Y:S01]  /*2740*/  @!P3 LDG.E.CONSTANT R52, desc[UR8][R34.64] ;  /* 0x000000082234b981 */ /* 0x000ee2000c1e9900 */
[----:B------:R-:W-:-:S04]  /*2750*/  IADD3 R22, PT, PT, R45, UR4, RZ ;  /* 0x000000042d167c10 */ /* 0x000fc8000fffe0ff */
[----:B------:R-:W-:-:S06]  /*2760*/  LEA R49, R22, UR7, 0x2 ;  /* 0x0000000716317c11 */ /* 0x000fcc000f8e10ff */
[----:B------:R-:W-:Y:S04]  /*2770*/  LDS R49, [R49] ;  /* 0x0000000031317984 */ /* 0x000fe80000000800 */
        /* <DEDUP_REMOVED lines=13> */
[----:B------:R-:W-:-:S05]  /*2850*/  FMUL R23, |R21|, R4 ;  /* 0x0000000415177220 */ /* 0x000fca0000400200 */
[----:B------:R-:W-:Y:S01]  /*2860*/  FSETP.GEU.AND P5, PT, |R23|, 1.175494350822287508e-38, PT ;  /* 0x008000001700780b */ /* 0x000fe20003fae200 */
[C---:B-1----:R-:W-:Y:S01]  /*2870*/  FADD R20, R49.reuse, -R30 ;  /* 0x8000001e31147221 */ /* 0x042fe20000000000 */
[----:B--2---:R-:W-:-:S03]  /*2880*/  FADD R26, R49, -R27 ;  /* 0x8000001b311a7221 */ /* 0x004fc60000000000 */
[----:B------:R-:W-:Y:S01]  /*2890*/  FMUL R20, |R20|, R7 ;  /* 0x0000000714147220 */ /* 0x000fe20000400200 */
[----:B------:R-:W-:Y:S02]  /*28a0*/  FMUL R29, |R26|, R9 ;  /* 0x000000091a1d7220 */ /* 0x000fe40000400200 */
[----:B------:R-:W0:Y:S02]  /*28b0*/  LDS R26, [R48+0x700] ;  /* 0x00070000301a7984 */ /* 0x000e240000000800 */
[----:B------:R-:W-:-:S03]  /*28c0*/  FSETP.GEU.AND P1, PT, |R20|, 1.175494350822287508e-38, PT ;  /* 0x008000001400780b */ /* 0x000fc60003f2e200 */
[----:B------:R-:W-:Y:S01]  /*28d0*/  @!P5 FMUL R23, R23, 16777216 ;  /* 0x4b8000001717d820 */ /* 0x000fe20000400000 */
[----:B---3--:R-:W-:Y:S01]  /*28e0*/  FADD R34, R49, -R32 ;  /* 0x8000002031227221 */ /* 0x008fe20000000000 */
[----:B------:R-:W-:-:S04]  /*28f0*/  FSETP.GEU.AND P2, PT, |R29|, 1.175494350822287508e-38, PT ;  /* 0x008000001d00780b */ /* 0x000fc80003f4e200 */
[----:B------:R-:W1:Y:S01]  /*2900*/  MUFU.LG2 R23, R23 ;  /* 0x0000001700177308 */ /* 0x000e620000000c00 */
[----:B------:R-:W-:-:S03]  /*2910*/  FMUL R34, |R34|, R11 ;  /* 0x0000000b22227220 */ /* 0x000fc60000400200 */
[----:B------:R-:W-:Y:S02]  /*2920*/  @!P1 FMUL R20, R20, 16777216 ;  /* 0x4b80000014149820 */ /* 0x000fe40000400000 */
[----:B------:R-:W-:Y:S02]  /*2930*/  FSETP.GEU.AND P3, PT, |R34|, 1.175494350822287508e-38, PT ;  /* 0x008000002200780b */ /* 0x000fe40003f6e200 */
[----:B------:R-:W2:Y:S01]  /*2940*/  MUFU.LG2 R21, R20 ;  /* 0x0000001400157308 */ /* 0x000ea20000000c00 */
[----:B----4-:R-:W-:Y:S01]  /*2950*/  FADD R52, R49, -R25 ;  /* 0x8000001931347221 */ /* 0x010fe20000000000 */
[----:B------:R-:W-:-:S03]  /*2960*/  @!P2 FMUL R29, R29, 16777216 ;  /* 0x4b8000001d1da820 */ /* 0x000fc60000400000 */
[----:B------:R-:W-:Y:S01]  /*2970*/  FMUL R33, |R52|, R13 ;  /* 0x0000000d34217220 */ /* 0x000fe20000400200 */
[----:B-1----:R-:W-:Y:S01]  /*2980*/  @!P5 FADD R23, R23, -24 ;  /* 0xc1c000001717d421 */ /* 0x002fe20000000000 */
[----:B------:R-:W-:-:S04]  /*2990*/  FADD R52, R49, -R28 ;  /* 0x8000001c31347221 */ /* 0x000fc80000000000 */
[----:B------:R-:W-:Y:S01]  /*29a0*/  @!P3 FMUL R34, R34, 16777216 ;  /* 0x4b8000002222b820 */ /* 0x000fe20000400000 */
[----:B------:R-:W1:Y:S01]  /*29b0*/  MUFU.LG2 R29, R29 ;  /* 0x0000001d001d7308 */ /* 0x000e620000000c00 */
[----:B------:R-:W-:Y:S01]  /*29c0*/  FMUL R35, R46, R23 ;  /* 0x000000172e237220 */ /* 0x000fe20000400000 */
[----:B------:R-:W-:Y:S01]  /*29d0*/  FMUL R31, |R52|, R15 ;  /* 0x0000000f341f7220 */ /* 0x000fe20000400200 */
[----:B------:R-:W-:Y:S01]  /*29e0*/  FADD R52, R49, -R24 ;  /* 0x8000001831347221 */ /* 0x000fe20000000000 */
[----:B------:R-:W-:Y:S02]  /*29f0*/  FSETP.GEU.AND P4, PT, |R33|, 1.175494350822287508e-38, PT ;  /* 0x008000002100780b */ /* 0x000fe40003f8e200 */
[----:B------:R-:W-:Y:S02]  /*2a00*/  FSETP.GEU.AND P6, PT, R35, -126, PT ;  /* 0xc2fc00002300780b */ /* 0x000fe40003fce000 */
[----:B------:R3:W4:Y:S01]  /*2a10*/  MUFU.LG2 R51, R34 ;  /* 0x0000002200337308 */ /* 0x0007220000000c00 */
[----:B------:R-:W-:Y:S01]  /*2a20*/  FSETP.GEU.AND P5, PT, |R31|, 1.175494350822287508e-38, PT ;  /* 0x008000001f00780b */ /* 0x000fe20003fae200 */
[----:B------:R-:W-:Y:S01]  /*2a30*/  FMUL R23, |R52|, R17 ;  /* 0x0000001134177220 */ /* 0x000fe20000400200 */
[----:B--2---:R-:W-:Y:S01]  /*2a40*/  @!P1 FADD R21, R21, -24 ;  /* 0xc1c0000015159421 */ /* 0x004fe20000000000 */
[----:B0-----:R-:W-:-:S03]  /*2a50*/  FADD R53, R49, -R26 ;  /* 0x8000001a31357221 */ /* 0x001fc60000000000 */
[----:B------:R-:W-:Y:S01]  /*2a60*/  FSETP.GEU.AND P1, PT, |R23|, 1.175494350822287508e-38, PT ;  /* 0x008000001700780b */ /* 0x000fe20003f2e200 */
[----:B------:R-:W-:Y:S01]  /*2a70*/  FMUL R21, R46, R21 ;  /* 0x000000152e157220 */ /* 0x000fe20000400000 */
[----:B---3--:R-:W-:Y:S01]  /*2a80*/  FMUL R34, |R53|, R36 ;  /* 0x0000002435227220 */ /* 0x008fe20000400200 */
[----:B-1----:R-:W-:Y:S01]  /*2a90*/  @!P2 FADD R29, R29, -24 ;  /* 0xc1c000001d1da421 */ /* 0x002fe20000000000 */
[----:B------:R-:W-:Y:S01]  /*2aa0*/  @!P6 FMUL R35, R35, 0.5 ;  /* 0x3f0000002323e820 */ /* 0x000fe20000400000 */
[----:B------:R-:W-:Y:S01]  /*2ab0*/  @!P4 FMUL R33, R33, 16777216 ;  /* 0x4b8000002121c820 */ /* 0x000fe20000400000 */
[----:B------:R-:W-:Y:S01]  /*2ac0*/  FSETP.GEU.AND P2, PT, R21, -126, PT ;  /* 0xc2fc00001500780b */ /* 0x000fe20003f4e000 */
[----:B------:R-:W-:Y:S01]  /*2ad0*/  @!P5 FMUL R31, R31, 16777216 ;  /* 0x4b8000001f1fd820 */ /* 0x000fe20000400000 */
[----:B----4-:R-:W-:Y:S01]  /*2ae0*/  @!P3 FADD R51, R51, -24 ;  /* 0xc1c000003333b421 */ /* 0x010fe20000000000 */
[----:B------:R-:W-:Y:S01]  /*2af0*/  FSETP.GEU.AND P3, PT, |R34|, 1.175494350822287508e-38, PT ;  /* 0x008000002200780b */ /* 0x000fe20003f6e200 */
[----:B------:R-:W0:Y:S03]  /*2b00*/  MUFU.EX2 R35, R35 ;  /* 0x0000002300237308 */ /* 0x000e260000000800 */
[----:B------:R-:W-:-:S05]  /*2b10*/  @!P1 FMUL R23, R23, 16777216 ;  /* 0x4b80000017179820 */ /* 0x000fca0000400000 */
[----:B------:R-:W1:Y:S01]  /*2b20*/  MUFU.LG2 R33, R33 ;  /* 0x0000002100217308 */ /* 0x000e620000000c00 */
[----:B------:R-:W-:-:S07]  /*2b30*/  @!P2 FMUL R21, R21, 0.5 ;  /* 0x3f0000001515a820 */ /* 0x000fce0000400000 */
[----:B------:R-:W2:Y:S01]  /*2b40*/  MUFU.LG2 R31, R31 ;  /* 0x0000001f001f7308 */ /* 0x000ea20000000c00 */
[----:B------:R-:W-:Y:S01]  /*2b50*/  @!P3 FMUL R34, R34, 16777216 ;  /* 0x4b8000002222b820 */ /* 0x000fe20000400000 */
[C---:B------:R-:W-:Y:S01]  /*2b60*/  FMUL R29, R46.reuse, R29 ;  /* 0x0000001d2e1d7220 */ /* 0x040fe20000400000 */
[----:B------:R-:W-:-:S05]  /*2b70*/  FMUL R20, R46, R51 ;  /* 0x000000332e147220 */ /* 0x000fca0000400000 */
[----:B------:R-:W3:Y:S01]  /*2b80*/  MUFU.LG2 R23, R23 ;  /* 0x0000001700177308 */ /* 0x000ee20000000c00 */
[----:B0-----:R-:W-:Y:S01]  /*2b90*/  @!P6 FMUL R35, R35, R35 ;  /* 0x000000232323e220 */ /* 0x001fe20000400000 */
[----:B-1----:R-:W-:Y:S01]  /*2ba0*/  @!P4 FADD R33, R33, -24 ;  /* 0xc1c000002121c421 */ /* 0x002fe20000000000 */
[----:B------:R-:W-:-:S05]  /*2bb0*/  FSETP.GEU.AND P4, PT, R29, -126, PT ;  /* 0xc2fc00001d00780b */ /* 0x000fca0003f8e000 */
[----:B------:R-:W0:Y:S01]  /*2bc0*/  MUFU.EX2 R21, R21 ;  /* 0x0000001500157308 */ /* 0x000e220000000800 */
[----:B--2---:R-:W-:Y:S01]  /*2bd0*/  @!P5 FADD R31, R31, -24 ;  /* 0xc1c000001f1fd421 */ /* 0x004fe20000000000 */
[----:B-----5:R-:W-:-:S06]  /*2be0*/  FMUL R35, R35, R6 ;  /* 0x0000000623237220 */ /* 0x020fcc0000400000 */
[----:B------:R-:W1:Y:S01]  /*2bf0*/  MUFU.LG2 R51, R34 ;  /* 0x0000002200337308 */ /* 0x000e620000000c00 */
[----:B------:R-:W-:Y:S01]  /*2c00*/  FSETP.GT.AND P5, PT, R49, R50, PT ;  /* 0x000000323100720b */ /* 0x000fe20003fa4000 */
[----:B------:R-:W-:Y:S01]  /*2c10*/  FMUL R33, R46, R33 ;  /* 0x000000212e217220 */ /* 0x000fe20000400000 */
[----:B------:R-:W-:Y:S01]  /*2c20*/  FSETP.GEU.AND P6, PT, R20, -126, PT ;  /* 0xc2fc00001400780b */ /* 0x000fe20003fce000 */
[C---:B------:R-:W-:Y:S01]  /*2c30*/  FMUL R31, R46.reuse, R31 ;  /* 0x0000001f2e1f7220 */ /* 0x040fe20000400000 */
[----:B------:R-:W-:Y:S01]  /*2c40*/  FSEL R35, R35, -R35, P5 ;  /* 0x8000002323237208 */ /* 0x000fe20002800000 */
[----:B---3--:R-:W-:Y:S01]  /*2c50*/  @!P1 FADD R23, R23, -24 ;  /* 0xc1c0000017179421 */ /* 0x008fe20000000000 */
[----:B------:R-:W-:Y:S01]  /*2c60*/  FSETP.GEU.AND P5, PT, R33, -126, PT ;  /* 0xc2fc00002100780b */ /* 0x000fe20003fae000 */
[----:B------:R-:W-:Y:S01]  /*2c70*/  @!P4 FMUL R29, R29, 0.5 ;  /* 0x3f0000001d1dc820 */ /* 0x000fe20000400000 */
[----:B------:R-:W-:Y:S01]  /*2c80*/  FSETP.GEU.AND P1, PT, R31, -126, PT ;  /* 0xc2fc00001f00780b */ /* 0x000fe20003f2e000 */
[----:B------:R-:W-:Y:S01]  /*2c90*/  FMUL R23, R46, R23 ;  /* 0x000000172e177220 */ /* 0x000fe20000400000 */
[----:B0-----:R-:W-:Y:S01]  /*2ca0*/  @!P2 FMUL R21, R21, R21 ;  /* 0x000000151515a220 */ /* 0x001fe20000400000 */
[----:B------:R-:W-:Y:S01]  /*2cb0*/  FSETP.GT.AND P2, PT, R49, R30, PT ;  /* 0x0000001e3100720b */ /* 0x000fe20003f44000 */
[----:B-1----:R-:W-:-:S02]  /*2cc0*/  @!P3 FADD R51, R51, -24 ;  /* 0xc1c000003333b421 */ /* 0x002fc40000000000 */
[----:B------:R-:W-:Y:S01]  /*2cd0*/  FSETP.GEU.AND P3, PT, R23, -126, PT ;  /* 0xc2fc00001700780b */ /* 0x000fe20003f6e000 */
[----:B------:R-:W-:Y:S01]  /*2ce0*/  FMUL R21, R21, R8 ;  /* 0x0000000815157220 */ /* 0x000fe20000400000 */
[----:B------:R-:W-:Y:S01]  /*2cf0*/  FMUL R51, R46, R51 ;  /* 0x000000332e337220 */ /* 0x000fe20000400000 */
[----:B------:R-:W0:Y:S01]  /*2d00*/  MUFU.EX2 R29, R29 ;  /* 0x0000001d001d7308 */ /* 0x000e220000000800 */
[----:B------:R-:W-:Y:S01]  /*2d10*/  @!P6 FMUL R20, R20, 0.5 ;  /* 0x3f0000001414e820 */ /* 0x000fe20000400000 */
[----:B------:R-:W-:Y:S01]  /*2d20*/  @!P5 FMUL R33, R33, 0.5 ;  /* 0x3f0000002121d820 */ /* 0x000fe20000400000 */
[----:B------:R-:W-:Y:S02]  /*2d30*/  FSEL R30, R21, -R21, P2 ;  /* 0x80000015151e7208 */ /* 0x000fe40001000000 */
[----:B------:R-:W-:Y:S01]  /*2d40*/  FSETP.GEU.AND P2, PT, R51, -126, PT ;  /* 0xc2fc00003300780b */ /* 0x000fe20003f4e000 */
[----:B------:R-:W-:Y:S02]  /*2d50*/  @!P1 FMUL R31, R31, 0.5 ;  /* 0x3f0000001f1f9820 */ /* 0x000fe40000400000 */
[----:B------:R-:W1:Y:S02]  /*2d60*/  MUFU.EX2 R53, R20 ;  /* 0x0000001400357308 */ /* 0x000e640000000800 */
[----:B------:R-:W-:-:S06]  /*2d70*/  @!P3 FMUL R23, R23, 0.5 ;  /* 0x3f0000001717b820 */ /* 0x000fcc0000400000 */
[----:B------:R-:W2:Y:S01]  /*2d80*/  MUFU.EX2 R33, R33 ;  /* 0x0000002100217308 */ /* 0x000ea20000000800 */
[----:B0-----:R-:W-:Y:S01]  /*2d90*/  @!P4 FMUL R29, R29, R29 ;  /* 0x0000001d1d1dc220 */ /* 0x001fe20000400000 */
[----:B------:R-:W-:-:S06]  /*2da0*/  @!P2 FMUL R51, R51, 0.5 ;  /* 0x3f0000003333a820 */ /* 0x000fcc0000400000 */
        /* <DEDUP_REMOVED lines=15> */
[C---:B------:R-:W-:Y:S01]  /*2ea0*/  FSETP.GT.AND P1, PT, R49.reuse, R25, PT ;  /* 0x000000193100720b */ /* 0x040fe20003f24000 */
[----:B------:R-:W-:Y:S01]  /*2eb0*/  FADD R29, R30, R29 ;  /* 0x0000001d1e1d7221 */ /* 0x000fe20000000000 */
[----:B------:R-:W-:Y:S01]  /*2ec0*/  FSETP.GT.AND P4, PT, R49, R28, PT ;  /* 0x0000001c3100720b */ /* 0x000fe20003f84000 */
[----:B-1----:R-:W-:Y:S01]  /*2ed0*/  @!P3 FMUL R23, R23, R23 ;  /* 0x000000171717b220 */ /* 0x002fe20000400000 */
[----:B------:R-:W-:Y:S01]  /*2ee0*/  FMUL R31, R31, R16 ;  /* 0x000000101f1f7220 */ /* 0x000fe20000400000 */
[----:B------:R-:W-:Y:S01]  /*2ef0*/  FSEL R28, R33, -R33, P1 ;  /* 0x80000021211c7208 */ /* 0x000fe20000800000 */
[----:B------:R-:W-:Y:S01]  /*2f00*/  FADD R29, R29, R32 ;  /* 0x000000201d1d7221 */ /* 0x000fe20000000000 */
[----:B------:R-:W-:Y:S01]  /*2f10*/  FMUL R23, R23, R18 ;  /* 0x0000001217177220 */ /* 0x000fe20000400000 */
[----:B---3--:R-:W-:Y:S01]  /*2f20*/  @!P2 FMUL R20, R20, R20 ;  /* 0x000000141414a220 */ /* 0x008fe20000400000 */
[----:B------:R-:W-:Y:S01]  /*2f30*/  FSETP.GT.AND P1, PT, R49, R24, PT ;  /* 0x000000183100720b */ /* 0x000fe20003f24000 */
[----:B------:R-:W-:Y:S01]  /*2f40*/  FADD R28, R29, R28 ;  /* 0x0000001c1d1c7221 */ /* 0x000fe20000000000 */
[----:B------:R-:W-:Y:S01]  /*2f50*/  FSEL R31, R31, -R31, P4 ;  /* 0x8000001f1f1f7208 */ /* 0x000fe20002000000 */
[----:B------:R-:W-:Y:S01]  /*2f60*/  FMUL R20, R20, R19 ;  /* 0x0000001314147220 */ /* 0x000fe20000400000 */
[----:B------:R-:W-:-:S02]  /*2f70*/  FSETP.GT.AND P2, PT, R49, R26, PT ;  /* 0x0000001a3100720b */ /* 0x000fc40003f44000 */
        /* <DEDUP_REMOVED lines=25> */
[----:B------:R-:W-:Y:S02]  /*3110*/  UPLOP3.LUT UP1, UPT, UPT, UPT, UP0, 0x80, 0x8 ;  /* 0x000000000008789c */ /* 0x000fe40003f2f000 */
[----:B------:R-:W-:Y:S01]  /*3120*/  UPLOP3.LUT UP0, UPT, UPT, UPT, UPT, 0x40, 0x4 ;  /* 0x000000000004789c */ /* 0x000fe20003f0e870 */
[----:B------:R-:W-:Y:S01]  /*3130*/  UMOV UR4, 0x1 ;  /* 0x0000000100047882 */ /* 0x000fe20000000000 */
[----:B0-----:R-:W-:-:S05]  /*3140*/  @!P2 FADD R20, R25, R20 ;  /* 0x000000141914a221 */ /* 0x001fca0000000000 */
[----:B------:R0:W-:Y:S01]  /*3150*/  @!P2 STS [R22], R20 ;  /* 0x000000141600a388 */ /* 0x0001e20000000800 */
[----:B------:R-:W-:Y:S05]  /*3160*/  BRA.U UP1, `(.L_x_1244) ;  /* 0xfffffff101f87547 */ /* 0x000fea000b83ffff */
[----:B------:R-:W-:Y:S01]  /*3170*/  BAR.SYNC.DEFER_BLOCKING 0x0 ;  /* 0x0000000000007b1d */ /* 0x000fe20000010000 */
[----:B------:R-:W-:-:S13]  /*3180*/  ISETP.GT.U32.AND P0, PT, R0, 0x3, PT ;  /* 0x000000030000780c */ /* 0x000fda0003f04070 */
[----:B------:R-:W-:Y:S05]  /*3190*/  @P0 EXIT ;  /* 0x000000000000094d */ /* 0x000fea0003800000 */
[----:B------:R-:W-:Y:S01]  /*31a0*/  LEA R6, R0, UR5, 0x2 ;  /* 0x0000000500067c11 */ /* 0x000fe2000f8e10ff */
[----:B------:R-:W1:Y:S01]  /*31b0*/  LDC.64 R4, c[0x0][0x3b0] ;  /* 0x0000ec00ff047b82 */ /* 0x000e620000000a00 */
[----:B------:R-:W-:-:S03]  /*31c0*/  IMAD R3, R3, 0x4, R0 ;  /* 0x0000000403037824 */ /* 0x000fc600078e0200 */
[----:B------:R-:W2:Y:S01]  /*31d0*/  LDS R7, [R6] ;  /* 0x0000000006077984 */ /* 0x000ea20000000800 */
[----:B-1----:R-:W-:-:S05]  /*31e0*/  IMAD.WIDE R2, R3, 0x4, R4 ;  /* 0x0000000403027825 */ /* 0x002fca00078e0204 */
[----:B--2---:R-:W-:Y:S01]  /*31f0*/  REDG.E.ADD.F32.FTZ.RN.STRONG.GPU desc[UR8][R2.64], R7 ;  /* 0x00000007020079a6 */ /* 0x004fe2000c12f308 */
[----:B------:R-:W-:Y:S05]  /*3200*/  EXIT ;  /* 0x000000000000794d */ /* 0x000fea0003800000 */
        .weak           $__internal_31_$__cuda_sm20_rcp_rn_f32_slowpath
        .type           $__internal_31_$__cuda_sm20_rcp_rn_f32_slowpath,@function
        .size           $__internal_31_$__cuda_sm20_rcp_rn_f32_slowpath,(.L_x_3858 - $__internal_31_$__cuda_sm20_rcp_rn_f32_slowpath)
$__internal_31_$__cuda_sm20_rcp_rn_f32_slowpath:
        /* <DEDUP_REMOVED lines=15> */
.L_x_1246:
        /* <DEDUP_REMOVED lines=33> */
.L_x_1248:
[----:B------:R0:W1:Y:S02]  /*3510*/  MUFU.RCP R25, R21 ;  /* 0x0000001500197308 */ /* 0x0000640000001000 */
.L_x_1247:
[----:B------:R-:W-:Y:S05]  /*3520*/  BSYNC.RECONVERGENT B0 ;  /* 0x0000000000007941 */ /* 0x000fea0003800200 */
.L_x_1245:
[----:B-1----:R-:W-:Y:S02]  /*3530*/  IMAD.MOV.U32 R36, RZ, RZ, R25 ;  /* 0x000000ffff247224 */ /* 0x002fe400078e0019 */
[----:B------:R-:W-:-:S04]  /*3540*/  HFMA2 R25, -RZ, RZ, 0, 0 ;  /* 0x00000000ff197431 */ /* 0x000fc800000001ff */
[----:B0-----:R-:W-:Y:S05]  /*3550*/  RET.REL.NODEC R24 `(_Z32norm_dist_backward_weight_kernelILi2ELi2EEvPKfS1_S1_S1_iiiiPff) ;  /* 0xffffffc818a87950 */ /* 0x001fea0003c3ffff */
.L_x_1249:
        /* <DEDUP_REMOVED lines=10> */
.L_x_3858:


//--------------------- .text._Z32norm_dist_backward_weight_kernelILi2ELi1EEvPKfS1_S1_S1_iiiiPff --------------------------
	.section	.text._Z32norm_dist_backward_weight_kernelILi2ELi1EEvPKfS1_S1_S1_iiiiPff,"ax",@progbits
	.align	128
        .global         _Z32norm_dist_backward_weight_kernelILi2ELi1EEvPKfS1_S1_S1_iiiiPff
        .type           _Z32norm_dist_backward_weight_kernelILi2ELi1EEvPKfS1_S1_S1_iiiiPff,@function
        .size           _Z32norm_dist_backward_weight_kernelILi2ELi1EEvPKfS1_S1_S1_iiiiPff,(.L_x_3859 - _Z32norm_dist_backward_weight_kernelILi2ELi1EEvPKfS1_S1_S1_iiiiPff)
        .other          _Z32norm_dist_backward_weight_kernelILi2ELi1EEvPKfS1_S1_S1_iiiiPff,@"STO_CUDA_ENTRY STV_DEFAULT"
_Z32norm_dist_backward_weight_kernelILi2ELi1EEvPKfS1_S1_S1_iiiiPff:
.text._Z32norm_dist_backward_weight_kernelILi2ELi1EEvPKfS1_S1_S1_iiiiPff:
        /* <DEDUP_REMOVED lines=13> */
[C---:B------:R-:W-:Y:S01]  /*00d0*/  LOP3.LUT R2, R0.reuse, 0x3f, RZ, 0xc0, !PT ;  /* 0x0000003f00027812 */ /* 0x040fe200078ec0ff */
[----:B------:R-:W1:Y:S01]  /*00e0*/  S2R R21, SR_CTAID.Y ;  /* 0x0000000000157919 */ /* 0x000e620000002600 */
[----:B------:R-:W2:Y:S01]  /*00f0*/  I2F.RP R9, R11 ;  /* 0x0000000b00097306 */ /* 0x000ea20000209400 */
[----:B------:R-:W-:Y:S02]  /*0100*/  LOP3.LUT R12, RZ, R13, RZ, 0x33, !PT ;  /* 0x0000000dff0c7212 */ /* 0x000fe400078e33ff */
[----:B------:R-:W-:-:S05]  /*0110*/  LEA.HI R22, R0, R3, RZ, 0x1a ;  /* 0x0000000300167211 */ /* 0x000fca00078fd0ff */
        /* <DEDUP_REMOVED lines=53> */
[----:B-----5:R-:W-:Y:S05]  /*0470*/  CALL.REL.NOINC `($__internal_32_$__cuda_sm20_rcp_rn_f32_slowpath) ;  /* 0x00000030009c7944 */ /* 0x020fea0003c00000 */
[----:B------:R-:W-:Y:S01]  /*0480*/  IMAD.MOV.U32 R4, RZ, RZ, R23 ;  /* 0x000000ffff047224 */ /* 0x000fe200078e0017 */
[----:B------:R-:W-:Y:S06]  /*0490*/  BRA `(.L_x_1253) ;  /* 0x0000000000107947 */ /* 0x000fec0003800000 */
.L_x_1252:
[----:B------:R-:W0:Y:S02]  /*04a0*/  MUFU.RCP R4, R20 ;  /* 0x0000001400047308 */ /* 0x000e240000001000 */
[----:B0-----:R-:W-:-:S04]  /*04b0*/  FFMA R6, R20, R4, -1 ;  /* 0xbf80000014067423 */ /* 0x001fc80000000004 */
[----:B------:R-:W-:-:S04]  /*04c0*/  FADD.FTZ R7, -R6, -RZ ;  /* 0x800000ff06077221 */ /* 0x000fc80000010100 */
[----:B------:R-:W-:-:S07]  /*04d0*/  FFMA R4, R4, R7, R4 ;  /* 0x0000000704047223 */ /* 0x000fce0000000004 */
.L_x_1253:
[----:B------:R-:W-:Y:S05]  /*04e0*/  BSYNC.RECONVERGENT B2 ;  /* 0x0000000000027941 */ /* 0x000fea0003800200 */
.L_x_1251:
[----:B------:R-:W-:Y:S05]  /*04f0*/  BSYNC.RECONVERGENT B1 ;  /* 0x0000000000017941 */ /* 0x000fea0003800200 */
.L_x_1250:
        /* <DEDUP_REMOVED lines=54> */
[----:B------:R-:W-:Y:S01]  /*0860*/  MOV R6, R23 ;  /* 0x0000001700067202 */ /* 0x000fe20000000f00 */
[----:B------:R-:W-:Y:S06]  /*0870*/  BRA `(.L_x_1257) ;  /* 0x0000000000107947 */ /* 0x000fec0003800000 */
.L_x_1256:
[----:B------:R-:W0:Y:S02]  /*0880*/  MUFU.RCP R6, R20 ;  /* 0x0000001400067308 */ /* 0x000e240000001000 */
[----:B0-----:R-:W-:-:S04]  /*0890*/  FFMA R8, R20, R6, -1 ;  /* 0xbf80000014087423 */ /* 0x001fc80000000006 */
[----:B------:R-:W-:-:S04]  /*08a0*/  FADD.FTZ R9, -R8, -RZ ;  /* 0x800000ff08097221 */ /* 0x000fc80000010100 */
[----:B------:R-:W-:-:S07]  /*08b0*/  FFMA R6, R6, R9, R6 ;  /* 0x0000000906067223 */ /* 0x000fce0000000006 */
.L_x_1257:
[----:B------:R-:W-:Y:S05]  /*08c0*/  BSYNC.RECONVERGENT B2 ;  /* 0x0000000000027941 */ /* 0x000fea0003800200 */
.L_x_1255:
[----:B------:R-:W-:Y:S05]  /*08d0*/  BSYNC.RECONVERGENT B1 ;  /* 0x0000000000017941 */ /* 0x000fea0003800200 */
.L_x_1254:
        /* <DEDUP_REMOVED lines=53> */
[----:B-----5:R-:W-:Y:S05]  /*0c30*/  CALL.REL.NOINC `($__internal_32_$__cuda_sm20_rcp_rn_f32_slowpath) ;  /* 0x0000002800ac7944 */ /* 0x020fea0003c00000 */
[----:B------:R-:W-:Y:S01]  /*0c40*/  IMAD.MOV.U32 R8, RZ, RZ, R23 ;  /* 0x000000ffff087224 */ /* 0x000fe200078e0017 */
[----:B------:R-:W-:Y:S06]  /*0c50*/  BRA `(.L_x_1261) ;  /* 0x0000000000107947 */ /* 0x000fec0003800000 */
.L_x_1260:
[----:B------:R-:W0:Y:S02]  /*0c60*/  MUFU.RCP R8, R20 ;  /* 0x0000001400087308 */ /* 0x000e240000001000 */
[----:B0-----:R-:W-:-:S04]  /*0c70*/  FFMA R10, R20, R8, -1 ;  /* 0xbf800000140a7423 */ /* 0x001fc80000000008 */
[----:B------:R-:W-:-:S04]  /*0c80*/  FADD.FTZ R11, -R10, -RZ ;  /* 0x800000ff0a0b7221 */ /* 0x000fc80000010100 */
[----:B------:R-:W-:-:S07]  /*0c90*/  FFMA R8, R8, R11, R8 ;  /* 0x0000000b08087223 */ /* 0x000fce0000000008 */
.L_x_1261:
[----:B------:R-:W-:Y:S05]  /*0ca0*/  BSYNC.RECONVERGENT B2 ;  /* 0x0000000000027941 */ /* 0x000fea0003800200 */
.L_x_1259:
[----:B------:R-:W-:Y:S05]  /*0cb0*/  BSYNC.RECONVERGENT B1 ;  /* 0x0000000000017941 */ /* 0x000fea0003800200 */
.L_x_1258:
        /* <DEDUP_REMOVED lines=56> */
.L_x_1264:
[----:B------:R-:W0:Y:S02]  /*1040*/  MUFU.RCP R10, R20 ;  /* 0x00000014000a7308 */ /* 0x000e240000001000 */
[----:B0-----:R-:W-:-:S04]  /*1050*/  FFMA R12, R20, R10, -1 ;  /* 0xbf800000140c7423 */ /* 0x001fc8000000000a */
[----:B------:R-:W-:-:S04]  /*1060*/  FADD.FTZ R13, -R12, -RZ ;  /* 0x800000ff0c0d7221 */ /* 0x000fc80000010100 */
[----:B------:R-:W-:-:S07]  /*1070*/  FFMA R10, R10, R13, R10 ;  /* 0x0000000d0a0a7223 */ /* 0x000fce000000000a */
.L_x_1265:
[----:B------:R-:W-:Y:S05]  /*1080*/  BSYNC.RECONVERGENT B2 ;  /* 0x0000000000027941 */ /* 0x000fea0003800200 */
.L_x_1263:
[----:B------:R-:W-:Y:S05]  /*1090*/  BSYNC.RECONVERGENT B1 ;  /* 0x0000000000017941 */ /* 0x000fea0003800200 */
.L_x_1262:
        /* <DEDUP_REMOVED lines=56> */
.L_x_1268:
[----:B------:R-:W0:Y:S02]  /*1420*/  MUFU.RCP R12, R20 ;  /* 0x00000014000c7308 */ /* 0x000e240000001000 */
[----:B0-----:R-:W-:-:S04]  /*1430*/  FFMA R14, R20, R12, -1 ;  /* 0xbf800000140e7423 */ /* 0x001fc8000000000c */
[----:B------:R-:W-:-:S04]  /*1440*/  FADD.FTZ R15, -R14, -RZ ;  /* 0x800000ff0e0f7221 */ /* 0x000fc80000010100 */
[----:B------:R-:W-:-:S07]  /*1450*/  FFMA R12, R12, R15, R12 ;  /* 0x0000000f0c0c7223 */ /* 0x000fce000000000c */
.L_x_1269:
[----:B------:R-:W-:Y:S05]  /*1460*/  BSYNC.RECONVERGENT B2 ;  /* 0x0000000000027941 */ /* 0x000fea0003800200 */
.L_x_1267:
[----:B------:R-:W-:Y:S05]  /*1470*/  BSYNC.RECONVERGENT B1 ;  /* 0x0000000000017941 */ /* 0x000fea0003800200 */
.L_x_1266:
        /* <DEDUP_REMOVED lines=57> */
.L_x_1272:
[----:B------:R-:W0:Y:S02]  /*1810*/  MUFU.RCP R14, R20 ;  /* 0x00000014000e7308 */ /* 0x000e240000001000 */
[----:B0-----:R-:W-:-:S04]  /*1820*/  FFMA R16, R20, R14, -1 ;  /* 0xbf80000014107423 */ /* 0x001fc8000000000e */
[----:B------:R-:W-:-:S04]  /*1830*/  FADD.FTZ R17, -R16, -RZ ;  /* 0x800000ff10117221 */ /* 0x000fc80000010100 */
[----:B------:R-:W-:-:S07]  /*1840*/  FFMA R14, R14, R17, R14 ;  /* 0x000000110e0e7223 */ /* 0x000fce000000000e */
.L_x_1273:
[----:B------:R-:W-:Y:S05]  /*1850*/  BSYNC.RECONVERGENT B2 ;  /* 0x0000000000027941 */ /* 0x000fea0003800200 */
.L_x_1271:
[----:B------:R-:W-:Y:S05]  /*1860*/  BSYNC.RECONVERGENT B1 ;  /* 0x0000000000017941 */ /* 0x000fea0003800200 */
.L_x_1270:
        /* <DEDUP_REMOVED lines=56> */
.L_x_1276:
[----:B------:R-:W0:Y:S02]  /*1bf0*/  MUFU.RCP R16, R20 ;  /* 0x0000001400107308 */ /* 0x000e240000001000 */
[----:B0-----:R-:W-:-:S04]  /*1c00*/  FFMA R19, R20, R16, -1 ;  /* 0xbf80000014137423 */ /* 0x001fc80000000010 */
[----:B------:R-:W-:-:S04]  /*1c10*/  FADD.FTZ R19, -R19, -RZ ;  /* 0x800000ff13137221 */ /* 0x000fc80000010100 */
[----:B------:R-:W-:-:S07]  /*1c20*/  FFMA R16, R16, R19, R16 ;  /* 0x0000001310107223 */ /* 0x000fce0000000010 */
.L_x_1277:
[----:B------:R-:W-:Y:S05]  /*1c30*/  BSYNC.RECONVERGENT B2 ;  /* 0x0000000000027941 */ /* 0x000fea0003800200 */
.L_x_1275:
[----:B------:R-:W-:Y:S05]  /*1c40*/  BSYNC.RECONVERGENT B1 ;  /* 0x0000000000017941 */ /* 0x000fea0003800200 */
.L_x_1274:
        /* <DEDUP_REMOVED lines=55> */
[----:B-----5:R-:W-:Y:S05]  /*1fc0*/  CALL.REL.NOINC `($__internal_32_$__cuda_sm20_rcp_rn_f32_slowpath) ;  /* 0x0000001400c87944 */ /* 0x020fea0003c00000 */
[----:B------:R-:W-:Y:S01]  /*1fd0*/  IMAD.MOV.U32 R19, RZ, RZ, R23 ;  /* 0x000000ffff137224 */ /* 0x000fe200078e0017 */
[----:B------:R-:W-:Y:S06]  /*1fe0*/  BRA `(.L_x_1281) ;  /* 0x0000000000107947 */ /* 0x000fec0003800000 */
.L_x_1280:
[----:B------:R-:W0:Y:S02]  /*1ff0*/  MUFU.RCP R19, R22 ;  /* 0x0000001600137308 */ /* 0x000e240000001000 */
[----:B0-----:R-:W-:-:S04]  /*2000*/  FFMA R20, R22, R19, -1 ;  /* 0xbf80000016147423 */ /* 0x001fc80000000013 */
[----:B------:R-:W-:-:S04]  /*2010*/  FADD.FTZ R20, -R20, -RZ ;  /* 0x800000ff14147221 */ /* 0x000fc80000010100 */
[----:B------:R-:W-:-:S07]  /*2020*/  FFMA R19, R19, R20, R19 ;  /* 0x0000001413137223 */ /* 0x000fce0000000013 */
.L_x_1281:
[----:B------:R-:W-:Y:S05]  /*2030*/  BSYNC.RECONVERGENT B2 ;  /* 0x0000000000027941 */ /* 0x000fea0003800200 */
.L_x_1279:
[----:B------:R-:W-:Y:S05]  /*2040*/  BSYNC.RECONVERGENT B1 ;  /* 0x0000000000017941 */ /* 0x000fea0003800200 */
.L_x_1278:
[----:B------:R-:W0:Y:S01]  /*2050*/  LDCU UR7, c[0x0][0x3ac] ;  /* 0x00007580ff0777ac */ /* 0x000e220008000800 */
[----:B------:R-:W-:Y:S01]  /*2060*/  IMAD.MOV.U32 R22, RZ, RZ, RZ ;  /* 0x000000ffff167224 */ /* 0x000fe200078e00ff */
[----:B------:R-:W-:Y:S01]  /*2070*/  LEA R20, R21, R0, 0x9 ;  /* 0x0000000015147211 */ /* 0x000fe200078e48ff */
[----:B------:R-:W1:Y:S01]  /*2080*/  S2UR UR6, SR_CgaCtaId ;  /* 0x00000000000679c3 */ /* 0x000e620000008800 */
[----:B------:R-:W2:Y:S01]  /*2090*/  LDCU UR10, c[0x0][0x3a0] ;  /* 0x00007400ff0a77ac */ /* 0x000ea20008000800 */
[----:B------:R-:W-:Y:S01]  /*20a0*/  SHF.R.U32.HI R47, RZ, 0x5, R0 ;  /* 0x00000005ff2f7819 */ /* 0x000fe20000011600 */
[----:B------:R-:W-:Y:S01]  /*20b0*/  IMAD.MOV.U32 R50, RZ, RZ, RZ ;  /* 0x000000ffff327224 */ /* 0x000fe200078e00ff */
[C---:B------:R-:W-:Y:S01]  /*20c0*/  IADD3 R26, PT, PT, R20.reuse, 0xc0, RZ ;  /* 0x000000c0141a7810 */ /* 0x040fe20007ffe0ff */
[C---:B------:R-:W-:Y:S01]  /*20d0*/  VIADD R24, R20.reuse, 0x80 ;  /* 0x0000008014187836 */ /* 0x040fe20000000000 */
[C---:B------:R-:W-:Y:S01]  /*20e0*/  IADD3 R44, PT, PT, R20.reuse, 0x1c0, RZ ;  /* 0x000001c0142c7810 */ /* 0x040fe20007ffe0ff */
[----:B------:R-:W-:Y:S01]  /*20f0*/  VIADD R42, R20, 0x180 ;  /* 0x00000180142a7836 */ /* 0x000fe20000000000 */
[----:B------:R-:W3:Y:S01]  /*2100*/  LDC R48, c[0x0][0x3b8] ;  /* 0x0000ee00ff307b82 */ /* 0x000ee20000000800 */
[----:B------:R-:W-:Y:S01]  /*2110*/  UMOV UR5, 0x400 ;  /* 0x0000040000057882 */ /* 0x000fe20000000000 */
[----:B------:R-:W-:Y:S01]  /*2120*/  LOP3.LUT R47, R47, 0x6, RZ, 0xc0, !PT ;  /* 0x000000062f2f7812 */ /* 0x000fe200078ec0ff */
[----:B------:R-:W-:Y:S01]  /*2130*/  UIADD3 UR4, UPT, UPT, UR5, 0x10, URZ ;  /* 0x0000001005047890 */ /* 0x000fe2000fffe0ff */
[----:B------:R-:W4:Y:S01]  /*2140*/  LDCU UR11, c[0x0][0x3a0] ;  /* 0x00007400ff0b77ac */ /* 0x000f220008000800 */
[----:B0-----:R-:W0:Y:S01]  /*2150*/  I2F.U32.RP R25, UR7 ;  /* 0x0000000700197d06 */ /* 0x001e220008209000 */
[----:B------:R-:W-:-:S02]  /*2160*/  UPLOP3.LUT UP0, UPT, UPT, UPT, UPT, 0x80, 0x8 ;  /* 0x000000000008789c */ /* 0x000fc40003f0f070 */
[----:B-1----:R-:W-:Y:S02]  /*2170*/  ULEA UR4, UR6, UR4, 0x18 ;  /* 0x0000000406047291 */ /* 0x002fe4000f8ec0ff */
[----:B------:R-:W-:-:S03]  /*2180*/  ULEA UR5, UR6, UR5, 0x18 ;  /* 0x0000000506057291 */ /* 0x000fc6000f8ec0ff */
[----:B0-----:R-:W0:Y:S01]  /*2190*/  MUFU.RCP R25, R25 ;  /* 0x0000001900197308 */ /* 0x001e220000001000 */
[----:B------:R-:W-:Y:S01]  /*21a0*/  LEA R49, R0, UR4, 0x2 ;  /* 0x0000000400317c11 */ /* 0x000fe2000f8e10ff */
[----:B---3--:R-:W-:Y:S01]  /*21b0*/  FADD R48, R48, -1 ;  /* 0xbf80000030307421 */ /* 0x008fe20000000000 */
[----:B------:R-:W-:Y:S02]  /*21c0*/  LEA R46, R2, UR4, 0x2 ;  /* 0x00000004022e7c11 */ /* 0x000fe4000f8e10ff */
[----:B0-----:R-:W-:-:S06]  /*21d0*/  IADD3 R23, PT, PT, R25, 0xffffffe, RZ ;  /* 0x0ffffffe19177810 */ /* 0x001fcc0007ffe0ff */
[----:B------:R-:W0:Y:S02]  /*21e0*/  F2I.FTZ.U32.TRUNC.NTZ R23, R23 ;  /* 0x0000001700177305 */ /* 0x000e24000021f000 */
[----:B0-----:R-:W-:-:S04]  /*21f0*/  IMAD.MOV R27, RZ, RZ, -R23 ;  /* 0x000000ffff1b7224 */ /* 0x001fc800078e0a17 */
[----:B------:R-:W-:-:S04]  /*2200*/  IMAD R27, R27, UR7, RZ ;  /* 0x000000071b1b7c24 */ /* 0x000fc8000f8e02ff */
[----:B------:R-:W-:Y:S01]  /*2210*/  IMAD.HI.U32 R21, R23, R27, R22 ;  /* 0x0000001b17157227 */ /* 0x000fe200078e0016 */
[----:B------:R-:W-:-:S05]  /*2220*/  IADD3 R22, PT, PT, R20, 0x40, RZ ;  /* 0x0000004014167810 */ /* 0x000fca0007ffe0ff */
[----:B------:R-:W-:-:S04]  /*2230*/  IMAD.HI.U32 R29, R21, R24, RZ ;  /* 0x00000018151d7227 */ /* 0x000fc800078e00ff */
[----:B------:R-:W-:Y:S01]  /*2240*/  IMAD.HI.U32 R27, R21, R22, RZ ;  /* 0x00000016151b7227 */ /* 0x000fe200078e00ff */
[----:B------:R-:W-:-:S03]  /*2250*/  IADD3 R33, PT, PT, -R29, RZ, RZ ;  /* 0x000000ff1d217210 */ /* 0x000fc60007ffe1ff */
[----:B------:R-:W-:-:S04]  /*2260*/  IMAD.HI.U32 R25, R21, R20, RZ ;  /* 0x0000001415197227 */ /* 0x000fc800078e00ff */
[----:B------:R-:W-:Y:S01]  /*2270*/  IMAD.MOV R31, RZ, RZ, -R27 ;  /* 0x000000ffff1f7224 */ /* 0x000fe200078e0a1b */
[----:B------:R-:W-:Y:S01]  /*2280*/  IADD3 R23, PT, PT, -R25, RZ, RZ ;  /* 0x000000ff19177210 */ /* 0x000fe20007ffe1ff */
[----:B------:R-:W-:Y:S02]  /*2290*/  IMAD R30, R33, UR7, R24 ;  /* 0x00000007211e7c24 */ /* 0x000fe4000f8e0218 */
[----:B------:R-:W-:Y:S02]  /*22a0*/  IMAD R28, R31, UR7, R22 ;  /* 0x000000071f1c7c24 */ /* 0x000fe4000f8e0216 */
[----:B------:R-:W-:Y:S01]  /*22b0*/  IMAD R23, R23, UR7, R20 ;  /* 0x0000000717177c24 */ /* 0x000fe2000f8e0214 */
[----:B------:R-:W-:Y:S01]  /*22c0*/  ISETP.GE.U32.AND P6, PT, R30, UR7, PT ;  /* 0x000000071e007c0c */ /* 0x000fe2000bfc6070 */
[----:B------:R-:W-:Y:S01]  /*22d0*/  IMAD.HI.U32 R31, R21, R26, RZ ;  /* 0x0000001a151f7227 */ /* 0x000fe200078e00ff */
[----:B------:R-:W-:Y:S02]  /*22e0*/  ISETP.GE.U32.AND P4, PT, R28, UR7, PT ;  /* 0x000000071c007c0c */ /* 0x000fe4000bf86070 */
[----:B------:R-:W-:Y:S01]  /*22f0*/  ISETP.GE.U32.AND P2, PT, R23, UR7, PT ;  /* 0x0000000717007c0c */ /* 0x000fe2000bf46070 */
[----:B------:R-:W-:-:S04]  /*2300*/  IMAD.HI.U32 R43, R21, R42, RZ ;  /* 0x0000002a152b7227 */ /* 0x000fc800078e00ff */
[----:B------:R-:W-:Y:S01]  /*2310*/  IMAD.HI.U32 R45, R21, R44, RZ ;  /* 0x0000002c152d7227 */ /* 0x000fe200078e00ff */
[----:B------:R-:W-:-:S03]  /*2320*/  IADD3 R39, PT, PT, -R43, RZ, RZ ;  /* 0x000000ff2b277210 */ /* 0x000fc60007ffe1ff */
[----:B------:R-:W-:Y:S02]  /*2330*/  @P6 VIADD R30, R30, -UR7 ;  /* 0x800000071e1e6c36 */ /* 0x000fe40008000000 */
[----:B------:R-:W-:Y:S01]  /*2340*/  @P4 IADD3 R28, PT, PT, R28, -UR7, RZ ;  /* 0x800000071c1c4c10 */ /* 0x000fe2000fffe0ff */
[----:B------:R-:W-:Y:S01]  /*2350*/  IMAD.MOV R41, RZ, RZ, -R45 ;  /* 0x000000ffff297224 */ /* 0x000fe200078e0a2d */
[----:B------:R-:W-:Y:S01]  /*2360*/  @P2 IADD3 R25, PT, PT, R25, 0x1, RZ ;  /* 0x0000000119192810 */ /* 0x000fe20007ffe0ff */
[----:B------:R-:W-:Y:S01]  /*2370*/  @P2 VIADD R23, R23, -UR7 ;  /* 0x8000000717172c36 */ /* 0x000fe20008000000 */
[----:B------:R-:W-:Y:S01]  /*2380*/  ISETP.GE.U32.AND P0, PT, R30, UR7, PT ;  /* 0x000000071e007c0c */ /* 0x000fe2000bf06070 */
[----:B------:R-:W-:Y:S01]  /*2390*/  IMAD R36, R41, UR7, R44 ;  /* 0x0000000729247c24 */ /* 0x000fe2000f8e022c */
[----:B------:R-:W-:Y:S01]  /*23a0*/  ISETP.GE.U32.AND P5, PT, R28, UR7, PT ;  /* 0x000000071c007c0c */ /* 0x000fe2000bfa6070 */
[C---:B------:R-:W-:Y:S01]  /*23b0*/  VIADD R28, R20.reuse, 0x100 ;  /* 0x00000100141c7836 */ /* 0x040fe20000000000 */
[----:B------:R-:W-:Y:S01]  /*23c0*/  IADD3 R30, PT, PT, R20, 0x140, RZ ;  /* 0x00000140141e7810 */ /* 0x000fe20007ffe0ff */
[----:B------:R-:W-:Y:S01]  /*23d0*/  @P6 VIADD R29, R29, 0x1 ;  /* 0x000000011d1d6836 */ /* 0x000fe20000000000 */
[----:B------:R-:W-:Y:S01]  /*23e0*/  ISETP.GE.U32.AND P3, PT, R23, UR7, PT ;  /* 0x0000000717007c0c */ /* 0x000fe2000bf66070 */
[----:B------:R-:W-:Y:S01]  /*23f0*/  IMAD.HI.U32 R32, R21, R28, RZ ;  /* 0x0000001c15207227 */ /* 0x000fe200078e00ff */
[----:B------:R-:W-:-:S03]  /*2400*/  @P4 IADD3 R27, PT, PT, R27, 0x1, RZ ;  /* 0x000000011b1b4810 */ /* 0x000fc60007ffe0ff */
[----:B------:R-:W-:Y:S01]  /*2410*/  IMAD.HI.U32 R33, R21, R30, RZ ;  /* 0x0000001e15217227 */ /* 0x000fe200078e00ff */
[----:B------:R-:W-:Y:S02]  /*2420*/  IADD3 R35, PT, PT, -R32, RZ, RZ ;  /* 0x000000ff20237210 */ /* 0x000fe40007ffe1ff */
[----:B------:R-:W-:Y:S01]  /*2430*/  @P0 IADD3 R29, PT, PT, R29, 0x1, RZ ;  /* 0x000000011d1d0810 */ /* 0x000fe20007ffe0ff */
[----:B------:R-:W-:Y:S02]  /*2440*/  IMAD.MOV R23, RZ, RZ, -R31 ;  /* 0x000000ffff177224 */ /* 0x000fe400078e0a1f */
[----:B------:R-:W-:Y:S02]  /*2450*/  IMAD.MOV R37, RZ, RZ, -R33 ;  /* 0x000000ffff257224 */ /* 0x000fe400078e0a21 */
[----:B------:R-:W-:Y:S02]  /*2460*/  IMAD R21, R23, UR7, R26 ;  /* 0x0000000717157c24 */ /* 0x000fe4000f8e021a */
[----:B------:R-:W-:-:S02]  /*2470*/  IMAD R34, R37, UR7, R30 ;  /* 0x0000000725227c24 */ /* 0x000fc4000f8e021e */
[----:B------:R-:W-:Y:S01]  /*2480*/  IMAD R23, R35, UR7, R28 ;  /* 0x0000000723177c24 */ /* 0x000fe2000f8e021c */
[----:B------:R-:W-:Y:S01]  /*2490*/  ISETP.GE.U32.AND P1, PT, R21, UR7, PT ;  /* 0x0000000715007c0c */ /* 0x000fe2000bf26070 */
[----:B------:R-:W-:Y:S01]  /*24a0*/  @P3 VIADD R25, R25, 0x1 ;  /* 0x0000000119193836 */ /* 0x000fe20000000000 */
[----:B------:R-:W-:Y:S01]  /*24b0*/  ISETP.GE.U32.AND P3, PT, R34, UR7, PT ;  /* 0x0000000722007c0c */ /* 0x000fe2000bf66070 */
[----:B------:R-:W-:Y:S01]  /*24c0*/  IMAD R35, R39, UR7, R42 ;  /* 0x0000000727237c24 */ /* 0x000fe2000f8e022a */
[----:B------:R-:W-:Y:S01]  /*24d0*/  ISETP.GE.U32.AND P2, PT, R23, UR7, PT ;  /* 0x0000000717007c0c */ /* 0x000fe2000bf46070 */
[----:B------:R-:W-:Y:S01]  /*24e0*/  @P5 VIADD R27, R27, 0x1 ;  /* 0x000000011b1b5836 */ /* 0x000fe20000000000 */
[----:B------:R-:W-:Y:S02]  /*24f0*/  ISETP.GE.U32.AND P5, PT, R36, UR7, PT ;  /* 0x0000000724007c0c */ /* 0x000fe4000bfa6070 */
[----:B------:R-:W-:-:S05]  /*2500*/  ISETP.GE.U32.AND P4, PT, R35, UR7, PT ;  /* 0x0000000723007c0c */ /* 0x000fca000bf86070 */
[----:B------:R-:W-:Y:S01]  /*2510*/  @P1 IADD3 R21, PT, PT, R21, -UR7, RZ ;  /* 0x8000000715151c10 */ /* 0x000fe2000fffe0ff */
[----:B------:R-:W-:Y:S02]  /*2520*/  @P1 VIADD R31, R31, 0x1 ;  /* 0x000000011f1f1836 */ /* 0x000fe40000000000 */
[----:B------:R-:W-:Y:S01]  /*2530*/  @P3 VIADD R34, R34, -UR7 ;  /* 0x8000000722223c36 */ /* 0x000fe20008000000 */
[----:B------:R-:W-:Y:S01]  /*2540*/  @P2 IADD3 R23, PT, PT, R23, -UR7, RZ ;  /* 0x8000000717172c10 */ /* 0x000fe2000fffe0ff */
[----:B------:R-:W-:Y:S01]  /*2550*/  @P3 VIADD R33, R33, 0x1 ;  /* 0x0000000121213836 */ /* 0x000fe20000000000 */
[----:B------:R-:W-:Y:S01]  /*2560*/  ISETP.GE.U32.AND P6, PT, R21, UR7, PT ;  /* 0x0000000715007c0c */ /* 0x000fe2000bfc6070 */
[----:B------:R-:W-:Y:S01]  /*2570*/  @P5 VIADD R36, R36, -UR7 ;  /* 0x8000000724245c36 */ /* 0x000fe20008000000 */
[----:B------:R-:W-:Y:S01]  /*2580*/  ISETP.GE.U32.AND P1, PT, R34, UR7, PT ;  /* 0x0000000722007c0c */ /* 0x000fe2000bf26070 */
[----:B------:R-:W-:Y:S01]  /*2590*/  @P5 VIADD R45, R45, 0x1 ;  /* 0x000000012d2d5836 */ /* 0x000fe20000000000 */
[----:B------:R-:W-:-:S02]  /*25a0*/  ISETP.GE.U32.AND P0, PT, R23, UR7, PT ;  /* 0x0000000717007c0c */ /* 0x000fc4000bf06070 */
[----:B------:R-:W-:Y:S02]  /*25b0*/  @P4 IADD3 R35, PT, PT, R35, -UR7, RZ ;  /* 0x8000000723234c10 */ /* 0x000fe4000fffe0ff */
[----:B------:R-:W-:Y:S02]  /*25c0*/  @P2 IADD3 R32, PT, PT, R32, 0x1, RZ ;  /* 0x0000000120202810 */ /* 0x000fe40007ffe0ff */
[----:B------:R-:W-:Y:S02]  /*25d0*/  ISETP.GE.U32.AND P2, PT, R35, UR7, PT ;  /* 0x0000000723007c0c */ /* 0x000fe4000bf46070 */
[----:B------:R-:W-:Y:S02]  /*25e0*/  ISETP.GE.U32.AND P3, PT, R36, UR7, PT ;  /* 0x0000000724007c0c */ /* 0x000fe4000bf66070 */
[----:B------:R-:W-:Y:S02]  /*25f0*/  @P4 IADD3 R43, PT, PT, R43, 0x1, RZ ;  /* 0x000000012b2b4810 */ /* 0x000fe40007ffe0ff */
[----:B------:R-:W-:Y:S01]  /*2600*/  ISETP.NE.U32.AND P4, PT, RZ, UR7, PT ;  /* 0x00000007ff007c0c */ /* 0x000fe2000bf85070 */
[----:B------:R-:W-:Y:S01]  /*2610*/  @P0 VIADD R32, R32, 0x1 ;  /* 0x0000000120200836 */ /* 0x000fe20000000000 */
[----:B------:R-:W-:-:S02]  /*2620*/  LOP3.LUT R34, RZ, UR7, RZ, 0x33, !PT ;  /* 0x00000007ff227c12 */ /* 0x000fc4000f8e33ff */
[----:B------:R-:W-:Y:S02]  /*2630*/  @P6 IADD3 R31, PT, PT, R31, 0x1, RZ ;  /* 0x000000011f1f6810 */ /* 0x000fe40007ffe0ff */
[----:B------:R-:W-:Y:S01]  /*2640*/  @P1 IADD3 R33, PT, PT, R33, 0x1, RZ ;  /* 0x0000000121211810 */ /* 0x000fe20007ffe0ff */
[----:B------:R-:W-:Y:S01]  /*2650*/  @P2 VIADD R43, R43, 0x1 ;  /* 0x000000012b2b2836 */ /* 0x000fe20000000000 */
[C---:B------:R-:W-:Y:S02]  /*2660*/  SEL R21, R34.reuse, R25, !P4 ;  /* 0x0000001922157207 */ /* 0x040fe40006000000 */
[C---:B------:R-:W-:Y:S02]  /*2670*/  SEL R23, R34.reuse, R27, !P4 ;  /* 0x0000001b22177207 */ /* 0x040fe40006000000 */
[C---:B------:R-:W-:Y:S01]  /*2680*/  SEL R27, R34.reuse, R31, !P4 ;  /* 0x0000001f221b7207 */ /* 0x040fe20006000000 */
[----:B------:R-:W-:Y:S01]  /*2690*/  IMAD.MOV R35, RZ, RZ, -R21 ;  /* 0x000000ffff237224 */ /* 0x000fe200078e0a15 */
[----:B------:R-:W-:-:S02]  /*26a0*/  SEL R31, R34, R33, !P4 ;  /* 0x00000021221f7207 */ /* 0x000fc40006000000 */
[C---:B------:R-:W-:Y:S01]  /*26b0*/  SEL R25, R34.reuse, R29, !P4 ;  /* 0x0000001d22197207 */ /* 0x040fe20006000000 */
[----:B------:R-:W-:Y:S01]  /*26c0*/  IMAD R20, R35, UR7, R20 ;  /* 0x0000000723147c24 */ /* 0x000fe2000f8e0214 */
[----:B------:R-:W-:Y:S02]  /*26d0*/  IADD3 R33, PT, PT, -R23, RZ, RZ ;  /* 0x000000ff17217210 */ /* 0x000fe40007ffe1ff */
[C---:B------:R-:W-:Y:S01]  /*26e0*/  SEL R29, R34.reuse, R32, !P4 ;  /* 0x00000020221d7207 */ /* 0x040fe20006000000 */
[----:B------:R-:W-:Y:S01]  /*26f0*/  IMAD.MOV R35, RZ, RZ, -R25 ;  /* 0x000000ffff237224 */ /* 0x000fe200078e0a19 */
[----:B------:R-:W-:Y:S01]  /*2700*/  @P3 IADD3 R45, PT, PT, R45, 0x1, RZ ;  /* 0x000000012d2d3810 */ /* 0x000fe20007ffe0ff */
[----:B------:R-:W-:Y:S01]  /*2710*/  IMAD R22, R33, UR7, R22 ;  /* 0x0000000721167c24 */ /* 0x000fe2000f8e0216 */
[----:B------:R-:W-:Y:S01]  /*2720*/  IADD3 R37, PT, PT, -R27, RZ, RZ ;  /* 0x000000ff1b257210 */ /* 0x000fe20007ffe1ff */
[----:B------:R-:W-:Y:S01]  /*2730*/  IMAD.MOV R33, RZ, RZ, -R29 ;  /* 0x000000ffff217224 */ /* 0x000fe200078e0a1d */
[C---:B------:R-:W-:Y:S01]  /*2740*/  SEL R43, R34.reuse, R43, !P4 ;  /* 0x0000002b222b7207 */ /* 0x040fe20006000000 */
[----:B------:R-:W-:Y:S01]  /*2750*/  IMAD R24, R35, UR7, R24 ;  /* 0x0000000723187c24 */ /* 0x000fe2000f8e0218 */
[----:B------:R-:W-:Y:S01]  /*2760*/  SEL R45, R34, R45, !P4 ;  /* 0x0000002d222d7207 */ /* 0x000fe20006000000 */
[----:B------:R-:W-:Y:S01]  /*2770*/  IMAD R28, R33, UR7, R28 ;  /* 0x00000007211c7c24 */ /* 0x000fe2000f8e021c */
[----:B------:R-:W-:Y:S01]  /*2780*/  IADD3 R35, PT, PT, -R31, RZ, RZ ;  /* 0x000000ff1f237210 */ /* 0x000fe20007ffe1ff */
[----:B------:R-:W-:Y:S01]  /*2790*/  IMAD R26, R37, UR7, R26 ;  /* 0x00000007251a7c24 */ /* 0x000fe2000f8e021a */
[----:B------:R-:W-:Y:S01]  /*27a0*/  IADD3 R33, PT, PT, -R45, RZ, RZ ;  /* 0x000000ff2d217210 */ /* 0x000fe20007ffe1ff */
[----:B------:R-:W-:Y:S01]  /*27b0*/  IMAD.MOV R37, RZ, RZ, -R43 ;  /* 0x000000ffff257224 */ /* 0x000fe200078e0a2b */
[----:B--2---:R-:W-:Y:S01]  /*27c0*/  ISETP.GE.AND P0, PT, R21, UR10, PT ;  /* 0x0000000a15007c0c */ /* 0x004fe2000bf06270 */
[----:B------:R-:W-:-:S02]  /*27d0*/  IMAD R30, R35, UR7, R30 ;  /* 0x00000007231e7c24 */ /* 0x000fc4000f8e021e */
[----:B------:R-:W-:Y:S02]  /*27e0*/  IMAD R42, R37, UR7, R42 ;  /* 0x00000007252a7c24 */ /* 0x000fe4000f8e022a */
[----:B----4-:R-:W-:-:S08]  /*27f0*/  IMAD R44, R33, UR7, R44 ;  /* 0x00000007212c7c24 */ /* 0x010fd0000f8e022c */
.L_x_1282:
[----:B------:R-:W-:Y:S01]  /*2800*/  ISETP.GE.AND P4, PT, R23, UR11, PT ;  /* 0x0000000b17007c0c */ /* 0x000fe2000bf86270 */
[----:B0-----:R-:W0:Y:S01]  /*2810*/  @!P0 LDC.64 R32, c[0x0][0x3a8] ;  /* 0x0000ea00ff208b82 */ /* 0x001e220000000a00 */
[----:B------:R-:W-:Y:S01]  /*2820*/  ISETP.GE.AND P3, PT, R25, UR11, PT ;  /* 0x0000000b19007c0c */ /* 0x000fe2000bf66270 */
[----:B------:R-:W-:Y:S01]  /*2830*/  IMAD.MOV.U32 R52, RZ, RZ, RZ ;  /* 0x000000ffff347224 */ /* 0x000fe200078e00ff */
[----:B------:R-:W-:Y:S02]  /*2840*/  LEA R51, R3, R50, 0x1 ;  /* 0x0000003203337211 */ /* 0x000fe400078e08ff */
[----:B------:R-:W-:Y:S02]  /*2850*/  ISETP.GE.AND P2, PT, R27, UR11, PT ;  /* 0x0000000b1b007c0c */ /* 0x000fe4000bf46270 */
[----:B------:R-:W-:Y:S01]  /*2860*/  ISETP.GE.AND P1, PT, R29, UR11, PT ;  /* 0x0000000b1d007c0c */ /* 0x000fe2000bf26270 */
[----:B------:R-:W1:Y:S08]  /*2870*/  @!P0 LDC.64 R54, c[0x0][0x388] ;  /* 0x0000e200ff368b82 */ /* 0x000e700000000a00 */
[----:B------:R-:W2:Y:S08]  /*2880*/  @!P4 LDC.64 R36, c[0x0][0x3a8] ;  /* 0x0000ea00ff24cb82 */ /* 0x000eb00000000a00 */
[----:B------:R-:W3:Y:S08]  /*2890*/  @!P4 LDC.64 R58, c[0x0][0x388] ;  /* 0x0000e200ff3acb82 */ /* 0x000ef00000000a00 */
[----:B------:R-:W4:Y:S01]  /*28a0*/  @!P3 LDC.64 R34, c[0x0][0x3a8] ;  /* 0x0000ea00ff22bb82 */ /* 0x000f220000000a00 */
[----:B--2---:R-:W-:-:S07]  /*28b0*/  @!P4 IMAD R36, R23, R36, R51 ;  /* 0x000000241724c224 */ /* 0x004fce00078e0233 */
[----:B------:R-:W2:Y:S01]  /*28c0*/  @!P1 LDC.64 R38, c[0x0][0x3a8] ;  /* 0x0000ea00ff269b82 */ /* 0x000ea20000000a00 */
[----:B------:R-:W-:-:S04]  /*28d0*/  @!P4 IMAD R37, R36, R37, R22 ;  /* 0x000000252425c224 */ /* 0x000fc800078e0216 */
[----:B---3--:R-:W-:-:S03]  /*28e0*/  @!P4 IMAD.WIDE R58, R37, 0x4, R58 ;  /* 0x00000004253ac825 */ /* 0x008fc600078e023a */
[----:B------:R-:W3:Y:S01]  /*28f0*/  @!P3 LDC.64 R40, c[0x0][0x388] ;  /* 0x0000e200ff28bb82 */ /* 0x000ee20000000a00 */
[----:B0-----:R-:W-:Y:S01]  /*2900*/  @!P0 IMAD R32, R21, R32, R51 ;  /* 0x0000002015208224 */ /* 0x001fe200078e0233 */
[----:B------:R0:W3:Y:S06]  /*2910*/  @!P4 LDG.E.CONSTANT R52, desc[UR8][R58.64] ;  /* 0x000000083a34c981 */ /* 0x0000ec000c1e9900 */
[----:B------:R-:W1:Y:S01]  /*2920*/  @!P2 LDC.64 R36, c[0x0][0x3a8] ;  /* 0x0000ea00ff24ab82 */ /* 0x000e620000000a00 */
[----:B------:R-:W-:-:S07]  /*2930*/  @!P0 IMAD R53, R32, R33, R20 ;  /* 0x0000002120358224 */ /* 0x000fce00078e0214 */
[----:B------:R-:W0:Y:S08]  /*2940*/  @!P2 LDC.64 R32, c[0x0][0x388] ;  /* 0x0000e200ff20ab82 */ /* 0x000e300000000a00 */
[----:B------:R-:W0:Y:S01]  /*2950*/  @!P1 LDC.64 R56, c[0x0][0x388] ;  /* 0x0000e200ff389b82 */ /* 0x000e220000000a00 */
[----:B----4-:R-:W-:Y:S01]  /*2960*/  @!P3 IMAD R34, R25, R34, R51 ;  /* 0x000000221922b224 */ /* 0x010fe200078e0233 */
[----:B------:R-:W-:-:S02]  /*2970*/  ISETP.GE.AND P4, PT, R31, UR11, PT ;  /* 0x0000000b1f007c0c */ /* 0x000fc4000bf86270 */
[----:B------:R-:W-:Y:S02]  /*2980*/  ISETP.GE.AND P5, PT, R43, UR11, PT ;  /* 0x0000000b2b007c0c */ /* 0x000fe4000bfa6270 */
[----:B------:R-:W-:Y:S01]  /*2990*/  ISETP.GE.AND P6, PT, R45, UR11, PT ;  /* 0x0000000b2d007c0c */ /* 0x000fe2000bfc6270 */
[----:B------:R-:W-:Y:S02]  /*29a0*/  @!P3 IMAD R35, R34, R35, R24 ;  /* 0x000000232223b224 */ /* 0x000fe400078e0218 */
[--C-:B-1----:R-:W-:Y:S02]  /*29b0*/  @!P2 IMAD R36, R27, R36, R51.reuse ;  /* 0x000000241b24a224 */ /* 0x102fe400078e0233 */
[----:B--2---:R-:W-:Y:S02]  /*29c0*/  @!P1 IMAD R38, R29, R38, R51 ;  /* 0x000000261d269224 */ /* 0x004fe400078e0233 */
[----:B---3--:R-:W-:-:S04]  /*29d0*/  @!P3 IMAD.WIDE R40, R35, 0x4, R40 ;  /* 0x000000042328b825 */ /* 0x008fc800078e0228 */
[----:B------:R-:W-:Y:S02]  /*29e0*/  HFMA2 R60, -RZ, RZ, 0, 0 ;  /* 0x00000000ff3c7431 */ /* 0x000fe400000001ff */
[----:B------:R-:W-:Y:S02]  /*29f0*/  @!P2 IMAD R37, R36, R37, R26 ;  /* 0x000000252425a224 */ /* 0x000fe400078e021a */
[----:B------:R-:W-:Y:S02]  /*2a00*/  @!P1 IMAD R35, R38, R39, R28 ;  /* 0x0000002726239224 */ /* 0x000fe400078e021c */
[----:B0-----:R-:W-:Y:S01]  /*2a10*/  @!P2 IMAD.WIDE R38, R37, 0x4, R32 ;  /* 0x000000042526a825 */ /* 0x001fe200078e0220 */
[----:B------:R-:W-:Y:S01]  /*2a20*/  CS2R R58, SRZ ;  /* 0x00000000003a7805 */ /* 0x000fe2000001ff00 */
[----:B------:R-:W0:Y:S01]  /*2a30*/  @!P4 LDC.64 R32, c[0x0][0x3a8] ;  /* 0x0000ea00ff20cb82 */ /* 0x000e220000000a00 */
[----:B------:R-:W2:Y:S01]  /*2a40*/  @!P3 LDG.E.CONSTANT R60, desc[UR8][R40.64] ;  /* 0x00000008283cb981 */ /* 0x000ea2000c1e9900 */
[----:B------:R-:W-:-:S04]  /*2a50*/  @!P1 IMAD.WIDE R56, R35, 0x4, R56 ;  /* 0x0000000423389825 */ /* 0x000fc800078e0238 */
[----:B------:R-:W-:Y:S01]  /*2a60*/  @!P0 IMAD.WIDE R54, R53, 0x4, R54 ;  /* 0x0000000435368825 */ /* 0x000fe200078e0236 */
[----:B------:R-:W3:Y:S01]  /*2a70*/  @!P1 LDG.E.CONSTANT R59, desc[UR8][R56.64] ;  /* 0x00000008383b9981 */ /* 0x000ee2000c1e9900 */
[----:B------:R-:W1:Y:S02]  /*2a80*/  @!P5 LDC.64 R34, c[0x0][0x3a8] ;  /* 0x0000ea00ff22db82 */ /* 0x000e640000000a00 */
[----:B------:R-:W-:Y:S01]  /*2a90*/  IMAD.MOV.U32 R53, RZ, RZ, RZ ;  /* 0x000000ffff357224 */ /* 0x000fe200078e00ff */
[----:B------:R4:W3:Y:S05]  /*2aa0*/  @!P0 LDG.E.CONSTANT R58, desc[UR8][R54.64] ;  /* 0x00000008363a8981 */ /* 0x0008ea000c1e9900 */
[----:B------:R-:W1:Y:S01]  /*2ab0*/  @!P6 LDC.64 R36, c[0x0][0x3a8] ;  /* 0x0000ea00ff24eb82 */ /* 0x000e620000000a00 */
[----:B------:R4:W3:Y:S07]  /*2ac0*/  @!P2 LDG.E.CONSTANT R53, desc[UR8][R38.64] ;  /* 0x000000082635a981 */ /* 0x0008ee000c1e9900 */
[----:B----4-:R-:W4:Y:S08]  /*2ad0*/  @!P4 LDC.64 R54, c[0x0][0x388] ;  /* 0x0000e200ff36cb82 */ /* 0x010f300000000a00 */
[----:B------:R-:W4:Y:S08]  /*2ae0*/  @!P5 LDC.64 R38, c[0x0][0x388] ;  /* 0x0000e200ff26db82 */ /* 0x000f300000000a00 */
[----:B------:R-:W4:Y:S01]  /*2af0*/  @!P6 LDC.64 R40, c[0x0][0x388] ;  /* 0x0000e200ff28eb82 */ /* 0x000f220000000a00 */
[----:B0-----:R-:W-:-:S02]  /*2b00*/  @!P4 IMAD R32, R31, R32, R51 ;  /* 0x000000201f20c224 */ /* 0x001fc400078e0233 */
[--C-:B-1----:R-:W-:Y:S02]  /*2b10*/  @!P5 IMAD R34, R43, R34, R51.reuse ;  /* 0x000000222b22d224 */ /* 0x102fe400078e0233 */
[----:B------:R-:W-:Y:S02]  /*2b20*/  @!P6 IMAD R36, R45, R36, R51 ;  /* 0x000000242d24e224 */ /* 0x000fe400078e0233 */
[----:B------:R-:W-:Y:S02]  /*2b30*/  HFMA2 R56, -RZ, RZ, 0, 0 ;  /* 0x00000000ff387431 */ /* 0x000fe400000001ff */
[----:B------:R-:W-:Y:S02]  /*2b40*/  @!P4 IMAD R33, R32, R33, R30 ;  /* 0x000000212021c224 */ /* 0x000fe400078e021e */
[----:B------:R-:W-:Y:S02]  /*2b50*/  @!P5 IMAD R35, R34, R35, R42 ;  /* 0x000000232223d224 */ /* 0x000fe400078e022a */
[----:B------:R-:W-:Y:S01]  /*2b60*/  @!P6 IMAD R37, R36, R37, R44 ;  /* 0x000000252425e224 */ /* 0x000fe200078e022c */
[----:B------:R-:W-:Y:S01]  /*2b70*/  MOV R34, RZ ;  /* 0x000000ff00227202 */ /* 0x000fe20000000f00 */
[----:B------:R-:W-:-:S02]  /*2b80*/  IMAD.MOV.U32 R36, RZ, RZ, RZ ;  /* 0x000000ffff247224 */ /* 0x000fc400078e00ff */
[----:B----4-:R-:W-:-:S04]  /*2b90*/  @!P4 IMAD.WIDE R54, R33, 0x4, R54 ;  /* 0x000000042136c825 */ /* 0x010fc800078e0236 */
[----:B------:R-:W-:Y:S01]  /*2ba0*/  @!P5 IMAD.WIDE R38, R35, 0x4, R38 ;  /* 0x000000042326d825 */ /* 0x000fe200078e0226 */
[----:B------:R-:W4:Y:S03]  /*2bb0*/  @!P4 LDG.E.CONSTANT R34, desc[UR8][R54.64] ;  /* 0x000000083622c981 */ /* 0x000f26000c1e9900 */
[----:B------:R-:W-:Y:S01]  /*2bc0*/  @!P6 IMAD.WIDE R40, R37, 0x4, R40 ;  /* 0x000000042528e825 */ /* 0x000fe200078e0228 */
[----:B------:R-:W4:Y:S04]  /*2bd0*/  @!P5 LDG.E.CONSTANT R36, desc[UR8][R38.64] ;  /* 0x000000082624d981 */ /* 0x000f28000c1e9900 */
[----:B------:R-:W4:Y:S01]  /*2be0*/  @!P6 LDG.E.CONSTANT R56, desc[UR8][R40.64] ;  /* 0x000000082838e981 */ /* 0x000f22000c1e9900 */
[----:B------:R-:W-:-:S05]  /*2bf0*/  IMAD.IADD R50, R47, 0x1, R50 ;  /* 0x000000012f327824 */ /* 0x000fca00078e0232 */
[----:B------:R-:W-:-:S06]  /*2c00*/  LEA R32, R50, UR5, 0x2 ;  /* 0x0000000532207c11 */ /* 0x000fcc000f8e10ff */
[----:B------:R-:W-:Y:S04]  /*2c10*/  LDS R32, [R32] ;  /* 0x0000000020207984 */ /* 0x000fe80000000800 */
[----:B------:R-:W-:Y:S04]  /*2c20*/  STS [R49+0x100], R52 ;  /* 0x0001003431007388 */ /* 0x000fe80000000800 */
[----:B--2---:R-:W-:Y:S04]  /*2c30*/  STS [R49+0x200], R60 ;  /* 0x0002003c31007388 */ /* 0x004fe80000000800 */
[----:B---3--:R-:W-:Y:S04]  /*2c40*/  STS [R49+0x400], R59 ;  /* 0x0004003b31007388 */ /* 0x008fe80000000800 */
[----:B------:R-:W-:Y:S04]  /*2c50*/  STS [R49], R58 ;  /* 0x0000003a31007388 */ /* 0x000fe80000000800 */
[----:B------:R-:W-:Y:S04]  /*2c60*/  STS [R49+0x300], R53 ;  /* 0x0003003531007388 */ /* 0x000fe80000000800 */
[----:B----4-:R-:W-:Y:S04]  /*2c70*/  STS [R49+0x500], R34 ;  /* 0x0005002231007388 */ /* 0x010fe80000000800 */
[----:B------:R-:W-:Y:S04]  /*2c80*/  STS [R49+0x600], R36 ;  /* 0x0006002431007388 */ /* 0x000fe80000000800 */
[----:B------:R-:W-:Y:S01]  /*2c90*/  STS [R49+0x700], R56 ;  /* 0x0007003831007388 */ /* 0x000fe20000000800 */
        /* <DEDUP_REMOVED lines=15> */
[----:B0-----:R-:W-:Y:S01]  /*2d90*/  LDS R37, [R46+0x700] ;  /* 0x000700002e257984 */ /* 0x001fe20000000800 */
[----:B---3--:R-:W-:-:S04]  /*2da0*/  @!P1 FADD R33, R33, -24 ;  /* 0xc1c0000021219421 */ /* 0x008fc80000000000 */
[----:B------:R-:W-:Y:S02]  /*2db0*/  FMUL R34, R48, R33 ;  /* 0x0000002130227220 */ /* 0x000fe40000400000 */
[----:B------:R-:W0:Y:S01]  /*2dc0*/  LDS R33, [R46+0x600] ;  /* 0x000600002e217984 */ /* 0x000e220000000800 */
[----:B------:R-:W-:Y:S02]  /*2dd0*/  FSETP.GEU.AND P5, PT, |R53|, 1.175494350822287508e-38, PT ;  /* 0x008000003500780b */ /* 0x000fe40003fae200 */
[----:B------:R-:W-:Y:S01]  /*2de0*/  FSETP.GEU.AND P6, PT, R34, -126, PT ;  /* 0xc2fc00002200780b */ /* 0x000fe20003fce000 */
[----:B------:R-:W-:Y:S01]  /*2df0*/  FMUL R40, |R59|, R8 ;  /* 0x000000083b287220 */ /* 0x000fe20000400200 */
[----:B------:R-:W-:-:S04]  /*2e00*/  FADD R59, R32, -R51 ;  /* 0x80000033203b7221 */ /* 0x000fc80000000000 */
[----:B------:R-:W-:Y:S01]  /*2e10*/  FMUL R59, |R59|, R10 ;  /* 0x0000000a3b3b7220 */ /* 0x000fe20000400200 */
[----:B------:R-:W-:-:S04]  /*2e20*/  FSETP.GEU.AND P4, PT, |R40|, 1.175494350822287508e-38, PT ;  /* 0x008000002800780b */ /* 0x000fc80003f8e200 */
[----:B------:R-:W-:Y:S02]  /*2e30*/  FSETP.GEU.AND P3, PT, |R59|, 1.175494350822287508e-38, PT ;  /* 0x008000003b00780b */ /* 0x000fe40003f6e200 */
[----:B------:R-:W-:Y:S01]  /*2e40*/  @!P6 FMUL R34, R34, 0.5 ;  /* 0x3f0000002222e820 */ /* 0x000fe20000400000 */
[----:B------:R-:W-:Y:S01]  /*2e50*/  @!P5 FMUL R53, R53, 16777216 ;  /* 0x4b8000003535d820 */ /* 0x000fe20000400000 */
[----:B----4-:R-:W-:-:S04]  /*2e60*/  FADD R61, R32, -R35 ;  /* 0x80000023203d7221 */ /* 0x010fc80000000000 */
[----:B------:R-:W1:Y:S01]  /*2e70*/  MUFU.EX2 R34, R34 ;  /* 0x0000002200227308 */ /* 0x000e620000000800 */
[----:B------:R-:W-:Y:S01]  /*2e80*/  @!P4 FMUL R40, R40, 16777216 ;  /* 0x4b8000002828c820 */ /* 0x000fe20000400000 */
[----:B------:R-:W-:-:S06]  /*2e90*/  FMUL R36, |R61|, R12 ;  /* 0x0000000c3d247220 */ /* 0x000fcc0000400200 */
[----:B------:R-:W2:Y:S01]  /*2ea0*/  MUFU.LG2 R53, R53 ;  /* 0x0000003500357308 */ /* 0x000ea20000000c00 */
[----:B------:R-:W-:Y:S01]  /*2eb0*/  @!P3 FMUL R59, R59, 16777216 ;  /* 0x4b8000003b3bb820 */ /* 0x000fe20000400000 */
[C---:B------:R-:W-:Y:S01]  /*2ec0*/  FSETP.GT.AND P2, PT, R32.reuse, R57, PT ;  /* 0x000000392000720b */ /* 0x040fe20003f44000 */
[----:B------:R-:W-:-:S05]  /*2ed0*/  FADD R61, R32, -R41 ;  /* 0x80000029203d7221 */ /* 0x000fca0000000000 */
[----:B------:R3:W4:Y:S01]  /*2ee0*/  MUFU.LG2 R57, R40 ;  /* 0x0000002800397308 */ /* 0x0007220000000c00 */
[----:B------:R-:W-:Y:S01]  /*2ef0*/  FMUL R38, |R61|, R14 ;  /* 0x0000000e3d267220 */ /* 0x000fe20000400200 */
[----:B0-----:R-:W-:Y:S01]  /*2f00*/  FADD R61, R32, -R33 ;  /* 0x80000021203d7221 */ /* 0x001fe20000000000 */
[----:B------:R-:W-:Y:S01]  /*2f10*/  FSETP.GEU.AND P1, PT, |R36|, 1.175494350822287508e-38, PT ;  /* 0x008000002400780b */ /* 0x000fe20003f2e200 */
[----:B-1----:R-:W-:-:S04]  /*2f20*/  @!P6 FMUL R34, R34, R34 ;  /* 0x000000222222e220 */ /* 0x002fc80000400000 */
[----:B------:R-:W0:Y:S01]  /*2f30*/  MUFU.LG2 R59, R59 ;  /* 0x0000003b003b7308 */ /* 0x000e220000000c00 */
[----:B------:R-:W-:Y:S01]  /*2f40*/  FSETP.GEU.AND P6, PT, |R38|, 1.175494350822287508e-38, PT ;  /* 0x008000002600780b */ /* 0x000fe20003fce200 */
[----:B--2---:R-:W-:Y:S01]  /*2f50*/  @!P5 FADD R53, R53, -24 ;  /* 0xc1c000003535d421 */ /* 0x004fe20000000000 */
[----:B------:R-:W-:Y:S01]  /*2f60*/  FMUL R61, |R61|, R16 ;  /* 0x000000103d3d7220 */ /* 0x000fe20000400200 */
[----:B------:R-:W-:Y:S02]  /*2f70*/  FADD R52, R32, -R37 ;  /* 0x8000002520347221 */ /* 0x000fe40000000000 */
[----:B---3--:R-:W-:Y:S02]  /*2f80*/  FMUL R40, R48, R53 ;  /* 0x0000003530287220 */ /* 0x008fe40000400000 */
[----:B------:R-:W-:Y:S01]  /*2f90*/  FSETP.GEU.AND P5, PT, |R61|, 1.175494350822287508e-38, PT ;  /* 0x008000003d00780b */ /* 0x000fe20003fae200 */
[----:B------:R-:W-:Y:S01]  /*2fa0*/  FMUL R52, |R52|, R19 ;  /* 0x0000001334347220 */ /* 0x000fe20000400200 */
[----:B-----5:R-:W-:Y:S01]  /*2fb0*/  FMUL R34, R34, R5 ;  /* 0x0000000522227220 */ /* 0x020fe20000400000 */
[----:B----4-:R-:W-:Y:S01]  /*2fc0*/  @!P4 FADD R57, R57, -24 ;  /* 0xc1c000003939c421 */ /* 0x010fe20000000000 */
[----:B------:R-:W-:Y:S01]  /*2fd0*/  FSETP.GEU.AND P4, PT, R40, -126, PT ;  /* 0xc2fc00002800780b */ /* 0x000fe20003f8e000 */
[----:B------:R-:W-:Y:S01]  /*2fe0*/  @!P1 FMUL R36, R36, 16777216 ;  /* 0x4b80000024249820 */ /* 0x000fe20000400000 */
[----:B------:R-:W-:Y:S01]  /*2ff0*/  @!P6 FMUL R38, R38, 16777216 ;  /* 0x4b8000002626e820 */ /* 0x000fe20000400000 */
[----:B------:R-:W-:Y:S01]  /*3000*/  FSEL R34, R34, -R34, P2 ;  /* 0x8000002222227208 */ /* 0x000fe20001000000 */
[----:B0-----:R-:W-:Y:S01]  /*3010*/  @!P3 FADD R59, R59, -24 ;  /* 0xc1c000003b3bb421 */ /* 0x001fe20000000000 */
[----:B------:R-:W-:-:S02]  /*3020*/  FSETP.GEU.AND P3, PT, |R52|, 1.175494350822287508e-38, PT ;  /* 0x008000003400780b */ /* 0x000fc40003f6e200 */
[----:B------:R-:W-:Y:S01]  /*3030*/  FSETP.GT.AND P2, PT, R32, R55, PT ;  /* 0x000000372000720b */ /* 0x000fe20003f44000 */
[----:B------:R0:W1:Y:S01]  /*3040*/  MUFU.LG2 R53, R38 ;  /* 0x0000002600357308 */ /* 0x0000620000000c00 */
[----:B------:R-:W-:-:S07]  /*3050*/  @!P5 FMUL R61, R61, 16777216 ;  /* 0x4b8000003d3dd820 */ /* 0x000fce0000400000 */
[----:B------:R2:W3:Y:S01]  /*3060*/  MUFU.LG2 R55, R36 ;  /* 0x0000002400377308 */ /* 0x0004e20000000c00 */
[----:B------:R-:W-:Y:S01]  /*3070*/  @!P4 FMUL R40, R40, 0.5 ;  /* 0x3f0000002828c820 */ /* 0x000fe20000400000 */
[----:B------:R-:W-:Y:S01]  /*3080*/  @!P3 FMUL R52, R52, 16777216 ;  /* 0x4b8000003434b820 */ /* 0x000fe20000400000 */
[----:B0-----:R-:W-:-:S05]  /*3090*/  FMUL R38, R48, R59 ;  /* 0x0000003b30267220 */ /* 0x001fca0000400000 */
[----:B------:R-:W0:Y:S01]  /*30a0*/  MUFU.LG2 R61, R61 ;  /* 0x0000003d003d7308 */ /* 0x000e220000000c00 */
[----:B--2---:R-:W-:Y:S01]  /*30b0*/  FMUL R36, R48, R57 ;  /* 0x0000003930247220 */ /* 0x004fe20000400000 */
[----:B-1----:R-:W-:-:S06]  /*30c0*/  @!P6 FADD R53, R53, -24 ;  /* 0xc1c000003535e421 */ /* 0x002fcc0000000000 */
[----:B------:R-:W1:Y:S01]  /*30d0*/  MUFU.EX2 R40, R40 ;  /* 0x0000002800287308 */ /* 0x000e620000000800 */
[----:B---3--:R-:W-:Y:S01]  /*30e0*/  @!P1 FADD R55, R55, -24 ;  /* 0xc1c0000037379421 */ /* 0x008fe20000000000 */
[----:B------:R-:W-:-:S06]  /*30f0*/  FSETP.GEU.AND P1, PT, R36, -126, PT ;  /* 0xc2fc00002400780b */ /* 0x000fcc0003f2e000 */
[----:B------:R-:W2:Y:S01]  /*3100*/  MUFU.LG2 R57, R52 ;  /* 0x0000003400397308 */ /* 0x000ea20000000c00 */
[----:B------:R-:W-:Y:S01]  /*3110*/  FSETP.GEU.AND P6, PT, R38, -126, PT ;  /* 0xc2fc00002600780b */ /* 0x000fe20003fce000 */
[C---:B------:R-:W-:Y:S01]  /*3120*/  FMUL R56, R48.reuse, R55 ;  /* 0x0000003730387220 */ /* 0x040fe20000400000 */
[----:B0-----:R-:W-:Y:S01]  /*3130*/  @!P5 FADD R61, R61, -24 ;  /* 0xc1c000003d3dd421 */ /* 0x001fe20000000000 */
[----:B------:R-:W-:-:S03]  /*3140*/  FMUL R55, R48, R53 ;  /* 0x0000003530377220 */ /* 0x000fc60000400000 */
[----:B------:R-:W-:Y:S01]  /*3150*/  FSETP.GEU.AND P5, PT, R56, -126, PT ;  /* 0xc2fc00003800780b */ /* 0x000fe20003fae000 */
[----:B------:R-:W-:Y:S01]  /*3160*/  @!P1 FMUL R36, R36, 0.5 ;  /* 0x3f00000024249820 */ /* 0x000fe20000400000 */
[----:B-1----:R-:W-:Y:S01]  /*3170*/  @!P4 FMUL R40, R40, R40 ;  /* 0x000000282828c220 */ /* 0x002fe20000400000 */
[----:B------:R-:W-:Y:S01]  /*3180*/  FMUL R53, R48, R61 ;  /* 0x0000003d30357220 */ /* 0x000fe20000400000 */
[----:B------:R-:W-:-:S03]  /*3190*/  FSETP.GEU.AND P4, PT, R55, -126, PT ;  /* 0xc2fc00003700780b */ /* 0x000fc60003f8e000 */
[----:B------:R-:W-:Y:S01]  /*31a0*/  @!P6 FMUL R38, R38, 0.5 ;  /* 0x3f0000002626e820 */ /* 0x000fe20000400000 */
[----:B--2---:R-:W-:Y:S01]  /*31b0*/  @!P3 FADD R57, R57, -24 ;  /* 0xc1c000003939b421 */ /* 0x004fe20000000000 */
[----:B------:R-:W-:Y:S01]  /*31c0*/  FMUL R54, R40, R7 ;  /* 0x0000000728367220 */ /* 0x000fe20000400000 */
[----:B------:R-:W-:Y:S02]  /*31d0*/  FSETP.GEU.AND P3, PT, R53, -126, PT ;  /* 0xc2fc00003500780b */ /* 0x000fe40003f6e000 */
[----:B------:R-:W-:Y:S01]  /*31e0*/  FMUL R52, R48, R57 ;  /* 0x0000003930347220 */ /* 0x000fe20000400000 */
[----:B------:R-:W0:Y:S01]  /*31f0*/  MUFU.EX2 R36, R36 ;  /* 0x0000002400247308 */ /* 0x000e220000000800 */
[----:B------:R-:W-:Y:S01]  /*3200*/  FSEL R57, R54, -R54, P2 ;  /* 0x8000003636397208 */ /* 0x000fe20001000000 */
[----:B------:R-:W-:Y:S02]  /*3210*/  @!P5 FMUL R56, R56, 0.5 ;  /* 0x3f0000003838d820 */ /* 0x000fe40000400000 */
        /* <DEDUP_REMOVED lines=15> */
[----:B------:R-:W-:Y:S01]  /*3310*/  FMUL R38, R38, R11 ;  /* 0x0000000b26267220 */ /* 0x000fe20000400000 */
[----:B--2---:R-:W-:-:S05]  /*3320*/  @!P5 FMUL R40, R40, R40 ;  /* 0x000000282828d220 */ /* 0x004fca0000400000 */
[----:B------:R-:W2:Y:S01]  /*3330*/  MUFU.EX2 R51, R52 ;  /* 0x0000003400337308 */ /* 0x000ea20000000800 */
[----:B------:R-:W-:Y:S01]  /*3340*/  FSEL R36, R36, -R36, P1 ;  /* 0x8000002424247208 */ /* 0x000fe20000800000 */
[----:B0-----:R-:W-:Y:S01]  /*3350*/  @!P4 FMUL R34, R34, R34 ;  /* 0x000000222222c220 */ /* 0x001fe20000400000 */
[----:B------:R-:W-:Y:S01]  /*3360*/  FMUL R40, R40, R13 ;  /* 0x0000000d28287220 */ /* 0x000fe20000400000 */
[----:B------:R-:W-:Y:S02]  /*3370*/  FSEL R39, R38, -R38, P6 ;  /* 0x8000002626277208 */ /* 0x000fe40003000000 */
        /* <DEDUP_REMOVED lines=10> */
[----:B--2---:R-:W-:Y:S01]  /*3420*/  @!P2 FMUL R51, R51, R51 ;  /* 0x000000333333a220 */ /* 0x004fe20000400000 */
        /* <DEDUP_REMOVED lines=28> */
[----:B------:R-:W-:Y:S01]  /*35f0*/  UPLOP3.LUT UP1, UPT, UPT, UPT, UP0, 0x80, 0x8 ;  /* 0x000000000008789c */ /* 0x000fe20003f2f000 */
[----:B------:R-:W-:Y:S01]  /*3600*/  HFMA2 R50, -RZ, RZ, 0, 5.9604644775390625e-08 ;  /* 0x00000001ff327431 */ /* 0x000fe200000001ff */
[----:B------:R-:W-:Y:S01]  /*3610*/  UPLOP3.LUT UP0, UPT, UPT, UPT, UPT, 0x40, 0x4 ;  /* 0x000000000004789c */ /* 0x000fe20003f0e870 */
        /* <DEDUP_REMOVED lines=10> */
[----:B-1----:R-:W-:-:S05]  /*36c0*/  IMAD.WIDE.U32 R2, R3, 0x4, R4 ;  /* 0x0000000403027825 */ /* 0x002fca00078e0004 */
[----:B--2---:R-:W-:Y:S01]  /*36d0*/  REDG.E.ADD.F32.FTZ.RN.STRONG.GPU desc[UR8][R2.64], R7 ;  /* 0x00000007020079a6 */ /* 0x004fe2000c12f308 */
[----:B------:R-:W-:Y:S05]  /*36e0*/  EXIT ;  /* 0x000000000000794d */ /* 0x000fea0003800000 */
        .weak           $__internal_32_$__cuda_sm20_rcp_rn_f32_slowpath
        .type           $__internal_32_$__cuda_sm20_rcp_rn_f32_slowpath,@function
        .size           $__internal_32_$__cuda_sm20_rcp_rn_f32_slowpath,(.L_x_3859 - $__internal_32_$__cuda_sm20_rcp_rn_f32_slowpath)
$__internal_32_$__cuda_sm20_rcp_rn_f32_slowpath:
        /* <DEDUP_REMOVED lines=15> */
.L_x_1284:
        /* <DEDUP_REMOVED lines=33> */
.L_x_1286:
[----:B------:R0:W1:Y:S02]  /*39f0*/  MUFU.RCP R23, R20 ;  /* 0x0000001400177308 */ /* 0x0000640000001000 */
.L_x_1285:
[----:B------:R-:W-:Y:S05]  /*3a00*/  BSYNC.RECONVERGENT B0 ;  /* 0x0000000000007941 */ /* 0x000fea0003800200 */
.L_x_1283:
[----:B------:R-:W-:Y:S01]  /*3a10*/  IMAD.MOV.U32 R24, RZ, RZ, R27 ;  /* 0x000000ffff187224 */ /* 0x000fe200078e001b */
[----:B------:R-:W-:-:S04]  /*3a20*/  MOV R25, 0x0 ;  /* 0x0000000000197802 */ /* 0x000fc80000000f00 */
[----:B01----:R-:W-:Y:S05]  /*3a30*/  RET.REL.NODEC R24 `(_Z32norm_dist_backward_weight_kernelILi2ELi1EEvPKfS1_S1_S1_iiiiPff) ;  /* 0xffffffc418707950 */ /* 0x003fea0003c3ffff */
.L_x_1287:
        /* <DEDUP_REMOVED lines=12> */
.L_x_3859:


//--------------------- .text._Z32norm_dist_backward_weight_kernelILi1ELi2EEvPKfS1_S1_S1_iiiiPff --------------------------
	.section	.text._Z32norm_dist_backward_weight_kernelILi1ELi2EEvPKfS1_S1_S1_iiiiPff,"ax",@progbits
	.align	128
        .global         _Z32norm_dist_backward_weight_kernelILi1ELi2EEvPKfS1_S1_S1_iiiiPff
        .type           _Z32norm_dist_backward_weight_kernelILi1ELi2EEvPKfS1_S1_S1_iiiiPff,@function
        .size           _Z32norm_dist_backward_weight_kernelILi1ELi2EEvPKfS1_S1_S1_iiiiPff,(.L_x_3860 - _Z32norm_dist_backward_weight_kernelILi1ELi2EEvPKfS1_S1_S1_iiiiPff)
        .other          _Z32norm_dist_backward_weight_kernelILi1ELi2EEvPKfS1_S1_S1_iiiiPff,@"STO_CUDA_ENTRY STV_DEFAULT"
_Z32norm_dist_backward_weight_kernelILi1ELi2EEvPKfS1_S1_S1_iiiiPff:
.text._Z32norm_dist_backward_weight_kernelILi1ELi2EEvPKfS1_S1_S1_iiiiPff:
        /* <DEDUP_REMOVED lines=11> */
[----:B--2---:R-:W-:Y:S01]  /*00b0*/  IABS R16, R17 ;  /* 0x0000001100107213 */ /* 0x004fe20000000000 */
[----:B------:R-:W-:Y:S01]  /*00c0*/  BSSY.RECONVERGENT B1, `(.L_x_1288) ;  /* 0x0000045000017945 */ /* 0x000fe20003800200 */
[----:B------:R-:W-:Y:S01]  /*00d0*/  LOP3.LUT R12, R10, 0x3f, RZ, 0xc0, !PT ;  /* 0x0000003f0a0c7812 */ /* 0x000fe200078ec0ff */
[----:B------:R-:W1:Y:S01]  /*00e0*/  S2R R5, SR_CTAID.Y ;  /* 0x0000000000057919 */ /* 0x000e620000002600 */
[----:B------:R-:W2:Y:S01]  /*00f0*/  I2F.RP R0, R16 ;  /* 0x0000001000007306 */ /* 0x000ea20000209400 */
[----:B------:R-:W-:Y:S01]  /*0100*/  SHF.R.U32.HI R14, RZ, 0x6, R10 ;  /* 0x00000006ff0e7819 */ /* 0x000fe2000001160a */
[----:B------:R-:W-:Y:S02]  /*0110*/  HFMA2 R13, -RZ, RZ, 0.10711669921875, -1791 ;  /* 0x2edbe6ffff0d7431 */ /* 0x000fe400000001ff */
[----:B------:R-:W-:-:S04]  /*0120*/  IMAD.MOV.U32 R15, RZ, RZ, RZ ;  /* 0x000000ffff0f7224 */ /* 0x000fc800078e00ff */
[----:B--2---:R-:W2:Y:S01]  /*0130*/  MUFU.RCP R0, R0 ;  /* 0x0000000000007308 */ /* 0x004ea20000001000 */
[----:B-1----:R-:W-:Y:S02]  /*0140*/  IMAD R6, R5, 0x200, R12 ;  /* 0x0000020005067824 */ /* 0x002fe400078e020c */
[----:B--2---:R-:W-:-:S03]  /*0150*/  VIADD R8, R0, 0xffffffe ;  /* 0x0ffffffe00087836 */ /* 0x004fc60000000000 */
[----:B------:R-:W-:Y:S02]  /*0160*/  IABS R7, R6 ;  /* 0x0000000600077213 */ /* 0x000fe40000000000 */
[----:B------:R1:W0:Y:S01]  /*0170*/  F2I.FTZ.U32.TRUNC.NTZ R9, R8 ;  /* 0x0000000800097305 */ /* 0x000222000021f000 */
[----:B------:R-:W-:-:S04]  /*0180*/  LOP3.LUT R4, R6, R17, RZ, 0x3c, !PT ;  /* 0x0000001106047212 */ /* 0x000fc800078e3cff */
[----:B------:R-:W-:Y:S01]  /*0190*/  ISETP.GE.AND P3, PT, R4, RZ, PT ;  /* 0x000000ff0400720c */ /* 0x000fe20003f66270 */
[----:B------:R-:W-:Y:S02]  /*01a0*/  IMAD R4, R11, 0x2, R14 ;  /* 0x000000020b047824 */ /* 0x000fe400078e020e */
[----:B-1----:R-:W-:Y:S01]  /*01b0*/  IMAD.MOV.U32 R8, RZ, RZ, RZ ;  /* 0x000000ffff087224 */ /* 0x002fe200078e00ff */
[----:B0-----:R-:W-:-:S05]  /*01c0*/  IADD3 R3, PT, PT, RZ, -R9, RZ ;  /* 0x80000009ff037210 */ /* 0x001fca0007ffe0ff */
[----:B------:R-:W-:-:S04]  /*01d0*/  IMAD R3, R3, R16, RZ ;  /* 0x0000001003037224 */ /* 0x000fc800078e02ff */
[----:B------:R-:W-:Y:S02]  /*01e0*/  IMAD.HI.U32 R9, R9, R3, R8 ;  /* 0x0000000309097227 */ /* 0x000fe400078e0008 */
        /* <DEDUP_REMOVED lines=8> */
[----:B------:R-:W-:Y:S01]  /*0270*/  @!P2 VIADD R9, R9, 0x1 ;  /* 0x000000010909a836 */ /* 0x000fe20000000000 */
[----:B------:R-:W-:Y:S02]  /*0280*/  LOP3.LUT R0, RZ, R17, RZ, 0x33, !PT ;  /* 0x00000011ff007212 */ /* 0x000fe400078e33ff */
        /* <DEDUP_REMOVED lines=23> */
[----:B--2---:R-:W-:-:S05]  /*0400*/  IMAD.WIDE R2, R7, 0x4, R2 ;  /* 0x0000000407027825 */ /* 0x004fca00078e0202 */
[----:B------:R0:W5:Y:S01]  /*0410*/  LDG.E.CONSTANT R15, desc[UR8][R2.64] ;  /* 0x00000008020f7981 */ /* 0x000162000c1e9900 */
[----:B------:R-:W-:Y:S01]  /*0420*/  BSSY.RECONVERGENT B2, `(.L_x_1289) ;  /* 0x000000e000027945 */ /* 0x000fe20003800200 */
[----:B---3--:R-:W-:-:S05]  /*0430*/  VIADD R0, R8, 0x1800000 ;  /* 0x0180000008007836 */ /* 0x008fca0000000000 */
[----:B------:R-:W-:-:S04]  /*0440*/  LOP3.LUT R0, R0, 0x7f800000, RZ, 0xc0, !PT ;  /* 0x7f80000000007812 */ /* 0x000fc800078ec0ff */
[----:B------:R-:W-:-:S13]  /*0450*/  ISETP.GT.U32.AND P0, PT, R0, 0x1ffffff, PT ;  /* 0x01ffffff0000780c */ /* 0x000fda0003f04070 */
[----:B0-----:R-:W-:Y:S05]  /*0460*/  @P0 BRA `(.L_x_1290) ;  /* 0x0000000000140947 */ /* 0x001fea0003800000 */
[----:B------:R-:W-:Y:S02]  /*0470*/  MOV R0, R8 ;  /* 0x0000000800007202 */ /* 0x000fe40000000f00 */
[----:B------:R-:W-:-:S07]  /*0480*/  MOV R7, 0x4a0 ;  /* 0x000004a000077802 */ /* 0x000fce0000000f00 */
[----:B-----5:R-:W-:Y:S05]  /*0490*/  CALL.REL.NOINC `($__internal_33_$__cuda_sm20_rcp_rn_f32_slowpath) ;  /* 0x0000002c004c7944 */ /* 0x020fea0003c00000 */
[----:B------:R-:W-:Y:S01]  /*04a0*/  IMAD.MOV.U32 R13, RZ, RZ, R0 ;  /* 0x000000ffff0d7224 */ /* 0x000fe200078e0000 */
[----:B------:R-:W-:Y:S06]  /*04b0*/  BRA `(.L_x_1291) ;  /* 0x0000000000107947 */ /* 0x000fec0003800000 */
.L_x_1290:
[----:B------:R-:W0:Y:S02]  /*04c0*/  MUFU.RCP R13, R8 ;  /* 0x00000008000d7308 */ /* 0x000e240000001000 */
[----:B0-----:R-:W-:-:S04]  /*04d0*/  FFMA R0, R8, R13, -1 ;  /* 0xbf80000008007423 */ /* 0x001fc8000000000d */
[----:B------:R-:W-:-:S04]  /*04e0*/  FADD.FTZ R0, -R0, -RZ ;  /* 0x800000ff00007221 */ /* 0x000fc80000010100 */
[----:B------:R-:W-:-:S07]  /*04f0*/  FFMA R13, R13, R0, R13 ;  /* 0x000000000d0d7223 */ /* 0x000fce000000000d */
.L_x_1291:
[----:B------:R-:W-:Y:S05]  /*0500*/  BSYNC.RECONVERGENT B2 ;  /* 0x0000000000027941 */ /* 0x000fea0003800200 */
.L_x_1289:
[----:B------:R-:W-:Y:S05]  /*0510*/  BSYNC.RECONVERGENT B1 ;  /* 0x0000000000017941 */ /* 0x000fea0003800200 */
.L_x_1288:
[----:B------:R-:W0:Y:S01]  /*0520*/  LDC R19, c[0x0][0x3ac] ;  /* 0x0000eb00ff137b82 */ /* 0x000e220000000800 */
[----:B------:R-:W-:Y:S01]  /*0530*/  VIADD R0, R6, 0x40 ;  /* 0x0000004006007836 */ /* 0x000fe20000000000 */
[----:B------:R-:W1:Y:S01]  /*0540*/  LDCU UR4, c[0x0][0x3a0] ;  /* 0x00007400ff0477ac */ /* 0x000e620008000800 */
[----:B------:R-:W-:Y:S01]  /*0550*/  IMAD.MOV.U32 R2, RZ, RZ, RZ ;  /* 0x000000ffff027224 */ /* 0x000fe200078e00ff */
[----:B------:R-:W-:Y:S01]  /*0560*/  BSSY.RECONVERGENT B1, `(.L_x_1292) ;  /* 0x000003b000017945 */ /* 0x000fe20003800200 */
[----:B------:R-:W-:Y:S01]  /*0570*/  HFMA2 R16, -RZ, RZ, 0.10711669921875, -1791 ;  /* 0x2edbe6ffff107431 */ /* 0x000fe200000001ff */
[----:B------:R-:W-:Y:S02]  /*0580*/  IABS R8, R0 ;  /* 0x0000000000087213 */ /* 0x000fe40000000000 */
[----:B0-----:R-:W-:Y:S02]  /*0590*/  IABS R18, R19 ;  /* 0x0000001300127213 */ /* 0x001fe40000000000 */
[----:B------:R-:W-:-:S02]  /*05a0*/  ISETP.NE.AND P3, PT, R19, RZ, PT ;  /* 0x000000ff1300720c */ /* 0x000fc40003f65270 */
[----:B------:R-:W0:Y:S01]  /*05b0*/  I2F.RP R7, R18 ;  /* 0x0000001200077306 */ /* 0x000e220000209400 */
[----:B------:R-:W-:-:S07]  /*05c0*/  LOP3.LUT R21, RZ, R19, RZ, 0x33, !PT ;  /* 0x00000013ff157212 */ /* 0x000fce00078e33ff */
[----:B0-----:R-:W0:Y:S02]  /*05d0*/  MUFU.RCP R7, R7 ;  /* 0x0000000700077308 */ /* 0x001e240000001000 */
[----:B0-----:R-:W-:Y:S01]  /*05e0*/  VIADD R9, R7, 0xffffffe ;  /* 0x0ffffffe07097836 */ /* 0x001fe20000000000 */
[----:B------:R-:W-:-:S05]  /*05f0*/  LOP3.LUT R7, R0, R19, RZ, 0x3c, !PT ;  /* 0x0000001300077212 */ /* 0x000fca00078e3cff */
[----:B------:R-:W0:Y:S01]  /*0600*/  F2I.FTZ.U32.TRUNC.NTZ R3, R9 ;  /* 0x0000000900037305 */ /* 0x000e22000021f000 */
[----:B------:R-:W-:Y:S02]  /*0610*/  ISETP.GE.AND P2, PT, R7, RZ, PT ;  /* 0x000000ff0700720c */ /* 0x000fe40003f46270 */
[----:B0-----:R-:W-:-:S05]  /*0620*/  IADD3 R17, PT, PT, RZ, -R3, RZ ;  /* 0x80000003ff117210 */ /* 0x001fca0007ffe0ff */
[----:B------:R-:W-:-:S04]  /*0630*/  IMAD R17, R17, R18, RZ ;  /* 0x0000001211117224 */ /* 0x000fc800078e02ff */
[----:B------:R-:W-:Y:S01]  /*0640*/  IMAD.HI.U32 R2, R3, R17, R2 ;  /* 0x0000001103027227 */ /* 0x000fe200078e0002 */
[----:B------:R-:W-:-:S03]  /*0650*/  MOV R3, R8 ;  /* 0x0000000800037202 */ /* 0x000fc60000000f00 */
[----:B------:R-:W-:Y:S02]  /*0660*/  IMAD.MOV.U32 R17, RZ, RZ, RZ ;  /* 0x000000ffff117224 */ /* 0x000fe400078e00ff */
        /* <DEDUP_REMOVED lines=32> */
[----:B------:R-:W-:Y:S01]  /*0870*/  IMAD.MOV.U32 R0, RZ, RZ, R9 ;  /* 0x000000ffff007224 */ /* 0x000fe200078e0009 */
[----:B------:R-:W-:-:S07]  /*0880*/  MOV R7, 0x8a0 ;  /* 0x000008a000077802 */ /* 0x000fce0000000f00 */
[----:B-----5:R-:W-:Y:S05]  /*0890*/  CALL.REL.NOINC `($__internal_33_$__cuda_sm20_rcp_rn_f32_slowpath) ;  /* 0x00000028004c7944 */ /* 0x020fea0003c00000 */
[----:B------:R-:W-:Y:S01]  /*08a0*/  MOV R16, R0 ;  /* 0x0000000000107202 */ /* 0x000fe20000000f00 */
[----:B------:R-:W-:Y:S06]  /*08b0*/  BRA `(.L_x_1295) ;  /* 0x0000000000107947 */ /* 0x000fec0003800000 */
.L_x_1294:
[----:B------:R-:W0:Y:S02]  /*08c0*/  MUFU.RCP R16, R9 ;  /* 0x0000000900107308 */ /* 0x000e240000001000 */
[----:B0-----:R-:W-:-:S04]  /*08d0*/  FFMA R0, R9, R16, -1 ;  /* 0xbf80000009007423 */ /* 0x001fc80000000010 */
[----:B------:R-:W-:-:S04]  /*08e0*/  FADD.FTZ R3, -R0, -RZ ;  /* 0x800000ff00037221 */ /* 0x000fc80000010100 */
[----:B------:R-:W-:-:S07]  /*08f0*/  FFMA R16, R16, R3, R16 ;  /* 0x0000000310107223 */ /* 0x000fce0000000010 */
.L_x_1295:
[----:B------:R-:W-:Y:S05]  /*0900*/  BSYNC.RECONVERGENT B2 ;  /* 0x0000000000027941 */ /* 0x000fea0003800200 */
.L_x_1293:
[----:B------:R-:W-:Y:S05]  /*0910*/  BSYNC.RECONVERGENT B1 ;  /* 0x0000000000017941 */ /* 0x000fea0003800200 */
.L_x_1292:
[----:B------:R-:W0:Y:S01]  /*0920*/  LDC R21, c[0x0][0x3ac] ;  /* 0x0000eb00ff157b82 */ /* 0x000e220000000800 */
[----:B------:R-:W-:Y:S01]  /*0930*/  IADD3 R0, PT, PT, R6, 0x80, RZ ;  /* 0x0000008006007810 */ /* 0x000fe20007ffe0ff */
[----:B------:R-:W-:Y:S01]  /*0940*/  IMAD.MOV.U32 R2, RZ, RZ, RZ ;  /* 0x000000ffff027224 */ /* 0x000fe200078e00ff */
[----:B------:R-:W1:Y:S01]  /*0950*/  LDCU UR4, c[0x0][0x3a0] ;  /* 0x00007400ff0477ac */ /* 0x000e620008000800 */
[----:B------:R-:W-:Y:S01]  /*0960*/  BSSY.RECONVERGENT B1, `(.L_x_1296) ;  /* 0x000003b000017945 */ /* 0x000fe20003800200 */
[----:B------:R-:W-:Y:S01]  /*0970*/  IABS R9, R0 ;  /* 0x0000000000097213 */ /* 0x000fe20000000000 */
[----:B------:R-:W-:Y:S02]  /*0980*/  HFMA2 R19, -RZ, RZ, 0, 0 ;  /* 0x00000000ff137431 */ /* 0x000fe400000001ff */
[----:B------:R-:W-:Y:S01]  /*0990*/  IMAD.MOV.U32 R18, RZ, RZ, 0x2edbe6ff ;  /* 0x2edbe6ffff127424 */ /* 0x000fe200078e00ff */
[----:B0-----:R-:W-:Y:S02]  /*09a0*/  IABS R20, R21 ;  /* 0x0000001500147213 */ /* 0x001fe40000000000 */
[----:B------:R-:W-:-:S02]  /*09b0*/  ISETP.NE.AND P3, PT, R21, RZ, PT ;  /* 0x000000ff1500720c */ /* 0x000fc40003f65270 */
        /* <DEDUP_REMOVED lines=10> */
[----:B------:R-:W-:-:S03]  /*0a60*/  ISETP.GE.AND P2, PT, R3, RZ, PT ;  /* 0x000000ff0300720c */ /* 0x000fc60003f46270 */
        /* <DEDUP_REMOVED lines=32> */
[----:B------:R-:W-:Y:S01]  /*0c70*/  IMAD.MOV.U32 R0, RZ, RZ, R9 ;  /* 0x000000ffff007224 */ /* 0x000fe200078e0009 */
[----:B------:R-:W-:-:S07]  /*0c80*/  MOV R7, 0xca0 ;  /* 0x00000ca000077802 */ /* 0x000fce0000000f00 */
[----:B-----5:R-:W-:Y:S05]  /*0c90*/  CALL.REL.NOINC `($__internal_33_$__cuda_sm20_rcp_rn_f32_slowpath) ;  /* 0x00000024004c7944 */ /* 0x020fea0003c00000 */
[----:B------:R-:W-:Y:S01]  /*0ca0*/  IMAD.MOV.U32 R18, RZ, RZ, R0 ;  /* 0x000000ffff127224 */ /* 0x000fe200078e0000 */
[----:B------:R-:W-:Y:S06]  /*0cb0*/  BRA `(.L_x_1299) ;  /* 0x0000000000107947 */ /* 0x000fec0003800000 */
.L_x_1298:
[----:B------:R-:W0:Y:S02]  /*0cc0*/  MUFU.RCP R18, R9 ;  /* 0x0000000900127308 */ /* 0x000e240000001000 */
[----:B0-----:R-:W-:-:S04]  /*0cd0*/  FFMA R0, R9, R18, -1 ;  /* 0xbf80000009007423 */ /* 0x001fc80000000012 */
[----:B------:R-:W-:-:S04]  /*0ce0*/  FADD.FTZ R3, -R0, -RZ ;  /* 0x800000ff00037221 */ /* 0x000fc80000010100 */
[----:B------:R-:W-:-:S07]  /*0cf0*/  FFMA R18, R18, R3, R18 ;  /* 0x0000000312127223 */ /* 0x000fce0000000012 */
.L_x_1299:
[----:B------:R-:W-:Y:S05]  /*0d00*/  BSYNC.RECONVERGENT B2 ;  /* 0x0000000000027941 */ /* 0x000fea0003800200 */
.L_x_1297:
[----:B------:R-:W-:Y:S05]  /*0d10*/  BSYNC.RECONVERGENT B1 ;  /* 0x0000000000017941 */ /* 0x000fea0003800200 */
.L_x_1296:
[----:B------:R-:W0:Y:S01]  /*0d20*/  LDC R23, c[0x0][0x3ac] ;  /* 0x0000eb00ff177b82 */ /* 0x000e220000000800 */
[----:B------:R-:W-:Y:S01]  /*0d30*/  VIADD R0, R6, 0xc0 ;  /* 0x000000c006007836 */ /* 0x000fe20000000000 */
[----:B------:R-:W-:Y:S01]  /*0d40*/  MOV R2, RZ ;  /* 0x000000ff00027202 */ /* 0x000fe20000000f00 */
[----:B------:R-:W1:Y:S01]  /*0d50*/  LDCU UR4, c[0x0][0x3a0] ;  /* 0x00007400ff0477ac */ /* 0x000e620008000800 */
[----:B------:R-:W-:Y:S01]  /*0d60*/  BSSY.RECONVERGENT B1, `(.L_x_1300) ;  /* 0x000003b000017945 */ /* 0x000fe20003800200 */
[----:B------:R-:W-:Y:S01]  /*0d70*/  IMAD.MOV.U32 R20, RZ, RZ, 0x2edbe6ff ;  /* 0x2edbe6ffff147424 */ /* 0x000fe200078e00ff */
[----:B------:R-:W-:Y:S01]  /*0d80*/  IABS R9, R0 ;  /* 0x0000000000097213 */ /* 0x000fe20000000000 */
[----:B------:R-:W-:Y:S01]  /*0d90*/  IMAD.MOV.U32 R21, RZ, RZ, RZ ;  /* 0x000000ffff157224 */ /* 0x000fe200078e00ff */
        /* <DEDUP_REMOVED lines=10> */
[----:B------:R-:W-:-:S03]  /*0e40*/  LOP3.LUT R3, R0, R23, RZ, 0x3c, !PT ;  /* 0x0000001700037212 */ /* 0x000fc600078e3cff */
[----:B------:R-:W-:Y:S01]  /*0e50*/  IMAD.MOV.U32 R7, RZ, RZ, R9 ;  /* 0x000000ffff077224 */ /* 0x000fe200078e0009 */
[----:B------:R-:W-:-:S03]  /*0e60*/  ISETP.GE.AND P2, PT, R3, RZ, PT ;  /* 0x000000ff0300720c */ /* 0x000fc60003f46270 */
        /* <DEDUP_REMOVED lines=37> */
.L_x_1302:
[----:B------:R-:W0:Y:S02]  /*10c0*/  MUFU.RCP R20, R9 ;  /* 0x0000000900147308 */ /* 0x000e240000001000 */
[----:B0-----:R-:W-:-:S04]  /*10d0*/  FFMA R0, R9, R20, -1 ;  /* 0xbf80000009007423 */ /* 0x001fc80000000014 */
[----:B------:R-:W-:-:S04]  /*10e0*/  FADD.FTZ R3, -R0, -RZ ;  /* 0x800000ff00037221 */ /* 0x000fc80000010100 */
[----:B------:R-:W-:-:S07]  /*10f0*/  FFMA R20, R20, R3, R20 ;  /* 0x0000000314147223 */ /* 0x000fce0000000014 */
.L_x_1303:
[----:B------:R-:W-:Y:S05]  /*1100*/  BSYNC.RECONVERGENT B2 ;  /* 0x0000000000027941 */ /* 0x000fea0003800200 */
.L_x_1301:
[----:B------:R-:W-:Y:S05]  /*1110*/  BSYNC.RECONVERGENT B1 ;  /* 0x0000000000017941 */ /* 0x000fea0003800200 */
.L_x_1300:
[----:B------:R-:W0:Y:S01]  /*1120*/  LDC R25, c[0x0][0x3ac] ;  /* 0x0000eb00ff197b82 */ /* 0x000e220000000800 */
[----:B------:R-:W-:Y:S01]  /*1130*/  VIADD R0, R6, 0x100 ;  /* 0x0000010006007836 */ /* 0x000fe20000000000 */
[----:B------:R-:W1:Y:S01]  /*1140*/  LDCU UR4, c[0x0][0x3a0] ;  /* 0x00007400ff0477ac */ /* 0x000e620008000800 */
[----:B------:R-:W-:Y:S01]  /*1150*/  IMAD.MOV.U32 R2, RZ, RZ, RZ ;  /* 0x000000ffff027224 */ /* 0x000fe200078e00ff */
[----:B------:R-:W-:Y:S01]  /*1160*/  BSSY.RECONVERGENT B1, `(.L_x_1304) ;  /* 0x000003b000017945 */ /* 0x000fe20003800200 */
[----:B------:R-:W-:Y:S01]  /*1170*/  HFMA2 R22, -RZ, RZ, 0.10711669921875, -1791 ;  /* 0x2edbe6ffff167431 */ /* 0x000fe200000001ff */
[----:B------:R-:W-:Y:S01]  /*1180*/  IABS R9, R0 ;  /* 0x0000000000097213 */ /* 0x000fe20000000000 */
[----:B------:R-:W-:Y:S01]  /*1190*/  IMAD.MOV.U32 R23, RZ, RZ, RZ ;  /* 0x000000ffff177224 */ /* 0x000fe200078e00ff */
        /* <DEDUP_REMOVED lines=50> */
.L_x_1306:
[----:B------:R-:W0:Y:S02]  /*14c0*/  MUFU.RCP R22, R9 ;  /* 0x0000000900167308 */ /* 0x000e240000001000 */
[----:B0-----:R-:W-:-:S04]  /*14d0*/  FFMA R0, R9, R22, -1 ;  /* 0xbf80000009007423 */ /* 0x001fc80000000016 */
[----:B------:R-:W-:-:S04]  /*14e0*/  FADD.FTZ R3, -R0, -RZ ;  /* 0x800000ff00037221 */ /* 0x000fc80000010100 */
[----:B------:R-:W-:-:S07]  /*14f0*/  FFMA R22, R22, R3, R22 ;  /* 0x0000000316167223 */ /* 0x000fce0000000016 */
.L_x_1307:
[----:B------:R-:W-:Y:S05]  /*1500*/  BSYNC.RECONVERGENT B2 ;  /* 0x0000000000027941 */ /* 0x000fea0003800200 */
.L_x_1305:
[----:B------:R-:W-:Y:S05]  /*1510*/  BSYNC.RECONVERGENT B1 ;  /* 0x0000000000017941 */ /* 0x000fea0003800200 */
.L_x_1304:
        /* <DEDUP_REMOVED lines=11> */
[----:B------:R0:W2:Y:S02]  /*15d0*/  F2I.FTZ.U32.TRUNC.NTZ R3, R24 ;  /* 0x0000001800037305 */ /* 0x0000a4000021f000 */
[----:B0-----:R-:W-:Y:S02]  /*15e0*/  MOV R24, 0x2edbe6ff ;  /* 0x2edbe6ff00187802 */ /* 0x001fe40000000f00 */
[----:B--2---:R-:W-:-:S05]  /*15f0*/  IADD3 R2, PT, PT, RZ, -R3, RZ ;  /* 0x80000003ff027210 */ /* 0x004fca0007ffe0ff */
[----:B------:R-:W-:Y:S02]  /*1600*/  IMAD R25, R2, R27, RZ ;  /* 0x0000001b02197224 */ /* 0x000fe400078e02ff */
[----:B------:R-:W-:-:S05]  /*1610*/  HFMA2 R2, -RZ, RZ, 0, 0 ;  /* 0x00000000ff027431 */ /* 0x000fca00000001ff */
[----:B------:R-:W-:-:S06]  /*1620*/  IMAD.HI.U32 R25, R3, R25, R2 ;  /* 0x0000001903197227 */ /* 0x000fcc00078e0002 */
[----:B------:R-:W-:-:S04]  /*1630*/  IMAD.HI.U32 R2, R25, R8, RZ ;  /* 0x0000000819027227 */ /* 0x000fc800078e00ff */
[----:B------:R-:W-:Y:S02]  /*1640*/  IMAD.MOV R3, RZ, RZ, -R2 ;  /* 0x000000ffff037224 */ /* 0x000fe400078e0a02 */
[----:B------:R-:W-:Y:S02]  /*1650*/  IMAD.MOV.U32 R25, RZ, RZ, RZ ;  /* 0x000000ffff197224 */ /* 0x000fe400078e00ff */
        /* <DEDUP_REMOVED lines=37> */
.L_x_1310:
[----:B------:R-:W0:Y:S02]  /*18b0*/  MUFU.RCP R24, R9 ;  /* 0x0000000900187308 */ /* 0x000e240000001000 */
[----:B0-----:R-:W-:-:S04]  /*18c0*/  FFMA R0, R9, R24, -1 ;  /* 0xbf80000009007423 */ /* 0x001fc80000000018 */
[----:B------:R-:W-:-:S04]  /*18d0*/  FADD.FTZ R3, -R0, -RZ ;  /* 0x800000ff00037221 */ /* 0x000fc80000010100 */
[----:B------:R-:W-:-:S07]  /*18e0*/  FFMA R24, R24, R3, R24 ;  /* 0x0000000318187223 */ /* 0x000fce0000000018 */
.L_x_1311:
[----:B------:R-:W-:Y:S05]  /*18f0*/  BSYNC.RECONVERGENT B2 ;  /* 0x0000000000027941 */ /* 0x000fea0003800200 */
.L_x_1309:
[----:B------:R-:W-:Y:S05]  /*1900*/  BSYNC.RECONVERGENT B1 ;  /* 0x0000000000017941 */ /* 0x000fea0003800200 */
.L_x_1308:
        /* <DEDUP_REMOVED lines=57> */
.L_x_1314:
[----:B------:R-:W0:Y:S02]  /*1ca0*/  MUFU.RCP R26, R29 ;  /* 0x0000001d001a7308 */ /* 0x000e240000001000 */
[----:B0-----:R-:W-:-:S04]  /*1cb0*/  FFMA R0, R29, R26, -1 ;  /* 0xbf8000001d007423 */ /* 0x001fc8000000001a */
[----:B------:R-:W-:-:S04]  /*1cc0*/  FADD.FTZ R3, -R0, -RZ ;  /* 0x800000ff00037221 */ /* 0x000fc80000010100 */
[----:B------:R-:W-:-:S07]  /*1cd0*/  FFMA R26, R26, R3, R26 ;  /* 0x000000031a1a7223 */ /* 0x000fce000000001a */
.L_x_1315:
[----:B------:R-:W-:Y:S05]  /*1ce0*/  BSYNC.RECONVERGENT B2 ;  /* 0x0000000000027941 */ /* 0x000fea0003800200 */
.L_x_1313:
[----:B------:R-:W-:Y:S05]  /*1cf0*/  BSYNC.RECONVERGENT B1 ;  /* 0x0000000000017941 */ /* 0x000fea0003800200 */
.L_x_1312:
[----:B------:R-:W0:Y:S01]  /*1d00*/  LDC R7, c[0x0][0x3ac] ;  /* 0x0000eb00ff077b82 */ /* 0x000e220000000800 */
[----:B------:R-:W-:Y:S02]  /*1d10*/  HFMA2 R2, -RZ, RZ, 0, 0 ;  /* 0x00000000ff027431 */ /* 0x000fe400000001ff */
[----:B------:R-:W-:Y:S01]  /*1d20*/  VIADD R6, R6, 0x1c0 ;  /* 0x000001c006067836 */ /* 0x000fe20000000000 */
[----:B------:R-:W1:Y:S01]  /*1d30*/  LDCU UR4, c[0x0][0x3a0] ;  /* 0x00007400ff0477ac */ /* 0x000e620008000800 */
[----:B------:R-:W-:Y:S03]  /*1d40*/  BSSY.RECONVERGENT B1, `(.L_x_1316) ;  /* 0x000003a000017945 */ /* 0x000fe60003800200 */
        /* <DEDUP_REMOVED lines=50> */
[----:B-----5:R-:W-:Y:S05]  /*2070*/  CALL.REL.NOINC `($__internal_33_$__cuda_sm20_rcp_rn_f32_slowpath) ;  /* 0x0000001000547944 */ /* 0x020fea0003c00000 */
[----:B------:R-:W-:Y:S05]  /*2080*/  BRA `(.L_x_1319) ;  /* 0x0000000000107947 */ /* 0x000fea0003800000 */
.L_x_1318:
[----:B------:R-:W0:Y:S02]  /*2090*/  MUFU.RCP R0, R29 ;  /* 0x0000001d00007308 */ /* 0x000e240000001000 */
[----:B0-----:R-:W-:-:S04]  /*20a0*/  FFMA R2, R29, R0, -1 ;  /* 0xbf8000001d027423 */ /* 0x001fc80000000000 */
[----:B------:R-:W-:-:S04]  /*20b0*/  FADD.FTZ R3, -R2, -RZ ;  /* 0x800000ff02037221 */ /* 0x000fc80000010100 */
[----:B------:R-:W-:-:S07]  /*20c0*/  FFMA R0, R0, R3, R0 ;  /* 0x0000000300007223 */ /* 0x000fce0000000000 */
.L_x_1319:
[----:B------:R-:W-:Y:S05]  /*20d0*/  BSYNC.RECONVERGENT B2 ;  /* 0x0000000000027941 */ /* 0x000fea0003800200 */
.L_x_1317:
[----:B------:R-:W-:Y:S05]  /*20e0*/  BSYNC.RECONVERGENT B1 ;  /* 0x0000000000017941 */ /* 0x000fea0003800200 */
.L_x_1316:
[----:B------:R-:W0:Y:S01]  /*20f0*/  LDCU UR4, c[0x0][0x3ac] ;  /* 0x00007580ff0477ac */ /* 0x000e220008000800 */
[----:B------:R-:W-:Y:S01]  /*2100*/  IMAD R5, R5, 0x200, R10 ;  /* 0x0000020005057824 */ /* 0x000fe200078e020a */
[----:B------:R-:W1:Y:S01]  /*2110*/  LDCU UR5, c[0x0][0x3a0] ;  /* 0x00007400ff0577ac */ /* 0x000e620008000800 */
[----:B0-----:R-:W0:Y:S01]  /*2120*/  I2F.U32.RP R4, UR4 ;  /* 0x0000000400047d06 */ /* 0x001e220008209000 */
[----:B------:R-:W-:Y:S02]  /*2130*/  ISETP.NE.U32.AND P4, PT, RZ, UR4, PT ;  /* 0x00000004ff007c0c */ /* 0x000fe4000bf85070 */
[----:B------:R-:W-:-:S05]  /*2140*/  LOP3.LUT R29, RZ, UR4, RZ, 0x33, !PT ;  /* 0x00000004ff1d7c12 */ /* 0x000fca000f8e33ff */
[----:B0-----:R-:W0:Y:S02]  /*2150*/  MUFU.RCP R4, R4 ;  /* 0x0000000400047308 */ /* 0x001e240000001000 */
[----:B0-----:R-:W-:-:S06]  /*2160*/  VIADD R2, R4, 0xffffffe ;  /* 0x0ffffffe04027836 */ /* 0x001fcc0000000000 */
[----:B------:R0:W2:Y:S02]  /*2170*/  F2I.FTZ.U32.TRUNC.NTZ R3, R2 ;  /* 0x0000000200037305 */ /* 0x0000a4000021f000 */
[----:B0-----:R-:W-:Y:S01]  /*2180*/  HFMA2 R2, -RZ, RZ, 0, 0 ;  /* 0x00000000ff027431 */ /* 0x001fe200000001ff */
[----:B--2---:R-:W-:-:S05]  /*2190*/  IADD3 R7, PT, PT, RZ, -R3, RZ ;  /* 0x80000003ff077210 */ /* 0x004fca0007ffe0ff */
[----:B------:R-:W-:-:S04]  /*21a0*/  IMAD R7, R7, UR4, RZ ;  /* 0x0000000407077c24 */ /* 0x000fc8000f8e02ff */
[----:B------:R-:W-:-:S04]  /*21b0*/  IMAD.HI.U32 R6, R3, R7, R2 ;  /* 0x0000000703067227 */ /* 0x000fc800078e0002 */
[----:B------:R-:W-:Y:S02]  /*21c0*/  VIADD R3, R5, 0x80 ;  /* 0x0000008005037836 */ /* 0x000fe40000000000 */
[----:B------:R-:W-:-:S04]  /*21d0*/  IMAD.HI.U32 R36, R6, R5, RZ ;  /* 0x0000000506247227 */ /* 0x000fc800078e00ff */
[----:B------:R-:W-:-:S04]  /*21e0*/  IMAD.HI.U32 R38, R6, R3, RZ ;  /* 0x0000000306267227 */ /* 0x000fc800078e00ff */
[----:B------:R-:W-:Y:S01]  /*21f0*/  IMAD.MOV R42, RZ, RZ, -R36 ;  /* 0x000000ffff2a7224 */ /* 0x000fe200078e0a24 */
[----:B------:R-:W-:-:S03]  /*2200*/  IADD3 R40, PT, PT, -R38, RZ, RZ ;  /* 0x000000ff26287210 */ /* 0x000fc60007ffe1ff */
[----:B------:R-:W-:Y:S02]  /*2210*/  IMAD R42, R42, UR4, R5 ;  /* 0x000000042a2a7c24 */ /* 0x000fe4000f8e0205 */
[----:B------:R-:W-:Y:S01]  /*2220*/  IMAD R40, R40, UR4, R3 ;  /* 0x0000000428287c24 */ /* 0x000fe2000f8e0203 */
[C---:B------:R-:W-:Y:S01]  /*2230*/  IADD3 R3, PT, PT, R5.reuse, 0x100, RZ ;  /* 0x0000010005037810 */ /* 0x040fe20007ffe0ff */
[----:B------:R-:W-:Y:S01]  /*2240*/  VIADD R5, R5, 0x180 ;  /* 0x0000018005057836 */ /* 0x000fe20000000000 */
[----:B------:R-:W-:Y:S02]  /*2250*/  ISETP.GE.U32.AND P0, PT, R42, UR4, PT ;  /* 0x000000042a007c0c */ /* 0x000fe4000bf06070 */
[----:B------:R-:W-:Y:S01]  /*2260*/  ISETP.GE.U32.AND P1, PT, R40, UR4, PT ;  /* 0x0000000428007c0c */ /* 0x000fe2000bf26070 */
[----:B------:R-:W-:-:S04]  /*2270*/  IMAD.HI.U32 R32, R6, R3, RZ ;  /* 0x0000000306207227 */ /* 0x000fc800078e00ff */
[----:B------:R-:W-:Y:S01]  /*2280*/  IMAD.HI.U32 R6, R6, R5, RZ ;  /* 0x0000000506067227 */ /* 0x000fe200078e00ff */
[----:B------:R-:W-:-:S03]  /*2290*/  IADD3 R2, PT, PT, -R32, RZ, RZ ;  /* 0x000000ff20027210 */ /* 0x000fc60007ffe1ff */
[----:B------:R-:W-:Y:S02]  /*22a0*/  IMAD.MOV R30, RZ, RZ, -R6 ;  /* 0x000000ffff1e7224 */ /* 0x000fe400078e0a06 */
[----:B------:R-:W-:Y:S02]  /*22b0*/  @P0 VIADD R42, R42, -UR4 ;  /* 0x800000042a2a0c36 */ /* 0x000fe40008000000 */
[----:B------:R-:W-:Y:S01]  /*22c0*/  @P1 IADD3 R40, PT, PT, R40, -UR4, RZ ;  /* 0x8000000428281c10 */ /* 0x000fe2000fffe0ff */
[----:B------:R-:W-:Y:S01]  /*22d0*/  IMAD R30, R30, UR4, R5 ;  /* 0x000000041e1e7c24 */ /* 0x000fe2000f8e0205 */
[----:B------:R-:W-:Y:S01]  /*22e0*/  @P1 IADD3 R38, PT, PT, R38, 0x1, RZ ;  /* 0x0000000126261810 */ /* 0x000fe20007ffe0ff */
[----:B------:R-:W-:Y:S01]  /*22f0*/  IMAD R2, R2, UR4, R3 ;  /* 0x0000000402027c24 */ /* 0x000fe2000f8e0203 */
[----:B------:R-:W-:Y:S01]  /*2300*/  ISETP.GE.U32.AND P5, PT, R42, UR4, PT ;  /* 0x000000042a007c0c */ /* 0x000fe2000bfa6070 */
[----:B------:R-:W-:Y:S01]  /*2310*/  @P0 VIADD R36, R36, 0x1 ;  /* 0x0000000124240836 */ /* 0x000fe20000000000 */
[----:B------:R-:W-:-:S02]  /*2320*/  ISETP.GE.U32.AND P6, PT, R40, UR4, PT ;  /* 0x0000000428007c0c */ /* 0x000fc4000bfc6070 */
[----:B------:R-:W-:Y:S02]  /*2330*/  ISETP.GE.U32.AND P2, PT, R30, UR4, PT ;  /* 0x000000041e007c0c */ /* 0x000fe4000bf46070 */
[----:B------:R-:W-:-:S07]  /*2340*/  ISETP.GE.U32.AND P3, PT, R2, UR4, PT ;  /* 0x0000000402007c0c */ /* 0x000fce000bf66070 */
[----:B------:R-:W-:Y:S02]  /*2350*/  @P5 VIADD R36, R36, 0x1 ;  /* 0x0000000124245836 */ /* 0x000fe40000000000 */
[----:B------:R-:W-:Y:S02]  /*2360*/  @P6 VIADD R38, R38, 0x1 ;  /* 0x0000000126266836 */ /* 0x000fe40000000000 */
[----:B------:R-:W-:Y:S01]  /*2370*/  @P2 IADD3 R30, PT, PT, R30, -UR4, RZ ;  /* 0x800000041e1e2c10 */ /* 0x000fe2000fffe0ff */
[----:B------:R-:W-:Y:S01]  /*2380*/  @P2 VIADD R6, R6, 0x1 ;  /* 0x0000000106062836 */ /* 0x000fe20000000000 */
[----:B------:R-:W-:Y:S02]  /*2390*/  @P3 IADD3 R2, PT, PT, R2, -UR4, RZ ;  /* 0x8000000402023c10 */ /* 0x000fe4000fffe0ff */
[----:B------:R-:W-:Y:S02]  /*23a0*/  @P3 IADD3 R32, PT, PT, R32, 0x1, RZ ;  /* 0x0000000120203810 */ /* 0x000fe40007ffe0ff */
[----:B------:R-:W-:-:S02]  /*23b0*/  SEL R36, R29, R36, !P4 ;  /* 0x000000241d247207 */ /* 0x000fc40006000000 */
[----:B------:R-:W-:Y:S02]  /*23c0*/  SEL R38, R29, R38, !P4 ;  /* 0x000000261d267207 */ /* 0x000fe40006000000 */
[----:B------:R-:W-:Y:S02]  /*23d0*/  ISETP.GE.U32.AND P3, PT, R30, UR4, PT ;  /* 0x000000041e007c0c */ /* 0x000fe4000bf66070 */
[----:B------:R-:W-:Y:S02]  /*23e0*/  ISETP.GE.U32.AND P0, PT, R2, UR4, PT ;  /* 0x0000000402007c0c */ /* 0x000fe4000bf06070 */
[----:B-1----:R-:W-:Y:S02]  /*23f0*/  ISETP.GE.AND P2, PT, R36, UR5, PT ;  /* 0x0000000524007c0c */ /* 0x002fe4000bf46270 */
[----:B------:R-:W-:-:S07]  /*2400*/  ISETP.GE.AND P1, PT, R38, UR5, PT ;  /* 0x0000000526007c0c */ /* 0x000fce000bf26270 */
[----:B------:R-:W-:Y:S02]  /*2410*/  @P3 VIADD R6, R6, 0x1 ;  /* 0x0000000106063836 */ /* 0x000fe40000000000 */
[----:B------:R-:W-:Y:S02]  /*2420*/  @P0 IADD3 R32, PT, PT, R32, 0x1, RZ ;  /* 0x0000000120200810 */ /* 0x000fe40007ffe0ff */
[----:B------:R-:W-:Y:S01]  /*2430*/  @!P2 VIADD R3, R42, -UR4 ;  /* 0x800000042a03ac36 */ /* 0x000fe20008000000 */
[C---:B------:R-:W-:Y:S01]  /*2440*/  SEL R34, R29.reuse, R6, !P4 ;  /* 0x000000061d227207 */ /* 0x040fe20006000000 */
[----:B------:R-:W0:Y:S01]  /*2450*/  @!P1 LDC R37, c[0x0][0x3a8] ;  /* 0x0000ea00ff259b82 */ /* 0x000e220000000800 */
[----:B------:R-:W-:Y:S02]  /*2460*/  @!P1 IADD3 R5, PT, PT, R40, -UR4, RZ ;  /* 0x8000000428059c10 */ /* 0x000fe4000fffe0ff */
[----:B------:R-:W-:Y:S02]  /*2470*/  SEL R32, R29, R32, !P4 ;  /* 0x000000201d207207 */ /* 0x000fe40006000000 */
[----:B------:R-:W-:-:S02]  /*2480*/  @!P1 SEL R40, R5, R40, P6 ;  /* 0x0000002805289207 */ /* 0x000fc40003000000 */
[----:B------:R-:W-:Y:S01]  /*2490*/  @!P2 SEL R42, R3, R42, P5 ;  /* 0x0000002a032aa207 */ /* 0x000fe20002800000 */
[----:B------:R-:W1:Y:S01]  /*24a0*/  @!P2 LDC R35, c[0x0][0x3a8] ;  /* 0x0000ea00ff23ab82 */ /* 0x000e620000000800 */
[----:B------:R-:W-:Y:S02]  /*24b0*/  ISETP.GE.AND P6, PT, R32, UR5, PT ;  /* 0x0000000520007c0c */ /* 0x000fe4000bfc6270 */
[----:B------:R-:W-:Y:S02]  /*24c0*/  ISETP.GE.AND P5, PT, R34, UR5, PT ;  /* 0x0000000522007c0c */ /* 0x000fe4000bfa6270 */
[----:B------:R-:W-:-:S03]  /*24d0*/  @!P1 SEL R41, R29, R40, !P4 ;  /* 0x000000281d299207 */ /* 0x000fc60006000000 */
[----:B------:R-:W2:Y:S06]  /*24e0*/  @!P1 LDC.64 R4, c[0x0][0x388] ;  /* 0x0000e200ff049b82 */ /* 0x000eac0000000a00 */
[----:B------:R-:W-:Y:S02]  /*24f0*/  @!P6 IADD3 R3, PT, PT, R2, -UR4, RZ ;  /* 0x800000040203ec10 */ /* 0x000fe4000fffe0ff */
[----:B------:R-:W3:Y:S01]  /*2500*/  @!P6 LDC R33, c[0x0][0x3a8] ;  /* 0x0000ea00ff21eb82 */ /* 0x000ee20000000800 */
[----:B------:R-:W-:Y:S01]  /*2510*/  @!P5 VIADD R43, R30, -UR4 ;  /* 0x800000041e2bdc36 */ /* 0x000fe20008000000 */
[----:B------:R-:W-:Y:S01]  /*2520*/  @!P6 SEL R44, R3, R2, P0 ;  /* 0x00000002032ce207 */ /* 0x000fe20000000000 */
[----:B0-----:R-:W-:Y:S01]  /*2530*/  @!P1 IMAD R38, R38, R37, R11 ;  /* 0x0000002526269224 */ /* 0x001fe200078e020b */
[----:B------:R-:W-:-:S02]  /*2540*/  ISETP.NE.U32.AND P0, PT, RZ, UR4, !P5 ;  /* 0x00000004ff007c0c */ /* 0x000fc4000ef05070 */
[C---:B------:R-:W-:Y:S01]  /*2550*/  @!P2 SEL R37, R29.reuse, R42, !P4 ;  /* 0x0000002a1d25a207 */ /* 0x040fe20006000000 */
[----:B------:R-:W-:Y:S01]  /*2560*/  @!P1 IMAD R41, R38, UR4, R41 ;  /* 0x0000000426299c24 */ /* 0x000fe2000f8e0229 */
[----:B------:R-:W0:Y:S01]  /*2570*/  @!P5 LDC R31, c[0x0][0x3a8] ;  /* 0x0000ea00ff1fdb82 */ /* 0x000e220000000800 */
[----:B------:R-:W-:Y:S01]  /*2580*/  @!P6 SEL R39, R29, R44, !P4 ;  /* 0x0000002c1d27e207 */ /* 0x000fe20006000000 */
[----:B-1----:R-:W-:Y:S02]  /*2590*/  @!P2 IMAD R36, R36, R35, R11 ;  /* 0x000000232424a224 */ /* 0x002fe400078e020b */
[----:B------:R-:W-:Y:S02]  /*25a0*/  IMAD.MOV.U32 R38, RZ, RZ, RZ ;  /* 0x000000ffff267224 */ /* 0x000fe400078e00ff */
[----:B------:R-:W-:Y:S02]  /*25b0*/  @!P2 IMAD R37, R36, UR4, R37 ;  /* 0x000000042425ac24 */ /* 0x000fe4000f8e0225 */
[----:B------:R-:W-:Y:S01]  /*25c0*/  HFMA2 R36, -RZ, RZ, 0, 0 ;  /* 0x00000000ff247431 */ /* 0x000fe200000001ff */
[----:B------:R-:W1:Y:S01]  /*25d0*/  @!P2 LDC.64 R8, c[0x0][0x388] ;  /* 0x0000e200ff08ab82 */ /* 0x000e620000000a00 */
[----:B------:R-:W-:Y:S01]  /*25e0*/  @P0 SEL R29, R43, R30, P3 ;  /* 0x0000001e2b1d0207 */ /* 0x000fe20001800000 */
[----:B--2---:R-:W-:-:S06]  /*25f0*/  @!P1 IMAD.WIDE R4, R41, 0x4, R4 ;  /* 0x0000000429049825 */ /* 0x004fcc00078e0204 */
[----:B------:R-:W2:Y:S01]  /*2600*/  @!P6 LDC.64 R6, c[0x0][0x388] ;  /* 0x0000e200ff06eb82 */ /* 0x000ea20000000a00 */
[----:B---3--:R-:W-:-:S04]  /*2610*/  @!P6 IMAD R32, R32, R33, R11 ;  /* 0x000000212020e224 */ /* 0x008fc800078e020b */
[----:B------:R-:W-:Y:S01]  /*2620*/  @!P6 IMAD R39, R32, UR4, R39 ;  /* 0x000000042027ec24 */ /* 0x000fe2000f8e0227 */
[----:B------:R-:W-:Y:S02]  /*2630*/  MOV R32, RZ ;  /* 0x000000ff00207202 */ /* 0x000fe40000000f00 */
[----:B------:R-:W3:Y:S01]  /*2640*/  @!P5 LDC.64 R2, c[0x0][0x388] ;  /* 0x0000e200ff02db82 */ /* 0x000ee20000000a00 */
[----:B0-----:R-:W-:-:S04]  /*2650*/  @!P5 IMAD R34, R34, R31, R11 ;  /* 0x0000001f2222d224 */ /* 0x001fc800078e020b */
[----:B------:R-:W-:Y:S02]  /*2660*/  @!P5 IMAD R29, R34, UR4, R29 ;  /* 0x00000004221ddc24 */ /* 0x000fe4000f8e021d */
[----:B------:R-:W-:Y:S02]  /*2670*/  IMAD.MOV.U32 R34, RZ, RZ, RZ ;  /* 0x000000ffff227224 */ /* 0x000fe400078e00ff */
[----:B-1----:R-:W-:-:S04]  /*2680*/  @!P2 IMAD.WIDE R8, R37, 0x4, R8 ;  /* 0x000000042508a825 */ /* 0x002fc800078e0208 */
[----:B------:R-:W4:Y:S01]  /*2690*/  @!P1 LDG.E.CONSTANT R34, desc[UR8][R4.64] ;  /* 0x0000000804229981 */ /* 0x000f22000c1e9900 */
[----:B--2---:R-:W-:-:S03]  /*26a0*/  @!P6 IMAD.WIDE R6, R39, 0x4, R6 ;  /* 0x000000042706e825 */ /* 0x004fc600078e0206 */
[----:B------:R0:W2:Y:S04]  /*26b0*/  @!P2 LDG.E.CONSTANT R32, desc[UR8][R8.64] ;  /* 0x000000080820a981 */ /* 0x0000a8000c1e9900 */
[----:B------:R-:W2:Y:S01]  /*26c0*/  @!P6 LDG.E.CONSTANT R36, desc[UR8][R6.64] ;  /* 0x000000080624e981 */ /* 0x000ea2000c1e9900 */
[----:B---3--:R-:W-:-:S05]  /*26d0*/  @!P5 IMAD.WIDE R2, R29, 0x4, R2 ;  /* 0x000000041d02d825 */ /* 0x008fca00078e0202 */
[----:B------:R-:W3:Y:S01]  /*26e0*/  @!P5 LDG.E.CONSTANT R38, desc[UR8][R2.64] ;  /* 0x000000080226d981 */ /* 0x000ee2000c1e9900 */
[----:B------:R-:W1:Y:S01]  /*26f0*/  S2UR UR6, SR_CgaCtaId ;  /* 0x00000000000679c3 */ /* 0x000e620000008800 */
[----:B------:R-:W-:Y:S02]  /*2700*/  UMOV UR5, 0x400 ;  /* 0x0000040000057882 */ /* 0x000fe40000000000 */
[----:B------:R-:W-:Y:S02]  /*2710*/  UIADD3 UR4, UPT, UPT, UR5, 0x10, URZ ;  /* 0x0000001005047890 */ /* 0x000fe4000fffe0ff */
[----:B-1----:R-:W-:Y:S02]  /*2720*/  ULEA UR7, UR6, UR5, 0x18 ;  /* 0x0000000506077291 */ /* 0x002fe4000f8ec0ff */
[----:B------:R-:W-:-:S04]  /*2730*/  ULEA UR4, UR6, UR4, 0x18 ;  /* 0x0000000406047291 */ /* 0x000fc8000f8ec0ff */
[----:B------:R-:W-:Y:S02]  /*2740*/  LEA R30, R14, UR7, 0x2 ;  /* 0x000000070e1e7c11 */ /* 0x000fe4000f8e10ff */
[----:B------:R-:W-:-:S03]  /*2750*/  LEA R35, R10, UR4, 0x2 ;  /* 0x000000040a237c11 */ /* 0x000fc6000f8e10ff */
[----:B0-----:R-:W-:Y:S01]  /*2760*/  LDS R8, [R30] ;  /* 0x000000001e087984 */ /* 0x001fe20000000800 */
[----:B------:R-:W-:-:S03]  /*2770*/  LEA R4, R12, UR4, 0x2 ;  /* 0x000000040c047c11 */ /* 0x000fc6000f8e10ff */
[----:B----4-:R-:W-:Y:S04]  /*2780*/  STS [R35+0x200], R34 ;  /* 0x0002002223007388 */ /* 0x010fe80000000800 */
[----:B--2---:R-:W-:Y:S04]  /*2790*/  STS [R35], R32 ;  /* 0x0000002023007388 */ /* 0x004fe80000000800 */
[----:B------:R-:W-:Y:S04]  /*27a0*/  STS [R35+0x400], R36 ;  /* 0x0004002423007388 */ /* 0x000fe80000000800 */
        /* <DEDUP_REMOVED lines=12> */
[----:B------:R-:W-:Y:S02]  /*2870*/  FMUL R16, |R13|, R16 ;  /* 0x000000100d107220 */ /* 0x000fe40000400200 */
[----:B------:R0:W1:Y:S01]  /*2880*/  LDS R13, [R4+0x700] ;  /* 0x00070000040d7984 */ /* 0x0000620000000800 */
[----:B------:R-:W-:Y:S02]  /*2890*/  FSETP.GEU.AND P0, PT, |R2|, 1.175494350822287508e-38, PT ;  /* 0x008000000200780b */ /* 0x000fe40003f0e200 */
[----:B------:R-:W-:Y:S01]  /*28a0*/  FSETP.GEU.AND P1, PT, |R16|, 1.175494350822287508e-38, PT ;  /* 0x008000001000780b */ /* 0x000fe20003f2e200 */
[----:B--2---:R-:W-:Y:S01]  /*28b0*/  FADD R35, R8, -R29 ;  /* 0x8000001d08237221 */ /* 0x004fe20000000000 */
[----:B0-----:R-:W0:Y:S03]  /*28c0*/  LDC R4, c[0x0][0x3b8] ;  /* 0x0000ee00ff047b82 */ /* 0x001e260000000800 */
[----:B------:R-:W-:-:S06]  /*28d0*/  FMUL R18, |R35|, R18 ;  /* 0x0000001223127220 */ /* 0x000fcc0000400200 */
[----:B------:R-:W-:Y:S01]  /*28e0*/  @!P0 FMUL R2, R2, 16777216 ;  /* 0x4b80000002028820 */ /* 0x000fe20000400000 */
[----:B---3--:R-:W-:-:S03]  /*28f0*/  FADD R37, R8, -R9 ;  /* 0x8000000908257221 */ /* 0x008fc60000000000 */
[----:B------:R-:W2:Y:S01]  /*2900*/  MUFU.LG2 R35, R2 ;  /* 0x0000000200237308 */ /* 0x000ea20000000c00 */
[----:B------:R-:W-:Y:S01]  /*2910*/  @!P1 FMUL R16, R16, 16777216 ;  /* 0x4b80000010109820 */ /* 0x000fe20000400000 */
[----:B------:R-:W-:Y:S01]  /*2920*/  FMUL R20, |R37|, R20 ;  /* 0x0000001425147220 */ /* 0x000fe20000400200 */
[----:B----4-:R-:W-:Y:S01]  /*2930*/  FADD R39, R8, -R3 ;  /* 0x8000000308277221 */ /* 0x010fe20000000000 */
[----:B------:R-:W-:Y:S01]  /*2940*/  FSETP.GEU.AND P2, PT, |R18|, 1.175494350822287508e-38, PT ;  /* 0x008000001200780b */ /* 0x000fe20003f4e200 */
[C---:B------:R-:W-:Y:S01]  /*2950*/  FADD R41, R8.reuse, -R5 ;  /* 0x8000000508297221 */ /* 0x040fe20000000000 */
[----:B------:R-:W-:Y:S02]  /*2960*/  FADD R43, R8, -R7 ;  /* 0x80000007082b7221 */ /* 0x000fe40000000000 */
[----:B------:R-:W3:Y:S01]  /*2970*/  MUFU.LG2 R37, R16 ;  /* 0x0000001000257308 */ /* 0x000ee20000000c00 */
[----:B------:R-:W-:Y:S01]  /*2980*/  FSETP.GEU.AND P3, PT, |R20|, 1.175494350822287508e-38, PT ;  /* 0x008000001400780b */ /* 0x000fe20003f6e200 */
[----:B------:R-:W-:Y:S01]  /*2990*/  FMUL R22, |R39|, R22 ;  /* 0x0000001627167220 */ /* 0x000fe20000400200 */
[----:B------:R-:W-:Y:S01]  /*29a0*/  FMUL R24, |R41|, R24 ;  /* 0x0000001829187220 */ /* 0x000fe20000400200 */
[----:B------:R-:W-:-:S03]  /*29b0*/  FMUL R26, |R43|, R26 ;  /* 0x0000001a2b1a7220 */ /* 0x000fc60000400200 */
[----:B------:R-:W-:Y:S01]  /*29c0*/  FSETP.GEU.AND P4, PT, |R22|, 1.175494350822287508e-38, PT ;  /* 0x008000001600780b */ /* 0x000fe20003f8e200 */
[----:B--2---:R-:W-:Y:S01]  /*29d0*/  @!P0 FADD R35, R35, -24 ;  /* 0xc1c0000023238421 */ /* 0x004fe20000000000 */
[----:B-1----:R-:W-:Y:S01]  /*29e0*/  FADD R45, R8, -R13 ;  /* 0x8000000d082d7221 */ /* 0x002fe20000000000 */
[----:B------:R-:W-:-:S03]  /*29f0*/  FSETP.GEU.AND P5, PT, |R24|, 1.175494350822287508e-38, PT ;  /* 0x008000001800780b */ /* 0x000fc60003fae200 */
[----:B------:R-:W-:Y:S01]  /*2a00*/  FMUL R6, |R45|, R0 ;  /* 0x000000002d067220 */ /* 0x000fe20000400200 */
[----:B0-----:R-:W-:Y:S01]  /*2a10*/  FADD R0, R4, -1 ;  /* 0xbf80000004007421 */ /* 0x001fe20000000000 */
[----:B------:R-:W-:Y:S01]  /*2a20*/  FSETP.GEU.AND P6, PT, |R26|, 1.175494350822287508e-38, PT ;  /* 0x008000001a00780b */ /* 0x000fe20003fce200 */
[----:B------:R-:W-:Y:S02]  /*2a30*/  @!P2 FMUL R18, R18, 16777216 ;  /* 0x4b8000001212a820 */ /* 0x000fe40000400000 */
[----:B------:R-:W-:Y:S01]  /*2a40*/  FMUL R35, R0, R35 ;  /* 0x0000002300237220 */ /* 0x000fe20000400000 */
[----:B------:R-:W-:Y:S01]  /*2a50*/  @!P3 FMUL R20, R20, 16777216 ;  /* 0x4b8000001414b820 */ /* 0x000fe20000400000 */
[----:B------:R-:W0:Y:S01]  /*2a60*/  MUFU.LG2 R39, R18 ;  /* 0x0000001200277308 */ /* 0x000e220000000c00 */
[----:B---3--:R-:W-:Y:S01]  /*2a70*/  @!P1 FADD R37, R37, -24 ;  /* 0xc1c0000025259421 */ /* 0x008fe20000000000 */
[----:B------:R-:W-:Y:S02]  /*2a80*/  FSETP.GEU.AND P0, PT, |R6|, 1.175494350822287508e-38, PT ;  /* 0x008000000600780b */ /* 0x000fe40003f0e200 */
[----:B------:R-:W-:Y:S01]  /*2a90*/  FSETP.GEU.AND P1, PT, R35, -126, PT ;  /* 0xc2fc00002300780b */ /* 0x000fe20003f2e000 */
[----:B------:R-:W-:-:S03]  /*2aa0*/  @!P4 FMUL R22, R22, 16777216 ;  /* 0x4b8000001616c820 */ /* 0x000fc60000400000 */
[----:B------:R-:W1:Y:S01]  /*2ab0*/  MUFU.LG2 R41, R20 ;  /* 0x0000001400297308 */ /* 0x000e620000000c00 */
[----:B------:R-:W-:Y:S01]  /*2ac0*/  @!P5 FMUL R24, R24, 16777216 ;  /* 0x4b8000001818d820 */ /* 0x000fe20000400000 */
[----:B------:R-:W-:Y:S01]  /*2ad0*/  @!P6 FMUL R26, R26, 16777216 ;  /* 0x4b8000001a1ae820 */ /* 0x000fe20000400000 */
[----:B------:R-:W-:-:S05]  /*2ae0*/  FMUL R37, R0, R37 ;  /* 0x0000002500257220 */ /* 0x000fca0000400000 */
[----:B------:R-:W2:Y:S01]  /*2af0*/  MUFU.LG2 R43, R22 ;  /* 0x00000016002b7308 */ /* 0x000ea20000000c00 */
[----:B------:R-:W-:Y:S01]  /*2b00*/  @!P1 FMUL R35, R35, 0.5 ;  /* 0x3f00000023239820 */ /* 0x000fe20000400000 */
[----:B------:R-:W-:Y:S01]  /*2b10*/  @!P0 FMUL R6, R6, 16777216 ;  /* 0x4b80000006068820 */ /* 0x000fe20000400000 */
[----:B0-----:R-:W-:-:S05]  /*2b20*/  @!P2 FADD R39, R39, -24 ;  /* 0xc1c000002727a421 */ /* 0x001fca0000000000 */
[----:B------:R-:W0:Y:S01]  /*2b30*/  MUFU.LG2 R45, R24 ;  /* 0x00000018002d7308 */ /* 0x000e220000000c00 */
[----:B------:R-:W-:Y:S01]  /*2b40*/  FSETP.GEU.AND P2, PT, R37, -126, PT ;  /* 0xc2fc00002500780b */ /* 0x000fe20003f4e000 */
[----:B-1----:R-:W-:-:S06]  /*2b50*/  @!P3 FADD R41, R41, -24 ;  /* 0xc1c000002929b421 */ /* 0x002fcc0000000000 */
[----:B------:R-:W1:Y:S01]  /*2b60*/  MUFU.LG2 R26, R26 ;  /* 0x0000001a001a7308 */ /* 0x000e620000000c00 */
[C---:B------:R-:W-:Y:S01]  /*2b70*/  FMUL R39, R0.reuse, R39 ;  /* 0x0000002700277220 */ /* 0x040fe20000400000 */
[----:B------:R-:W-:-:S06]  /*2b80*/  FMUL R41, R0, R41 ;  /* 0x0000002900297220 */ /* 0x000fcc0000400000 */
[----:B------:R-:W3:Y:S01]  /*2b90*/  MUFU.EX2 R2, R35 ;  /* 0x0000002300027308 */ /* 0x000ee20000000800 */
[----:B--2---:R-:W-:Y:S01]  /*2ba0*/  @!P4 FADD R43, R43, -24 ;  /* 0xc1c000002b2bc421 */ /* 0x004fe20000000000 */
[----:B------:R-:W-:-:S06]  /*2bb0*/  FSETP.GEU.AND P3, PT, R39, -126, PT ;  /* 0xc2fc00002700780b */ /* 0x000fcc0003f6e000 */
[----:B------:R-:W2:Y:S01]  /*2bc0*/  MUFU.LG2 R20, R6 ;  /* 0x0000000600147308 */ /* 0x000ea20000000c00 */
[----:B------:R-:W-:Y:S01]  /*2bd0*/  FSETP.GEU.AND P4, PT, R41, -126, PT ;  /* 0xc2fc00002900780b */ /* 0x000fe20003f8e000 */
[----:B------:R-:W-:Y:S01]  /*2be0*/  FMUL R43, R0, R43 ;  /* 0x0000002b002b7220 */ /* 0x000fe20000400000 */
[----:B0-----:R-:W-:Y:S01]  /*2bf0*/  @!P5 FADD R45, R45, -24 ;  /* 0xc1c000002d2dd421 */ /* 0x001fe20000000000 */
[----:B------:R-:W-:Y:S01]  /*2c00*/  @!P2 FMUL R37, R37, 0.5 ;  /* 0x3f0000002525a820 */ /* 0x000fe20000400000 */
[----:B-1----:R-:W-:Y:S02]  /*2c10*/  @!P6 FADD R26, R26, -24 ;  /* 0xc1c000001a1ae421 */ /* 0x002fe40000000000 */
[C---:B------:R-:W-:Y:S01]  /*2c20*/  FMUL R45, R0.reuse, R45 ;  /* 0x0000002d002d7220 */ /* 0x040fe20000400000 */
[----:B------:R-:W-:Y:S01]  /*2c30*/  FSETP.GEU.AND P5, PT, R43, -126, PT ;  /* 0xc2fc00002b00780b */ /* 0x000fe20003fae000 */
[----:B------:R-:W0:Y:S01]  /*2c40*/  MUFU.EX2 R4, R37 ;  /* 0x0000002500047308 */ /* 0x000e220000000800 */
[----:B------:R-:W-:Y:S01]  /*2c50*/  FMUL R26, R0, R26 ;  /* 0x0000001a001a7220 */ /* 0x000fe20000400000 */
[----:B---3--:R-:W-:Y:S01]  /*2c60*/  @!P1 FMUL R2, R2, R2 ;  /* 0x0000000202029220 */ /* 0x008fe20000400000 */
[----:B------:R-:W-:Y:S01]  /*2c70*/  FSETP.GEU.AND P6, PT, R45, -126, PT ;  /* 0xc2fc00002d00780b */ /* 0x000fe20003fce000 */
[----:B------:R-:W-:Y:S01]  /*2c80*/  @!P3 FMUL R39, R39, 0.5 ;  /* 0x3f0000002727b820 */ /* 0x000fe20000400000 */
[----:B--2---:R-:W-:Y:S01]  /*2c90*/  @!P0 FADD R20, R20, -24 ;  /* 0xc1c0000014148421 */ /* 0x004fe20000000000 */
[----:B------:R-:W-:Y:S01]  /*2ca0*/  FSETP.GEU.AND P0, PT, R26, -126, PT ;  /* 0xc2fc00001a00780b */ /* 0x000fe20003f0e000 */
[----:B-----5:R-:W-:Y:S01]  /*2cb0*/  FMUL R15, R2, R15 ;  /* 0x0000000f020f7220 */ /* 0x020fe20000400000 */
[----:B------:R-:W-:Y:S01]  /*2cc0*/  FSETP.GT.AND P1, PT, R8, R33, PT ;  /* 0x000000210800720b */ /* 0x000fe20003f24000 */
[----:B------:R-:W-:Y:S01]  /*2cd0*/  FMUL R20, R0, R20 ;  /* 0x0000001400147220 */ /* 0x000fe20000400000 */
[----:B------:R-:W-:Y:S01]  /*2ce0*/  @!P4 FMUL R41, R41, 0.5 ;  /* 0x3f0000002929c820 */ /* 0x000fe20000400000 */
[----:B------:R-:W1:Y:S01]  /*2cf0*/  MUFU.EX2 R6, R39 ;  /* 0x0000002700067308 */ /* 0x000e620000000800 */
[----:B------:R-:W-:Y:S01]  /*2d00*/  FSEL R15, R15, -R15, P1 ;  /* 0x8000000f0f0f7208 */ /* 0x000fe20000800000 */
[----:B------:R-:W-:Y:S01]  /*2d10*/  @!P5 FMUL R43, R43, 0.5 ;  /* 0x3f0000002b2bd820 */ /* 0x000fe20000400000 */
[----:B------:R-:W-:-:S05]  /*2d20*/  FSETP.GEU.AND P1, PT, R20, -126, PT ;  /* 0xc2fc00001400780b */ /* 0x000fca0003f2e000 */
[----:B------:R-:W2:Y:S01]  /*2d30*/  MUFU.EX2 R16, R41 ;  /* 0x0000002900107308 */ /* 0x000ea20000000800 */
[----:B------:R-:W-:Y:S01]  /*2d40*/  @!P6 FMUL R45, R45, 0.5 ;  /* 0x3f0000002d2de820 */ /* 0x000fe20000400000 */
[----:B0-----:R-:W-:Y:S01]  /*2d50*/  @!P2 FMUL R4, R4, R4 ;  /* 0x000000040404a220 */ /* 0x001fe20000400000 */
[----:B------:R-:W-:-:S05]  /*2d60*/  @!P0 FMUL R26, R26, 0.5 ;  /* 0x3f0000001a1a8820 */ /* 0x000fca0000400000 */
[----:B------:R-:W0:Y:S01]  /*2d70*/  MUFU.EX2 R18, R43 ;  /* 0x0000002b00127308 */ /* 0x000e220000000800 */
[----:B------:R-:W-:Y:S01]  /*2d80*/  FMUL R17, R4, R17 ;  /* 0x0000001104117220 */ /* 0x000fe20000400000 */
[----:B------:R-:W-:Y:S01]  /*2d90*/  FSETP.GT.AND P2, PT, R8, R31, PT ;  /* 0x0000001f0800720b */ /* 0x000fe20003f44000 */
[----:B------:R-:W-:-:S05]  /*2da0*/  @!P1 FMUL R20, R20, 0.5 ;  /* 0x3f00000014149820 */ /* 0x000fca0000400000 */
[----:B------:R-:W3:Y:S01]  /*2db0*/  MUFU.EX2 R2, R45 ;  /* 0x0000002d00027308 */ /* 0x000ee20000000800 */
[----:B-1----:R-:W-:Y:S01]  /*2dc0*/  @!P3 FMUL R6, R6, R6 ;  /* 0x000000060606b220 */ /* 0x002fe20000400000 */
[----:B------:R-:W-:Y:S01]  /*2dd0*/  FSEL R0, R17, -R17, P2 ;  /* 0x8000001111007208 */ /* 0x000fe20001000000 */
[----:B--2---:R-:W-:Y:S01]  /*2de0*/  @!P4 FMUL R16, R16, R16 ;  /* 0x000000101010c220 */ /* 0x004fe20000400000 */
[----:B------:R-:W-:-:S04]  /*2df0*/  FSETP.GT.AND P2, PT, R8, R9, PT ;  /* 0x000000090800720b */ /* 0x000fc80003f44000 */
[----:B------:R-:W1:Y:S01]  /*2e00*/  MUFU.EX2 R26, R26 ;  /* 0x0000001a001a7308 */ /* 0x000e620000000800 */
[----:B------:R-:W-:Y:S01]  /*2e10*/  FMUL R19, R6, R19 ;  /* 0x0000001306137220 */ /* 0x000fe20000400000 */
[----:B------:R-:W-:Y:S01]  /*2e20*/  FSETP.GT.AND P3, PT, R8, R29, PT ;  /* 0x0000001d0800720b */ /* 0x000fe20003f64000 */
[----:B------:R-:W-:Y:S01]  /*2e30*/  FADD R15, RZ, R15 ;  /* 0x0000000fff0f7221 */ /* 0x000fe20000000000 */
[----:B------:R-:W-:-:S04]  /*2e40*/  FMUL R21, R16, R21 ;  /* 0x0000001510157220 */ /* 0x000fc80000400000 */
[----:B------:R-:W2:Y:S01]  /*2e50*/  MUFU.EX2 R9, R20 ;  /* 0x0000001400097308 */ /* 0x000ea20000000800 */
[----:B0-----:R-:W-:Y:S01]  /*2e60*/  @!P5 FMUL R18, R18, R18 ;  /* 0x000000121212d220 */ /* 0x001fe20000400000 */
[----:B------:R-:W-:Y:S01]  /*2e70*/  FSEL R19, R19, -R19, P3 ;  /* 0x8000001313137208 */ /* 0x000fe20001800000 */
[----:B------:R-:W-:Y:S01]  /*2e80*/  FADD R0, R15, R0 ;  /* 0x000000000f007221 */ /* 0x000fe20000000000 */
[----:B------:R-:W-:Y:S01]  /*2e90*/  FSEL R21, R21, -R21, P2 ;  /* 0x8000001515157208 */ /* 0x000fe20001000000 */
[----:B------:R-:W-:Y:S01]  /*2ea0*/  FMUL R23, R18, R23 ;  /* 0x0000001712177220 */ /* 0x000fe20000400000 */
[----:B---3--:R-:W-:Y:S01]  /*2eb0*/  @!P6 FMUL R2, R2, R2 ;  /* 0x000000020202e220 */ /* 0x008fe20000400000 */
        /* <DEDUP_REMOVED lines=26> */
[----:B------:R-:W-:Y:S01]  /*3060*/  UIADD3 UR4, UPT, UPT, UR5, 0x8, URZ ;  /* 0x0000000805047890 */ /* 0x000fe2000fffe0ff */
[----:B------:R-:W-:Y:S01]  /*3070*/  ISETP.NE.AND P0, PT, R12, RZ, PT ;  /* 0x000000ff0c00720c */ /* 0x000fe20003f05270 */
[----:B0-----:R-:W-:-:S05]  /*3080*/  FADD R4, R5, R4 ;  /* 0x0000000405047221 */ /* 0x001fca0000000000 */
[----:B------:R-:W0:Y:S01]  /*3090*/  SHFL.BFLY PT, R7, R4, 0x10, 0x1f ;  /* 0x0e001f0004077f89 */ /* 0x000e2200000e0000 */
[----:B------:R-:W-:-:S06]  /*30a0*/  ULEA UR4, UR6, UR4, 0x18 ;  /* 0x0000000406047291 */ /* 0x000fcc000f8ec0ff */
[----:B------:R-:W-:Y:S01]  /*30b0*/  LEA R14, R14, UR4, 0x2 ;  /* 0x000000040e0e7c11 */ /* 0x000fe2000f8e10ff */
[----:B0-----:R-:W-:-:S05]  /*30c0*/  FADD R7, R4, R7 ;  /* 0x0000000704077221 */ /* 0x001fca0000000000 */
[----:B------:R-:W-:Y:S01]  /*30d0*/  @!P0 STS [R14], R7 ;  /* 0x000000070e008388 */ /* 0x000fe20000000800 */
[----:B------:R-:W-:Y:S01]  /*30e0*/  BAR.SYNC.DEFER_BLOCKING 0x0 ;  /* 0x0000000000007b1d */ /* 0x000fe20000010000 */
[----:B------:R-:W-:-:S13]  /*30f0*/  ISETP.NE.AND P1, PT, R12, 0x20, PT ;  /* 0x000000200c00780c */ /* 0x000fda0003f25270 */
[----:B------:R-:W0:Y:S01]  /*3100*/  @!P1 LDS R0, [R14] ;  /* 0x000000000e009984 */ /* 0x000e220000000800 */
[----:B------:R-:W-:Y:S01]  /*3110*/  ISETP.GT.U32.AND P0, PT, R10, 0x1, PT ;  /* 0x000000010a00780c */ /* 0x000fe20003f04070 */
[----:B0-----:R-:W-:-:S05]  /*3120*/  @!P1 FADD R3, R7, R0 ;  /* 0x0000000007039221 */ /* 0x001fca0000000000 */
[----:B------:R0:W-:Y:S01]  /*3130*/  @!P1 STS [R14], R3 ;  /* 0x000000030e009388 */ /* 0x0001e20000000800 */
[----:B------:R-:W-:Y:S06]  /*3140*/  BAR.SYNC.DEFER_BLOCKING 0x0 ;  /* 0x0000000000007b1d */ /* 0x000fec0000010000 */
[----:B------:R-:W-:Y:S05]  /*3150*/  @P0 EXIT ;  /* 0x000000000000094d */ /* 0x000fea0003800000 */
[----:B------:R-:W-:Y:S01]  /*3160*/  LEA R0, R10, UR4, 0x2 ;  /* 0x000000040a007c11 */ /* 0x000fe2000f8e10ff */
[----:B0-----:R-:W0:Y:S01]  /*3170*/  LDC.64 R2, c[0x0][0x3b0] ;  /* 0x0000ec00ff027b82 */ /* 0x001e220000000a00 */
[----:B------:R-:W-:-:S03]  /*3180*/  LEA R11, R11, R10, 0x1 ;  /* 0x0000000a0b0b7211 */ /* 0x000fc600078e08ff */
[----:B------:R-:W1:Y:S02]  /*3190*/  LDS R5, [R0] ;  /* 0x0000000000057984 */ /* 0x000e640000000800 */
[----:B0-----:R-:W-:-:S05]  /*31a0*/  IMAD.WIDE.U32 R2, R11, 0x4, R2 ;  /* 0x000000040b027825 */ /* 0x001fca00078e0002 */
[----:B-1----:R-:W-:Y:S01]  /*31b0*/  REDG.E.ADD.F32.FTZ.RN.STRONG.GPU desc[UR8][R2.64], R5 ;  /* 0x00000005020079a6 */ /* 0x002fe2000c12f308 */
[----:B------:R-:W-:Y:S05]  /*31c0*/  EXIT ;  /* 0x000000000000794d */ /* 0x000fea0003800000 */
        .weak           $__internal_33_$__cuda_sm20_rcp_rn_f32_slowpath
        .type           $__internal_33_$__cuda_sm20_rcp_rn_f32_slowpath,@function
        .size           $__internal_33_$__cuda_sm20_rcp_rn_f32_slowpath,(.L_x_3860 - $__internal_33_$__cuda_sm20_rcp_rn_f32_slowpath)
$__internal_33_$__cuda_sm20_rcp_rn_f32_slowpath:
        /* <DEDUP_REMOVED lines=15> */
.L_x_1321:
        /* <DEDUP_REMOVED lines=33> */
.L_x_1323:
[----:B------:R0:W1:Y:S02]  /*34d0*/  MUFU.RCP R3, R0 ;  /* 0x0000000000037308 */ /* 0x0000640000001000 */
.L_x_1322:
[----:B------:R-:W-:Y:S05]  /*34e0*/  BSYNC.RECONVERGENT B0 ;  /* 0x0000000000007941 */ /* 0x000fea0003800200 */
.L_x_1320:
[----:B01----:R-:W-:Y:S01]  /*34f0*/  MOV R0, R3 ;  /* 0x0000000300007202 */ /* 0x003fe20000000f00 */
[----:B------:R-:W-:Y:S02]  /*3500*/  HFMA2 R3, -RZ, RZ, 0, 0 ;  /* 0x00000000ff037431 */ /* 0x000fe400000001ff */
[----:B------:R-:W-:-:S04]  /*3510*/  IMAD.MOV.U32 R2, RZ, RZ, R7 ;  /* 0x000000ffff027224 */ /* 0x000fc800078e0007 */
[----:B------:R-:W-:Y:S05]  /*3520*/  RET.REL.NODEC R2 `(_Z32norm_dist_backward_weight_kernelILi1ELi2EEvPKfS1_S1_S1_iiiiPff) ;  /* 0xffffffc802b47950 */ /* 0x000fea0003c3ffff */
.L_x_1324:
        /* <DEDUP_REMOVED lines=13> */
.L_x_3860:


//--------------------- .text._Z32norm_dist_backward_weight_kernelILi1ELi1EEvPKfS1_S1_S1_iiiiPff --------------------------
	.section	.text._Z32norm_dist_backward_weight_kernelILi1ELi1EEvPKfS1_S1_S1_iiiiPff,"ax",@progbits
	.align	128
        .global         _Z32norm_dist_backward_weight_kernelILi1ELi1EEvPKfS1_S1_S1_iiiiPff
        .type           _Z32norm_dist_backward_weight_kernelILi1ELi1EEvPKfS1_S1_S1_iiiiPff,@function
        .size           _Z32norm_dist_backward_weight_kernelILi1ELi1EEvPKfS1_S1_S1_iiiiPff,(.L_x_3861 - _Z32norm_dist_backward_weight_kernelILi1ELi1EEvPKfS1_S1_S1_iiiiPff)
        .other          _Z32norm_dist_backward_weight_kernelILi1ELi1EEvPKfS1_S1_S1_iiiiPff,@"STO_CUDA_ENTRY STV_DEFAULT"
_Z32norm_dist_backward_weight_kernelILi1ELi1EEvPKfS1_S1_S1_iiiiPff:
.text._Z32norm_dist_backward_weight_kernelILi1ELi1EEvPKfS1_S1_S1_iiiiPff:
[----:B------:R-:W-:Y:S01]  /*0000*/  LDC R1, c[0x0][0x37c] ;  /* 0x0000df00ff017b82 */ /* 0x000fe20000000800 */
[----:B------:R-:W0:Y:S01]  /*0010*/  S2R R2, SR_TID.X ;  /* 0x0000000000027919 */ /* 0x000e220000002100 */
[----:B------:R-:W1:Y:S06]  /*0020*/  LDCU.64 UR8, c[0x0][0x358] ;  /* 0x00006b00ff0877ac */ /* 0x000e6c0008000a00 */
[----:B------:R-:W2:Y:S01]  /*0030*/  LDC R9, c[0x0][0x3ac] ;  /* 0x0000eb00ff097b82 */ /* 0x000ea20000000800 */
[----:B------:R-:W3:Y:S01]  /*0040*/  S2R R0, SR_CTAID.X ;  /* 0x0000000000007919 */ /* 0x000ee20000002500 */
[----:B------:R-:W4:Y:S01]  /*0050*/  LDCU UR4, c[0x0][0x3a0] ;  /* 0x00007400ff0477ac */ /* 0x000f220008000800 */
[----:B0-----:R-:W-:-:S13]  /*0060*/  ISETP.NE.AND P1, PT, R2, RZ, PT ;  /* 0x000000ff0200720c */ /* 0x001fda0003f25270 */
[----:B------:R-:W3:Y:S02]  /*0070*/  @!P1 LDC.64 R6, c[0x0][0x390] ;  /* 0x0000e400ff069b82 */ /* 0x000ee40000000a00 */
[----:B---3--:R-:W-:-:S06]  /*0080*/  @!P1 IMAD.WIDE.U32 R6, R0, 0x4, R6 ;  /* 0x0000000400069825 */ /* 0x008fcc00078e0006 */
[----:B-1----:R0:W3:Y:S01]  /*0090*/  @!P1 LDG.E.CONSTANT R6, desc[UR8][R6.64] ;  /* 0x0000000806069981 */ /* 0x0020e2000c1e9900 */
[-C--:B--2---:R-:W-:Y:S01]  /*00a0*/  IABS R16, R9.reuse ;  /* 0x0000000900107213 */ /* 0x084fe20000000000 */
[----:B------:R-:W-:Y:S01]  /*00b0*/  BSSY.RECONVERGENT B1, `(.L_x_1325) ;  /* 0x0000043000017945 */ /* 0x000fe20003800200 */
[----:B------:R-:W-:Y:S01]  /*00c0*/  LOP3.LUT R4, R2, 0x3f, RZ, 0xc0, !PT ;  /* 0x0000003f02047812 */ /* 0x000fe200078ec0ff */
[----:B------:R-:W1:Y:S01]  /*00d0*/  S2R R21, SR_CTAID.Y ;  /* 0x0000000000157919 */ /* 0x000e620000002600 */
[----:B------:R-:W2:Y:S01]  /*00e0*/  I2F.RP R3, R16 ;  /* 0x0000001000037306 */ /* 0x000ea20000209400 */
[----:B------:R-:W-:Y:S01]  /*00f0*/  LOP3.LUT R12, RZ, R9, RZ, 0x33, !PT ;  /* 0x00000009ff0c7212 */ /* 0x000fe200078e33ff */
[----:B------:R-:W-:Y:S02]  /*0100*/  IMAD.MOV.U32 R14, RZ, RZ, 0x2edbe6ff ;  /* 0x2edbe6ffff0e7424 */ /* 0x000fe400078e00ff */
[----:B------:R-:W-:-:S04]  /*0110*/  IMAD.MOV.U32 R15, RZ, RZ, RZ ;  /* 0x000000ffff0f7224 */ /* 0x000fc800078e00ff */
[----:B--2---:R-:W2:Y:S01]  /*0120*/  MUFU.RCP R3, R3 ;  /* 0x0000000300037308 */ /* 0x004ea20000001000 */
[----:B-1----:R-:W-:Y:S01]  /*0130*/  LEA R8, R21, R4, 0x9 ;  /* 0x0000000415087211 */ /* 0x002fe200078e48ff */
[----:B--2---:R-:W-:-:S03]  /*0140*/  VIADD R10, R3, 0xffffffe ;  /* 0x0ffffffe030a7836 */ /* 0x004fc60000000000 */
[----:B0-----:R-:W-:-:S03]  /*0150*/  IABS R7, R8 ;  /* 0x0000000800077213 */ /* 0x001fc60000000000 */
[----:B------:R0:W1:Y:S02]  /*0160*/  F2I.FTZ.U32.TRUNC.NTZ R11, R10 ;  /* 0x0000000a000b7305 */ /* 0x000064000021f000 */
[----:B0-----:R-:W-:Y:S02]  /*0170*/  IMAD.MOV.U32 R10, RZ, RZ, RZ ;  /* 0x000000ffff0a7224 */ /* 0x001fe400078e00ff */
[----:B-1----:R-:W-:-:S04]  /*0180*/  IMAD.MOV R5, RZ, RZ, -R11 ;  /* 0x000000ffff057224 */ /* 0x002fc800078e0a0b */
        /* <DEDUP_REMOVED lines=13> */
[----:B------:R-:W-:Y:S02]  /*0260*/  ISETP.GE.U32.AND P0, PT, R7, R16, PT ;  /* 0x000000100700720c */ /* 0x000fe40003f06070 */
[----:B------:R-:W-:-:S04]  /*0270*/  SHF.R.U32.HI R3, RZ, 0x6, R2 ;  /* 0x00000006ff037819 */ /* 0x000fc80000011602 */
[----:B------:R-:W-:-:S07]  /*0280*/  IADD3 R22, PT, PT, R3, R0, RZ ;  /* 0x0000000003167210 */ /* 0x000fce0007ffe0ff */
        /* <DEDUP_REMOVED lines=29> */
[----:B-----5:R-:W-:Y:S05]  /*0460*/  CALL.REL.NOINC `($__internal_34_$__cuda_sm20_rcp_rn_f32_slowpath) ;  /* 0x0000003000c07944 */ /* 0x020fea0003c00000 */
[----:B------:R-:W-:Y:S01]  /*0470*/  IMAD.MOV.U32 R14, RZ, RZ, R23 ;  /* 0x000000ffff0e7224 */ /* 0x000fe200078e0017 */
[----:B------:R-:W-:Y:S06]  /*0480*/  BRA `(.L_x_1328) ;  /* 0x0000000000107947 */ /* 0x000fec0003800000 */
.L_x_1327:
[----:B------:R-:W0:Y:S02]  /*0490*/  MUFU.RCP R14, R20 ;  /* 0x00000014000e7308 */ /* 0x000e240000001000 */
[----:B0-----:R-:W-:-:S04]  /*04a0*/  FFMA R5, R20, R14, -1 ;  /* 0xbf80000014057423 */ /* 0x001fc8000000000e */
[----:B------:R-:W-:-:S04]  /*04b0*/  FADD.FTZ R5, -R5, -RZ ;  /* 0x800000ff05057221 */ /* 0x000fc80000010100 */
[----:B------:R-:W-:-:S07]  /*04c0*/  FFMA R14, R14, R5, R14 ;  /* 0x000000050e0e7223 */ /* 0x000fce000000000e */
.L_x_1328:
[----:B------:R-:W-:Y:S05]  /*04d0*/  BSYNC.RECONVERGENT B2 ;  /* 0x0000000000027941 */ /* 0x000fea0003800200 */
.L_x_1326:
[----:B------:R-:W-:Y:S05]  /*04e0*/  BSYNC.RECONVERGENT B1 ;  /* 0x0000000000017941 */ /* 0x000fea0003800200 */
.L_x_1325:
        /* <DEDUP_REMOVED lines=53> */
[----:B-----5:R-:W-:Y:S05]  /*0840*/  CALL.REL.NOINC `($__internal_34_$__cuda_sm20_rcp_rn_f32_slowpath) ;  /* 0x0000002c00c87944 */ /* 0x020fea0003c00000 */
[----:B------:R-:W-:Y:S01]  /*0850*/  IMAD.MOV.U32 R5, RZ, RZ, R23 ;  /* 0x000000ffff057224 */ /* 0x000fe200078e0017 */
[----:B------:R-:W-:Y:S06]  /*0860*/  BRA `(.L_x_1332) ;  /* 0x0000000000107947 */ /* 0x000fec0003800000 */
.L_x_1331:
[----:B------:R-:W0:Y:S02]  /*0870*/  MUFU.RCP R5, R20 ;  /* 0x0000001400057308 */ /* 0x000e240000001000 */
[----:B0-----:R-:W-:-:S04]  /*0880*/  FFMA R6, R20, R5, -1 ;  /* 0xbf80000014067423 */ /* 0x001fc80000000005 */
[----:B------:R-:W-:-:S04]  /*0890*/  FADD.FTZ R6, -R6, -RZ ;  /* 0x800000ff06067221 */ /* 0x000fc80000010100 */
[----:B------:R-:W-:-:S07]  /*08a0*/  FFMA R5, R5, R6, R5 ;  /* 0x0000000605057223 */ /* 0x000fce0000000005 */
.L_x_1332:
[----:B------:R-:W-:Y:S05]  /*08b0*/  BSYNC.RECONVERGENT B2 ;  /* 0x0000000000027941 */ /* 0x000fea0003800200 */
.L_x_1330:
[----:B------:R-:W-:Y:S05]  /*08c0*/  BSYNC.RECONVERGENT B1 ;  /* 0x0000000000017941 */ /* 0x000fea0003800200 */
.L_x_1329:
        /* <DEDUP_REMOVED lines=10> */
[----:B------:R0:W2:Y:S02]  /*0970*/  F2I.FTZ.U32.TRUNC.NTZ R7, R12 ;  /* 0x0000000c00077305 */ /* 0x0000a4000021f000 */
[----:B0-----:R-:W-:Y:S02]  /*0980*/  MOV R12, RZ ;  /* 0x000000ff000c7202 */ /* 0x001fe40000000f00 */
[----:B--2---:R-:W-:-:S05]  /*0990*/  IADD3 R6, PT, PT, RZ, -R7, RZ ;  /* 0x80000007ff067210 */ /* 0x004fca0007ffe0ff */
        /* <DEDUP_REMOVED lines=43> */
.L_x_1335:
[----:B------:R-:W0:Y:S02]  /*0c50*/  MUFU.RCP R6, R20 ;  /* 0x0000001400067308 */ /* 0x000e240000001000 */
[----:B0-----:R-:W-:-:S04]  /*0c60*/  FFMA R7, R20, R6, -1 ;  /* 0xbf80000014077423 */ /* 0x001fc80000000006 */
[----:B------:R-:W-:-:S04]  /*0c70*/  FADD.FTZ R7, -R7, -RZ ;  /* 0x800000ff07077221 */ /* 0x000fc80000010100 */
[----:B------:R-:W-:-:S07]  /*0c80*/  FFMA R6, R6, R7, R6 ;  /* 0x0000000706067223 */ /* 0x000fce0000000006 */
.L_x_1336:
[----:B------:R-:W-:Y:S05]  /*0c90*/  BSYNC.RECONVERGENT B2 ;  /* 0x0000000000027941 */ /* 0x000fea0003800200 */
.L_x_1334:
[----:B------:R-:W-:Y:S05]  /*0ca0*/  BSYNC.RECONVERGENT B1 ;  /* 0x0000000000017941 */ /* 0x000fea0003800200 */
.L_x_1333:
        /* <DEDUP_REMOVED lines=54> */
[----:B-----5:R-:W-:Y:S05]  /*1010*/  CALL.REL.NOINC `($__internal_34_$__cuda_sm20_rcp_rn_f32_slowpath) ;  /* 0x0000002400d47944 */ /* 0x020fea0003c00000 */
[----:B------:R-:W-:Y:S01]  /*1020*/  IMAD.MOV.U32 R7, RZ, RZ, R23 ;  /* 0x000000ffff077224 */ /* 0x000fe200078e0017 */
[----:B------:R-:W-:Y:S06]  /*1030*/  BRA `(.L_x_1340) ;  /* 0x0000000000107947 */ /* 0x000fec0003800000 */
.L_x_1339:
[----:B------:R-:W0:Y:S02]  /*1040*/  MUFU.RCP R7, R20 ;  /* 0x0000001400077308 */ /* 0x000e240000001000 */
[----:B0-----:R-:W-:-:S04]  /*1050*/  FFMA R9, R20, R7, -1 ;  /* 0xbf80000014097423 */ /* 0x001fc80000000007 */
[----:B------:R-:W-:-:S04]  /*1060*/  FADD.FTZ R10, -R9, -RZ ;  /* 0x800000ff090a7221 */ /* 0x000fc80000010100 */
[----:B------:R-:W-:-:S07]  /*1070*/  FFMA R7, R7, R10, R7 ;  /* 0x0000000a07077223 */ /* 0x000fce0000000007 */
.L_x_1340:
[----:B------:R-:W-:Y:S05]  /*1080*/  BSYNC.RECONVERGENT B2 ;  /* 0x0000000000027941 */ /* 0x000fea0003800200 */
.L_x_1338:
[----:B------:R-:W-:Y:S05]  /*1090*/  BSYNC.RECONVERGENT B1 ;  /* 0x0000000000017941 */ /* 0x000fea0003800200 */
.L_x_1337:
        /* <DEDUP_REMOVED lines=55> */
[----:B------:R-:W-:Y:S01]  /*1410*/  MOV R19, R23 ;  /* 0x0000001700137202 */ /* 0x000fe20000000f00 */
[----:B------:R-:W-:Y:S06]  /*1420*/  BRA `(.L_x_1344) ;  /* 0x0000000000107947 */ /* 0x000fec0003800000 */
.L_x_1343:
[----:B------:R-:W0:Y:S02]  /*1430*/  MUFU.RCP R19, R20 ;  /* 0x0000001400137308 */ /* 0x000e240000001000 */
[----:B0-----:R-:W-:-:S04]  /*1440*/  FFMA R10, R20, R19, -1 ;  /* 0xbf800000140a7423 */ /* 0x001fc80000000013 */
[----:B------:R-:W-:-:S04]  /*1450*/  FADD.FTZ R10, -R10, -RZ ;  /* 0x800000ff0a0a7221 */ /* 0x000fc80000010100 */
[----:B------:R-:W-:-:S07]  /*1460*/  FFMA R19, R19, R10, R19 ;  /* 0x0000000a13137223 */ /* 0x000fce0000000013 */
.L_x_1344:
[----:B------:R-:W-:Y:S05]  /*1470*/  BSYNC.RECONVERGENT B2 ;  /* 0x0000000000027941 */ /* 0x000fea0003800200 */
.L_x_1342:
[----:B------:R-:W-:Y:S05]  /*1480*/  BSYNC.RECONVERGENT B1 ;  /* 0x0000000000017941 */ /* 0x000fea0003800200 */
.L_x_1341:
[----:B------:R-:W0:Y:S01]  /*1490*/  LDC R24, c[0x0][0x3ac] ;  /* 0x0000eb00ff187b82 */ /* 0x000e220000000800 */
[----:B------:R-:W-:Y:S01]  /*14a0*/  IADD3 R17, PT, PT, R8, 0x140, RZ ;  /* 0x0000014008117810 */ /* 0x000fe20007ffe0ff */
[----:B------:R-:W1:Y:S01]  /*14b0*/  LDCU UR4, c[0x0][0x3a0] ;  /* 0x00007400ff0477ac */ /* 0x000e620008000800 */
[----:B------:R-:W-:Y:S01]  /*14c0*/  BSSY.RECONVERGENT B1, `(.L_x_1345) ;  /* 0x000003a000017945 */ /* 0x000fe20003800200 */
[----:B------:R-:W-:Y:S01]  /*14d0*/  IMAD.MOV.U32 R34, RZ, RZ, 0x2edbe6ff ;  /* 0x2edbe6ffff227424 */ /* 0x000fe200078e00ff */
[----:B------:R-:W-:Y:S02]  /*14e0*/  IABS R20, R17 ;  /* 0x0000001100147213 */ /* 0x000fe40000000000 */
[-C--:B0-----:R-:W-:Y:S02]  /*14f0*/  IABS R25, R24.reuse ;  /* 0x0000001800197213 */ /* 0x081fe40000000000 */
[----:B------:R-:W-:Y:S02]  /*1500*/  ISETP.NE.AND P3, PT, R24, RZ, PT ;  /* 0x000000ff1800720c */ /* 0x000fe40003f65270 */
[----:B------:R-:W0:Y:S01]  /*1510*/  I2F.RP R13, R25 ;  /* 0x00000019000d7306 */ /* 0x000e220000209400 */
[----:B------:R-:W-:-:S07]  /*1520*/  LOP3.LUT R26, RZ, R24, RZ, 0x33, !PT ;  /* 0x00000018ff1a7212 */ /* 0x000fce00078e33ff */
[----:B0-----:R-:W0:Y:S02]  /*1530*/  MUFU.RCP R13, R13 ;  /* 0x0000000d000d7308 */ /* 0x001e240000001000 */
[----:B0-----:R-:W-:Y:S02]  /*1540*/  VIADD R23, R13, 0xffffffe ;  /* 0x0ffffffe0d177836 */ /* 0x001fe40000000000 */
[----:B------:R-:W-:-:S04]  /*1550*/  IMAD.MOV.U32 R13, RZ, RZ, RZ ;  /* 0x000000ffff0d7224 */ /* 0x000fc800078e00ff */
        /* <DEDUP_REMOVED lines=43> */
.L_x_1347:
[----:B------:R-:W0:Y:S02]  /*1810*/  MUFU.RCP R34, R20 ;  /* 0x0000001400227308 */ /* 0x000e240000001000 */
[----:B0-----:R-:W-:-:S04]  /*1820*/  FFMA R10, R20, R34, -1 ;  /* 0xbf800000140a7423 */ /* 0x001fc80000000022 */
[----:B------:R-:W-:-:S04]  /*1830*/  FADD.FTZ R11, -R10, -RZ ;  /* 0x800000ff0a0b7221 */ /* 0x000fc80000010100 */
[----:B------:R-:W-:-:S07]  /*1840*/  FFMA R34, R34, R11, R34 ;  /* 0x0000000b22227223 */ /* 0x000fce0000000022 */
.L_x_1348:
[----:B------:R-:W-:Y:S05]  /*1850*/  BSYNC.RECONVERGENT B2 ;  /* 0x0000000000027941 */ /* 0x000fea0003800200 */
.L_x_1346:
[----:B------:R-:W-:Y:S05]  /*1860*/  BSYNC.RECONVERGENT B1 ;  /* 0x0000000000017941 */ /* 0x000fea0003800200 */
.L_x_1345:
        /* <DEDUP_REMOVED lines=11> */
[----:B0-----:R-:W-:Y:S02]  /*1920*/  VIADD R11, R17, 0xffffffe ;  /* 0x0ffffffe110b7836 */ /* 0x001fe40000000000 */
[----:B------:R-:W-:-:S04]  /*1930*/  IMAD.MOV.U32 R17, RZ, RZ, 0x2edbe6ff ;  /* 0x2edbe6ffff117424 */ /* 0x000fc800078e00ff */
        /* <DEDUP_REMOVED lines=44> */
.L_x_1351:
[----:B------:R-:W0:Y:S02]  /*1c00*/  MUFU.RCP R17, R20 ;  /* 0x0000001400117308 */ /* 0x000e240000001000 */
[----:B0-----:R-:W-:-:S04]  /*1c10*/  FFMA R10, R20, R17, -1 ;  /* 0xbf800000140a7423 */ /* 0x001fc80000000011 */
[----:B------:R-:W-:-:S04]  /*1c20*/  FADD.FTZ R10, -R10, -RZ ;  /* 0x800000ff0a0a7221 */ /* 0x000fc80000010100 */
[----:B------:R-:W-:-:S07]  /*1c30*/  FFMA R17, R17, R10, R17 ;  /* 0x0000000a11117223 */ /* 0x000fce0000000011 */
.L_x_1352:
[----:B------:R-:W-:Y:S05]  /*1c40*/  BSYNC.RECONVERGENT B2 ;  /* 0x0000000000027941 */ /* 0x000fea0003800200 */
.L_x_1350:
[----:B------:R-:W-:Y:S05]  /*1c50*/  BSYNC.RECONVERGENT B1 ;  /* 0x0000000000017941 */ /* 0x000fea0003800200 */
.L_x_1349:
        /* <DEDUP_REMOVED lines=23> */
[----:B------:R-:W-:-:S10]  /*1dd0*/  IMAD.MOV.U32 R10, RZ, RZ, 0x2edbe6ff ;  /* 0x2edbe6ffff0a7424 */ /* 0x000fd400078e00ff */
[----:B------:R-:W-:Y:S01]  /*1de0*/  @!P1 IMAD.IADD R23, R23, 0x1, -R26 ;  /* 0x0000000117179824 */ /* 0x000fe200078e0a1a */
[----:B------:R-:W-:-:S04]  /*1df0*/  @!P1 IADD3 R8, PT, PT, R8, 0x1, RZ ;  /* 0x0000000108089810 */ /* 0x000fc80007ffe0ff */
[----:B------:R-:W-:-:S13]  /*1e00*/  ISETP.GE.U32.AND P0, PT, R23, R26, PT ;  /* 0x0000001a1700720c */ /* 0x000fda0003f06070 */
[----:B------:R-:W-:-:S04]  /*1e10*/  @P0 VIADD R8, R8, 0x1 ;  /* 0x0000000108080836 */ /* 0x000fc80000000000 */
[----:B------:R-:W-:-:S05]  /*1e20*/  @!P2 IMAD.MOV R8, RZ, RZ, -R8 ;  /* 0x000000ffff08a224 */ /* 0x000fca00078e0a08 */
[----:B------:R-:W-:Y:S01]  /*1e30*/  SEL R27, R31, R8, !P3 ;  /* 0x000000081f1b7207 */ /* 0x000fe20005800000 */
[----:B------:R-:W-:-:S03]  /*1e40*/  HFMA2 R8, -RZ, RZ, 0, 0 ;  /* 0x00000000ff087431 */ /* 0x000fc600000001ff */
        /* <DEDUP_REMOVED lines=24> */
[----:B-----5:R-:W-:Y:S05]  /*1fd0*/  CALL.REL.NOINC `($__internal_34_$__cuda_sm20_rcp_rn_f32_slowpath) ;  /* 0x0000001400e47944 */ /* 0x020fea0003c00000 */
[----:B------:R-:W-:Y:S01]  /*1fe0*/  MOV R10, R23 ;  /* 0x00000017000a7202 */ /* 0x000fe20000000f00 */
[----:B------:R-:W-:Y:S06]  /*1ff0*/  BRA `(.L_x_1356) ;  /* 0x0000000000107947 */ /* 0x000fec0003800000 */
.L_x_1355:
[----:B------:R-:W0:Y:S02]  /*2000*/  MUFU.RCP R10, R25 ;  /* 0x00000019000a7308 */ /* 0x000e240000001000 */
[----:B0-----:R-:W-:-:S04]  /*2010*/  FFMA R20, R25, R10, -1 ;  /* 0xbf80000019147423 */ /* 0x001fc8000000000a */
[----:B------:R-:W-:-:S04]  /*2020*/  FADD.FTZ R23, -R20, -RZ ;  /* 0x800000ff14177221 */ /* 0x000fc80000010100 */
[----:B------:R-:W-:-:S07]  /*2030*/  FFMA R10, R10, R23, R10 ;  /* 0x000000170a0a7223 */ /* 0x000fce000000000a */
.L_x_1356:
[----:B------:R-:W-:Y:S05]  /*2040*/  BSYNC.RECONVERGENT B2 ;  /* 0x0000000000027941 */ /* 0x000fea0003800200 */
.L_x_1354:
[----:B------:R-:W-:Y:S05]  /*2050*/  BSYNC.RECONVERGENT B1 ;  /* 0x0000000000017941 */ /* 0x000fea0003800200 */
.L_x_1353:
[----:B------:R-:W0:Y:S01]  /*2060*/  LDCU UR4, c[0x0][0x3ac] ;  /* 0x00007580ff0477ac */ /* 0x000e220008000800 */
[----:B------:R-:W-:Y:S02]  /*2070*/  LEA R21, R21, R2, 0x9 ;  /* 0x0000000215157211 */ /* 0x000fe400078e48ff */
[----:B------:R-:W-:Y:S01]  /*2080*/  LOP3.LUT R29, R29, 0xfffffffe, RZ, 0xc0, !PT ;  /* 0xfffffffe1d1d7812 */ /* 0x000fe200078ec0ff */
[----:B------:R-:W1:Y:S01]  /*2090*/  LDCU UR5, c[0x0][0x3a0] ;  /* 0x00007400ff0577ac */ /* 0x000e620008000800 */
[C---:B------:R-:W-:Y:S02]  /*20a0*/  IADD3 R33, PT, PT, R21.reuse, 0x100, RZ ;  /* 0x0000010015217810 */ /* 0x040fe40007ffe0ff */
[----:B------:R-:W-:Y:S01]  /*20b0*/  IADD3 R39, PT, PT, R21, 0x140, RZ ;  /* 0x0000014015277810 */ /* 0x000fe20007ffe0ff */
[----:B0-----:R-:W0:Y:S01]  /*20c0*/  I2F.U32.RP R24, UR4 ;  /* 0x0000000400187d06 */ /* 0x001e220008209000 */
[----:B------:R-:W-:-:S07]  /*20d0*/  LOP3.LUT R35, RZ, UR4, RZ, 0x33, !PT ;  /* 0x00000004ff237c12 */ /* 0x000fce000f8e33ff */
[----:B0-----:R-:W0:Y:S02]  /*20e0*/  MUFU.RCP R24, R24 ;  /* 0x0000001800187308 */ /* 0x001e240000001000 */
[----:B0-----:R-:W-:-:S06]  /*20f0*/  VIADD R22, R24, 0xffffffe ;  /* 0x0ffffffe18167836 */ /* 0x001fcc0000000000 */
[----:B------:R0:W2:Y:S02]  /*2100*/  F2I.FTZ.U32.TRUNC.NTZ R23, R22 ;  /* 0x0000001600177305 */ /* 0x0000a4000021f000 */
[----:B0-----:R-:W-:Y:S02]  /*2110*/  IMAD.MOV.U32 R22, RZ, RZ, RZ ;  /* 0x000000ffff167224 */ /* 0x001fe400078e00ff */
[----:B--2---:R-:W-:-:S04]  /*2120*/  IMAD.MOV R25, RZ, RZ, -R23 ;  /* 0x000000ffff197224 */ /* 0x004fc800078e0a17 */
[----:B------:R-:W-:-:S04]  /*2130*/  IMAD R25, R25, UR4, RZ ;  /* 0x0000000419197c24 */ /* 0x000fc8000f8e02ff */
[----:B------:R-:W-:-:S04]  /*2140*/  IMAD.HI.U32 R20, R23, R25, R22 ;  /* 0x0000001917147227 */ /* 0x000fc800078e0016 */
[----:B------:R-:W-:Y:S02]  /*2150*/  VIADD R23, R21, 0x40 ;  /* 0x0000004015177836 */ /* 0x000fe40000000000 */
[----:B------:R-:W-:-:S04]  /*2160*/  IMAD.HI.U32 R24, R20, R21, RZ ;  /* 0x0000001514187227 */ /* 0x000fc800078e00ff */
[----:B------:R-:W-:-:S04]  /*2170*/  IMAD.HI.U32 R26, R20, R23, RZ ;  /* 0x00000017141a7227 */ /* 0x000fc800078e00ff */
[----:B------:R-:W-:Y:S01]  /*2180*/  IMAD.MOV R28, RZ, RZ, -R24 ;  /* 0x000000ffff1c7224 */ /* 0x000fe200078e0a18 */
[----:B------:R-:W-:Y:S01]  /*2190*/  IADD3 R30, PT, PT, -R26, RZ, RZ ;  /* 0x000000ff1a1e7210 */ /* 0x000fe20007ffe1ff */
[----:B------:R-:W-:Y:S02]  /*21a0*/  VIADD R25, R21, 0x80 ;  /* 0x0000008015197836 */ /* 0x000fe40000000000 */
[----:B------:R-:W-:-:S04]  /*21b0*/  IMAD.HI.U32 R36, R20, R33, RZ ;  /* 0x0000002114247227 */ /* 0x000fc800078e00ff */
[----:B------:R-:W-:Y:S02]  /*21c0*/  IMAD R22, R30, UR4, R23 ;  /* 0x000000041e167c24 */ /* 0x000fe4000f8e0217 */
[----:B------:R-:W-:Y:S02]  /*21d0*/  IMAD R23, R28, UR4, R21 ;  /* 0x000000041c177c24 */ /* 0x000fe4000f8e0215 */
[----:B------:R-:W-:Y:S01]  /*21e0*/  IMAD.HI.U32 R28, R20, R25, RZ ;  /* 0x00000019141c7227 */ /* 0x000fe200078e00ff */
[----:B------:R-:W-:Y:S02]  /*21f0*/  ISETP.GE.U32.AND P4, PT, R22, UR4, PT ;  /* 0x0000000416007c0c */ /* 0x000fe4000bf86070 */
[----:B------:R-:W-:Y:S02]  /*2200*/  ISETP.GE.U32.AND P0, PT, R23, UR4, PT ;  /* 0x0000000417007c0c */ /* 0x000fe4000bf06070 */
[----:B------:R-:W-:-:S05]  /*2210*/  IADD3 R30, PT, PT, -R28, RZ, RZ ;  /* 0x000000ff1c1e7210 */ /* 0x000fca0007ffe1ff */
[----:B------:R-:W-:Y:S01]  /*2220*/  IMAD R30, R30, UR4, R25 ;  /* 0x000000041e1e7c24 */ /* 0x000fe2000f8e0219 */
[----:B------:R-:W-:-:S03]  /*2230*/  IADD3 R25, PT, PT, R21, 0xc0, RZ ;  /* 0x000000c015197810 */ /* 0x000fc60007ffe0ff */
[----:B------:R-:W-:Y:S01]  /*2240*/  @P4 VIADD R22, R22, -UR4 ;  /* 0x8000000416164c36 */ /* 0x000fe20008000000 */
[----:B------:R-:W-:Y:S01]  /*2250*/  ISETP.GE.U32.AND P3, PT, R30, UR4, PT ;  /* 0x000000041e007c0c */ /* 0x000fe2000bf66070 */
[----:B------:R-:W-:Y:S01]  /*2260*/  @P0 VIADD R23, R23, -UR4 ;  /* 0x8000000417170c36 */ /* 0x000fe20008000000 */
[----:B------:R-:W-:Y:S01]  /*2270*/  @P4 IADD3 R26, PT, PT, R26, 0x1, RZ ;  /* 0x000000011a1a4810 */ /* 0x000fe20007ffe0ff */
[----:B------:R-:W-:Y:S01]  /*2280*/  IMAD.HI.U32 R32, R20, R25, RZ ;  /* 0x0000001914207227 */ /* 0x000fe200078e00ff */
[----:B------:R-:W-:Y:S02]  /*2290*/  ISETP.GE.U32.AND P1, PT, R22, UR4, PT ;  /* 0x0000000416007c0c */ /* 0x000fe4000bf26070 */
[----:B------:R-:W-:Y:S01]  /*22a0*/  ISETP.GE.U32.AND P2, PT, R23, UR4, PT ;  /* 0x0000000417007c0c */ /* 0x000fe2000bf46070 */
[----:B------:R-:W-:Y:S01]  /*22b0*/  IMAD.MOV R48, RZ, RZ, -R32 ;  /* 0x000000ffff307224 */ /* 0x000fe200078e0a20 */
[----:B------:R-:W-:Y:S02]  /*22c0*/  ISETP.NE.U32.AND P4, PT, RZ, UR4, PT ;  /* 0x00000004ff007c0c */ /* 0x000fe4000bf85070 */
[----:B------:R-:W-:Y:S01]  /*22d0*/  @P0 IADD3 R24, PT, PT, R24, 0x1, RZ ;  /* 0x0000000118180810 */ /* 0x000fe20007ffe0ff */
[----:B------:R-:W-:-:S02]  /*22e0*/  IMAD R48, R48, UR4, R25 ;  /* 0x0000000430307c24 */ /* 0x000fc4000f8e0219 */
[----:B------:R-:W-:Y:S02]  /*22f0*/  @P3 VIADD R30, R30, -UR4 ;  /* 0x800000041e1e3c36 */ /* 0x000fe40008000000 */
[----:B------:R-:W-:Y:S01]  /*2300*/  @P3 VIADD R28, R28, 0x1 ;  /* 0x000000011c1c3836 */ /* 0x000fe20000000000 */
[----:B------:R-:W-:Y:S01]  /*2310*/  ISETP.GE.U32.AND P3, PT, R48, UR4, PT ;  /* 0x0000000430007c0c */ /* 0x000fe2000bf66070 */
[----:B------:R-:W-:Y:S01]  /*2320*/  @P1 VIADD R26, R26, 0x1 ;  /* 0x000000011a1a1836 */ /* 0x000fe20000000000 */
[----:B------:R-:W-:Y:S02]  /*2330*/  ISETP.GE.U32.AND P0, PT, R30, UR4, PT ;  /* 0x000000041e007c0c */ /* 0x000fe4000bf06070 */
[----:B------:R-:W-:Y:S02]  /*2340*/  @P2 IADD3 R24, PT, PT, R24, 0x1, RZ ;  /* 0x0000000118182810 */ /* 0x000fe40007ffe0ff */
[C---:B------:R-:W-:Y:S02]  /*2350*/  SEL R27, R35.reuse, R26, !P4 ;  /* 0x0000001a231b7207 */ /* 0x040fe40006000000 */
[----:B------:R-:W-:-:S02]  /*2360*/  SEL R31, R35, R24, !P4 ;  /* 0x00000018231f7207 */ /* 0x000fc40006000000 */
[----:B-1----:R-:W-:Y:S02]  /*2370*/  ISETP.GE.AND P6, PT, R27, UR5, PT ;  /* 0x000000051b007c0c */ /* 0x002fe4000bfc6270 */
[----:B------:R-:W-:Y:S01]  /*2380*/  ISETP.GE.AND P5, PT, R31, UR5, PT ;  /* 0x000000051f007c0c */ /* 0x000fe2000bfa6270 */
[----:B------:R-:W-:Y:S01]  /*2390*/  @P3 VIADD R32, R32, 0x1 ;  /* 0x0000000120203836 */ /* 0x000fe20000000000 */
[----:B------:R-:W-:Y:S02]  /*23a0*/  IADD3 R24, PT, PT, -R36, RZ, RZ ;  /* 0x000000ff24187210 */ /* 0x000fe40007ffe1ff */
[----:B------:R-:W-:Y:S02]  /*23b0*/  @P0 IADD3 R28, PT, PT, R28, 0x1, RZ ;  /* 0x000000011c1c0810 */ /* 0x000fe40007ffe0ff */
[----:B------:R-:W-:Y:S01]  /*23c0*/  P2R R42, PR, RZ, 0x20 ;  /* 0x00000020ff2a7803 */ /* 0x000fe20000000000 */
[----:B------:R-:W-:Y:S01]  /*23d0*/  IMAD R37, R24, UR4, R33 ;  /* 0x0000000418257c24 */ /* 0x000fe2000f8e0221 */
[----:B------:R-:W-:-:S02]  /*23e0*/  @P3 IADD3 R48, PT, PT, R48, -UR4, RZ ;  /* 0x8000000430303c10 */ /* 0x000fc4000fffe0ff */
[----:B------:R-:W-:Y:S01]  /*23f0*/  P2R R40, PR, RZ, 0x40 ;  /* 0x00000040ff287803 */ /* 0x000fe20000000000 */
[----:B------:R-:W-:Y:S02]  /*2400*/  @!P6 VIADD R25, R22, -UR4 ;  /* 0x800000041619ec36 */ /* 0x000fe40008000000 */
[----:B------:R-:W-:-:S03]  /*2410*/  @!P5 VIADD R24, R23, -UR4 ;  /* 0x800000041718dc36 */ /* 0x000fc60008000000 */
[----:B------:R-:W-:Y:S02]  /*2420*/  @!P6 SEL R22, R25, R22, P1 ;  /* 0x000000161916e207 */ /* 0x000fe40000800000 */
[----:B------:R-:W-:Y:S02]  /*2430*/  SEL R25, R35, R28, !P4 ;  /* 0x0000001c23197207 */ /* 0x000fe40006000000 */
[----:B------:R-:W-:Y:S02]  /*2440*/  @!P5 SEL R24, R24, R23, P2 ;  /* 0x000000171818d207 */ /* 0x000fe40001000000 */
[----:B------:R-:W-:Y:S02]  /*2450*/  ISETP.GE.AND P4, PT, R25, UR5, PT ;  /* 0x0000000519007c0c */ /* 0x000fe4000bf86270 */
[----:B------:R-:W-:Y:S02]  /*2460*/  ISETP.GE.U32.AND P2, PT, R37, UR4, PT ;  /* 0x0000000425007c0c */ /* 0x000fe4000bf46070 */
[----:B------:R-:W-:-:S02]  /*2470*/  ISETP.NE.U32.AND P5, PT, RZ, UR4, PT ;  /* 0x00000004ff007c0c */ /* 0x000fc4000bfa5070 */
[----:B------:R-:W-:-:S07]  /*2480*/  ISETP.GE.U32.AND P1, PT, R48, UR4, PT ;  /* 0x0000000430007c0c */ /* 0x000fce000bf26070 */
[----:B------:R-:W-:Y:S01]  /*2490*/  @!P4 IADD3 R23, PT, PT, R30, -UR4, RZ ;  /* 0x800000041e17cc10 */ /* 0x000fe2000fffe0ff */
[----:B------:R-:W0:Y:S01]  /*24a0*/  @!P4 LDC R53, c[0x0][0x3a8] ;  /* 0x0000ea00ff35cb82 */ /* 0x000e220000000800 */
[----:B------:R-:W-:Y:S01]  /*24b0*/  @P2 IADD3 R37, PT, PT, R37, -UR4, RZ ;  /* 0x8000000425252c10 */ /* 0x000fe2000fffe0ff */
[----:B------:R-:W-:Y:S01]  /*24c0*/  @P2 VIADD R36, R36, 0x1 ;  /* 0x0000000124242836 */ /* 0x000fe20000000000 */
[----:B------:R-:W-:Y:S01]  /*24d0*/  @!P4 SEL R26, R23, R30, P0 ;  /* 0x0000001e171ac207 */ /* 0x000fe20000000000 */
[----:B------:R-:W-:Y:S01]  /*24e0*/  IMAD.HI.U32 R30, R20, R39, RZ ;  /* 0x00000027141e7227 */ /* 0x000fe200078e00ff */
[----:B------:R-:W-:-:S03]  /*24f0*/  ISETP.GE.U32.AND P0, PT, R37, UR4, PT ;  /* 0x0000000425007c0c */ /* 0x000fc6000bf06070 */
[----:B------:R-:W-:Y:S02]  /*2500*/  IMAD.MOV R38, RZ, RZ, -R30 ;  /* 0x000000ffff267224 */ /* 0x000fe400078e0a1e */
[----:B------:R-:W-:Y:S02]  /*2510*/  @P1 VIADD R32, R32, 0x1 ;  /* 0x0000000120201836 */ /* 0x000fe40000000000 */
[----:B------:R-:W-:-:S03]  /*2520*/  IMAD R38, R38, UR4, R39 ;  /* 0x0000000426267c24 */ /* 0x000fc6000f8e0227 */
[----:B------:R-:W-:-:S03]  /*2530*/  SEL R23, R35, R32, !P5 ;  /* 0x0000002023177207 */ /* 0x000fc60006800000 */
[----:B------:R-:W-:Y:S02]  /*2540*/  @P0 IADD3 R36, PT, PT, R36, 0x1, RZ ;  /* 0x0000000124240810 */ /* 0x000fe40007ffe0ff */
[----:B------:R-:W-:Y:S02]  /*2550*/  ISETP.GE.AND P3, PT, R23, UR5, PT ;  /* 0x0000000517007c0c */ /* 0x000fe4000bf66270 */
[----:B------:R-:W-:Y:S01]  /*2560*/  SEL R47, R35, R36, !P5 ;  /* 0x00000024232f7207 */ /* 0x000fe20006800000 */
[----:B------:R-:W-:-:S03]  /*2570*/  IMAD.MOV.U32 R36, RZ, RZ, RZ ;  /* 0x000000ffff247224 */ /* 0x000fc600078e00ff */
[----:B------:R-:W-:-:S07]  /*2580*/  ISETP.GE.AND P2, PT, R47, UR5, PT ;  /* 0x000000052f007c0c */ /* 0x000fce000bf46270 */
[----:B------:R-:W-:Y:S01]  /*2590*/  @!P3 VIADD R33, R48, -UR4 ;  /* 0x800000043021bc36 */ /* 0x000fe20008000000 */
[----:B------:R-:W1:Y:S04]  /*25a0*/  @!P3 LDC R49, c[0x0][0x3a8] ;  /* 0x0000ea00ff31bb82 */ /* 0x000e680000000800 */
[----:B------:R-:W-:Y:S02]  /*25b0*/  @!P3 SEL R48, R33, R48, P1 ;  /* 0x000000302130b207 */ /* 0x000fe40000800000 */
[----:B------:R-:W-:-:S04]  /*25c0*/  @!P2 IADD3 R28, PT, PT, R37, -UR4, RZ ;  /* 0x80000004251cac10 */ /* 0x000fc8000fffe0ff */
[----:B------:R-:W-:Y:S02]  /*25d0*/  @!P2 SEL R28, R28, R37, P0 ;  /* 0x000000251c1ca207 */ /* 0x000fe40000000000 */
[----:B------:R-:W-:-:S13]  /*25e0*/  ISETP.GE.U32.AND P0, PT, R38, UR4, PT ;  /* 0x0000000426007c0c */ /* 0x000fda000bf06070 */
[----:B------:R-:W-:Y:S01]  /*25f0*/  @P0 IADD3 R38, PT, PT, R38, -UR4, RZ ;  /* 0x8000000426260c10 */ /* 0x000fe2000fffe0ff */
[----:B------:R-:W-:-:S03]  /*2600*/  @P0 VIADD R30, R30, 0x1 ;  /* 0x000000011e1e0836 */ /* 0x000fc60000000000 */
[----:B------:R-:W-:-:S13]  /*2610*/  ISETP.GE.U32.AND P0, PT, R38, UR4, PT ;  /* 0x0000000426007c0c */ /* 0x000fda000bf06070 */
[----:B------:R-:W-:-:S05]  /*2620*/  @P0 VIADD R30, R30, 0x1 ;  /* 0x000000011e1e0836 */ /* 0x000fca0000000000 */
[----:B------:R-:W-:-:S04]  /*2630*/  SEL R45, R35, R30, !P5 ;  /* 0x0000001e232d7207 */ /* 0x000fc80006800000 */
[----:B------:R-:W-:-:S13]  /*2640*/  ISETP.GE.AND P1, PT, R45, UR5, PT ;  /* 0x000000052d007c0c */ /* 0x000fda000bf26270 */
[----:B------:R-:W-:-:S04]  /*2650*/  @!P1 IADD3 R33, PT, PT, R38, -UR4, RZ ;  /* 0x8000000426219c10 */ /* 0x000fc8000fffe0ff */
[----:B------:R-:W-:Y:S01]  /*2660*/  @!P1 SEL R38, R33, R38, P0 ;  /* 0x0000002621269207 */ /* 0x000fe20000000000 */
[C---:B------:R-:W-:Y:S02]  /*2670*/  VIADD R33, R21.reuse, 0x180 ;  /* 0x0000018015217836 */ /* 0x040fe40000000000 */
[----:B------:R-:W-:Y:S02]  /*2680*/  VIADD R21, R21, 0x1c0 ;  /* 0x000001c015157836 */ /* 0x000fe40000000000 */
[----:B------:R-:W-:-:S04]  /*2690*/  IMAD.HI.U32 R30, R20, R33, RZ ;  /* 0x00000021141e7227 */ /* 0x000fc800078e00ff */
[----:B------:R-:W-:Y:S01]  /*26a0*/  IMAD.HI.U32 R20, R20, R21, RZ ;  /* 0x0000001514147227 */ /* 0x000fe200078e00ff */
[----:B------:R-:W-:-:S05]  /*26b0*/  IADD3 R32, PT, PT, -R30, RZ, RZ ;  /* 0x000000ff1e207210 */ /* 0x000fca0007ffe1ff */
[----:B------:R-:W-:Y:S01]  /*26c0*/  IMAD R33, R32, UR4, R33 ;  /* 0x0000000420217c24 */ /* 0x000fe2000f8e0221 */
[----:B------:R-:W-:-:S04]  /*26d0*/  IADD3 R32, PT, PT, -R20, RZ, RZ ;  /* 0x000000ff14207210 */ /* 0x000fc80007ffe1ff */
[----:B------:R-:W-:Y:S01]  /*26e0*/  ISETP.GE.U32.AND P0, PT, R33, UR4, PT ;  /* 0x0000000421007c0c */ /* 0x000fe2000bf06070 */
[----:B------:R-:W-:-:S12]  /*26f0*/  IMAD R21, R32, UR4, R21 ;  /* 0x0000000420157c24 */ /* 0x000fd8000f8e0215 */
[----:B------:R-:W-:Y:S01]  /*2700*/  @P0 VIADD R33, R33, -UR4 ;  /* 0x8000000421210c36 */ /* 0x000fe20008000000 */
[----:B------:R-:W-:-:S04]  /*2710*/  @P0 IADD3 R30, PT, PT, R30, 0x1, RZ ;  /* 0x000000011e1e0810 */ /* 0x000fc80007ffe0ff */
[----:B------:R-:W-:-:S13]  /*2720*/  ISETP.GE.U32.AND P6, PT, R33, UR4, PT ;  /* 0x0000000421007c0c */ /* 0x000fda000bfc6070 */
[----:B------:R-:W-:-:S05]  /*2730*/  @P6 VIADD R30, R30, 0x1 ;  /* 0x000000011e1e6836 */ /* 0x000fca0000000000 */
[----:B------:R-:W-:-:S04]  /*2740*/  SEL R43, R35, R30, !P5 ;  /* 0x0000001e232b7207 */ /* 0x000fc80006800000 */
[----:B------:R-:W-:-:S13]  /*2750*/  ISETP.GE.AND P0, PT, R43, UR5, PT ;  /* 0x000000052b007c0c */ /* 0x000fda000bf06270 */
[----:B------:R-:W-:Y:S01]  /*2760*/  @!P0 IADD3 R30, PT, PT, R33, -UR4, RZ ;  /* 0x80000004211e8c10 */ /* 0x000fe2000fffe0ff */
[----:B------:R-:W2:Y:S03]  /*2770*/  @!P0 LDC R44, c[0x0][0x3a8] ;  /* 0x0000ea00ff2c8b82 */ /* 0x000ea60000000800 */
[----:B------:R-:W-:Y:S02]  /*2780*/  @!P0 SEL R30, R30, R33, P6 ;  /* 0x000000211e1e8207 */ /* 0x000fe40003000000 */
[----:B------:R-:W-:-:S13]  /*2790*/  ISETP.GE.U32.AND P6, PT, R21, UR4, PT ;  /* 0x0000000415007c0c */ /* 0x000fda000bfc6070 */
[----:B------:R-:W-:Y:S01]  /*27a0*/  @P6 VIADD R21, R21, -UR4 ;  /* 0x8000000415156c36 */ /* 0x000fe20008000000 */
[----:B------:R-:W-:-:S04]  /*27b0*/  @P6 IADD3 R20, PT, PT, R20, 0x1, RZ ;  /* 0x0000000114146810 */ /* 0x000fc80007ffe0ff */
[----:B------:R-:W-:-:S13]  /*27c0*/  ISETP.GE.U32.AND P6, PT, R21, UR4, PT ;  /* 0x0000000415007c0c */ /* 0x000fda000bfc6070 */
[----:B------:R-:W-:Y:S01]  /*27d0*/  @P6 VIADD R20, R20, 0x1 ;  /* 0x0000000114146836 */ /* 0x000fe20000000000 */
[----:B------:R-:W-:Y:S02]  /*27e0*/  ISETP.NE.AND P6, PT, R40, RZ, PT ;  /* 0x000000ff2800720c */ /* 0x000fe40003fc5270 */
[----:B------:R-:W3:Y:S02]  /*27f0*/  @!P2 LDC R40, c[0x0][0x3a8] ;  /* 0x0000ea00ff28ab82 */ /* 0x000ee40000000800 */
[----:B------:R-:W-:Y:S02]  /*2800*/  SEL R41, R35, R20, !P5 ;  /* 0x0000001423297207 */ /* 0x000fe40006800000 */
[----:B------:R-:W-:-:S07]  /*2810*/  P2R R33, PR, RZ, 0x40 ;  /* 0x00000040ff217803 */ /* 0x000fce0000000000 */
[C---:B------:R-:W-:Y:S02]  /*2820*/  @!P6 SEL R22, R35.reuse, R22, !P5 ;  /* 0x000000162316e207 */ /* 0x040fe40006800000 */
[----:B------:R-:W-:Y:S02]  /*2830*/  ISETP.NE.AND P5, PT, R42, RZ, PT ;  /* 0x000000ff2a00720c */ /* 0x000fe40003fa5270 */
[----:B------:R-:W-:Y:S01]  /*2840*/  ISETP.NE.U32.AND P6, PT, RZ, UR4, PT ;  /* 0x00000004ff007c0c */ /* 0x000fe2000bfc5070 */
[----:B------:R-:W4:Y:S01]  /*2850*/  @!P1 LDC R42, c[0x0][0x3a8] ;  /* 0x0000ea00ff2a9b82 */ /* 0x000f220000000800 */
[----:B------:R-:W-:Y:S02]  /*2860*/  P2R R32, PR, RZ, 0x20 ;  /* 0x00000020ff207803 */ /* 0x000fe40000000000 */
[C---:B------:R-:W-:Y:S02]  /*2870*/  @!P3 SEL R48, R35.reuse, R48, !P6 ;  /* 0x000000302330b207 */ /* 0x040fe40007000000 */
[----:B------:R-:W-:-:S02]  /*2880*/  @!P2 SEL R39, R35, R28, !P6 ;  /* 0x0000001c2327a207 */ /* 0x000fc40007000000 */
[C---:B------:R-:W-:Y:S02]  /*2890*/  @!P1 SEL R38, R35.reuse, R38, !P6 ;  /* 0x0000002623269207 */ /* 0x040fe40007000000 */
[C---:B------:R-:W-:Y:S02]  /*28a0*/  @!P0 SEL R37, R35.reuse, R30, !P6 ;  /* 0x0000001e23258207 */ /* 0x040fe40007000000 */
[----:B------:R-:W-:Y:S02]  /*28b0*/  @!P5 SEL R51, R35, R24, !P6 ;  /* 0x000000182333d207 */ /* 0x000fe40007000000 */
[----:B------:R-:W-:Y:S02]  /*28c0*/  ISETP.GE.AND P5, PT, R41, UR5, PT ;  /* 0x0000000529007c0c */ /* 0x000fe4000bfa6270 */
[----:B------:R-:W-:Y:S02]  /*28d0*/  @!P4 SEL R24, R35, R26, !P6 ;  /* 0x0000001a2318c207 */ /* 0x000fe40007000000 */
[----:B------:R-:W-:-:S09]  /*28e0*/  ISETP.GE.U32.AND P6, PT, R21, UR4, PT ;  /* 0x0000000415007c0c */ /* 0x000fd2000bfc6070 */
[----:B------:R-:W-:Y:S02]  /*28f0*/  @P5 LOP3.LUT R29, R29, 0x1, RZ, 0xfc, !PT ;  /* 0x000000011d1d5812 */ /* 0x000fe400078efcff */
[----:B------:R-:W-:Y:S02]  /*2900*/  @!P5 IADD3 R20, PT, PT, R21, -UR4, RZ ;  /* 0x800000041514dc10 */ /* 0x000fe4000fffe0ff */
[----:B------:R-:W-:-:S13]  /*2910*/  ISETP.NE.U32.AND P5, PT, RZ, UR4, !P5 ;  /* 0x00000004ff007c0c */ /* 0x000fda000efa5070 */
[----:B------:R-:W-:Y:S02]  /*2920*/  @P5 SEL R35, R20, R21, P6 ;  /* 0x0000001514235207 */ /* 0x000fe40003000000 */
[----:B------:R-:W-:Y:S02]  /*2930*/  ISETP.NE.AND P6, PT, R33, RZ, PT ;  /* 0x000000ff2100720c */ /* 0x000fe40003fc5270 */
[----:B------:R-:W-:Y:S02]  /*2940*/  ISETP.NE.AND P5, PT, R32, RZ, PT ;  /* 0x000000ff2000720c */ /* 0x000fe40003fa5270 */
[----:B------:R-:W2:Y:S09]  /*2950*/  @!P4 LDC.64 R32, c[0x0][0x388] ;  /* 0x0000e200ff20cb82 */ /* 0x000eb20000000a00 */
[----:B------:R-:W0:Y:S08]  /*2960*/  @!P6 LDC R26, c[0x0][0x3a8] ;  /* 0x0000ea00ff1aeb82 */ /* 0x000e300000000800 */
[----:B------:R-:W1:Y:S01]  /*2970*/  @!P6 LDC.64 R20, c[0x0][0x388] ;  /* 0x0000e200ff14eb82 */ /* 0x000e620000000a00 */
[----:B0-----:R-:W-:-:S04]  /*2980*/  @!P6 IMAD R27, R27, R26, R0 ;  /* 0x0000001a1b1be224 */ /* 0x001fc800078e0200 */
[----:B------:R-:W-:-:S03]  /*2990*/  @!P6 IMAD R27, R27, UR4, R22 ;  /* 0x000000041b1bec24 */ /* 0x000fc6000f8e0216 */
[----:B------:R-:W0:Y:S01]  /*29a0*/  @!P5 LDC R22, c[0x0][0x3a8] ;  /* 0x0000ea00ff16db82 */ /* 0x000e220000000800 */
[----:B-1----:R-:W-:-:S05]  /*29b0*/  @!P6 IMAD.WIDE R20, R27, 0x4, R20 ;  /* 0x000000041b14e825 */ /* 0x002fca00078e0214 */
[----:B------:R1:W2:Y:S01]  /*29c0*/  @!P6 LDG.E.CONSTANT R36, desc[UR8][R20.64] ;  /* 0x000000081424e981 */ /* 0x0002a2000c1e9900 */
[----:B------:R-:W-:Y:S01]  /*29d0*/  LOP3.LUT P6, RZ, R29, 0x1, RZ, 0xc0, !PT ;  /* 0x000000011dff7812 */ /* 0x000fe200078cc0ff */
[----:B------:R-:W1:Y:S01]  /*29e0*/  @!P5 LDC.64 R26, c[0x0][0x388] ;  /* 0x0000e200ff1adb82 */ /* 0x000e620000000a00 */
[--C-:B------:R-:W-:Y:S02]  /*29f0*/  @!P4 IMAD R53, R25, R53, R0.reuse ;  /* 0x000000351935c224 */ /* 0x100fe400078e0200 */
[----:B------:R-:W-:Y:S02]  /*2a00*/  HFMA2 R50, -RZ, RZ, 0, 0 ;  /* 0x00000000ff327431 */ /* 0x000fe400000001ff */
[----:B------:R-:W-:Y:S02]  /*2a10*/  @!P3 IMAD R49, R23, R49, R0 ;  /* 0x000000311731b224 */ /* 0x000fe400078e0200 */
[----:B------:R-:W-:Y:S01]  /*2a20*/  @!P4 IMAD R53, R53, UR4, R24 ;  /* 0x000000043535cc24 */ /* 0x000fe2000f8e0218 */
[----:B------:R-:W1:Y:S01]  /*2a30*/  @!P3 LDC.64 R28, c[0x0][0x388] ;  /* 0x0000e200ff1cbb82 */ /* 0x000e620000000a00 */
[----:B---3--:R-:W-:-:S02]  /*2a40*/  @!P2 IMAD R40, R47, R40, R0 ;  /* 0x000000282f28a224 */ /* 0x008fc400078e0200 */
[--C-:B----4-:R-:W-:Y:S02]  /*2a50*/  @!P1 IMAD R45, R45, R42, R0.reuse ;  /* 0x0000002a2d2d9224 */ /* 0x110fe400078e0200 */
[--C-:B--2---:R-:W-:Y:S02]  /*2a60*/  @!P0 IMAD R44, R43, R44, R0.reuse ;  /* 0x0000002c2b2c8224 */ /* 0x104fe400078e0200 */
[----:B0-----:R-:W-:Y:S01]  /*2a70*/  @!P5 IMAD R22, R31, R22, R0 ;  /* 0x000000161f16d224 */ /* 0x001fe200078e0200 */
[----:B------:R-:W0:Y:S01]  /*2a80*/  @!P6 LDC R46, c[0x0][0x3a8] ;  /* 0x0000ea00ff2eeb82 */ /* 0x000e220000000800 */
[----:B------:R-:W-:-:S04]  /*2a90*/  @!P4 IMAD.WIDE R32, R53, 0x4, R32 ;  /* 0x000000043520c825 */ /* 0x000fc800078e0220 */
[----:B------:R-:W-:-:S03]  /*2aa0*/  @!P5 IMAD R51, R22, UR4, R51 ;  /* 0x000000041633dc24 */ /* 0x000fc6000f8e0233 */
[----:B------:R-:W2:Y:S01]  /*2ab0*/  @!P2 LDC.64 R30, c[0x0][0x388] ;  /* 0x0000e200ff1eab82 */ /* 0x000ea20000000a00 */
[----:B-1----:R-:W-:-:S04]  /*2ac0*/  @!P5 IMAD.WIDE R26, R51, 0x4, R26 ;  /* 0x00000004331ad825 */ /* 0x002fc800078e021a */
[----:B------:R-:W-:Y:S01]  /*2ad0*/  @!P3 IMAD R51, R49, UR4, R48 ;  /* 0x000000043133bc24 */ /* 0x000fe2000f8e0230 */
[----:B------:R-:W-:Y:S02]  /*2ae0*/  CS2R R48, SRZ ;  /* 0x0000000000307805 */ /* 0x000fe4000001ff00 */
[----:B------:R-:W1:Y:S01]  /*2af0*/  @!P1 LDC.64 R20, c[0x0][0x388] ;  /* 0x0000e200ff149b82 */ /* 0x000e620000000a00 */
[----:B------:R-:W-:-:S03]  /*2b00*/  @!P3 IMAD.WIDE R28, R51, 0x4, R28 ;  /* 0x00000004331cb825 */ /* 0x000fc600078e021c */
[----:B------:R3:W4:Y:S04]  /*2b10*/  @!P4 LDG.E.CONSTANT R49, desc[UR8][R32.64] ;  /* 0x000000082031c981 */ /* 0x000728000c1e9900 */
[----:B------:R-:W1:Y:S08]  /*2b20*/  @!P0 LDC.64 R22, c[0x0][0x388] ;  /* 0x0000e200ff168b82 */ /* 0x000e700000000a00 */
[----:B------:R-:W1:Y:S01]  /*2b30*/  @!P6 LDC.64 R24, c[0x0][0x388] ;  /* 0x0000e200ff18eb82 */ /* 0x000e620000000a00 */
[----:B0-----:R-:W-:Y:S01]  /*2b40*/  @!P6 IMAD R46, R41, R46, R0 ;  /* 0x0000002e292ee224 */ /* 0x001fe200078e0200 */
[----:B------:R0:W4:Y:S01]  /*2b50*/  @!P3 LDG.E.CONSTANT R50, desc[UR8][R28.64] ;  /* 0x000000081c32b981 */ /* 0x000122000c1e9900 */
[----:B------:R-:W-:-:S02]  /*2b60*/  @!P2 IMAD R39, R40, UR4, R39 ;  /* 0x000000042827ac24 */ /* 0x000fc4000f8e0227 */
[----:B------:R-:W-:Y:S02]  /*2b70*/  HFMA2 R40, -RZ, RZ, 0, 0 ;  /* 0x00000000ff287431 */ /* 0x000fe400000001ff */
[----:B------:R-:W-:Y:S01]  /*2b80*/  @!P1 IMAD R45, R45, UR4, R38 ;  /* 0x000000042d2d9c24 */ /* 0x000fe2000f8e0226 */
[----:B------:R-:W4:Y:S01]  /*2b90*/  @!P5 LDG.E.CONSTANT R48, desc[UR8][R26.64] ;  /* 0x000000081a30d981 */ /* 0x000f22000c1e9900 */
[----:B------:R-:W-:Y:S02]  /*2ba0*/  @!P0 IMAD R37, R44, UR4, R37 ;  /* 0x000000042c258c24 */ /* 0x000fe4000f8e0225 */
[----:B------:R-:W-:Y:S01]  /*2bb0*/  @!P6 IMAD R35, R46, UR4, R35 ;  /* 0x000000042e23ec24 */ /* 0x000fe2000f8e0223 */
[----:B---3--:R-:W-:Y:S01]  /*2bc0*/  MOV R32, RZ ;  /* 0x000000ff00207202 */ /* 0x008fe20000000f00 */
[----:B------:R-:W-:Y:S02]  /*2bd0*/  IMAD.MOV.U32 R38, RZ, RZ, RZ ;  /* 0x000000ffff267224 */ /* 0x000fe400078e00ff */
[----:B0-----:R-:W-:-:S02]  /*2be0*/  IMAD.MOV.U32 R28, RZ, RZ, RZ ;  /* 0x000000ffff1c7224 */ /* 0x001fc400078e00ff */
[----:B--2---:R-:W-:-:S04]  /*2bf0*/  @!P2 IMAD.WIDE R30, R39, 0x4, R30 ;  /* 0x00000004271ea825 */ /* 0x004fc800078e021e */
[----:B-1----:R-:W-:Y:S01]  /*2c00*/  @!P1 IMAD.WIDE R20, R45, 0x4, R20 ;  /* 0x000000042d149825 */ /* 0x002fe200078e0214 */
[----:B------:R0:W2:Y:S03]  /*2c10*/  @!P2 LDG.E.CONSTANT R28, desc[UR8][R30.64] ;  /* 0x000000081e1ca981 */ /* 0x0000a6000c1e9900 */
[----:B------:R-:W-:Y:S01]  /*2c20*/  @!P0 IMAD.WIDE R22, R37, 0x4, R22 ;  /* 0x0000000425168825 */ /* 0x000fe200078e0216 */
[----:B------:R1:W3:Y:S03]  /*2c30*/  @!P1 LDG.E.CONSTANT R32, desc[UR8][R20.64] ;  /* 0x0000000814209981 */ /* 0x0002e6000c1e9900 */
[----:B------:R-:W-:Y:S01]  /*2c40*/  @!P6 IMAD.WIDE R24, R35, 0x4, R24 ;  /* 0x000000042318e825 */ /* 0x000fe200078e0218 */
[----:B------:R-:W3:Y:S01]  /*2c50*/  @!P0 LDG.E.CONSTANT R38, desc[UR8][R22.64] ;  /* 0x0000000816268981 */ /* 0x000ee2000c1e9900 */
[----:B------:R-:W1:Y:S03]  /*2c60*/  S2UR UR6, SR_CgaCtaId ;  /* 0x00000000000679c3 */ /* 0x000e660000008800 */
[----:B------:R-:W3:Y:S01]  /*2c70*/  @!P6 LDG.E.CONSTANT R40, desc[UR8][R24.64] ;  /* 0x000000081828e981 */ /* 0x000ee2000c1e9900 */
[----:B------:R-:W-:-:S02]  /*2c80*/  UMOV UR5, 0x400 ;  /* 0x0000040000057882 */ /* 0x000fc40000000000 */
[----:B------:R-:W-:Y:S02]  /*2c90*/  UIADD3 UR4, UPT, UPT, UR5, 0x8, URZ ;  /* 0x0000000805047890 */ /* 0x000fe4000fffe0ff */
[----:B0-----:R-:W0:Y:S01]  /*2ca0*/  LDC R30, c[0x0][0x3b8] ;  /* 0x0000ee00ff1e7b82 */ /* 0x001e220000000800 */
[----:B-1----:R-:W-:Y:S02]  /*2cb0*/  ULEA UR7, UR6, UR5, 0x18 ;  /* 0x0000000506077291 */ /* 0x002fe4000f8ec0ff */
[----:B------:R-:W-:-:S04]  /*2cc0*/  ULEA UR4, UR6, UR4, 0x18 ;  /* 0x0000000406047291 */ /* 0x000fc8000f8ec0ff */
[----:B------:R-:W-:Y:S02]  /*2cd0*/  LEA R26, R3, UR7, 0x2 ;  /* 0x00000007031a7c11 */ /* 0x000fe4000f8e10ff */
[----:B------:R-:W-:-:S04]  /*2ce0*/  LEA R35, R2, UR4, 0x2 ;  /* 0x0000000402237c11 */ /* 0x000fc8000f8e10ff */
[----:B------:R-:W-:Y:S01]  /*2cf0*/  LDS R26, [R26] ;  /* 0x000000001a1a7984 */ /* 0x000fe20000000800 */
[----:B------:R-:W-:-:S03]  /*2d00*/  LEA R20, R4, UR4, 0x2 ;  /* 0x0000000404147c11 */ /* 0x000fc6000f8e10ff */
[----:B------:R-:W-:Y:S04]  /*2d10*/  STS [R35+0x100], R36 ;  /* 0x0001002423007388 */ /* 0x000fe80000000800 */
[----:B----4-:R-:W-:Y:S04]  /*2d20*/  STS [R35+0x200], R49 ;  /* 0x0002003123007388 */ /* 0x010fe80000000800 */
[----:B------:R-:W-:Y:S04]  /*2d30*/  STS [R35+0x300], R50 ;  /* 0x0003003223007388 */ /* 0x000fe80000000800 */
[----:B------:R-:W-:Y:S04]  /*2d40*/  STS [R35], R48 ;  /* 0x0000003023007388 */ /* 0x000fe80000000800 */
[----:B--2---:R-:W-:Y:S04]  /*2d50*/  STS [R35+0x400], R28 ;  /* 0x0004001c23007388 */ /* 0x004fe80000000800 */
[----:B---3--:R-:W-:Y:S04]  /*2d60*/  STS [R35+0x500], R32 ;  /* 0x0005002023007388 */ /* 0x008fe80000000800 */
[----:B------:R-:W-:Y:S04]  /*2d70*/  STS [R35+0x600], R38 ;  /* 0x0006002623007388 */ /* 0x000fe80000000800 */
[----:B------:R-:W-:Y:S01]  /*2d80*/  STS [R35+0x700], R40 ;  /* 0x0007002823007388 */ /* 0x000fe20000000800 */
[----:B------:R-:W-:Y:S06]  /*2d90*/  BAR.SYNC.DEFER_BLOCKING 0x0 ;  /* 0x0000000000007b1d */ /* 0x000fec0000010000 */
[----:B------:R-:W1:Y:S04]  /*2da0*/  LDS R33, [R20] ;  /* 0x0000000014217984 */ /* 0x000e680000000800 */
[----:B------:R-:W2:Y:S04]  /*2db0*/  LDS R31, [R20+0x100] ;  /* 0x00010000141f7984 */ /* 0x000ea80000000800 */
[----:B------:R-:W3:Y:S04]  /*2dc0*/  LDS R29, [R20+0x200] ;  /* 0x00020000141d7984 */ /* 0x000ee80000000800 */
[----:B------:R-:W4:Y:S04]  /*2dd0*/  LDS R27, [R20+0x300] ;  /* 0x00030000141b7984 */ /* 0x000f280000000800 */
[----:B------:R-:W0:Y:S04]  /*2de0*/  LDS R21, [R20+0x400] ;  /* 0x0004000014157984 */ /* 0x000e280000000800 */
[----:B------:R-:W0:Y:S01]  /*2df0*/  LDS R23, [R20+0x500] ;  /* 0x0005000014177984 */ /* 0x000e220000000800 */
[C---:B-1----:R-:W-:Y:S01]  /*2e00*/  FADD R25, R26.reuse, -R33 ;  /* 0x800000211a197221 */ /* 0x042fe20000000000 */
[----:B--2---:R-:W-:-:S03]  /*2e10*/  FADD R22, R26, -R31 ;  /* 0x8000001f1a167221 */ /* 0x004fc60000000000 */
[----:B------:R-:W-:Y:S02]  /*2e20*/  FMUL R14, |R25|, R14 ;  /* 0x0000000e190e7220 */ /* 0x000fe40000400200 */
[----:B------:R-:W1:Y:S01]  /*2e30*/  LDS R25, [R20+0x600] ;  /* 0x0006000014197984 */ /* 0x000e620000000800 */
[----:B------:R-:W-:-:S03]  /*2e40*/  FMUL R22, |R22|, R5 ;  /* 0x0000000516167220 */ /* 0x000fc60000400200 */
[----:B------:R-:W2:Y:S01]  /*2e50*/  LDS R5, [R20+0x700] ;  /* 0x0007000014057984 */ /* 0x000ea20000000800 */
[----:B------:R-:W-:Y:S01]  /*2e60*/  FSETP.GEU.AND P0, PT, |R14|, 1.175494350822287508e-38, PT ;  /* 0x008000000e00780b */ /* 0x000fe20003f0e200 */
[----:B---3--:R-:W-:Y:S01]  /*2e70*/  FADD R35, R26, -R29 ;  /* 0x8000001d1a237221 */ /* 0x008fe20000000000 */
[----:B------:R-:W-:-:S03]  /*2e80*/  FSETP.GEU.AND P1, PT, |R22|, 1.175494350822287508e-38, PT ;  /* 0x008000001600780b */ /* 0x000fc60003f2e200 */
[----:B------:R-:W-:Y:S01]  /*2e90*/  FMUL R6, |R35|, R6 ;  /* 0x0000000623067220 */ /* 0x000fe20000400200 */
[----:B----4-:R-:W-:-:S04]  /*2ea0*/  FADD R24, R26, -R27 ;  /* 0x8000001b1a187221 */ /* 0x010fc80000000000 */
[----:B------:R-:W-:-:S03]  /*2eb0*/  FSETP.GEU.AND P2, PT, |R6|, 1.175494350822287508e-38, PT ;  /* 0x008000000600780b */ /* 0x000fc60003f4e200 */
[----:B------:R-:W-:-:S04]  /*2ec0*/  @!P0 FMUL R14, R14, 16777216 ;  /* 0x4b8000000e0e8820 */ /* 0x000fc80000400000 */
[----:B------:R-:W3:Y:S01]  /*2ed0*/  MUFU.LG2 R35, R14 ;  /* 0x0000000e00237308 */ /* 0x000ee20000000c00 */
[----:B------:R-:W-:Y:S01]  /*2ee0*/  @!P1 FMUL R22, R22, 16777216 ;  /* 0x4b80000016169820 */ /* 0x000fe20000400000 */
[----:B------:R-:W-:Y:S01]  /*2ef0*/  FMUL R24, |R24|, R7 ;  /* 0x0000000718187220 */ /* 0x000fe20000400200 */
[C---:B0-----:R-:W-:Y:S01]  /*2f00*/  FADD R28, R26.reuse, -R21 ;  /* 0x800000151a1c7221 */ /* 0x041fe20000000000 */
[----:B------:R-:W-:-:S04]  /*2f10*/  FADD R37, R26, -R23 ;  /* 0x800000171a257221 */ /* 0x000fc80000000000 */
[----:B------:R-:W0:Y:S01]  /*2f20*/  MUFU.LG2 R7, R22 ;  /* 0x0000001600077308 */ /* 0x000e220000000c00 */
[----:B------:R-:W-:Y:S01]  /*2f30*/  FSETP.GEU.AND P3, PT, |R24|, 1.175494350822287508e-38, PT ;  /* 0x008000001800780b */ /* 0x000fe20003f6e200 */
[----:B------:R-:W-:Y:S01]  /*2f40*/  FMUL R28, |R28|, R19 ;  /* 0x000000131c1c7220 */ /* 0x000fe20000400200 */
[----:B------:R-:W-:Y:S01]  /*2f50*/  @!P2 FMUL R6, R6, 16777216 ;  /* 0x4b8000000606a820 */ /* 0x000fe20000400000 */
[----:B------:R-:W-:-:S03]  /*2f60*/  FMUL R34, |R37|, R34 ;  /* 0x0000002225227220 */ /* 0x000fc60000400200 */
[----:B------:R-:W-:Y:S01]  /*2f70*/  FSETP.GEU.AND P4, PT, |R28|, 1.175494350822287508e-38, PT ;  /* 0x008000001c00780b */ /* 0x000fe20003f8e200 */
[----:B------:R4:W0:Y:S01]  /*2f80*/  MUFU.LG2 R19, R6 ;  /* 0x0000000600137308 */ /* 0x0008220000000c00 */
[----:B---3--:R-:W-:Y:S01]  /*2f90*/  @!P0 FADD R35, R35, -24 ;  /* 0xc1c0000023238421 */ /* 0x008fe20000000000 */
[----:B-1----:R-:W-:Y:S01]  /*2fa0*/  FADD R14, R26, -R25 ;  /* 0x800000191a0e7221 */ /* 0x002fe20000000000 */
[----:B------:R-:W-:Y:S01]  /*2fb0*/  FSETP.GEU.AND P5, PT, |R34|, 1.175494350822287508e-38, PT ;  /* 0x008000002200780b */ /* 0x000fe20003fae200 */
[----:B--2---:R-:W-:Y:S01]  /*2fc0*/  FADD R39, R26, -R5 ;  /* 0x800000051a277221 */ /* 0x004fe20000000000 */
[----:B----4-:R-:W-:Y:S01]  /*2fd0*/  FADD R6, R30, -1 ;  /* 0xbf8000001e067421 */ /* 0x010fe20000000000 */
[----:B------:R-:W-:Y:S02]  /*2fe0*/  FMUL R14, |R14|, R17 ;  /* 0x000000110e0e7220 */ /* 0x000fe40000400200 */
[----:B------:R-:W-:Y:S01]  /*2ff0*/  FMUL R20, |R39|, R10 ;  /* 0x0000000a27147220 */ /* 0x000fe20000400200 */
[----:B------:R-:W-:Y:S01]  /*3000*/  FMUL R35, R6, R35 ;  /* 0x0000002306237220 */ /* 0x000fe20000400000 */
[----:B------:R-:W-:Y:S01]  /*3010*/  @!P3 FMUL R24, R24, 16777216 ;  /* 0x4b8000001818b820 */ /* 0x000fe20000400000 */
[----:B------:R-:W-:Y:S01]  /*3020*/  FSETP.GEU.AND P6, PT, |R14|, 1.175494350822287508e-38, PT ;  /* 0x008000000e00780b */ /* 0x000fe20003fce200 */
[----:B0-----:R-:W-:Y:S01]  /*3030*/  @!P1 FADD R7, R7, -24 ;  /* 0xc1c0000007079421 */ /* 0x001fe20000000000 */
[----:B------:R-:W-:Y:S01]  /*3040*/  FSETP.GEU.AND P0, PT, |R20|, 1.175494350822287508e-38, PT ;  /* 0x008000001400780b */ /* 0x000fe20003f0e200 */
[----:B------:R-:W0:Y:S01]  /*3050*/  MUFU.LG2 R37, R24 ;  /* 0x0000001800257308 */ /* 0x000e220000000c00 */
[----:B------:R-:W-:Y:S01]  /*3060*/  FSETP.GEU.AND P1, PT, R35, -126, PT ;  /* 0xc2fc00002300780b */ /* 0x000fe20003f2e000 */
[----:B------:R-:W-:Y:S01]  /*3070*/  @!P4 FMUL R28, R28, 16777216 ;  /* 0x4b8000001c1cc820 */ /* 0x000fe20000400000 */
[----:B------:R-:W-:-:S05]  /*3080*/  @!P5 FMUL R34, R34, 16777216 ;  /* 0x4b8000002222d820 */ /* 0x000fca0000400000 */
[----:B------:R-:W1:Y:S02]  /*3090*/  MUFU.LG2 R17, R28 ;  /* 0x0000001c00117308 */ /* 0x000e640000000c00 */
[----:B------:R-:W-:Y:S01]  /*30a0*/  @!P6 FMUL R14, R14, 16777216 ;  /* 0x4b8000000e0ee820 */ /* 0x000fe20000400000 */
[----:B------:R-:W-:Y:S01]  /*30b0*/  @!P2 FADD R19, R19, -24 ;  /* 0xc1c000001313a421 */ /* 0x000fe20000000000 */
[----:B------:R-:W-:Y:S02]  /*30c0*/  @!P0 FMUL R20, R20, 16777216 ;  /* 0x4b80000014148820 */ /* 0x000fe40000400000 */
[----:B------:R-:W-:Y:S02]  /*30d0*/  @!P1 FMUL R35, R35, 0.5 ;  /* 0x3f00000023239820 */ /* 0x000fe40000400000 */
[----:B------:R-:W2:Y:S01]  /*30e0*/  MUFU.LG2 R39, R34 ;  /* 0x0000002200277308 */ /* 0x000ea20000000c00 */
[C---:B------:R-:W-:Y:S01]  /*30f0*/  FMUL R7, R6.reuse, R7 ;  /* 0x0000000706077220 */ /* 0x040fe20000400000 */
[----:B0-----:R-:W-:Y:S01]  /*3100*/  @!P3 FADD R37, R37, -24 ;  /* 0xc1c000002525b421 */ /* 0x001fe20000000000 */
[----:B------:R-:W-:-:S05]  /*3110*/  FMUL R19, R6, R19 ;  /* 0x0000001306137220 */ /* 0x000fca0000400000 */
[----:B------:R-:W0:Y:S01]  /*3120*/  MUFU.LG2 R41, R14 ;  /* 0x0000000e00297308 */ /* 0x000e220000000c00 */
[----:B------:R-:W-:Y:S01]  /*3130*/  FSETP.GEU.AND P2, PT, R7, -126, PT ;  /* 0xc2fc00000700780b */ /* 0x000fe20003f4e000 */
[----:B------:R-:W-:-:S06]  /*3140*/  FMUL R37, R6, R37 ;  /* 0x0000002506257220 */ /* 0x000fcc0000400000 */
[----:B------:R-:W3:Y:S01]  /*3150*/  MUFU.EX2 R10, R35 ;  /* 0x00000023000a7308 */ /* 0x000ee20000000800 */
[----:B------:R-:W-:-:S07]  /*3160*/  FSETP.GEU.AND P3, PT, R19, -126, PT ;  /* 0xc2fc00001300780b */ /* 0x000fce0003f6e000 */
[----:B------:R-:W4:Y:S01]  /*3170*/  MUFU.LG2 R43, R20 ;  /* 0x00000014002b7308 */ /* 0x000f220000000c00 */
[----:B-1----:R-:W-:Y:S01]  /*3180*/  @!P4 FADD R17, R17, -24 ;  /* 0xc1c000001111c421 */ /* 0x002fe20000000000 */
[----:B------:R-:W-:Y:S01]  /*3190*/  FSETP.GEU.AND P4, PT, R37, -126, PT ;  /* 0xc2fc00002500780b */ /* 0x000fe20003f8e000 */
[----:B--2---:R-:W-:Y:S02]  /*31a0*/  @!P5 FADD R39, R39, -24 ;  /* 0xc1c000002727d421 */ /* 0x004fe40000000000 */
[C---:B------:R-:W-:Y:S01]  /*31b0*/  FMUL R17, R6.reuse, R17 ;  /* 0x0000001106117220 */ /* 0x040fe20000400000 */
[----:B------:R-:W-:Y:S01]  /*31c0*/  @!P2 FMUL R7, R7, 0.5 ;  /* 0x3f0000000707a820 */ /* 0x000fe20000400000 */
[----:B------:R-:W-:Y:S01]  /*31d0*/  FMUL R39, R6, R39 ;  /* 0x0000002706277220 */ /* 0x000fe20000400000 */
[----:B0-----:R-:W-:Y:S01]  /*31e0*/  @!P6 FADD R41, R41, -24 ;  /* 0xc1c000002929e421 */ /* 0x001fe20000000000 */
[----:B---3--:R-:W-:Y:S01]  /*31f0*/  @!P1 FMUL R10, R10, R10 ;  /* 0x0000000a0a0a9220 */ /* 0x008fe20000400000 */
[----:B------:R-:W-:Y:S01]  /*3200*/  FSETP.GEU.AND P5, PT, R17, -126, PT ;  /* 0xc2fc00001100780b */ /* 0x000fe20003fae000 */
[----:B------:R-:W-:Y:S01]  /*3210*/  @!P3 FMUL R19, R19, 0.5 ;  /* 0x3f0000001313b820 */ /* 0x000fe20000400000 */
[----:B------:R-:W-:Y:S01]  /*3220*/  FMUL R41, R6, R41 ;  /* 0x0000002906297220 */ /* 0x000fe20000400000 */
[----:B------:R-:W-:Y:S01]  /*3230*/  FSETP.GEU.AND P6, PT, R39, -126, PT ;  /* 0xc2fc00002700780b */ /* 0x000fe20003fce000 */
[----:B-----5:R-:W-:Y:S01]  /*3240*/  FMUL R15, R10, R15 ;  /* 0x0000000f0a0f7220 */ /* 0x020fe20000400000 */
[----:B----4-:R-:W-:Y:S01]  /*3250*/  @!P0 FADD R43, R43, -24 ;  /* 0xc1c000002b2b8421 */ /* 0x010fe20000000000 */
[----:B------:R-:W0:Y:S01]  /*3260*/  MUFU.EX2 R7, R7 ;  /* 0x0000000700077308 */ /* 0x000e220000000800 */
[----:B------:R-:W-:Y:S01]  /*3270*/  FSETP.GT.AND P1, PT, R26, R33, PT ;  /* 0x000000211a00720b */ /* 0x000fe20003f24000 */
[----:B------:R-:W-:Y:S01]  /*3280*/  @!P4 FMUL R37, R37, 0.5 ;  /* 0x3f0000002525c820 */ /* 0x000fe20000400000 */
[----:B------:R-:W-:Y:S01]  /*3290*/  FMUL R43, R6, R43 ;  /* 0x0000002b062b7220 */ /* 0x000fe20000400000 */
[----:B------:R-:W-:-:S02]  /*32a0*/  FSETP.GEU.AND P0, PT, R41, -126, PT ;  /* 0xc2fc00002900780b */ /* 0x000fc40003f0e000 */
[----:B------:R-:W-:Y:S02]  /*32b0*/  FSEL R15, R15, -R15, P1 ;  /* 0x8000000f0f0f7208 */ /* 0x000fe40000800000 */
[----:B------:R-:W1:Y:S01]  /*32c0*/  MUFU.EX2 R19, R19 ;  /* 0x0000001300137308 */ /* 0x000e620000000800 */
[----:B------:R-:W-:Y:S01]  /*32d0*/  FSETP.GEU.AND P1, PT, R43, -126, PT ;  /* 0xc2fc00002b00780b */ /* 0x000fe20003f2e000 */
[----:B------:R-:W-:Y:S01]  /*32e0*/  @!P5 FMUL R17, R17, 0.5 ;  /* 0x3f0000001111d820 */ /* 0x000fe20000400000 */
[----:B------:R-:W-:-:S05]  /*32f0*/  @!P6 FMUL R39, R39, 0.5 ;  /* 0x3f0000002727e820 */ /* 0x000fca0000400000 */
[----:B------:R-:W2:Y:S01]  /*3300*/  MUFU.EX2 R37, R37 ;  /* 0x0000002500257308 */ /* 0x000ea20000000800 */
[----:B------:R-:W-:Y:S01]  /*3310*/  @!P0 FMUL R41, R41, 0.5 ;  /* 0x3f00000029298820 */ /* 0x000fe20000400000 */
[----:B0-----:R-:W-:-:S06]  /*3320*/  @!P2 FMUL R7, R7, R7 ;  /* 0x000000070707a220 */ /* 0x001fcc0000400000 */
[----:B------:R-:W0:Y:S01]  /*3330*/  MUFU.EX2 R14, R17 ;  /* 0x00000011000e7308 */ /* 0x000e220000000800 */
[----:B------:R-:W-:Y:S01]  /*3340*/  @!P1 FMUL R43, R43, 0.5 ;  /* 0x3f0000002b2b9820 */ /* 0x000fe20000400000 */
[----:B-1----:R-:W-:Y:S01]  /*3350*/  @!P3 FMUL R19, R19, R19 ;  /* 0x000000131313b220 */ /* 0x002fe20000400000 */
[----:B------:R-:W-:-:S05]  /*3360*/  FMUL R16, R7, R16 ;  /* 0x0000001007107220 */ /* 0x000fca0000400000 */
[----:B------:R-:W1:Y:S01]  /*3370*/  MUFU.EX2 R6, R39 ;  /* 0x0000002700067308 */ /* 0x000e620000000800 */
[----:B------:R-:W-:Y:S01]  /*3380*/  FSETP.GT.AND P2, PT, R26, R31, PT ;  /* 0x0000001f1a00720b */ /* 0x000fe20003f44000 */
[----:B--2---:R-:W-:Y:S01]  /*3390*/  @!P4 FMUL R37, R37, R37 ;  /* 0x000000252525c220 */ /* 0x004fe20000400000 */
[----:B------:R-:W-:-:S05]  /*33a0*/  FMUL R12, R19, R12 ;  /* 0x0000000c130c7220 */ /* 0x000fca0000400000 */
[----:B------:R-:W2:Y:S01]  /*33b0*/  MUFU.EX2 R10, R41 ;  /* 0x00000029000a7308 */ /* 0x000ea20000000800 */
[----:B------:R-:W-:Y:S01]  /*33c0*/  FSETP.GT.AND P3, PT, R26, R29, PT ;  /* 0x0000001d1a00720b */ /* 0x000fe20003f64000 */
[----:B------:R-:W-:Y:S01]  /*33d0*/  FADD R15, RZ, R15 ;  /* 0x0000000fff0f7221 */ /* 0x000fe20000000000 */
[----:B------:R-:W-:Y:S01]  /*33e0*/  FSEL R16, R16, -R16, P2 ;  /* 0x8000001010107208 */ /* 0x000fe20001000000 */
[----:B------:R-:W-:-:S04]  /*33f0*/  FMUL R18, R37, R18 ;  /* 0x0000001225127220 */ /* 0x000fc80000400000 */
[----:B------:R-:W3:Y:S01]  /*3400*/  MUFU.EX2 R43, R43 ;  /* 0x0000002b002b7308 */ /* 0x000ee20000000800 */
[----:B------:R-:W-:Y:S01]  /*3410*/  FSETP.GT.AND P2, PT, R26, R27, PT ;  /* 0x0000001b1a00720b */ /* 0x000fe20003f44000 */
[----:B0-----:R-:W-:Y:S01]  /*3420*/  @!P5 FMUL R14, R14, R14 ;  /* 0x0000000e0e0ed220 */ /* 0x001fe20000400000 */
[----:B------:R-:W-:Y:S01]  /*3430*/  FSEL R12, R12, -R12, P3 ;  /* 0x8000000c0c0c7208 */ /* 0x000fe20001800000 */
[----:B------:R-:W-:Y:S01]  /*3440*/  FADD R15, R15, R16 ;  /* 0x000000100f0f7221 */ /* 0x000fe20000000000 */
[----:B------:R-:W-:Y:S01]  /*3450*/  FSEL R7, R18, -R18, P2 ;  /* 0x8000001212077208 */ /* 0x000fe20001000000 */
[----:B------:R-:W-:Y:S01]  /*3460*/  FMUL R9, R14, R9 ;  /* 0x000000090e097220 */ /* 0x000fe20000400000 */
[----:B-1----:R-:W-:Y:S01]  /*3470*/  @!P6 FMUL R6, R6, R6 ;  /* 0x000000060606e220 */ /* 0x002fe20000400000 */
        /* <DEDUP_REMOVED lines=8> */
[C---:B------:R-:W-:Y:S01]  /*3500*/  FSETP.GT.AND P0, PT, R26.reuse, R25, PT ;  /* 0x000000191a00720b */ /* 0x040fe20003f04000 */
        /* <DEDUP_REMOVED lines=28> */
[----:B------:R-:W-:Y:S01]  /*36d0*/  ISETP.NE.AND P0, PT, R2, RZ, PT ;  /* 0x000000ff0200720c */ /* 0x000fe20003f05270 */
[----:B0-----:R-:W-:-:S05]  /*36e0*/  @!P1 FADD R4, R10, R4 ;  /* 0x000000040a049221 */ /* 0x001fca0000000000 */
[----:B------:R0:W-:Y:S01]  /*36f0*/  @!P1 STS [R3], R4 ;  /* 0x0000000403009388 */ /* 0x0001e20000000800 */
[----:B------:R-:W-:Y:S06]  /*3700*/  BAR.SYNC.DEFER_BLOCKING 0x0 ;  /* 0x0000000000007b1d */ /* 0x000fec0000010000 */
[----:B------:R-:W-:Y:S05]  /*3710*/  @P0 EXIT ;  /* 0x000000000000094d */ /* 0x000fea0003800000 */
[----:B------:R-:W1:Y:S01]  /*3720*/  LDS R5, [UR7+0x4] ;  /* 0x00000407ff057984 */ /* 0x000e620008000800 */
[----:B0-----:R-:W0:Y:S02]  /*3730*/  LDC.64 R2, c[0x0][0x3b0] ;  /* 0x0000ec00ff027b82 */ /* 0x001e240000000a00 */
[----:B0-----:R-:W-:-:S05]  /*3740*/  IMAD.WIDE.U32 R2, R0, 0x4, R2 ;  /* 0x0000000400027825 */ /* 0x001fca00078e0002 */
[----:B-1----:R-:W-:Y:S01]  /*3750*/  REDG.E.ADD.F32.FTZ.RN.STRONG.GPU desc[UR8][R2.64], R5 ;  /* 0x00000005020079a6 */ /* 0x002fe2000c12f308 */
[----:B------:R-:W-:Y:S05]  /*3760*/  EXIT ;  /* 0x000000000000794d */ /* 0x000fea0003800000 */
        .weak           $__internal_34_$__cuda_sm20_rcp_rn_f32_slowpath
        .type           $__internal_34_$__cuda_sm20_rcp_rn_f32_slowpath,@function
        .size           $__internal_34_$__cuda_sm20_rcp_rn_f32_slowpath,(.L_x_3861 - $__internal_34_$__cuda_sm20_rcp_rn_f32_slowpath)
$__internal_34_$__cuda_sm20_rcp_rn_f32_slowpath:
        /* <DEDUP_REMOVED lines=15> */
.L_x_1358:
        /* <DEDUP_REMOVED lines=33> */
.L_x_1360:
[----:B------:R0:W1:Y:S02]  /*3a70*/  MUFU.RCP R23, R20 ;  /* 0x0000001400177308 */ /* 0x0000640000001000 */
.L_x_1359:
[----:B------:R-:W-:Y:S05]  /*3a80*/  BSYNC.RECONVERGENT B0 ;  /* 0x0000000000007941 */ /* 0x000fea0003800200 */
.L_x_1357:
[----:B------:R-:W-:-:S04]  /*3a90*/  HFMA2 R25, -RZ, RZ, 0, 0 ;  /* 0x00000000ff197431 */ /* 0x000fc800000001ff */
[----:B01----:R-:W-:Y:S05]  /*3aa0*/  RET.REL.NODEC R24 `(_Z32norm_dist_backward_weight_kernelILi1ELi1EEvPKfS1_S1_S1_iiiiPff) ;  /* 0xffffffc418547950 */ /* 0x003fea0003c3ffff */
.L_x_1361:
        /* <DEDUP_REMOVED lines=13> */
.L_x_3861:


//--------------------- .text._Z31norm_dist_backward_input_kernelILb1EEvPKfS1_S1_S1_iiiiiPff --------------------------
	.section	.text._Z31norm_dist_backward_input_kernelILb1EEvPKfS1_S1_S1_iiiiiPff,"ax",@progbits
	.align	128
        .global         _Z31norm_dist_backward_input_kernelILb1EEvPKfS1_S1_S1_iiiiiPff
        .type           _Z31norm_dist_backward_input_kernelILb1EEvPKfS1_S1_S1_iiiiiPff,@function
        .size           _Z31norm_dist_backward_input_kernelILb1EEvPKfS1_S1_S1_iiiiiPff,(.L_x_3862 - _Z31norm_dist_backward_input_kernelILb1EEvPKfS1_S1_S1_iiiiiPff)
        .other          _Z31norm_dist_backward_input_kernelILb1EEvPKfS1_S1_S1_iiiiiPff,@"STO_CUDA_ENTRY STV_DEFAULT"
_Z31norm_dist_backward_input_kernelILb1EEvPKfS1_S1_S1_iiiiiPff:
.text._Z31norm_dist_backward_input_kernelILb1EEvPKfS1_S1_S1_iiiiiPff:
[----:B------:R-:W-:Y:S01]  /*0000*/  LDC R1, c[0x0][0x37c] ;  /* 0x0000df00ff017b82 */ /* 0x000fe20000000800 */
[----:B------:R-:W0:Y:S01]  /*0010*/  LDCU UR4, c[0x0][0x3ac] ;  /* 0x00007580ff0477ac */ /* 0x000e220008000800 */
[----:B------:R-:W1:Y:S01]  /*0020*/  S2R R5, SR_CTAID.Y ;  /* 0x0000000000057919 */ /* 0x000e620000002600 */
[----:B------:R-:W2:Y:S01]  /*0030*/  LDCU UR5, c[0x0][0x3a8] ;  /* 0x00007500ff0577ac */ /* 0x000ea20008000800 */
[----:B------:R-:W1:Y:S01]  /*0040*/  S2R R12, SR_TID.X ;  /* 0x00000000000c7919 */ /* 0x000e620000002100 */
[----:B------:R-:W3:Y:S01]  /*0050*/  LDCU.64 UR8, c[0x0][0x358] ;  /* 0x00006b00ff0877ac */ /* 0x000ee20008000a00 */
[----:B------:R-:W4:Y:S01]  /*0060*/  S2R R13, SR_CTAID.X ;  /* 0x00000000000d7919 */ /* 0x000f220000002500 */
[----:B------:R-:W4:Y:S01]  /*0070*/  S2R R7, SR_TID.Y ;  /* 0x0000000000077919 */ /* 0x000f220000002200 */
[----:B0-----:R-:W-:Y:S01]  /*0080*/  MOV R19, UR4 ;  /* 0x0000000400137c02 */ /* 0x001fe20008000f00 */
[----:B------:R-:W0:Y:S03]  /*0090*/  LDCU UR4, c[0x0][0x3a0] ;  /* 0x00007400ff0477ac */ /* 0x000e260008000800 */
[----:B------:R-:W-:-:S04]  /*00a0*/  IABS R9, R19 ;  /* 0x0000001300097213 */ /* 0x000fc80000000000 */
[----:B------:R-:W2:Y:S01]  /*00b0*/  I2F.RP R0, R9 ;  /* 0x0000000900007306 */ /* 0x000ea20000209400 */
[----:B-1----:R-:W-:-:S07]  /*00c0*/  LEA R4, R5, R12, 0x4 ;  /* 0x0000000c05047211 */ /* 0x002fce00078e20ff */
[----:B--2---:R-:W1:Y:S01]  /*00d0*/  MUFU.RCP R0, R0 ;  /* 0x0000000000007308 */ /* 0x004e620000001000 */
[----:B----4-:R-:W-:Y:S02]  /*00e0*/  LEA R20, R13, R7, 0x4 ;  /* 0x000000070d147211 */ /* 0x010fe400078e20ff */
[----:B-1----:R-:W-:Y:S02]  /*00f0*/  IADD3 R2, PT, PT, R0, 0xffffffe, RZ ;  /* 0x0ffffffe00027810 */ /* 0x002fe40007ffe0ff */
[----:B------:R-:W-:-:S03]  /*0100*/  IABS R0, R4 ;  /* 0x0000000400007213 */ /* 0x000fc60000000000 */
[----:B------:R1:W2:Y:S02]  /*0110*/  F2I.FTZ.U32.TRUNC.NTZ R3, R2 ;  /* 0x0000000200037305 */ /* 0x0002a4000021f000 */
[----:B-1----:R-:W-:Y:S01]  /*0120*/  HFMA2 R2, -RZ, RZ, 0, 0 ;  /* 0x00000000ff027431 */ /* 0x002fe200000001ff */
[----:B--2---:R-:W-:-:S05]  /*0130*/  IADD3 R6, PT, PT, RZ, -R3, RZ ;  /* 0x80000003ff067210 */ /* 0x004fca0007ffe0ff */
[----:B------:R-:W-:-:S04]  /*0140*/  IMAD R5, R6, R9, RZ ;  /* 0x0000000906057224 */ /* 0x000fc800078e02ff */
[----:B------:R-:W-:Y:S01]  /*0150*/  IMAD.HI.U32 R3, R3, R5, R2 ;  /* 0x0000000503037227 */ /* 0x000fe200078e0002 */
[----:B------:R-:W-:Y:S01]  /*0160*/  MOV R5, UR5 ;  /* 0x0000000500057c02 */ /* 0x000fe20008000f00 */
[----:B------:R-:W1:Y:S01]  /*0170*/  S2R R15, SR_CgaCtaId ;  /* 0x00000000000f7919 */ /* 0x000e620000008800 */
[----:B------:R-:W2:Y:S03]  /*0180*/  LDCU UR5, c[0x0][0x3a4] ;  /* 0x00007480ff0577ac */ /* 0x000ea60008000800 */
[----:B------:R-:W-:-:S05]  /*0190*/  IMAD.HI.U32 R6, R3, R0, RZ ;  /* 0x0000000003067227 */ /* 0x000fca00078e00ff */
[----:B------:R-:W-:-:S05]  /*01a0*/  IADD3 R3, PT, PT, -R6, RZ, RZ ;  /* 0x000000ff06037210 */ /* 0x000fca0007ffe1ff */
[----:B------:R-:W-:-:S05]  /*01b0*/  IMAD R0, R9, R3, R0 ;  /* 0x0000000309007224 */ /* 0x000fca00078e0200 */
[----:B------:R-:W-:-:S13]  /*01c0*/  ISETP.GT.U32.AND P1, PT, R9, R0, PT ;  /* 0x000000000900720c */ /* 0x000fda0003f24070 */
[-C--:B------:R-:W-:Y:S02]  /*01d0*/  @!P1 IADD3 R0, PT, PT, R0, -R9.reuse, RZ ;  /* 0x8000000900009210 */ /* 0x080fe40007ffe0ff */
[----:B------:R-:W-:Y:S02]  /*01e0*/  @!P1 IADD3 R6, PT, PT, R6, 0x1, RZ ;  /* 0x0000000106069810 */ /* 0x000fe40007ffe0ff */
[----:B------:R-:W-:Y:S02]  /*01f0*/  ISETP.GE.U32.AND P0, PT, R0, R9, PT ;  /* 0x000000090000720c */ /* 0x000fe40003f06070 */
[----:B------:R-:W-:Y:S02]  /*0200*/  LOP3.LUT R0, R4, R19, RZ, 0x3c, !PT ;  /* 0x0000001304007212 */ /* 0x000fe400078e3cff */
[----:B------:R-:W-:Y:S02]  /*0210*/  ISETP.NE.AND P1, PT, R19, RZ, PT ;  /* 0x000000ff1300720c */ /* 0x000fe40003f25270 */
[----:B------:R-:W-:-:S07]  /*0220*/  ISETP.GE.AND P2, PT, R0, RZ, PT ;  /* 0x000000ff0000720c */ /* 0x000fce0003f46270 */
[----:B------:R-:W-:-:S06]  /*0230*/  @P0 IADD3 R6, PT, PT, R6, 0x1, RZ ;  /* 0x0000000106060810 */ /* 0x000fcc0007ffe0ff */
[----:B------:R-:W-:Y:S02]  /*0240*/  @!P2 IADD3 R6, PT, PT, -R6, RZ, RZ ;  /* 0x000000ff0606a210 */ /* 0x000fe40007ffe1ff */
[----:B------:R-:W-:-:S04]  /*0250*/  @!P1 LOP3.LUT R6, RZ, R19, RZ, 0x33, !PT ;  /* 0x00000013ff069212 */ /* 0x000fc800078e33ff */
[C---:B0-----:R-:W-:Y:S02]  /*0260*/  ISETP.GE.AND P0, PT, R6.reuse, UR4, PT ;  /* 0x0000000406007c0c */ /* 0x041fe4000bf06270 */
[----:B------:R-:W-:Y:S02]  /*0270*/  IADD3 R2, PT, PT, -R6, RZ, RZ ;  /* 0x000000ff06027210 */ /* 0x000fe40007ffe1ff */
[----:B------:R-:W-:-:S03]  /*0280*/  ISETP.LT.AND P0, PT, R20, R5, !P0 ;  /* 0x000000051400720c */ /* 0x000fc60004701270 */
[----:B------:R-:W-:-:S10]  /*0290*/  IMAD R4, R19, R2, R4 ;  /* 0x0000000213047224 */ /* 0x000fd400078e0204 */
[----:B------:R-:W0:Y:S01]  /*02a0*/  @P0 S2R R3, SR_CTAID.Z ;  /* 0x0000000000030919 */ /* 0x000e220000002700 */
[----:B------:R-:W0:Y:S08]  /*02b0*/  @P0 LDC R0, c[0x0][0x3b0] ;  /* 0x0000ec00ff000b82 */ /* 0x000e300000000800 */
[----:B------:R-:W4:Y:S01]  /*02c0*/  @P0 LDC.64 R8, c[0x0][0x388] ;  /* 0x0000e200ff080b82 */ /* 0x000f220000000a00 */
[----:B--2---:R-:W-:Y:S01]  /*02d0*/  UISETP.GE.AND UP0, UPT, UR5, 0x10, UPT ;  /* 0x000000100500788c */ /* 0x004fe2000bf06270 */
[----:B0-----:R-:W-:Y:S01]  /*02e0*/  @P0 IMAD R0, R6, R0, R3 ;  /* 0x0000000006000224 */ /* 0x001fe200078e0203 */
[----:B------:R-:W-:-:S03]  /*02f0*/  MOV R3, RZ ;  /* 0x000000ff00037202 */ /* 0x000fc60000000f00 */
[----:B------:R-:W-:-:S04]  /*0300*/  @P0 IMAD R0, R0, R5, R20 ;  /* 0x0000000500000224 */ /* 0x000fc800078e0214 */
[----:B------:R-:W-:Y:S01]  /*0310*/  @P0 IMAD R11, R0, R19, R4 ;  /* 0x00000013000b0224 */ /* 0x000fe200078e0204 */
[----:B------:R-:W-:-:S03]  /*0320*/  MOV R0, 0x400 ;  /* 0x0000040000007802 */ /* 0x000fc60000000f00 */
[----:B----4-:R-:W-:Y:S01]  /*0330*/  @P0 IMAD.WIDE.U32 R8, R11, 0x4, R8 ;  /* 0x000000040b080825 */ /* 0x010fe200078e0008 */
[C---:B------:R-:W-:Y:S02]  /*0340*/  IADD3 R10, PT, PT, R0.reuse, 0x800, RZ ;  /* 0x00000800000a7810 */ /* 0x040fe40007ffe0ff */
[----:B------:R-:W-:Y:S02]  /*0350*/  IADD3 R2, PT, PT, R0, 0x400, RZ ;  /* 0x0000040000027810 */ /* 0x000fe40007ffe0ff */
[C---:B-1----:R-:W-:Y:S01]  /*0360*/  LEA R17, R15.reuse, R10, 0x18 ;  /* 0x0000000a0f117211 */ /* 0x042fe200078ec0ff */
[----:B---3--:R0:W5:Y:S01]  /*0370*/  @P0 LDG.E.CONSTANT R3, desc[UR8][R8.64] ;  /* 0x0000000808030981 */ /* 0x008162000c1e9900 */
[C---:B------:R-:W-:Y:S01]  /*0380*/  LEA R11, R15.reuse, R0, 0x18 ;  /* 0x000000000f0b7211 */ /* 0x040fe200078ec0ff */
[----:B------:R-:W-:Y:S01]  /*0390*/  HFMA2 R21, -RZ, RZ, 0, 0 ;  /* 0x00000000ff157431 */ /* 0x000fe200000001ff */
[----:B------:R-:W-:Y:S01]  /*03a0*/  LEA R15, R15, R2, 0x18 ;  /* 0x000000020f0f7211 */ /* 0x000fe200078ec0ff */
[C---:B------:R-:W-:Y:S01]  /*03b0*/  IMAD R10, R12.reuse, 0x48, R17 ;  /* 0x000000480c0a7824 */ /* 0x040fe200078e0211 */
[C---:B------:R-:W-:Y:S01]  /*03c0*/  LEA R2, R12.reuse, R11, 0x2 ;  /* 0x0000000b0c027211 */ /* 0x040fe200078e10ff */
[----:B------:R-:W-:Y:S01]  /*03d0*/  UMOV UR4, URZ ;  /* 0x000000ff00047c82 */ /* 0x000fe20008000000 */
[----:B------:R-:W-:-:S02]  /*03e0*/  LEA R0, R12, R15, 0x2 ;  /* 0x0000000f0c007211 */ /* 0x000fc400078e10ff */
[----:B------:R-:W-:Y:S02]  /*03f0*/  LEA R18, R13, R12, 0x4 ;  /* 0x0000000c0d127211 */ /* 0x000fe400078e20ff */
[C---:B0-----:R-:W-:Y:S02]  /*0400*/  LEA R9, R7.reuse, R10, 0x2 ;  /* 0x0000000a07097211 */ /* 0x041fe400078e10ff */
[C---:B------:R-:W-:Y:S02]  /*0410*/  LEA R8, R7.reuse, R2, 0x6 ;  /* 0x0000000207087211 */ /* 0x040fe400078e30ff */
[----:B------:R-:W-:Y:S01]  /*0420*/  LEA R10, R7, R0, 0x6 ;  /* 0x00000000070a7211 */ /* 0x000fe200078e30ff */
[----:B------:R-:W-:Y:S06]  /*0430*/  BRA.U !UP0, `(.L_x_1362) ;  /* 0x0000001508547547 */ /* 0x000fec000b800000 */
[----:B------:R-:W0:Y:S01]  /*0440*/  S2R R14, SR_CTAID.Z ;  /* 0x00000000000e7919 */ /* 0x000e220000002700 */
[----:B------:R-:W1:Y:S01]  /*0450*/  LDCU UR4, c[0x0][0x3b0] ;  /* 0x00007600ff0477ac */ /* 0x000e620008000800 */
[----:B------:R-:W-:Y:S01]  /*0460*/  MOV R21, RZ ;  /* 0x000000ff00157202 */ /* 0x000fe20000000f00 */
[----:B------:R-:W2:Y:S01]  /*0470*/  LDCU UR10, c[0x0][0x3a0] ;  /* 0x00007400ff0a77ac */ /* 0x000ea20008000800 */
[----:B------:R-:W3:Y:S01]  /*0480*/  LDCU UR6, c[0x0][0x3a4] ;  /* 0x00007480ff0677ac */ /* 0x000ee20008000800 */
[--C-:B0-----:R-:W-:Y:S02]  /*0490*/  IMAD R11, R14, UR5, R7.reuse ;  /* 0x000000050e0b7c24 */ /* 0x101fe4000f8e0207 */
[----:B-1----:R-:W-:Y:S01]  /*04a0*/  IMAD R14, R6, UR4, R14 ;  /* 0x00000004060e7c24 */ /* 0x002fe2000f8e020e */
[----:B------:R-:W-:Y:S01]  /*04b0*/  UMOV UR4, URZ ;  /* 0x000000ff00047c82 */ /* 0x000fe20008000000 */
[----:B------:R-:W-:Y:S02]  /*04c0*/  IMAD R12, R11, R5, R12 ;  /* 0x000000050b0c7224 */ /* 0x000fe400078e020c */
[----:B------:R-:W-:-:S03]  /*04d0*/  IMAD R11, R14, UR5, R7 ;  /* 0x000000050e0b7c24 */ /* 0x000fc6000f8e0207 */
[----:B------:R-:W-:Y:S01]  /*04e0*/  LEA R12, R13, R12, 0x4 ;  /* 0x0000000c0d0c7211 */ /* 0x000fe200078e20ff */
[----:B--23--:R-:W-:-:S07]  /*04f0*/  IMAD R11, R11, R19, R4 ;  /* 0x000000130b0b7224 */ /* 0x00cfce00078e0204 */
.L_x_1368:
[----:B------:R-:W-:Y:S01]  /*0500*/  ISETP.GE.AND P1, PT, R6, UR10, PT ;  /* 0x0000000a06007c0c */ /* 0x000fe2000bf26270 */
[----:B------:R-:W-:-:S12]  /*0510*/  BSSY.RECONVERGENT B0, `(.L_x_1363) ;  /* 0x0000018000007945 */ /* 0x000fd80003800200 */
[----:B------:R-:W-:Y:S05]  /*0520*/  @P1 BRA `(.L_x_1364) ;  /* 0x0000000000581947 */ /* 0x000fea0003800000 */
[----:B------:R-:W0:Y:S02]  /*0530*/  LDC.64 R14, c[0x0][0x398] ;  /* 0x0000e600ff0e7b82 */ /* 0x000e240000000a00 */
[----:B0-----:R-:W-:-:S05]  /*0540*/  IMAD.WIDE.U32 R14, R11, 0x4, R14 ;  /* 0x000000040b0e7825 */ /* 0x001fca00078e000e */
        /* <DEDUP_REMOVED lines=8> */
[----:B-----5:R-:W-:Y:S05]  /*05d0*/  CALL.REL.NOINC `($__internal_35_$__cuda_sm20_rcp_rn_f32_slowpath) ;  /* 0x00000020006c7944 */ /* 0x020fea0003c00000 */
[----:B------:R-:W-:Y:S05]  /*05e0*/  BRA `(.L_x_1367) ;  /* 0x0000000000107947 */ /* 0x000fea0003800000 */
.L_x_1366:
[----:B------:R-:W0:Y:S02]  /*05f0*/  MUFU.RCP R5, R16 ;  /* 0x0000001000057308 */ /* 0x000e240000001000 */
[----:B0-----:R-:W-:-:S04]  /*0600*/  FFMA R13, R16, R5, -1 ;  /* 0xbf800000100d7423 */ /* 0x001fc80000000005 */
[----:B------:R-:W-:-:S04]  /*0610*/  FADD.FTZ R14, -R13, -RZ ;  /* 0x800000ff0d0e7221 */ /* 0x000fc80000010100 */
[----:B------:R-:W-:-:S07]  /*0620*/  FFMA R5, R5, R14, R5 ;  /* 0x0000000e05057223 */ /* 0x000fce0000000005 */
.L_x_1367:
[----:B------:R-:W-:Y:S05]  /*0630*/  BSYNC.RECONVERGENT B1 ;  /* 0x0000000000017941 */ /* 0x000fea0003800200 */
.L_x_1365:
[----:B------:R-:W0:Y:S02]  /*0640*/  LDC.64 R14, c[0x0][0x380] ;  /* 0x0000e000ff0e7b82 */ /* 0x000e240000000a00 */
[----:B0-----:R-:W-:-:S06]  /*0650*/  IMAD.WIDE.U32 R14, R11, 0x4, R14 ;  /* 0x000000040b0e7825 */ /* 0x001fcc00078e000e */
[----:B------:R-:W2:Y:S04]  /*0660*/  LDG.E.CONSTANT R15, desc[UR8][R14.64] ;  /* 0x000000080e0f7981 */ /* 0x000ea8000c1e9900 */
[----:B------:R0:W-:Y:S04]  /*0670*/  STS [R8], R5 ;  /* 0x0000000508007388 */ /* 0x0001e80000000800 */
[----:B--2---:R0:W-:Y:S02]  /*0680*/  STS [R10], R15 ;  /* 0x0000000f0a007388 */ /* 0x0041e40000000800 */
.L_x_1364:
[----:B------:R-:W-:Y:S05]  /*0690*/  BSYNC.RECONVERGENT B0 ;  /* 0x0000000000007941 */ /* 0x000fea0003800200 */
.L_x_1363:
[----:B0-----:R-:W0:Y:S02]  /*06a0*/  LDC R5, c[0x0][0x3a8] ;  /* 0x0000ea00ff057b82 */ /* 0x001e240000000800 */
[----:B0-----:R-:W-:-:S13]  /*06b0*/  ISETP.GE.AND P1, PT, R18, R5, PT ;  /* 0x000000051200720c */ /* 0x001fda0003f26270 */
[----:B------:R-:W0:Y:S02]  /*06c0*/  @!P1 LDC.64 R14, c[0x0][0x390] ;  /* 0x0000e400ff0e9b82 */ /* 0x000e240000000a00 */
[----:B0-----:R-:W-:-:S05]  /*06d0*/  @!P1 IMAD.WIDE.U32 R14, R12, 0x4, R14 ;  /* 0x000000040c0e9825 */ /* 0x001fca00078e000e */
[----:B------:R-:W2:Y:S01]  /*06e0*/  @!P1 LDG.E.CONSTANT R22, desc[UR8][R14.64] ;  /* 0x000000080e169981 */ /* 0x000ea2000c1e9900 */
[----:B------:R-:W-:Y:S01]  /*06f0*/  MOV R13, 0x400 ;  /* 0x00000400000d7802 */ /* 0x000fe20000000f00 */
[----:B------:R-:W-:Y:S01]  /*0700*/  UMOV UR5, UR6 ;  /* 0x0000000600057c82 */ /* 0x000fe20008000000 */
[----:B------:R-:W-:Y:S01]  /*0710*/  UIADD3 UR4, UPT, UPT, UR4, 0x10, URZ ;  /* 0x0000001004047890 */ /* 0x000fe2000fffe0ff */
[----:B------:R-:W0:Y:S01]  /*0720*/  S2R R16, SR_CgaCtaId ;  /* 0x0000000000107919 */ /* 0x000e220000008800 */
[----:B------:R-:W-:Y:S01]  /*0730*/  IADD3 R13, PT, PT, R13, 0x800, RZ ;  /* 0x000008000d0d7810 */ /* 0x000fe20007ffe0ff */
[----:B------:R-:W-:Y:S01]  /*0740*/  ULOP3.LUT UR7, UR5, 0xfffffff0, URZ, 0xc0, !UPT ;  /* 0xfffffff005077892 */ /* 0x000fe2000f8ec0ff */
[----:B------:R-:W-:-:S03]  /*0750*/  LEA R12, R5, R12, 0x4 ;  /* 0x0000000c050c7211 */ /* 0x000fc600078e20ff */
[----:B------:R-:W-:Y:S01]  /*0760*/  UISETP.GE.AND UP0, UPT, UR4, UR7, UPT ;  /* 0x000000070400728c */ /* 0x000fe2000bf06270 */
[----:B0-----:R-:W-:-:S05]  /*0770*/  LEA R16, R16, R13, 0x18 ;  /* 0x0000000d10107211 */ /* 0x001fca00078ec0ff */
[----:B------:R-:W-:Y:S01]  /*0780*/  IMAD R19, R7, 0x48, R16 ;  /* 0x0000004807137824 */ /* 0x000fe200078e0210 */
[----:B--2---:R-:W-:Y:S01]  /*0790*/  @!P1 STS [R9], R22 ;  /* 0x0000001609009388 */ /* 0x004fe20000000800 */
[----:B------:R-:W-:Y:S06]  /*07a0*/  BAR.SYNC.DEFER_BLOCKING 0x0 ;  /* 0x0000000000007b1d */ /* 0x000fec0000010000 */
[----:B------:R-:W0:Y:S04]  /*07b0*/  LDS.64 R16, [R19] ;  /* 0x0000000013107984 */ /* 0x000e280000000a00 */
[----:B------:R-:W1:Y:S04]  /*07c0*/  LDS R13, [R2] ;  /* 0x00000000020d7984 */ /* 0x000e680000000800 */
[----:B------:R-:W-:Y:S04]  /*07d0*/  LDS R27, [R2+0x40] ;  /* 0x00004000021b7984 */ /* 0x000fe80000000800 */
[----:B------:R-:W2:Y:S04]  /*07e0*/  LDS.64 R14, [R19+0x8] ;  /* 0x00000800130e7984 */ /* 0x000ea80000000a00 */
[----:B------:R-:W3:Y:S04]  /*07f0*/  LDS R22, [R2+0x80] ;  /* 0x0000800002167984 */ /* 0x000ee80000000800 */
[----:B------:R-:W4:Y:S01]  /*0800*/  LDS R23, [R0] ;  /* 0x0000000000177984 */ /* 0x000f220000000800 */
[----:B0----5:R-:W-:Y:S01]  /*0810*/  FADD R24, -R16, R3 ;  /* 0x0000000310187221 */ /* 0x021fe20000000100 */
[----:B------:R-:W-:-:S03]  /*0820*/  FSETP.GT.AND P2, PT, R3, R16, PT ;  /* 0x000000100300720b */ /* 0x000fc60003f44000 */
[----:B-1----:R-:W-:Y:S02]  /*0830*/  FMUL R24, R13, |R24| ;  /* 0x400000180d187220 */ /* 0x002fe40000400000 */
[----:B------:R-:W0:Y:S03]  /*0840*/  LDC R13, c[0x0][0x3c0] ;  /* 0x0000f000ff0d7b82 */ /* 0x000e260000000800 */
[----:B------:R-:W-:Y:S01]  /*0850*/  FSETP.GEU.AND P1, PT, |R24|, 1.175494350822287508e-38, PT ;  /* 0x008000001800780b */ /* 0x000fe20003f2e200 */
[----:B--2---:R-:W-:-:S04]  /*0860*/  FADD R29, -R14, R3 ;  /* 0x000000030e1d7221 */ /* 0x004fc80000000100 */
[----:B---3--:R-:W-:Y:S02]  /*0870*/  FMUL R29, R22, |R29| ;  /* 0x4000001d161d7220 */ /* 0x008fe40000400000 */
[----:B------:R-:W1:Y:S06]  /*0880*/  LDS R22, [R2+0xc0] ;  /* 0x0000c00002167984 */ /* 0x000e6c0000000800 */
[----:B------:R-:W-:-:S04]  /*0890*/  @!P1 FMUL R24, R24, 16777216 ;  /* 0x4b80000018189820 */ /* 0x000fc80000400000 */
[----:B------:R-:W2:Y:S01]  /*08a0*/  MUFU.LG2 R26, R24 ;  /* 0x00000018001a7308 */ /* 0x000ea20000000c00 */
[----:B0-----:R-:W-:Y:S01]  /*08b0*/  FADD R13, R13, -1 ;  /* 0xbf8000000d0d7421 */ /* 0x001fe20000000000 */
[----:B--2---:R-:W-:Y:S01]  /*08c0*/  @!P1 FADD R26, R26, -24 ;  /* 0xc1c000001a1a9421 */ /* 0x004fe20000000000 */
[----:B------:R-:W-:-:S03]  /*08d0*/  FSETP.GEU.AND P1, PT, |R29|, 1.175494350822287508e-38, PT ;  /* 0x008000001d00780b */ /* 0x000fc60003f2e200 */
[----:B------:R-:W-:Y:S01]  /*08e0*/  FMUL R25, R26, R13 ;  /* 0x0000000d1a197220 */ /* 0x000fe20000400000 */
[----:B------:R-:W-:-:S04]  /*08f0*/  FADD R26, R3, -R17 ;  /* 0x80000011031a7221 */ /* 0x000fc80000000000 */
[----:B------:R-:W-:Y:S01]  /*0900*/  FSETP.GEU.AND P3, PT, R25, -126, PT ;  /* 0xc2fc00001900780b */ /* 0x000fe20003f6e000 */
[----:B------:R-:W-:-:S04]  /*0910*/  FMUL R27, R27, |R26| ;  /* 0x4000001a1b1b7220 */ /* 0x000fc80000400000 */
[----:B------:R-:W-:Y:S01]  /*0920*/  @!P1 FMUL R29, R29, 16777216 ;  /* 0x4b8000001d1d9820 */ /* 0x000fe20000400000 */
[----:B------:R-:W-:-:S07]  /*0930*/  FSETP.GEU.AND P4, PT, |R27|, 1.175494350822287508e-38, PT ;  /* 0x008000001b00780b */ /* 0x000fce0003f8e200 */
[----:B------:R-:W-:-:S04]  /*0940*/  @!P3 FMUL R25, R25, 0.5 ;  /* 0x3f0000001919b820 */ /* 0x000fc80000400000 */
[----:B------:R-:W0:Y:S02]  /*0950*/  MUFU.EX2 R24, R25 ;  /* 0x0000001900187308 */ /* 0x000e240000000800 */
[----:B------:R-:W-:-:S06]  /*0960*/  @!P4 FMUL R27, R27, 16777216 ;  /* 0x4b8000001b1bc820 */ /* 0x000fcc0000400000 */
[----:B------:R-:W2:Y:S01]  /*0970*/  MUFU.LG2 R26, R27 ;  /* 0x0000001b001a7308 */ /* 0x000ea20000000c00 */
[----:B0-----:R-:W-:Y:S01]  /*0980*/  @!P3 FMUL R24, R24, R24 ;  /* 0x000000181818b220 */ /* 0x001fe20000400000 */
[----:B------:R-:W-:-:S03]  /*0990*/  FSETP.GT.AND P3, PT, R3, R17, PT ;  /* 0x000000110300720b */ /* 0x000fc60003f64000 */
[----:B----4-:R-:W-:-:S03]  /*09a0*/  FMUL R23, R23, R24 ;  /* 0x0000001817177220 */ /* 0x010fc60000400000 */
[----:B------:R1:W0:Y:S01]  /*09b0*/  MUFU.LG2 R24, R29 ;  /* 0x0000001d00187308 */ /* 0x0002220000000c00 */
[----:B--2---:R-:W-:Y:S01]  /*09c0*/  @!P4 FADD R26, R26, -24 ;  /* 0xc1c000001a1ac421 */ /* 0x004fe20000000000 */
[----:B------:R-:W-:Y:S01]  /*09d0*/  FSEL R16, R23, -R23, P2 ;  /* 0x8000001717107208 */ /* 0x000fe20001000000 */
[C---:B------:R-:W-:Y:S01]  /*09e0*/  FADD R23, R3.reuse, -R15 ;  /* 0x8000000f03177221 */ /* 0x040fe20000000000 */
[----:B------:R-:W-:Y:S01]  /*09f0*/  FSETP.GT.AND P2, PT, R3, R14, PT ;  /* 0x0000000e0300720b */ /* 0x000fe20003f44000 */
[----:B------:R-:W-:Y:S01]  /*0a00*/  FMUL R26, R13, R26 ;  /* 0x0000001a0d1a7220 */ /* 0x000fe20000400000 */
[----:B------:R-:W2:Y:S01]  /*0a10*/  LDS R14, [R0+0x40] ;  /* 0x00004000000e7984 */ /* 0x000ea20000000800 */
[----:B------:R-:W-:Y:S01]  /*0a20*/  FADD R21, R16, R21 ;  /* 0x0000001510157221 */ /* 0x000fe20000000000 */
[----:B-1----:R-:W-:Y:S02]  /*0a30*/  FMUL R29, R22, |R23| ;  /* 0x40000017161d7220 */ /* 0x002fe40000400000 */
[----:B------:R-:W1:Y:S01]  /*0a40*/  LDS.64 R16, [R19+0x10] ;  /* 0x0000100013107984 */ /* 0x000e620000000a00 */
[----:B------:R-:W-:-:S02]  /*0a50*/  FSETP.GEU.AND P4, PT, R26, -126, PT ;  /* 0xc2fc00001a00780b */ /* 0x000fc40003f8e000 */
[----:B------:R-:W-:Y:S01]  /*0a60*/  FSETP.GEU.AND P5, PT, |R29|, 1.175494350822287508e-38, PT ;  /* 0x008000001d00780b */ /* 0x000fe20003fae200 */
[----:B------:R-:W3:Y:S01]  /*0a70*/  LDS R22, [R2+0x100] ;  /* 0x0001000002167984 */ /* 0x000ee20000000800 */
[----:B0-----:R-:W-:-:S03]  /*0a80*/  @!P1 FADD R24, R24, -24 ;  /* 0xc1c0000018189421 */ /* 0x001fc60000000000 */
[----:B------:R-:W0:Y:S01]  /*0a90*/  LDS R23, [R0+0x80] ;  /* 0x0000800000177984 */ /* 0x000e220000000800 */
[----:B------:R-:W-:-:S05]  /*0aa0*/  FMUL R27, R13, R24 ;  /* 0x000000180d1b7220 */ /* 0x000fca0000400000 */
[----:B------:R-:W-:Y:S01]  /*0ab0*/  @!P4 FMUL R26, R26, 0.5 ;  /* 0x3f0000001a1ac820 */ /* 0x000fe20000400000 */
[----:B------:R-:W-:Y:S01]  /*0ac0*/  FSETP.GEU.AND P1, PT, R27, -126, PT ;  /* 0xc2fc00001b00780b */ /* 0x000fe20003f2e000 */
[----:B------:R-:W-:Y:S02]  /*0ad0*/  @!P5 FMUL R29, R29, 16777216 ;  /* 0x4b8000001d1dd820 */ /* 0x000fe40000400000 */
[----:B------:R-:W4:Y:S08]  /*0ae0*/  MUFU.EX2 R25, R26 ;  /* 0x0000001a00197308 */ /* 0x000f300000000800 */
[----:B------:R-:W3:Y:S02]  /*0af0*/  MUFU.LG2 R28, R29 ;  /* 0x0000001d001c7308 */ /* 0x000ee40000000c00 */
[----:B------:R-:W-:-:S06]  /*0b00*/  @!P1 FMUL R27, R27, 0.5 ;  /* 0x3f0000001b1b9820 */ /* 0x000fcc0000400000 */
[----:B------:R3:W0:Y:S01]  /*0b10*/  MUFU.EX2 R24, R27 ;  /* 0x0000001b00187308 */ /* 0x0006220000000800 */
[----:B----4-:R-:W-:-:S04]  /*0b20*/  @!P4 FMUL R25, R25, R25 ;  /* 0x000000191919c220 */ /* 0x010fc80000400000 */
[----:B--2---:R-:W-:Y:S01]  /*0b30*/  FMUL R14, R14, R25 ;  /* 0x000000190e0e7220 */ /* 0x004fe20000400000 */
[----:B-1----:R-:W-:Y:S01]  /*0b40*/  FADD R25, -R16, R3 ;  /* 0x0000000310197221 */ /* 0x002fe20000000100 */
[----:B---3--:R-:W-:-:S03]  /*0b50*/  @!P5 FADD R28, R28, -24 ;  /* 0xc1c000001c1cd421 */ /* 0x008fc60000000000 */
[----:B------:R-:W-:Y:S01]  /*0b60*/  FMUL R27, R22, |R25| ;  /* 0x40000019161b7220 */ /* 0x000fe20000400000 */
[----:B------:R-:W-:Y:S01]  /*0b70*/  FSEL R14, R14, -R14, P3 ;  /* 0x8000000e0e0e7208 */ /* 0x000fe20001800000 */
[----:B------:R-:W1:Y:S01]  /*0b80*/  LDS R22, [R2+0x140] ;  /* 0x0001400002167984 */ /* 0x000e620000000800 */
[----:B------:R-:W-:Y:S02]  /*0b90*/  FMUL R28, R13, R28 ;  /* 0x0000001c0d1c7220 */ /* 0x000fe40000400000 */
[----:B------:R-:W-:Y:S01]  /*0ba0*/  FSETP.GEU.AND P5, PT, |R27|, 1.175494350822287508e-38, PT ;  /* 0x008000001b00780b */ /* 0x000fe20003fae200 */
[----:B------:R-:W-:Y:S01]  /*0bb0*/  FADD R21, R21, R14 ;  /* 0x0000000e15157221 */ /* 0x000fe20000000000 */
[----:B0-----:R-:W-:Y:S01]  /*0bc0*/  @!P1 FMUL R24, R24, R24 ;  /* 0x0000001818189220 */ /* 0x001fe20000400000 */
[----:B------:R-:W-:Y:S02]  /*0bd0*/  FSETP.GEU.AND P4, PT, R28, -126, PT ;  /* 0xc2fc00001c00780b */ /* 0x000fe40003f8e000 */
[----:B------:R-:W-:Y:S01]  /*0be0*/  FSETP.GT.AND P1, PT, R3, R15, PT ;  /* 0x0000000f0300720b */ /* 0x000fe20003f24000 */
[----:B------:R-:W-:-:S02]  /*0bf0*/  FMUL R25, R23, R24 ;  /* 0x0000001817197220 */ /* 0x000fc40000400000 */
[----:B------:R-:W0:Y:S03]  /*0c00*/  LDS R24, [R0+0xc0] ;  /* 0x0000c00000187984 */ /* 0x000e260000000800 */
[----:B------:R-:W-:Y:S02]  /*0c10*/  FSEL R14, R25, -R25, P2 ;  /* 0x80000019190e7208 */ /* 0x000fe40001000000 */
[----:B------:R-:W-:Y:S01]  /*0c20*/  @!P5 FMUL R27, R27, 16777216 ;  /* 0x4b8000001b1bd820 */ /* 0x000fe20000400000 */
[----:B------:R-:W-:Y:S02]  /*0c30*/  LDS R25, [R0+0x100] ;  /* 0x0001000000197984 */ /* 0x000fe40000000800 */
[----:B------:R-:W-:Y:S01]  /*0c40*/  @!P4 FMUL R28, R28, 0.5 ;  /* 0x3f0000001c1cc820 */ /* 0x000fe20000400000 */
[----:B------:R2:W3:Y:S01]  /*0c50*/  MUFU.LG2 R26, R27 ;  /* 0x0000001b001a7308 */ /* 0x0004e20000000c00 */
[----:B------:R-:W-:-:S02]  /*0c60*/  FADD R21, R21, R14 ;  /* 0x0000000e15157221 */ /* 0x000fc40000000000 */
[----:B------:R-:W4:Y:S05]  /*0c70*/  LDS.64 R14, [R19+0x18] ;  /* 0x00001800130e7984 */ /* 0x000f2a0000000a00 */
[----:B------:R-:W1:Y:S01]  /*0c80*/  MUFU.EX2 R23, R28 ;  /* 0x0000001c00177308 */ /* 0x000e620000000800 */
[----:B--2---:R-:W-:Y:S01]  /*0c90*/  FADD R27, R3, -R17 ;  /* 0x80000011031b7221 */ /* 0x004fe20000000000 */
[----:B---3--:R-:W-:-:S03]  /*0ca0*/  @!P5 FADD R26, R26, -24 ;  /* 0xc1c000001a1ad421 */ /* 0x008fc60000000000 */
[----:B-1----:R-:W-:Y:S01]  /*0cb0*/  FMUL R27, R22, |R27| ;  /* 0x4000001b161b7220 */ /* 0x002fe20000400000 */
[----:B------:R-:W-:Y:S01]  /*0cc0*/  FMUL R26, R13, R26 ;  /* 0x0000001a0d1a7220 */ /* 0x000fe20000400000 */
[----:B------:R-:W-:-:S04]  /*0cd0*/  @!P4 FMUL R23, R23, R23 ;  /* 0x000000171717c220 */ /* 0x000fc80000400000 */
[----:B------:R-:W-:Y:S01]  /*0ce0*/  FSETP.GEU.AND P2, PT, R26, -126, PT ;  /* 0xc2fc00001a00780b */ /* 0x000fe20003f4e000 */
[----:B0-----:R-:W-:Y:S02]  /*0cf0*/  FMUL R24, R24, R23 ;  /* 0x0000001718187220 */ /* 0x001fe40000400000 */
[----:B------:R-:W0:Y:S03]  /*0d00*/  LDS R23, [R2+0x180] ;  /* 0x0001800002177984 */ /* 0x000e260000000800 */
[----:B------:R-:W-:-:S07]  /*0d10*/  FSEL R24, R24, -R24, P1 ;  /* 0x8000001818187208 */ /* 0x000fce0000800000 */
[----:B------:R-:W-:Y:S01]  /*0d20*/  @!P2 FMUL R26, R26, 0.5 ;  /* 0x3f0000001a1aa820 */ /* 0x000fe20000400000 */
[----:B------:R-:W-:-:S03]  /*0d30*/  FADD R21, R21, R24 ;  /* 0x0000001815157221 */ /* 0x000fc60000000000 */
[----:B------:R-:W1:Y:S01]  /*0d40*/  MUFU.EX2 R22, R26 ;  /* 0x0000001a00167308 */ /* 0x000e620000000800 */
[----:B----4-:R-:W-:Y:S01]  /*0d50*/  FADD R24, R3, -R15 ;  /* 0x8000000f03187221 */ /* 0x010fe20000000000 */
[----:B-1----:R-:W-:Y:S01]  /*0d60*/  @!P2 FMUL R22, R22, R22 ;  /* 0x000000161616a220 */ /* 0x002fe20000400000 */
[----:B------:R-:W-:-:S03]  /*0d70*/  FSETP.GEU.AND P2, PT, |R27|, 1.175494350822287508e-38, PT ;  /* 0x008000001b00780b */ /* 0x000fc60003f4e200 */
[----:B------:R-:W-:Y:S01]  /*0d80*/  FMUL R25, R25, R22 ;  /* 0x0000001619197220 */ /* 0x000fe20000400000 */
[----:B------:R-:W-:-:S04]  /*0d90*/  FADD R22, -R14, R3 ;  /* 0x000000030e167221 */ /* 0x000fc80000000100 */
[----:B0-----:R-:W-:-:S05]  /*0da0*/  FMUL R28, R23, |R22| ;  /* 0x40000016171c7220 */ /* 0x001fca0000400000 */
[----:B------:R-:W-:Y:S01]  /*0db0*/  @!P2 FMUL R27, R27, 16777216 ;  /* 0x4b8000001b1ba820 */ /* 0x000fe20000400000 */
[----:B------:R-:W0:Y:S01]  /*0dc0*/  LDS R23, [R2+0x1c0] ;  /* 0x0001c00002177984 */ /* 0x000e220000000800 */
[C---:B------:R-:W-:Y:S02]  /*0dd0*/  FSETP.GEU.AND P3, PT, |R28|.reuse, 1.175494350822287508e-38, PT ;  /* 0x008000001c00780b */ /* 0x040fe40003f6e200 */
[----:B------:R-:W1:Y:S11]  /*0de0*/  MUFU.LG2 R22, R27 ;  /* 0x0000001b00167308 */ /* 0x000e760000000c00 */
[----:B------:R-:W-:-:S04]  /*0df0*/  @!P3 FMUL R28, R28, 16777216 ;  /* 0x4b8000001c1cb820 */ /* 0x000fc80000400000 */
[----:B------:R-:W2:Y:S01]  /*0e00*/  MUFU.LG2 R26, R28 ;  /* 0x0000001c001a7308 */ /* 0x000ea20000000c00 */
[----:B-1----:R-:W-:Y:S01]  /*0e10*/  @!P2 FADD R22, R22, -24 ;  /* 0xc1c000001616a421 */ /* 0x002fe20000000000 */
[----:B------:R-:W-:-:S03]  /*0e20*/  FSETP.GT.AND P2, PT, R3, R16, PT ;  /* 0x000000100300720b */ /* 0x000fc60003f44000 */
[----:B------:R-:W-:Y:S01]  /*0e30*/  FMUL R22, R13, R22 ;  /* 0x000000160d167220 */ /* 0x000fe20000400000 */
[----:B------:R-:W-:Y:S02]  /*0e40*/  FSEL R16, R25, -R25, P2 ;  /* 0x8000001919107208 */ /* 0x000fe40001000000 */
[----:B------:R-:W-:Y:S01]  /*0e50*/  FSETP.GT.AND P2, PT, R3, R14, PT ;  /* 0x0000000e0300720b */ /* 0x000fe20003f44000 */
[----:B------:R-:W1:Y:S01]  /*0e60*/  LDS R25, [R0+0x140] ;  /* 0x0001400000197984 */ /* 0x000e620000000800 */
[----:B------:R-:W-:Y:S01]  /*0e70*/  FSETP.GEU.AND P1, PT, R22, -126, PT ;  /* 0xc2fc00001600780b */ /* 0x000fe20003f2e000 */
[----:B------:R-:W-:Y:S02]  /*0e80*/  FADD R21, R21, R16 ;  /* 0x0000001015157221 */ /* 0x000fe40000000000 */
[----:B------:R-:W-:Y:S01]  /*0e90*/  LDS R14, [R0+0x180] ;  /* 0x00018000000e7984 */ /* 0x000fe20000000800 */
[----:B--2---:R-:W-:Y:S01]  /*0ea0*/  @!P3 FADD R26, R26, -24 ;  /* 0xc1c000001a1ab421 */ /* 0x004fe20000000000 */
[----:B------:R-:W-:-:S02]  /*0eb0*/  FSETP.GT.AND P3, PT, R3, R17, PT ;  /* 0x000000110300720b */ /* 0x000fc40003f64000 */
[----:B------:R-:W2:Y:S01]  /*0ec0*/  LDS.64 R16, [R19+0x20] ;  /* 0x0000200013107984 */ /* 0x000ea20000000a00 */
[----:B------:R-:W-:Y:S01]  /*0ed0*/  FMUL R26, R13, R26 ;  /* 0x0000001a0d1a7220 */ /* 0x000fe20000400000 */
[----:B0-----:R-:W-:-:S04]  /*0ee0*/  FMUL R28, R23, |R24| ;  /* 0x40000018171c7220 */ /* 0x001fc80000400000 */
[----:B------:R-:W-:Y:S01]  /*0ef0*/  @!P1 FMUL R22, R22, 0.5 ;  /* 0x3f00000016169820 */ /* 0x000fe20000400000 */
[----:B------:R-:W0:Y:S01]  /*0f00*/  LDS R23, [R2+0x200] ;  /* 0x0002000002177984 */ /* 0x000e220000000800 */
[----:B------:R-:W-:Y:S02]  /*0f10*/  FSETP.GEU.AND P4, PT, R26, -126, PT ;  /* 0xc2fc00001a00780b */ /* 0x000fe40003f8e000 */
[----:B------:R-:W3:Y:S01]  /*0f20*/  MUFU.EX2 R24, R22 ;  /* 0x0000001600187308 */ /* 0x000ee20000000800 */
[----:B------:R-:W-:-:S10]  /*0f30*/  FSETP.GEU.AND P5, PT, |R28|, 1.175494350822287508e-38, PT ;  /* 0x008000001c00780b */ /* 0x000fd40003fae200 */
[----:B------:R-:W-:-:S03]  /*0f40*/  @!P4 FMUL R26, R26, 0.5 ;  /* 0x3f0000001a1ac820 */ /* 0x000fc60000400000 */
[----:B------:R-:W-:Y:S01]  /*0f50*/  @!P5 FMUL R28, R28, 16777216 ;  /* 0x4b8000001c1cd820 */ /* 0x000fe20000400000 */
[----:B------:R4:W2:Y:S01]  /*0f60*/  MUFU.EX2 R27, R26 ;  /* 0x0000001a001b7308 */ /* 0x0008a20000000800 */
[----:B---3--:R-:W-:Y:S01]  /*0f70*/  @!P1 FMUL R24, R24, R24 ;  /* 0x0000001818189220 */ /* 0x008fe20000400000 */
[----:B------:R-:W-:-:S03]  /*0f80*/  FSETP.GT.AND P1, PT, R3, R15, PT ;  /* 0x0000000f0300720b */ /* 0x000fc60003f24000 */
[----:B-1----:R-:W-:-:S03]  /*0f90*/  FMUL R25, R25, R24 ;  /* 0x0000001819197220 */ /* 0x002fc60000400000 */
[----:B------:R-:W1:Y:S01]  /*0fa0*/  MUFU.LG2 R29, R28 ;  /* 0x0000001c001d7308 */ /* 0x000e620000000c00 */
[----:B------:R-:W-:Y:S01]  /*0fb0*/  LDS R24, [R0+0x1c0] ;  /* 0x0001c00000187984 */ /* 0x000fe20000000800 */
[----:B----4-:R-:W-:-:S05]  /*0fc0*/  FSEL R26, R25, -R25, P3 ;  /* 0x80000019191a7208 */ /* 0x010fca0001800000 */
[----:B------:R-:W-:Y:S01]  /*0fd0*/  FADD R25, R21, R26 ;  /* 0x0000001a15197221 */ /* 0x000fe20000000000 */
[----:B--2---:R-:W-:Y:S01]  /*0fe0*/  @!P4 FMUL R27, R27, R27 ;  /* 0x0000001b1b1bc220 */ /* 0x004fe20000400000 */
[----:B------:R-:W-:Y:S01]  /*0ff0*/  FADD R22, -R16, R3 ;  /* 0x0000000310167221 */ /* 0x000fe20000000100 */
[----:B------:R-:W-:Y:S02]  /*1000*/  FADD R21, R3, -R17 ;  /* 0x8000001103157221 */ /* 0x000fe40000000000 */
[----:B------:R-:W-:Y:S01]  /*1010*/  FMUL R27, R14, R27 ;  /* 0x0000001b0e1b7220 */ /* 0x000fe20000400000 */
[----:B0-----:R-:W-:Y:S01]  /*1020*/  FMUL R22, R23, |R22| ;  /* 0x4000001617167220 */ /* 0x001fe20000400000 */
[----:B------:R-:W0:Y:S01]  /*1030*/  LDS R14, [R2+0x240] ;  /* 0x00024000020e7984 */ /* 0x000e220000000800 */
[----:B-1----:R-:W-:Y:S02]  /*1040*/  @!P5 FADD R29, R29, -24 ;  /* 0xc1c000001d1dd421 */ /* 0x002fe40000000000 */
[----:B------:R-:W-:-:S02]  /*1050*/  FSEL R26, R27, -R27, P2 ;  /* 0x8000001b1b1a7208 */ /* 0x000fc40001000000 */
[----:B------:R-:W-:Y:S01]  /*1060*/  FSETP.GEU.AND P5, PT, |R22|, 1.175494350822287508e-38, PT ;  /* 0x008000001600780b */ /* 0x000fe20003fae200 */
[----:B------:R-:W-:Y:S02]  /*1070*/  FMUL R29, R13, R29 ;  /* 0x0000001d0d1d7220 */ /* 0x000fe40000400000 */
[----:B------:R-:W-:-:S03]  /*1080*/  FADD R25, R25, R26 ;  /* 0x0000001a19197221 */ /* 0x000fc60000000000 */
[----:B------:R-:W-:-:S07]  /*1090*/  FSETP.GEU.AND P4, PT, R29, -126, PT ;  /* 0xc2fc00001d00780b */ /* 0x000fce0003f8e000 */
[----:B------:R-:W-:-:S06]  /*10a0*/  @!P5 FMUL R22, R22, 16777216 ;  /* 0x4b8000001616d820 */ /* 0x000fcc0000400000 */
[----:B------:R-:W1:Y:S01]  /*10b0*/  MUFU.LG2 R22, R22 ;  /* 0x0000001600167308 */ /* 0x000e620000000c00 */
[----:B------:R-:W-:-:S07]  /*10c0*/  @!P4 FMUL R29, R29, 0.5 ;  /* 0x3f0000001d1dc820 */ /* 0x000fce0000400000 */
[----:B------:R-:W2:Y:S01]  /*10d0*/  MUFU.EX2 R23, R29 ;  /* 0x0000001d00177308 */ /* 0x000ea20000000800 */
[----:B0-----:R-:W-:Y:S01]  /*10e0*/  FMUL R21, R14, |R21| ;  /* 0x400000150e157220 */ /* 0x001fe20000400000 */
[----:B-1----:R-:W-:Y:S01]  /*10f0*/  @!P5 FADD R22, R22, -24 ;  /* 0xc1c000001616d421 */ /* 0x002fe20000000000 */
[----:B------:R-:W0:Y:S03]  /*1100*/  LDS.64 R14, [R19+0x28] ;  /* 0x00002800130e7984 */ /* 0x000e260000000a00 */
[----:B------:R-:W-:Y:S01]  /*1110*/  FSETP.GEU.AND P3, PT, |R21|, 1.175494350822287508e-38, PT ;  /* 0x008000001500780b */ /* 0x000fe20003f6e200 */
[----:B------:R-:W-:Y:S02]  /*1120*/  FMUL R27, R13, R22 ;  /* 0x000000160d1b7220 */ /* 0x000fe40000400000 */
[----:B------:R-:W1:Y:S01]  /*1130*/  LDS R22, [R2+0x280] ;  /* 0x0002800002167984 */ /* 0x000e620000000800 */
[----:B--2---:R-:W-:-:S02]  /*1140*/  @!P4 FMUL R23, R23, R23 ;  /* 0x000000171717c220 */ /* 0x004fc40000400000 */
[----:B------:R-:W-:Y:S02]  /*1150*/  FSETP.GEU.AND P2, PT, R27, -126, PT ;  /* 0xc2fc00001b00780b */ /* 0x000fe40003f4e000 */
[----:B------:R-:W-:Y:S02]  /*1160*/  FMUL R26, R24, R23 ;  /* 0x00000017181a7220 */ /* 0x000fe40000400000 */
[----:B------:R-:W2:Y:S03]  /*1170*/  LDS R23, [R0+0x200] ;  /* 0x0002000000177984 */ /* 0x000ea60000000800 */
[----:B------:R-:W-:Y:S01]  /*1180*/  @!P3 FMUL R21, R21, 16777216 ;  /* 0x4b8000001515b820 */ /* 0x000fe20000400000 */
[----:B------:R-:W-:Y:S02]  /*1190*/  FSEL R26, R26, -R26, P1 ;  /* 0x8000001a1a1a7208 */ /* 0x000fe40000800000 */
[----:B------:R-:W-:Y:S01]  /*11a0*/  FSETP.GT.AND P1, PT, R3, R16, PT ;  /* 0x000000100300720b */ /* 0x000fe20003f24000 */
[----:B------:R3:W4:Y:S02]  /*11b0*/  MUFU.LG2 R28, R21 ;  /* 0x00000015001c7308 */ /* 0x0007240000000c00 */
[----:B------:R-:W-:Y:S01]  /*11c0*/  @!P2 FMUL R27, R27, 0.5 ;  /* 0x3f0000001b1ba820 */ /* 0x000fe20000400000 */
[----:B------:R-:W-:-:S05]  /*11d0*/  FADD R25, R25, R26 ;  /* 0x0000001a19197221 */ /* 0x000fca0000000000 */
[----:B------:R-:W1:Y:S01]  /*11e0*/  MUFU.EX2 R24, R27 ;  /* 0x0000001b00187308 */ /* 0x000e620000000800 */
[----:B---3--:R-:W3:Y:S01]  /*11f0*/  LDS R21, [R0+0x240] ;  /* 0x0002400000157984 */ /* 0x008ee20000000800 */
[----:B----4-:R-:W-:Y:S01]  /*1200*/  @!P3 FADD R28, R28, -24 ;  /* 0xc1c000001c1cb421 */ /* 0x010fe20000000000 */
[----:B0-----:R-:W-:-:S03]  /*1210*/  FADD R29, -R14, R3 ;  /* 0x000000030e1d7221 */ /* 0x001fc60000000100 */
[----:B------:R-:W-:Y:S01]  /*1220*/  FMUL R28, R13, R28 ;  /* 0x0000001c0d1c7220 */ /* 0x000fe20000400000 */
[----:B-1----:R-:W-:Y:S01]  /*1230*/  @!P2 FMUL R24, R24, R24 ;  /* 0x000000181818a220 */ /* 0x002fe20000400000 */
[----:B------:R-:W-:-:S03]  /*1240*/  FMUL R29, R22, |R29| ;  /* 0x4000001d161d7220 */ /* 0x000fc60000400000 */
[----:B------:R-:W-:Y:S02]  /*1250*/  FSETP.GEU.AND P2, PT, R28, -126, PT ;  /* 0xc2fc00001c00780b */ /* 0x000fe40003f4e000 */
[----:B------:R-:W-:Y:S01]  /*1260*/  FSETP.GEU.AND P3, PT, |R29|, 1.175494350822287508e-38, PT ;  /* 0x008000001d00780b */ /* 0x000fe20003f6e200 */
[----:B--2---:R-:W-:Y:S02]  /*1270*/  FMUL R24, R23, R24 ;  /* 0x0000001817187220 */ /* 0x004fe40000400000 */
[----:B------:R-:W0:Y:S03]  /*1280*/  LDS R23, [R2+0x2c0] ;  /* 0x0002c00002177984 */ /* 0x000e260000000800 */
[----:B------:R-:W-:-:S05]  /*1290*/  FSEL R16, R24, -R24, P1 ;  /* 0x8000001818107208 */ /* 0x000fca0000800000 */
[----:B------:R-:W-:Y:S01]  /*12a0*/  @!P2 FMUL R28, R28, 0.5 ;  /* 0x3f0000001c1ca820 */ /* 0x000fe20000400000 */
[----:B------:R-:W-:Y:S01]  /*12b0*/  FSETP.GT.AND P1, PT, R3, R17, PT ;  /* 0x000000110300720b */ /* 0x000fe20003f24000 */
[----:B------:R-:W-:Y:S02]  /*12c0*/  @!P3 FMUL R29, R29, 16777216 ;  /* 0x4b8000001d1db820 */ /* 0x000fe40000400000 */
[----:B------:R-:W1:Y:S08]  /*12d0*/  MUFU.EX2 R22, R28 ;  /* 0x0000001c00167308 */ /* 0x000e700000000800 */
[----:B------:R-:W2:Y:S01]  /*12e0*/  MUFU.LG2 R26, R29 ;  /* 0x0000001d001a7308 */ /* 0x000ea20000000c00 */
[----:B-1----:R-:W-:-:S04]  /*12f0*/  @!P2 FMUL R22, R22, R22 ;  /* 0x000000161616a220 */ /* 0x002fc80000400000 */
[----:B---3--:R-:W-:Y:S01]  /*1300*/  FMUL R22, R21, R22 ;  /* 0x0000001615167220 */ /* 0x008fe20000400000 */
[----:B------:R-:W-:Y:S02]  /*1310*/  FADD R21, R25, R16 ;  /* 0x0000001019157221 */ /* 0x000fe40000000000 */
[----:B------:R-:W-:Y:S01]  /*1320*/  LDS R25, [R0+0x280] ;  /* 0x0002800000197984 */ /* 0x000fe20000000800 */
[----:B--2---:R-:W-:Y:S01]  /*1330*/  @!P3 FADD R26, R26, -24 ;  /* 0xc1c000001a1ab421 */ /* 0x004fe20000000000 */
[----:B------:R-:W-:Y:S02]  /*1340*/  FSEL R22, R22, -R22, P1 ;  /* 0x8000001616167208 */ /* 0x000fe40000800000 */
[----:B------:R-:W1:Y:S01]  /*1350*/  LDS.64 R16, [R19+0x30] ;  /* 0x0000300013107984 */ /* 0x000e620000000a00 */
[----:B------:R-:W-:Y:S01]  /*1360*/  FMUL R24, R13, R26 ;  /* 0x0000001a0d187220 */ /* 0x000fe20000400000 */
[----:B------:R-:W-:Y:S01]  /*1370*/  FADD R26, R3, -R15 ;  /* 0x8000000f031a7221 */ /* 0x000fe20000000000 */
[----:B------:R-:W-:Y:S01]  /*1380*/  FADD R21, R21, R22 ;  /* 0x0000001615157221 */ /* 0x000fe20000000000 */
[----:B------:R-:W-:Y:S01]  /*1390*/  FSETP.GT.AND P3, PT, R3, R14, PT ;  /* 0x0000000e0300720b */ /* 0x000fe20003f64000 */
[----:B------:R-:W2:Y:S01]  /*13a0*/  LDS R22, [R2+0x300] ;  /* 0x0003000002167984 */ /* 0x000ea20000000800 */
[----:B------:R-:W-:Y:S01]  /*13b0*/  FSETP.GEU.AND P1, PT, R24, -126, PT ;  /* 0xc2fc00001800780b */ /* 0x000fe20003f2e000 */
[----:B0-----:R-:W-:-:S02]  /*13c0*/  FMUL R29, R23, |R26| ;  /* 0x4000001a171d7220 */ /* 0x001fc40000400000 */
[----:B------:R-:W0:Y:S03]  /*13d0*/  LDS R23, [R2+0x340] ;  /* 0x0003400002177984 */ /* 0x000e260000000800 */
[----:B------:R-:W-:-:S07]  /*13e0*/  FSETP.GEU.AND P2, PT, |R29|, 1.175494350822287508e-38, PT ;  /* 0x008000001d00780b */ /* 0x000fce0003f4e200 */
[----:B------:R-:W-:-:S04]  /*13f0*/  @!P1 FMUL R24, R24, 0.5 ;  /* 0x3f00000018189820 */ /* 0x000fc80000400000 */
[----:B------:R-:W3:Y:S02]  /*1400*/  MUFU.EX2 R28, R24 ;  /* 0x00000018001c7308 */ /* 0x000ee40000000800 */
[----:B------:R-:W-:-:S06]  /*1410*/  @!P2 FMUL R29, R29, 16777216 ;  /* 0x4b8000001d1da820 */ /* 0x000fcc0000400000 */
[----:B------:R-:W4:Y:S01]  /*1420*/  MUFU.LG2 R26, R29 ;  /* 0x0000001d001a7308 */ /* 0x000f220000000c00 */
[----:B---3--:R-:W-:Y:S01]  /*1430*/  @!P1 FMUL R28, R28, R28 ;  /* 0x0000001c1c1c9220 */ /* 0x008fe20000400000 */
[C---:B------:R-:W-:Y:S01]  /*1440*/  FSETP.GT.AND P1, PT, R3.reuse, R15, PT ;  /* 0x0000000f0300720b */ /* 0x040fe20003f24000 */
[----:B-1----:R-:W-:Y:S01]  /*1450*/  FADD R24, R3, -R17 ;  /* 0x8000001103187221 */ /* 0x002fe20000000000 */
[----:B------:R-:W1:Y:S01]  /*1460*/  LDS.64 R14, [R19+0x38] ;  /* 0x00003800130e7984 */ /* 0x000e620000000a00 */
[----:B------:R-:W-:Y:S01]  /*1470*/  FMUL R27, R25, R28 ;  /* 0x0000001c191b7220 */ /* 0x000fe20000400000 */
[----:B------:R-:W-:Y:S01]  /*1480*/  FADD R25, -R16, R3 ;  /* 0x0000000310197221 */ /* 0x000fe20000000100 */
[----:B----4-:R-:W-:-:S03]  /*1490*/  @!P2 FADD R26, R26, -24 ;  /* 0xc1c000001a1aa421 */ /* 0x010fc60000000000 */
[----:B--2---:R-:W-:Y:S01]  /*14a0*/  FMUL R22, R22, |R25| ;  /* 0x4000001916167220 */ /* 0x004fe20000400000 */
[----:B0-----:R-:W-:Y:S01]  /*14b0*/  FMUL R24, R23, |R24| ;  /* 0x4000001817187220 */ /* 0x001fe20000400000 */
[----:B------:R-:W0:Y:S01]  /*14c0*/  LDS R25, [R2+0x380] ;  /* 0x0003800002197984 */ /* 0x000e220000000800 */
[----:B------:R-:W-:Y:S01]  /*14d0*/  FMUL R28, R13, R26 ;  /* 0x0000001a0d1c7220 */ /* 0x000fe20000400000 */
[----:B------:R-:W-:Y:S02]  /*14e0*/  FSEL R26, R27, -R27, P3 ;  /* 0x8000001b1b1a7208 */ /* 0x000fe40001800000 */
[----:B------:R-:W-:Y:S01]  /*14f0*/  FSETP.GEU.AND P4, PT, |R22|, 1.175494350822287508e-38, PT ;  /* 0x008000001600780b */ /* 0x000fe20003f8e200 */
[----:B------:R-:W2:Y:S01]  /*1500*/  LDS R23, [R2+0x3c0] ;  /* 0x0003c00002177984 */ /* 0x000ea20000000800 */
[----:B------:R-:W-:Y:S01]  /*1510*/  FSETP.GEU.AND P2, PT, |R24|, 1.175494350822287508e-38, PT ;  /* 0x008000001800780b */ /* 0x000fe20003f4e200 */
[----:B------:R-:W-:Y:S01]  /*1520*/  FADD R21, R21, R26 ;  /* 0x0000001a15157221 */ /* 0x000fe20000000000 */
[----:B------:R-:W-:-:S02]  /*1530*/  FSETP.GT.AND P3, PT, R3, R16, PT ;  /* 0x000000100300720b */ /* 0x000fc40003f64000 */
[----:B------:R-:W-:-:S07]  /*1540*/  FSETP.GEU.AND P6, PT, R28, -126, PT ;  /* 0xc2fc00001c00780b */ /* 0x000fce0003fce000 */
[----:B------:R-:W-:Y:S02]  /*1550*/  @!P4 FMUL R22, R22, 16777216 ;  /* 0x4b8000001616c820 */ /* 0x000fe40000400000 */
[----:B------:R-:W-:-:S04]  /*1560*/  @!P2 FMUL R24, R24, 16777216 ;  /* 0x4b8000001818a820 */ /* 0x000fc80000400000 */
[----:B------:R-:W3:Y:S01]  /*1570*/  MUFU.LG2 R22, R22 ;  /* 0x0000001600167308 */ /* 0x000ee20000000c00 */
[----:B------:R-:W-:-:S07]  /*1580*/  @!P6 FMUL R28, R28, 0.5 ;  /* 0x3f0000001c1ce820 */ /* 0x000fce0000400000 */
[----:B------:R-:W4:Y:S01]  /*1590*/  MUFU.LG2 R24, R24 ;  /* 0x0000001800187308 */ /* 0x000f220000000c00 */
[----:B-1----:R-:W-:-:S07]  /*15a0*/  FADD R16, -R14, R3 ;  /* 0x000000030e107221 */ /* 0x002fce0000000100 */
[----:B------:R-:W1:Y:S01]  /*15b0*/  MUFU.EX2 R19, R28 ;  /* 0x0000001c00137308 */ /* 0x000e620000000800 */
[----:B---3--:R-:W-:Y:S01]  /*15c0*/  @!P4 FADD R22, R22, -24 ;  /* 0xc1c000001616c421 */ /* 0x008fe20000000000 */
[----:B0-----:R-:W-:Y:S02]  /*15d0*/  FMUL R25, R25, |R16| ;  /* 0x4000001019197220 */ /* 0x001fe40000400000 */
[----:B------:R-:W0:Y:S01]  /*15e0*/  LDS R16, [R0+0x2c0] ;  /* 0x0002c00000107984 */ /* 0x000e220000000800 */
[----:B------:R-:W-:Y:S01]  /*15f0*/  FMUL R27, R13, R22 ;  /* 0x000000160d1b7220 */ /* 0x000fe20000400000 */
[----:B------:R-:W-:Y:S01]  /*1600*/  FADD R22, R3, -R15 ;  /* 0x8000000f03167221 */ /* 0x000fe20000000000 */
[----:B------:R-:W-:Y:S01]  /*1610*/  FSETP.GEU.AND P4, PT, |R25|, 1.175494350822287508e-38, PT ;  /* 0x008000001900780b */ /* 0x000fe20003f8e200 */
[----:B----4-:R-:W-:Y:S02]  /*1620*/  @!P2 FADD R24, R24, -24 ;  /* 0xc1c000001818a421 */ /* 0x010fe40000000000 */
[----:B--2---:R-:W-:Y:S01]  /*1630*/  FMUL R29, R23, |R22| ;  /* 0x40000016171d7220 */ /* 0x004fe20000400000 */
[----:B------:R-:W-:Y:S01]  /*1640*/  FSETP.GEU.AND P5, PT, R27, -126, PT ;  /* 0xc2fc00001b00780b */ /* 0x000fe20003fae000 */
[----:B------:R-:W2:Y:S03]  /*1650*/  LDS R23, [R0+0x300] ;  /* 0x0003000000177984 */ /* 0x000ea60000000800 */
[----:B------:R-:W-:Y:S01]  /*1660*/  FSETP.GEU.AND P2, PT, |R29|, 1.175494350822287508e-38, PT ;  /* 0x008000001d00780b */ /* 0x000fe20003f4e200 */
[----:B-1----:R-:W-:Y:S01]  /*1670*/  @!P6 FMUL R19, R19, R19 ;  /* 0x000000131313e220 */ /* 0x002fe20000400000 */
[----:B------:R-:W-:Y:S01]  /*1680*/  FSETP.GT.AND P6, PT, R3, R17, PT ;  /* 0x000000110300720b */ /* 0x000fe20003fc4000 */
[----:B------:R-:W-:-:S02]  /*1690*/  FMUL R17, R13, R24 ;  /* 0x000000180d117220 */ /* 0x000fc40000400000 */
[----:B------:R-:W-:-:S04]  /*16a0*/  @!P4 FMUL R25, R25, 16777216 ;  /* 0x4b8000001919c820 */ /* 0x000fc80000400000 */
[----:B------:R-:W-:Y:S01]  /*16b0*/  @!P5 FMUL R27, R27, 0.5 ;  /* 0x3f0000001b1bd820 */ /* 0x000fe20000400000 */
[----:B------:R-:W1:Y:S03]  /*16c0*/  MUFU.LG2 R26, R25 ;  /* 0x00000019001a7308 */ /* 0x000e660000000c00 */
[----:B------:R-:W-:-:S05]  /*16d0*/  @!P2 FMUL R29, R29, 16777216 ;  /* 0x4b8000001d1da820 */ /* 0x000fca0000400000 */
[----:B------:R-:W3:Y:S08]  /*16e0*/  MUFU.EX2 R28, R27 ;  /* 0x0000001b001c7308 */ /* 0x000ef00000000800 */
[----:B------:R-:W4:Y:S01]  /*16f0*/  MUFU.LG2 R22, R29 ;  /* 0x0000001d00167308 */ /* 0x000f220000000c00 */
[----:B-1----:R-:W-:Y:S01]  /*1700*/  @!P4 FADD R26, R26, -24 ;  /* 0xc1c000001a1ac421 */ /* 0x002fe20000000000 */
[----:B0-----:R-:W-:-:S02]  /*1710*/  FMUL R16, R16, R19 ;  /* 0x0000001310107220 */ /* 0x001fc40000400000 */
[----:B------:R-:W0:Y:S01]  /*1720*/  LDS R19, [R0+0x340] ;  /* 0x0003400000137984 */ /* 0x000e220000000800 */
[----:B------:R-:W-:Y:S02]  /*1730*/  FMUL R25, R13, R26 ;  /* 0x0000001a0d197220 */ /* 0x000fe40000400000 */
[----:B------:R-:W-:Y:S01]  /*1740*/  FSEL R16, R16, -R16, P1 ;  /* 0x8000001010107208 */ /* 0x000fe20000800000 */
[----:B---3--:R-:W-:Y:S01]  /*1750*/  @!P5 FMUL R28, R28, R28 ;  /* 0x0000001c1c1cd220 */ /* 0x008fe20000400000 */
[----:B------:R-:W-:Y:S02]  /*1760*/  FSETP.GEU.AND P5, PT, R17, -126, PT ;  /* 0xc2fc00001100780b */ /* 0x000fe40003fae000 */
[----:B------:R-:W-:Y:S01]  /*1770*/  FSETP.GT.AND P1, PT, R3, R14, PT ;  /* 0x0000000e0300720b */ /* 0x000fe20003f24000 */
[----:B--2---:R-:W-:Y:S01]  /*1780*/  FMUL R23, R23, R28 ;  /* 0x0000001c17177220 */ /* 0x004fe20000400000 */
[----:B------:R-:W-:Y:S01]  /*1790*/  FADD R16, R21, R16 ;  /* 0x0000001015107221 */ /* 0x000fe20000000000 */
[----:B----4-:R-:W-:Y:S01]  /*17a0*/  @!P2 FADD R22, R22, -24 ;  /* 0xc1c000001616a421 */ /* 0x010fe20000000000 */
[----:B------:R-:W-:-:S02]  /*17b0*/  FSETP.GEU.AND P2, PT, R25, -126, PT ;  /* 0xc2fc00001900780b */ /* 0x000fc40003f4e000 */
[----:B------:R-:W-:Y:S01]  /*17c0*/  FSEL R23, R23, -R23, P3 ;  /* 0x8000001717177208 */ /* 0x000fe20001800000 */
[----:B------:R-:W-:Y:S02]  /*17d0*/  FMUL R24, R13, R22 ;  /* 0x000000160d187220 */ /* 0x000fe40000400000 */
[----:B------:R-:W1:Y:S02]  /*17e0*/  LDS R22, [R0+0x380] ;  /* 0x0003800000167984 */ /* 0x000e640000000800 */
[----:B------:R-:W-:Y:S01]  /*17f0*/  @!P5 FMUL R17, R17, 0.5 ;  /* 0x3f0000001111d820 */ /* 0x000fe20000400000 */
[----:B------:R-:W-:Y:S01]  /*1800*/  FADD R16, R16, R23 ;  /* 0x0000001710107221 */ /* 0x000fe20000000000 */
[----:B------:R-:W-:Y:S01]  /*1810*/  FSETP.GEU.AND P4, PT, R24, -126, PT ;  /* 0xc2fc00001800780b */ /* 0x000fe20003f8e000 */
[----:B------:R-:W2:Y:S01]  /*1820*/  LDS R13, [R0+0x3c0] ;  /* 0x0003c000000d7984 */ /* 0x000ea20000000800 */
[----:B------:R-:W3:Y:S02]  /*1830*/  MUFU.EX2 R26, R17 ;  /* 0x00000011001a7308 */ /* 0x000ee40000000800 */
[----:B------:R-:W-:-:S06]  /*1840*/  @!P2 FMUL R25, R25, 0.5 ;  /* 0x3f0000001919a820 */ /* 0x000fcc0000400000 */
[----:B------:R-:W4:Y:S03]  /*1850*/  MUFU.EX2 R25, R25 ;  /* 0x0000001900197308 */ /* 0x000f260000000800 */
[----:B------:R-:W-:-:S06]  /*1860*/  @!P4 FMUL R24, R24, 0.5 ;  /* 0x3f0000001818c820 */ /* 0x000fcc0000400000 */
[----:B------:R-:W1:Y:S01]  /*1870*/  MUFU.EX2 R24, R24 ;  /* 0x0000001800187308 */ /* 0x000e620000000800 */
[----:B---3--:R-:W-:-:S04]  /*1880*/  @!P5 FMUL R26, R26, R26 ;  /* 0x0000001a1a1ad220 */ /* 0x008fc80000400000 */
[----:B0-----:R-:W-:Y:S02]  /*1890*/  FMUL R26, R19, R26 ;  /* 0x0000001a131a7220 */ /* 0x001fe40000400000 */
[----:B------:R-:W0:Y:S01]  /*18a0*/  LDC R19, c[0x0][0x3ac] ;  /* 0x0000eb00ff137b82 */ /* 0x000e220000000800 */
[----:B----4-:R-:W-:Y:S02]  /*18b0*/  @!P2 FMUL R25, R25, R25 ;  /* 0x000000191919a220 */ /* 0x010fe40000400000 */
[----:B------:R-:W-:-:S05]  /*18c0*/  FSEL R17, R26, -R26, P6 ;  /* 0x8000001a1a117208 */ /* 0x000fca0003000000 */
[----:B------:R-:W-:Y:S01]  /*18d0*/  BAR.SYNC.DEFER_BLOCKING 0x0 ;  /* 0x0000000000007b1d */ /* 0x000fe20000010000 */
[----:B------:R-:W-:Y:S01]  /*18e0*/  FSETP.GT.AND P2, PT, R3, R15, PT ;  /* 0x0000000f0300720b */ /* 0x000fe20003f44000 */
[----:B------:R-:W-:Y:S01]  /*18f0*/  FADD R16, R16, R17 ;  /* 0x0000001110107221 */ /* 0x000fe20000000000 */
[----:B-1----:R-:W-:Y:S01]  /*1900*/  @!P4 FMUL R24, R24, R24 ;  /* 0x000000181818c220 */ /* 0x002fe20000400000 */
[----:B------:R-:W-:-:S03]  /*1910*/  FMUL R22, R22, R25 ;  /* 0x0000001916167220 */ /* 0x000fc60000400000 */
[----:B--2---:R-:W-:Y:S02]  /*1920*/  FMUL R24, R13, R24 ;  /* 0x000000180d187220 */ /* 0x004fe40000400000 */
[----:B------:R-:W-:-:S03]  /*1930*/  FSEL R13, R22, -R22, P1 ;  /* 0x80000016160d7208 */ /* 0x000fc60000800000 */
[----:B------:R-:W-:Y:S02]  /*1940*/  FSEL R24, R24, -R24, P2 ;  /* 0x8000001818187208 */ /* 0x000fe40001000000 */
[----:B------:R-:W-:Y:S01]  /*1950*/  FADD R13, R16, R13 ;  /* 0x0000000d100d7221 */ /* 0x000fe20000000000 */
[----:B0-----:R-:W-:-:S03]  /*1960*/  LEA R11, R19, R11, 0x4 ;  /* 0x0000000b130b7211 */ /* 0x001fc600078e20ff */
[----:B------:R-:W-:Y:S01]  /*1970*/  FADD R21, R13, R24 ;  /* 0x000000180d157221 */ /* 0x000fe20000000000 */
[----:B------:R-:W-:Y:S06]  /*1980*/  BRA.U !UP0, `(.L_x_1368) ;  /* 0xffffffe908dc7547 */ /* 0x000fec000b83ffff */
.L_x_1362:
[----:B------:R-:W-:-:S09]  /*1990*/  ULOP3.LUT UP0, UR6, UR5, 0xf, URZ, 0xc0, !UPT ;  /* 0x0000000f05067892 */ /* 0x000fd2000f80c0ff */
[----:B------:R-:W-:Y:S05]  /*19a0*/  BRA.U !UP0, `(.L_x_1369) ;  /* 0x0000000d084c7547 */ /* 0x000fea000b800000 */
[----:B------:R-:W0:Y:S01]  /*19b0*/  LDCU UR7, c[0x0][0x3a0] ;  /* 0x00007400ff0777ac */ /* 0x000e220008000800 */
[----:B------:R-:W-:Y:S01]  /*19c0*/  IADD3 R7, PT, PT, R7, UR4, RZ ;  /* 0x0000000407077c10 */ /* 0x000fe2000fffe0ff */
[----:B------:R-:W-:Y:S03]  /*19d0*/  BSSY.RECONVERGENT B0, `(.L_x_1370) ;  /* 0x000001f000007945 */ /* 0x000fe60003800200 */
[----:B------:R-:W-:-:S04]  /*19e0*/  ISETP.GE.U32.AND P1, PT, R7, UR5, PT ;  /* 0x0000000507007c0c */ /* 0x000fc8000bf26070 */
[----:B0-----:R-:W-:-:S13]  /*19f0*/  ISETP.GE.OR P1, PT, R6, UR7, P1 ;  /* 0x0000000706007c0c */ /* 0x001fda0008f26670 */
[----:B------:R-:W-:Y:S05]  /*1a00*/  @P1 BRA `(.L_x_1371) ;  /* 0x00000000006c1947 */ /* 0x000fea0003800000 */
[----:B------:R-:W0:Y:S08]  /*1a10*/  S2UR UR7, SR_CTAID.Z ;  /* 0x00000000000779c3 */ /* 0x000e300000002700 */
[----:B------:R-:W0:Y:S08]  /*1a20*/  LDC R5, c[0x0][0x3b0] ;  /* 0x0000ec00ff057b82 */ /* 0x000e300000000800 */
[----:B------:R-:W1:Y:S01]  /*1a30*/  LDC.64 R12, c[0x0][0x398] ;  /* 0x0000e600ff0c7b82 */ /* 0x000e620000000a00 */
[----:B0-----:R-:W-:-:S04]  /*1a40*/  IMAD R14, R6, R5, UR7 ;  /* 0x00000007060e7e24 */ /* 0x001fc8000f8e0205 */
[----:B------:R-:W-:-:S04]  /*1a50*/  IMAD R5, R14, UR5, R7 ;  /* 0x000000050e057c24 */ /* 0x000fc8000f8e0207 */
[----:B------:R-:W-:-:S04]  /*1a60*/  IMAD R19, R5, R19, R4 ;  /* 0x0000001305137224 */ /* 0x000fc800078e0204 */
[----:B-1----:R-:W-:-:S05]  /*1a70*/  IMAD.WIDE.U32 R12, R19, 0x4, R12 ;  /* 0x00000004130c7825 */ /* 0x002fca00078e000c */
        /* <DEDUP_REMOVED lines=10> */
.L_x_1373:
[----:B------:R-:W0:Y:S02]  /*1b20*/  MUFU.RCP R5, R14 ;  /* 0x0000000e00057308 */ /* 0x000e240000001000 */
[----:B0-----:R-:W-:-:S04]  /*1b30*/  FFMA R11, R14, R5, -1 ;  /* 0xbf8000000e0b7423 */ /* 0x001fc80000000005 */
[----:B------:R-:W-:-:S04]  /*1b40*/  FADD.FTZ R12, -R11, -RZ ;  /* 0x800000ff0b0c7221 */ /* 0x000fc80000010100 */
[----:B------:R-:W-:-:S07]  /*1b50*/  FFMA R5, R5, R12, R5 ;  /* 0x0000000c05057223 */ /* 0x000fce0000000005 */
.L_x_1374:
[----:B------:R-:W-:Y:S05]  /*1b60*/  BSYNC.RECONVERGENT B1 ;  /* 0x0000000000017941 */ /* 0x000fea0003800200 */
.L_x_1372:
[----:B------:R-:W0:Y:S02]  /*1b70*/  LDC.64 R12, c[0x0][0x380] ;  /* 0x0000e000ff0c7b82 */ /* 0x000e240000000a00 */
[----:B0-----:R-:W-:-:S06]  /*1b80*/  IMAD.WIDE.U32 R12, R19, 0x4, R12 ;  /* 0x00000004130c7825 */ /* 0x001fcc00078e000c */
[----:B------:R-:W2:Y:S04]  /*1b90*/  LDG.E.CONSTANT R13, desc[UR8][R12.64] ;  /* 0x000000080c0d7981 */ /* 0x000ea8000c1e9900 */
[----:B------:R0:W-:Y:S04]  /*1ba0*/  STS [R8], R5 ;  /* 0x0000000508007388 */ /* 0x0001e80000000800 */
[----:B--2---:R0:W-:Y:S02]  /*1bb0*/  STS [R10], R13 ;  /* 0x0000000d0a007388 */ /* 0x0041e40000000800 */
.L_x_1371:
[----:B------:R-:W-:Y:S05]  /*1bc0*/  BSYNC.RECONVERGENT B0 ;  /* 0x0000000000007941 */ /* 0x000fea0003800200 */
.L_x_1370:
[----:B0-----:R-:W0:Y:S01]  /*1bd0*/  LDC R5, c[0x0][0x3a8] ;  /* 0x0000ea00ff057b82 */ /* 0x001e220000000800 */
[----:B------:R-:W1:Y:S01]  /*1be0*/  LDCU UR7, c[0x0][0x3a4] ;  /* 0x00007480ff0777ac */ /* 0x000e620008000800 */
[----:B------:R-:W2:Y:S06]  /*1bf0*/  S2R R12, SR_CgaCtaId ;  /* 0x00000000000c7919 */ /* 0x000eac0000008800 */
[----:B------:R-:W3:Y:S01]  /*1c00*/  LDC R13, c[0x0][0x3c0] ;  /* 0x0000f000ff0d7b82 */ /* 0x000ee20000000800 */
[----:B-1----:R-:W-:-:S04]  /*1c10*/  ISETP.GE.U32.AND P1, PT, R7, UR7, PT ;  /* 0x0000000707007c0c */ /* 0x002fc8000bf26070 */
[----:B0-----:R-:W-:-:S13]  /*1c20*/  ISETP.GE.OR P1, PT, R18, R5, P1 ;  /* 0x000000051200720c */ /* 0x001fda0000f26670 */
[----:B------:R-:W0:Y:S01]  /*1c30*/  @!P1 S2R R8, SR_CTAID.Z ;  /* 0x0000000000089919 */ /* 0x000e220000002700 */
[----:B------:R-:W1:Y:S01]  /*1c40*/  @!P1 LDC.64 R10, c[0x0][0x390] ;  /* 0x0000e400ff0a9b82 */ /* 0x000e620000000a00 */
[----:B0-----:R-:W-:-:S04]  /*1c50*/  @!P1 IMAD R7, R8, UR7, R7 ;  /* 0x0000000708079c24 */ /* 0x001fc8000f8e0207 */
[----:B------:R-:W-:-:S04]  /*1c60*/  @!P1 IMAD R7, R7, R5, R18 ;  /* 0x0000000507079224 */ /* 0x000fc800078e0212 */
[----:B-1----:R-:W-:-:S06]  /*1c70*/  @!P1 IMAD.WIDE.U32 R10, R7, 0x4, R10 ;  /* 0x00000004070a9825 */ /* 0x002fcc00078e000a */
[----:B------:R-:W4:Y:S01]  /*1c80*/  @!P1 LDG.E.CONSTANT R10, desc[UR8][R10.64] ;  /* 0x000000080a0a9981 */ /* 0x000f22000c1e9900 */
[----:B------:R-:W-:Y:S01]  /*1c90*/  UIADD3 UR7, UPT, UPT, -UR6, URZ, URZ ;  /* 0x000000ff06077290 */ /* 0x000fe2000fffe1ff */
[----:B------:R-:W-:Y:S01]  /*1ca0*/  MOV R7, 0x400 ;  /* 0x0000040000077802 */ /* 0x000fe20000000f00 */
[----:B------:R-:W0:Y:S02]  /*1cb0*/  S2R R8, SR_TID.Y ;  /* 0x0000000000087919 */ /* 0x000e240000002200 */
[----:B------:R-:W-:Y:S01]  /*1cc0*/  UISETP.GE.AND UP0, UPT, UR7, URZ, UPT ;  /* 0x000000ff0700728c */ /* 0x000fe2000bf06270 */
[----:B------:R-:W-:-:S04]  /*1cd0*/  IADD3 R7, PT, PT, R7, 0x800, RZ ;  /* 0x0000080007077810 */ /* 0x000fc80007ffe0ff */
[----:B--2---:R-:W-:-:S05]  /*1ce0*/  LEA R7, R12, R7, 0x18 ;  /* 0x000000070c077211 */ /* 0x004fca00078ec0ff */
[----:B0-----:R-:W-:Y:S02]  /*1cf0*/  IMAD R8, R8, 0x48, R7 ;  /* 0x0000004808087824 */ /* 0x001fe400078e0207 */
[----:B---3--:R-:W-:Y:S01]  /*1d00*/  FADD R7, R13, -1 ;  /* 0xbf8000000d077421 */ /* 0x008fe20000000000 */
[----:B----4-:R0:W-:Y:S01]  /*1d10*/  @!P1 STS [R9], R10 ;  /* 0x0000000a09009388 */ /* 0x0101e20000000800 */
[----:B------:R-:W-:Y:S06]  /*1d20*/  BAR.SYNC.DEFER_BLOCKING 0x0 ;  /* 0x0000000000007b1d */ /* 0x000fec0000010000 */
[----:B------:R-:W-:Y:S05]  /*1d30*/  BRA.U UP0, `(.L_x_1375) ;  /* 0x0000000900047547 */ /* 0x000fea000b800000 */
[----:B------:R-:W-:Y:S02]  /*1d40*/  UIADD3 UR10, UPT, UPT, -UR7, URZ, URZ ;  /* 0x000000ff070a7290 */ /* 0x000fe4000fffe1ff */
[----:B------:R-:W-:Y:S02]  /*1d50*/  UPLOP3.LUT UP0, UPT, UPT, UPT, UPT, 0x80, 0x8 ;  /* 0x000000000008789c */ /* 0x000fe40003f0f070 */
[----:B------:R-:W-:-:S09]  /*1d60*/  UISETP.GT.AND UP1, UPT, UR10, 0x3, UPT ;  /* 0x000000030a00788c */ /* 0x000fd2000bf24270 */
[----:B------:R-:W-:Y:S05]  /*1d70*/  BRA.U !UP1, `(.L_x_1376) ;  /* 0x00000005093c7547 */ /* 0x000fea000b800000 */
[----:B------:R-:W-:-:S11]  /*1d80*/  UPLOP3.LUT UP0, UPT, UPT, UPT, UPT, 0x40, 0x4 ;  /* 0x000000000004789c */ /* 0x000fd60003f0e870 */
.L_x_1377:
[----:B------:R-:W1:Y:S01]  /*1d90*/  LDS R16, [R8+0x4] ;  /* 0x0000040008107984 */ /* 0x000e620000000800 */
[----:B------:R-:W-:-:S03]  /*1da0*/  UIADD3 UR7, UPT, UPT, UR7, 0x4, URZ ;  /* 0x0000000407077890 */ /* 0x000fc6000fffe0ff */
[----:B------:R-:W2:Y:S01]  /*1db0*/  LDS R11, [R2+0x40] ;  /* 0x00004000020b7984 */ /* 0x000ea20000000800 */
[----:B------:R-:W-:-:S03]  /*1dc0*/  UISETP.GE.AND UP1, UPT, UR7, -0x3, UPT ;  /* 0xfffffffd0700788c */ /* 0x000fc6000bf26270 */
[----:B------:R-:W3:Y:S04]  /*1dd0*/  LDS R14, [R8] ;  /* 0x00000000080e7984 */ /* 0x000ee80000000800 */
[----:B0-----:R-:W0:Y:S04]  /*1de0*/  LDS R9, [R2] ;  /* 0x0000000002097984 */ /* 0x001e280000000800 */
[----:B------:R-:W4:Y:S04]  /*1df0*/  LDS R12, [R8+0x8] ;  /* 0x00000800080c7984 */ /* 0x000f280000000800 */
        /* <DEDUP_REMOVED lines=9> */
[----:B0-----:R-:W-:Y:S01]  /*1e90*/  FMUL R9, R9, |R18| ;  /* 0x4000001209097220 */ /* 0x001fe20000400000 */
[----:B----4-:R-:W-:-:S04]  /*1ea0*/  FADD R22, -R12, R3 ;  /* 0x000000030c167221 */ /* 0x010fc80000000100 */
[----:B------:R-:W-:Y:S01]  /*1eb0*/  FSETP.GEU.AND P1, PT, |R9|, 1.175494350822287508e-38, PT ;  /* 0x008000000900780b */ /* 0x000fe20003f2e200 */
[----:B------:R-:W-:-:S06]  /*1ec0*/  FMUL R15, R13, |R22| ;  /* 0x400000160d0f7220 */ /* 0x000fcc0000400000 */
[----:B------:R-:W-:Y:S01]  /*1ed0*/  @!P2 FMUL R11, R11, 16777216 ;  /* 0x4b8000000b0ba820 */ /* 0x000fe20000400000 */
[----:B------:R-:W-:Y:S01]  /*1ee0*/  LDS R13, [R0] ;  /* 0x00000000000d7984 */ /* 0x000fe20000000800 */
[----:B------:R-:W-:Y:S01]  /*1ef0*/  FADD R18, -R10, R3 ;  /* 0x000000030a127221 */ /* 0x000fe20000000100 */
[----:B------:R-:W-:Y:S01]  /*1f00*/  FSETP.GEU.AND P4, PT, |R15|, 1.175494350822287508e-38, PT ;  /* 0x008000000f00780b */ /* 0x000fe20003f8e200 */
[----:B------:R0:W1:Y:S02]  /*1f10*/  MUFU.LG2 R22, R11 ;  /* 0x0000000b00167308 */ /* 0x0000640000000c00 */
[----:B------:R-:W-:Y:S01]  /*1f20*/  FMUL R23, R17, |R18| ;  /* 0x4000001211177220 */ /* 0x000fe20000400000 */
[----:B------:R-:W-:-:S04]  /*1f30*/  @!P1 FMUL R9, R9, 16777216 ;  /* 0x4b80000009099820 */ /* 0x000fc80000400000 */
[----:B------:R-:W-:Y:S01]  /*1f40*/  FSETP.GEU.AND P5, PT, |R23|, 1.175494350822287508e-38, PT ;  /* 0x008000001700780b */ /* 0x000fe20003fae200 */
[----:B------:R2:W3:Y:S01]  /*1f50*/  MUFU.LG2 R18, R9 ;  /* 0x0000000900127308 */ /* 0x0004e20000000c00 */
[----:B0-----:R-:W-:Y:S03]  /*1f60*/  LDS R11, [R0+0x80] ;  /* 0x00008000000b7984 */ /* 0x001fe60000000800 */
[----:B------:R-:W-:-:S04]  /*1f70*/  @!P4 FMUL R15, R15, 16777216 ;  /* 0x4b8000000f0fc820 */ /* 0x000fc80000400000 */
[----:B------:R0:W4:Y:S01]  /*1f80*/  MUFU.LG2 R24, R15 ;  /* 0x0000000f00187308 */ /* 0x0001220000000c00 */
[----:B-1----:R-:W-:Y:S01]  /*1f90*/  @!P2 FADD R22, R22, -24 ;  /* 0xc1c000001616a421 */ /* 0x002fe20000000000 */
[----:B--2---:R-:W-:Y:S02]  /*1fa0*/  LDS R9, [R0+0xc0] ;  /* 0x0000c00000097984 */ /* 0x004fe40000000800 */
[----:B------:R-:W-:Y:S01]  /*1fb0*/  @!P5 FMUL R23, R23, 16777216 ;  /* 0x4b8000001717d820 */ /* 0x000fe20000400000 */
[----:B------:R-:W-:-:S03]  /*1fc0*/  FMUL R17, R7, R22 ;  /* 0x0000001607117220 */ /* 0x000fc60000400000 */
[----:B------:R-:W1:Y:S01]  /*1fd0*/  MUFU.LG2 R26, R23 ;  /* 0x00000017001a7308 */ /* 0x000e620000000c00 */
[----:B---3--:R-:W-:Y:S01]  /*1fe0*/  @!P1 FADD R18, R18, -24 ;  /* 0xc1c0000012129421 */ /* 0x008fe20000000000 */
[----:B0-----:R0:W2:Y:S01]  /*1ff0*/  LDS R15, [R0+0x40] ;  /* 0x00004000000f7984 */ /* 0x0010a20000000800 */
[----:B------:R-:W-:Y:S02]  /*2000*/  FSETP.GEU.AND P3, PT, R17, -126, PT ;  /* 0xc2fc00001100780b */ /* 0x000fe40003f6e000 */
[----:B------:R-:W-:Y:S01]  /*2010*/  FMUL R18, R7, R18 ;  /* 0x0000001207127220 */ /* 0x000fe20000400000 */
[----:B----4-:R-:W-:-:S04]  /*2020*/  @!P4 FADD R24, R24, -24 ;  /* 0xc1c000001818c421 */ /* 0x010fc80000000000 */
[----:B------:R-:W-:Y:S02]  /*2030*/  FSETP.GEU.AND P2, PT, R18, -126, PT ;  /* 0xc2fc00001200780b */ /* 0x000fe40003f4e000 */
[----:B0-----:R-:W-:Y:S01]  /*2040*/  IADD3 R0, PT, PT, R0, 0x100, RZ ;  /* 0x0000010000007810 */ /* 0x001fe20007ffe0ff */
[----:B------:R-:W-:-:S03]  /*2050*/  FMUL R19, R7, R24 ;  /* 0x0000001807137220 */ /* 0x000fc60000400000 */
[----:B------:R-:W-:Y:S01]  /*2060*/  @!P3 FMUL R17, R17, 0.5 ;  /* 0x3f0000001111b820 */ /* 0x000fe20000400000 */
[----:B-1----:R-:W-:Y:S01]  /*2070*/  @!P5 FADD R26, R26, -24 ;  /* 0xc1c000001a1ad421 */ /* 0x002fe20000000000 */
[----:B------:R-:W-:Y:S02]  /*2080*/  FSETP.GEU.AND P4, PT, R19, -126, PT ;  /* 0xc2fc00001300780b */ /* 0x000fe40003f8e000 */
[----:B------:R-:W0:Y:S01]  /*2090*/  MUFU.EX2 R24, R17 ;  /* 0x0000001100187308 */ /* 0x000e220000000800 */
[----:B------:R-:W-:Y:S02]  /*20a0*/  FMUL R23, R7, R26 ;  /* 0x0000001a07177220 */ /* 0x000fe40000400000 */
[----:B------:R-:W-:-:S03]  /*20b0*/  @!P2 FMUL R18, R18, 0.5 ;  /* 0x3f0000001212a820 */ /* 0x000fc60000400000 */
[----:B------:R-:W-:Y:S02]  /*20c0*/  FSETP.GEU.AND P1, PT, R23, -126, PT ;  /* 0xc2fc00001700780b */ /* 0x000fe40003f2e000 */
[----:B------:R-:W1:Y:S03]  /*20d0*/  MUFU.EX2 R22, R18 ;  /* 0x0000001200167308 */ /* 0x000e660000000800 */
[----:B------:R-:W-:-:S05]  /*20e0*/  @!P4 FMUL R19, R19, 0.5 ;  /* 0x3f0000001313c820 */ /* 0x000fca0000400000 */
[----:B------:R-:W3:Y:S01]  /*20f0*/  MUFU.EX2 R26, R19 ;  /* 0x00000013001a7308 */ /* 0x000ee20000000800 */
[----:B0-----:R-:W-:Y:S01]  /*2100*/  @!P3 FMUL R24, R24, R24 ;  /* 0x000000181818b220 */ /* 0x001fe20000400000 */
[----:B------:R-:W-:Y:S01]  /*2110*/  FSETP.GT.AND P3, PT, R3, R16, PT ;  /* 0x000000100300720b */ /* 0x000fe20003f64000 */
[----:B------:R-:W-:Y:S02]  /*2120*/  @!P1 FMUL R23, R23, 0.5 ;  /* 0x3f00000017179820 */ /* 0x000fe40000400000 */
[----:B--2---:R-:W-:-:S03]  /*2130*/  FMUL R15, R15, R24 ;  /* 0x000000180f0f7220 */ /* 0x004fc60000400000 */
[----:B------:R-:W0:Y:S01]  /*2140*/  MUFU.EX2 R28, R23 ;  /* 0x00000017001c7308 */ /* 0x000e220000000800 */
[----:B-1----:R-:W-:Y:S01]  /*2150*/  @!P2 FMUL R22, R22, R22 ;  /* 0x000000161616a220 */ /* 0x002fe20000400000 */
[----:B------:R-:W-:Y:S02]  /*2160*/  FSETP.GT.AND P2, PT, R3, R14, PT ;  /* 0x0000000e0300720b */ /* 0x000fe40003f44000 */
[----:B------:R-:W-:Y:S01]  /*2170*/  FSEL R15, R15, -R15, P3 ;  /* 0x8000000f0f0f7208 */ /* 0x000fe20001800000 */
[----:B------:R-:W-:Y:S01]  /*2180*/  FMUL R13, R13, R22 ;  /* 0x000000160d0d7220 */ /* 0x000fe20000400000 */
[----:B---3--:R-:W-:-:S04]  /*2190*/  @!P4 FMUL R26, R26, R26 ;  /* 0x0000001a1a1ac220 */ /* 0x008fc80000400000 */
[----:B------:R-:W-:Y:S02]  /*21a0*/  FSEL R14, R13, -R13, P2 ;  /* 0x8000000d0d0e7208 */ /* 0x000fe40001000000 */
[----:B------:R-:W-:Y:S01]  /*21b0*/  FSETP.GT.AND P2, PT, R3, R12, PT ;  /* 0x0000000c0300720b */ /* 0x000fe20003f44000 */
[----:B------:R-:W-:Y:S02]  /*21c0*/  FMUL R11, R11, R26 ;  /* 0x0000001a0b0b7220 */ /* 0x000fe40000400000 */
[----:B------:R-:W-:Y:S01]  /*21d0*/  FADD R14, R14, R21 ;  /* 0x000000150e0e7221 */ /* 0x000fe20000000000 */
[----:B0-----:R-:W-:Y:S01]  /*21e0*/  @!P1 FMUL R28, R28, R28 ;  /* 0x0000001c1c1c9220 */ /* 0x001fe20000400000 */
[----:B------:R-:W-:Y:S02]  /*21f0*/  FSETP.GT.AND P1, PT, R3, R10, PT ;  /* 0x0000000a0300720b */ /* 0x000fe40003f24000 */
[----:B------:R-:W-:Y:S01]  /*2200*/  FADD R14, R14, R15 ;  /* 0x0000000f0e0e7221 */ /* 0x000fe20000000000 */
[----:B------:R-:W-:Y:S01]  /*2210*/  FSEL R11, R11, -R11, P2 ;  /* 0x8000000b0b0b7208 */ /* 0x000fe20001000000 */
[----:B------:R-:W-:-:S04]  /*2220*/  FMUL R9, R9, R28 ;  /* 0x0000001c09097220 */ /* 0x000fc80000400000 */
[----:B------:R-:W-:Y:S01]  /*2230*/  FADD R11, R14, R11 ;  /* 0x0000000b0e0b7221 */ /* 0x000fe20000000000 */
[----:B------:R-:W-:-:S05]  /*2240*/  FSEL R10, R9, -R9, P1 ;  /* 0x80000009090a7208 */ /* 0x000fca0000800000 */
[----:B------:R-:W-:Y:S01]  /*2250*/  FADD R21, R11, R10 ;  /* 0x0000000a0b157221 */ /* 0x000fe20000000000 */
[----:B------:R-:W-:Y:S06]  /*2260*/  BRA.U !UP1, `(.L_x_1377) ;  /* 0xfffffff909c87547 */ /* 0x000fec000b83ffff */
.L_x_1376:
[----:B------:R-:W-:-:S04]  /*2270*/  UIADD3 UR10, UPT, UPT, -UR7, URZ, URZ ;  /* 0x000000ff070a7290 */ /* 0x000fc8000fffe1ff */
[----:B------:R-:W-:-:S09]  /*2280*/  UISETP.GT.AND UP1, UPT, UR10, 0x1, UPT ;  /* 0x000000010a00788c */ /* 0x000fd2000bf24270 */
[----:B------:R-:W-:Y:S05]  /*2290*/  BRA.U !UP1, `(.L_x_1378) ;  /* 0x0000000109a47547 */ /* 0x000fea000b800000 */
[----:B0-----:R-:W0:Y:S01]  /*22a0*/  LDS R10, [R8] ;  /* 0x00000000080a7984 */ /* 0x001e220000000800 */
[----:B------:R-:W-:Y:S02]  /*22b0*/  UIADD3 UR7, UPT, UPT, UR7, 0x2, URZ ;  /* 0x0000000207077890 */ /* 0x000fe4000fffe0ff */
[----:B------:R-:W-:Y:S01]  /*22c0*/  UPLOP3.LUT UP0, UPT, UPT, UPT, UPT, 0x40, 0x4 ;  /* 0x000000000004789c */ /* 0x000fe20003f0e870 */
[----:B------:R1:W2:Y:S04]  /*22d0*/  LDS R16, [R8+0x4] ;  /* 0x0000040008107984 */ /* 0x0002a80000000800 */
[----:B------:R-:W3:Y:S04]  /*22e0*/  LDS R9, [R2] ;  /* 0x0000000002097984 */ /* 0x000ee80000000800 */
[----:B------:R4:W3:Y:S01]  /*22f0*/  LDS R11, [R2+0x40] ;  /* 0x00004000020b7984 */ /* 0x0008e20000000800 */
[----:B-1----:R-:W-:-:S02]  /*2300*/  IADD3 R8, PT, PT, R8, 0x8, RZ ;  /* 0x0000000808087810 */ /* 0x002fc40007ffe0ff */
        /* <DEDUP_REMOVED lines=30> */
[----:B--2---:R-:W-:-:S04]  /*24f0*/  FMUL R11, R11, R22 ;  /* 0x000000160b0b7220 */ /* 0x004fc80000400000 */
[----:B------:R-:W-:Y:S01]  /*2500*/  FADD R10, R21, R10 ;  /* 0x0000000a150a7221 */ /* 0x000fe20000000000 */
[----:B------:R-:W-:-:S05]  /*2510*/  FSEL R11, R11, -R11, P2 ;  /* 0x8000000b0b0b7208 */ /* 0x000fca0001000000 */
[----:B------:R-:W-:-:S07]  /*2520*/  FADD R21, R10, R11 ;  /* 0x0000000b0a157221 */ /* 0x000fce0000000000 */
.L_x_1378:
[----:B------:R-:W-:-:S09]  /*2530*/  UISETP.NE.OR UP0, UPT, UR7, URZ, UP0 ;  /* 0x000000ff0700728c */ /* 0x000fd20008705670 */
[----:B------:R-:W-:Y:S05]  /*2540*/  BRA.U !UP0, `(.L_x_1379) ;  /* 0x0000000108607547 */ /* 0x000fea000b800000 */
.L_x_1375:
[----:B0-----:R0:W1:Y:S01]  /*2550*/  LDS R10, [R8] ;  /* 0x00000000080a7984 */ /* 0x0010620000000800 */
[----:B------:R-:W-:-:S03]  /*2560*/  UIADD3 UR7, UPT, UPT, UR7, 0x1, URZ ;  /* 0x0000000107077890 */ /* 0x000fc6000fffe0ff */
[----:B------:R2:W3:Y:S01]  /*2570*/  LDS R9, [R2] ;  /* 0x0000000002097984 */ /* 0x0004e20000000800 */
[----:B------:R-:W-:Y:S01]  /*2580*/  UISETP.NE.AND UP0, UPT, UR7, URZ, UPT ;  /* 0x000000ff0700728c */ /* 0x000fe2000bf05270 */
        /* <DEDUP_REMOVED lines=17> */
[----:B------:R-:W-:-:S05]  /*26a0*/  FSEL R10, R9, -R9, P1 ;  /* 0x80000009090a7208 */ /* 0x000fca0000800000 */
[----:B------:R-:W-:Y:S01]  /*26b0*/  FADD R21, R10, R21 ;  /* 0x000000150a157221 */ /* 0x000fe20000000000 */
[----:B------:R-:W-:Y:S06]  /*26c0*/  BRA.U UP0, `(.L_x_1375) ;  /* 0xfffffffd00a07547 */ /* 0x000fec000b83ffff */
.L_x_1379:
[----:B------:R-:W-:Y:S06]  /*26d0*/  BAR.SYNC.DEFER_BLOCKING 0x0 ;  /* 0x0000000000007b1d */ /* 0x000fec0000010000 */
.L_x_1369:
[----:B------:R-:W-:Y:S05]  /*26e0*/  @!P0 EXIT ;  /* 0x000000000000894d */ /* 0x000fea0003800000 */
[----:B------:R-:W1:Y:S01]  /*26f0*/  S2UR UR4, SR_CTAID.Z ;  /* 0x00000000000479c3 */ /* 0x000e620000002700 */
[----:B------:R-:W2:Y:S07]  /*2700*/  LDCU UR5, c[0x0][0x3ac] ;  /* 0x00007580ff0577ac */ /* 0x000eae0008000800 */
[----:B------:R-:W1:Y:S08]  /*2710*/  LDC R7, c[0x0][0x3b0] ;  /* 0x0000ec00ff077b82 */ /* 0x000e700000000800 */
[----:B-----5:R-:W3:Y:S01]  /*2720*/  LDC.64 R2, c[0x0][0x3b8] ;  /* 0x0000ee00ff027b82 */ /* 0x020ee20000000a00 */
[----:B-1----:R-:W-:-:S04]  /*2730*/  IMAD R7, R6, R7, UR4 ;  /* 0x0000000406077e24 */ /* 0x002fc8000f8e0207 */
[----:B------:R-:W-:-:S04]  /*2740*/  IMAD R7, R7, R5, R20 ;  /* 0x0000000507077224 */ /* 0x000fc800078e0214 */
[----:B--2---:R-:W-:-:S04]  /*2750*/  IMAD R7, R7, UR5, R4 ;  /* 0x0000000507077c24 */ /* 0x004fc8000f8e0204 */
[----:B---3--:R-:W-:-:S05]  /*2760*/  IMAD.WIDE.U32 R2, R7, 0x4, R2 ;  /* 0x0000000407027825 */ /* 0x008fca00078e0002 */
[----:B------:R-:W-:Y:S01]  /*2770*/  STG.E desc[UR8][R2.64], R21 ;  /* 0x0000001502007986 */ /* 0x000fe2000c101908 */
[----:B------:R-:W-:Y:S05]  /*2780*/  EXIT ;  /* 0x000000000000794d */ /* 0x000fea0003800000 */
        .weak           $__internal_35_$__cuda_sm20_rcp_rn_f32_slowpath
        .type           $__internal_35_$__cuda_sm20_rcp_rn_f32_slowpath,@function
        .size           $__internal_35_$__cuda_sm20_rcp_rn_f32_slowpath,(.L_x_3862 - $__internal_35_$__cuda_sm20_rcp_rn_f32_slowpath)
$__internal_35_$__cuda_sm20_rcp_rn_f32_slowpath:
        /* <DEDUP_REMOVED lines=15> */
.L_x_1381:
[----:B------:R-:W-:-:S04]  /*2880*/  IADD3 R15, PT, PT, R13, -0xfd, RZ ;  /* 0xffffff030d0f7810 */ /* 0x000fc80007ffe0ff */
[----:B------:R-:W-:-:S13]  /*2890*/  ISETP.GT.U32.AND P1, PT, R15, 0x1, PT ;  /* 0x000000010f00780c */ /* 0x000fda0003f24070 */
[----:B------:R-:W-:Y:S05]  /*28a0*/  @P1 BRA `(.L_x_1383) ;  /* 0x0000000000781947 */ /* 0x000fea0003800000 */
[----:B------:R-:W-:Y:S01]  /*28b0*/  LOP3.LUT R16, R5, 0x7fffff, RZ, 0xc0, !PT ;  /* 0x007fffff05107812 */ /* 0x000fe200078ec0ff */
[----:B------:R-:W-:Y:S01]  /*28c0*/  HFMA2 R24, -RZ, RZ, 0, 1.78813934326171875e-07 ;  /* 0x00000003ff187431 */ /* 0x000fe200000001ff */
[----:B------:R-:W-:Y:S02]  /*28d0*/  IADD3 R13, PT, PT, R13, -0xfc, RZ ;  /* 0xffffff040d0d7810 */ /* 0x000fe40007ffe0ff */
        /* <DEDUP_REMOVED lines=14> */
[--C-:B------:R-:W-:Y:S02]  /*29c0*/  LOP3.LUT P2, RZ, R17, R15, R22.reuse, 0xf8, !PT ;  /* 0x0000000f11ff7212 */ /* 0x100fe4000784f816 */
[C---:B------:R-:W-:Y:S02]  /*29d0*/  LOP3.LUT P1, RZ, R16.reuse, 0x1, RZ, 0xc0, !PT ;  /* 0x0000000110ff7812 */ /* 0x040fe4000782c0ff */
[----:B------:R-:W-:Y:S02]  /*29e0*/  LOP3.LUT P3, RZ, R16, 0x2, RZ, 0xc0, !PT ;  /* 0x0000000210ff7812 */ /* 0x000fe4000786c0ff */
[----:B------:R-:W-:Y:S02]  /*29f0*/  SHF.R.U32.HI R22, RZ, R13, R22 ;  /* 0x0000000dff167219 */ /* 0x000fe40000011616 */
[----:B------:R-:W-:-:S02]  /*2a00*/  PLOP3.LUT P1, PT, P1, P2, P3, 0xe0, 0x0 ;  /* 0x000000000000781c */ /* 0x000fc40000f25c30 */
[----:B------:R-:W-:Y:S02]  /*2a10*/  LOP3.LUT P2, RZ, R5, 0x7fffff, RZ, 0xc0, !PT ;  /* 0x007fffff05ff7812 */ /* 0x000fe4000784c0ff */
[----:B------:R-:W-:-:S04]  /*2a20*/  SEL R15, RZ, 0x1, !P1 ;  /* 0x00000001ff0f7807 */ /* 0x000fc80004800000 */
[----:B------:R-:W-:-:S04]  /*2a30*/  IADD3 R15, PT, PT, -R15, RZ, RZ ;  /* 0x000000ff0f0f7210 */ /* 0x000fc80007ffe1ff */
[----:B------:R-:W-:-:S13]  /*2a40*/  ISETP.GE.AND P1, PT, R15, RZ, PT ;  /* 0x000000ff0f00720c */ /* 0x000fda0003f26270 */
[----:B------:R-:W-:-:S04]  /*2a50*/  @!P1 IADD3 R22, PT, PT, R22, 0x1, RZ ;  /* 0x0000000116169810 */ /* 0x000fc80007ffe0ff */
[----:B------:R-:W-:-:S04]  /*2a60*/  @!P2 SHF.L.U32 R22, R22, 0x1, RZ ;  /* 0x000000011616a819 */ /* 0x000fc800000006ff */
[----:B------:R-:W-:Y:S01]  /*2a70*/  LOP3.LUT R15, R22, 0x80000000, R5, 0xf8, !PT ;  /* 0x80000000160f7812 */ /* 0x000fe200078ef805 */
[----:B------:R-:W-:Y:S06]  /*2a80*/  BRA `(.L_x_1382) ;  /* 0x0000000000047947 */ /* 0x000fec0003800000 */
.L_x_1383:
[----:B------:R0:W1:Y:S02]  /*2a90*/  MUFU.RCP R15, R5 ;  /* 0x00000005000f7308 */ /* 0x0000640000001000 */
.L_x_1382:
[----:B------:R-:W-:Y:S05]  /*2aa0*/  BSYNC.RECONVERGENT B2 ;  /* 0x0000000000027941 */ /* 0x000fea0003800200 */
.L_x_1380:
[----:B01----:R-:W-:Y:S01]  /*2ab0*/  MOV R5, R15 ;  /* 0x0000000f00057202 */ /* 0x003fe20000000f00 */
[----:B------:R-:W-:-:S04]  /*2ac0*/  HFMA2 R15, -RZ, RZ, 0, 0 ;  /* 0x00000000ff0f7431 */ /* 0x000fc800000001ff */
[----:B------:R-:W-:Y:S05]  /*2ad0*/  RET.REL.NODEC R14 `(_Z31norm_dist_backward_input_kernelILb1EEvPKfS1_S1_S1_iiiiiPff) ;  /* 0xffffffd40e487950 */ /* 0x000fea0003c3ffff */
.L_x_1384:
        /* <DEDUP_REMOVED lines=10> */
.L_x_3862:


//--------------------- .text._Z31norm_dist_backward_input_kernelILb0EEvPKfS1_S1_S1_iiiiiPff --------------------------
	.section	.text._Z31norm_dist_backward_input_kernelILb0EEvPKfS1_S1_S1_iiiiiPff,"ax",@progbits
	.align	128
        .global         _Z31norm_dist_backward_input_kernelILb0EEvPKfS1_S1_S1_iiiiiPff
        .type           _Z31norm_dist_backward_input_kernelILb0EEvPKfS1_S1_S1_iiiiiPff,@function
        .size           _Z31norm_dist_backward_input_kernelILb0EEvPKfS1_S1_S1_iiiiiPff,(.L_x_3863 - _Z31norm_dist_backward_input_kernelILb0EEvPKfS1_S1_S1_iiiiiPff)
        .other          _Z31norm_dist_backward_input_kernelILb0EEvPKfS1_S1_S1_iiiiiPff,@"STO_CUDA_ENTRY STV_DEFAULT"
_Z31norm_dist_backward_input_kernelILb0EEvPKfS1_S1_S1_iiiiiPff:
.text._Z31norm_dist_backward_input_kernelILb0EEvPKfS1_S1_S1_iiiiiPff:
[----:B------:R-:W-:Y:S01]  /*0000*/  LDC R1, c[0x0][0x37c] ;  /* 0x0000df00ff017b82 */ /* 0x000fe20000000800 */
[----:B------:R-:W0:Y:S01]  /*0010*/  LDCU UR4, c[0x0][0x3ac] ;  /* 0x00007580ff0477ac */ /* 0x000e220008000800 */
[----:B------:R-:W1:Y:S01]  /*0020*/  S2R R5, SR_CTAID.Y ;  /* 0x0000000000057919 */ /* 0x000e620000002600 */
[----:B------:R-:W2:Y:S01]  /*0030*/  LDCU UR5, c[0x0][0x3a8] ;  /* 0x00007500ff0577ac */ /* 0x000ea20008000800 */
[----:B------:R-:W1:Y:S01]  /*0040*/  S2R R0, SR_TID.Y ;  /* 0x0000000000007919 */ /* 0x000e620000002200 */
[----:B------:R-:W3:Y:S01]  /*0050*/  LDCU.64 UR8, c[0x0][0x358] ;  /* 0x00006b00ff0877ac */ /* 0x000ee20008000a00 */
[----:B------:R-:W4:Y:S01]  /*0060*/  S2R R19, SR_CTAID.X ;  /* 0x0000000000137919 */ /* 0x000f220000002500 */
[----:B0-----:R-:W-:Y:S01]  /*0070*/  MOV R14, UR4 ;  /* 0x00000004000e7c02 */ /* 0x001fe20008000f00 */
[----:B------:R-:W0:Y:S03]  /*0080*/  LDCU UR4, c[0x0][0x3a0] ;  /* 0x00007400ff0477ac */ /* 0x000e260008000800 */
[----:B------:R-:W-:-:S02]  /*0090*/  IABS R7, R14 ;  /* 0x0000000e00077213 */ /* 0x000fc40000000000 */
[----:B--2---:R-:W-:Y:S01]  /*00a0*/  MOV R21, UR5 ;  /* 0x0000000500157c02 */ /* 0x004fe20008000f00 */
[----:B------:R-:W2:Y:S01]  /*00b0*/  S2R R13, SR_CgaCtaId ;  /* 0x00000000000d7919 */ /* 0x000ea20000008800 */
[----:B------:R-:W3:Y:S01]  /*00c0*/  I2F.RP R4, R7 ;  /* 0x0000000700047306 */ /* 0x000ee20000209400 */
[----:B------:R-:W2:Y:S01]  /*00d0*/  LDCU UR5, c[0x0][0x3a4] ;  /* 0x00007480ff0577ac */ /* 0x000ea20008000800 */
[----:B-1----:R-:W-:-:S06]  /*00e0*/  LEA R5, R5, R0, 0x4 ;  /* 0x0000000005057211 */ /* 0x002fcc00078e20ff */
[----:B---3--:R-:W1:Y:S02]  /*00f0*/  MUFU.RCP R4, R4 ;  /* 0x0000000400047308 */ /* 0x008e640000001000 */
[----:B-1----:R-:W-:Y:S02]  /*0100*/  IADD3 R2, PT, PT, R4, 0xffffffe, RZ ;  /* 0x0ffffffe04027810 */ /* 0x002fe40007ffe0ff */
[----:B------:R-:W-:-:S04]  /*0110*/  IABS R4, R5 ;  /* 0x0000000500047213 */ /* 0x000fc80000000000 */
[----:B------:R1:W3:Y:S02]  /*0120*/  F2I.FTZ.U32.TRUNC.NTZ R3, R2 ;  /* 0x0000000200037305 */ /* 0x0002e4000021f000 */
[----:B-1----:R-:W-:Y:S01]  /*0130*/  HFMA2 R2, -RZ, RZ, 0, 0 ;  /* 0x00000000ff027431 */ /* 0x002fe200000001ff */
[----:B---3--:R-:W-:-:S05]  /*0140*/  IADD3 R6, PT, PT, RZ, -R3, RZ ;  /* 0x80000003ff067210 */ /* 0x008fca0007ffe0ff */
[----:B------:R-:W-:-:S04]  /*0150*/  IMAD R9, R6, R7, RZ ;  /* 0x0000000706097224 */ /* 0x000fc800078e02ff */
[----:B------:R-:W-:Y:S02]  /*0160*/  IMAD.HI.U32 R3, R3, R9, R2 ;  /* 0x0000000903037227 */ /* 0x000fe400078e0002 */
[----:B------:R-:W4:Y:S04]  /*0170*/  S2R R2, SR_TID.X ;  /* 0x0000000000027919 */ /* 0x000f280000002100 */
        /* <DEDUP_REMOVED lines=9> */
[----:B------:R-:W-:-:S02]  /*0210*/  ISETP.GE.AND P2, PT, R4, RZ, PT ;  /* 0x000000ff0400720c */ /* 0x000fc40003f46270 */
[----:B----4-:R-:W-:-:S05]  /*0220*/  LEA R4, R19, R2, 0x4 ;  /* 0x0000000213047211 */ /* 0x010fca00078e20ff */
        /* <DEDUP_REMOVED lines=9> */
[----:B------:R-:W1:Y:S01]  /*02c0*/  @P0 LDC.64 R8, c[0x0][0x388] ;  /* 0x0000e200ff080b82 */ /* 0x000e620000000a00 */
[----:B------:R-:W-:Y:S01]  /*02d0*/  MOV R7, 0x400 ;  /* 0x0000040000077802 */ /* 0x000fe20000000f00 */
[----:B--2---:R-:W-:-:S03]  /*02e0*/  UISETP.GE.AND UP0, UPT, UR5, 0x10, UPT ;  /* 0x000000100500788c */ /* 0x004fc6000bf06270 */
[----:B------:R-:W-:Y:S01]  /*02f0*/  IADD3 R12, PT, PT, R7, 0x800, RZ ;  /* 0x00000800070c7810 */ /* 0x000fe20007ffe0ff */
[----:B0-----:R-:W-:-:S04]  /*0300*/  @P0 IMAD R6, R3, R10, R6 ;  /* 0x0000000a03060224 */ /* 0x001fc800078e0206 */
[----:B------:R-:W-:-:S04]  /*0310*/  @P0 IMAD R6, R6, R21, R4 ;  /* 0x0000001506060224 */ /* 0x000fc800078e0204 */
[----:B------:R-:W-:Y:S01]  /*0320*/  @P0 IMAD R11, R6, R14, R5 ;  /* 0x0000000e060b0224 */ /* 0x000fe200078e0205 */
[----:B------:R-:W-:Y:S02]  /*0330*/  LEA R15, R13, R12, 0x18 ;  /* 0x0000000c0d0f7211 */ /* 0x000fe400078ec0ff */
[----:B------:R-:W-:Y:S01]  /*0340*/  MOV R6, RZ ;  /* 0x000000ff00067202 */ /* 0x000fe20000000f00 */
[----:B-1----:R-:W-:Y:S01]  /*0350*/  @P0 IMAD.WIDE.U32 R10, R11, 0x4, R8 ;  /* 0x000000040b0a0825 */ /* 0x002fe200078e0008 */
[----:B------:R-:W-:-:S04]  /*0360*/  IADD3 R8, PT, PT, R7, 0x400, RZ ;  /* 0x0000040007087810 */ /* 0x000fc80007ffe0ff */
[C---:B------:R-:W-:Y:S01]  /*0370*/  LEA R9, R13.reuse, R8, 0x18 ;  /* 0x000000080d097211 */ /* 0x040fe200078ec0ff */
[----:B------:R0:W5:Y:S01]  /*0380*/  @P0 LDG.E.CONSTANT R6, desc[UR8][R10.64] ;  /* 0x000000080a060981 */ /* 0x000162000c1e9900 */
[----:B------:R-:W-:Y:S01]  /*0390*/  LEA R13, R13, R7, 0x18 ;  /* 0x000000070d0d7211 */ /* 0x000fe200078ec0ff */
[----:B------:R-:W-:Y:S01]  /*03a0*/  HFMA2 R8, -RZ, RZ, 0, 0 ;  /* 0x00000000ff087431 */ /* 0x000fe200000001ff */
[----:B------:R-:W-:Y:S01]  /*03b0*/  LEA R7, R0, R9, 0x6 ;  /* 0x0000000900077211 */ /* 0x000fe200078e30ff */
[----:B------:R-:W-:Y:S01]  /*03c0*/  IMAD R9, R2, 0x48, R15 ;  /* 0x0000004802097824 */ /* 0x000fe200078e020f */
[----:B------:R-:W-:-:S04]  /*03d0*/  UMOV UR4, URZ ;  /* 0x000000ff00047c82 */ /* 0x000fc80008000000 */
[C---:B------:R-:W-:Y:S02]  /*03e0*/  LEA R12, R0.reuse, R9, 0x2 ;  /* 0x00000009000c7211 */ /* 0x040fe400078e10ff */
[----:B0-----:R-:W-:Y:S02]  /*03f0*/  LEA R11, R0, R13, 0x6 ;  /* 0x0000000d000b7211 */ /* 0x001fe400078e30ff */
[----:B------:R-:W-:Y:S01]  /*0400*/  LEA R10, R2, R7, 0x2 ;  /* 0x00000007020a7211 */ /* 0x000fe200078e10ff */
[----:B------:R-:W-:Y:S06]  /*0410*/  BRA.U !UP0, `(.L_x_1385) ;  /* 0x0000001508707547 */ /* 0x000fec000b800000 */
[----:B------:R-:W0:Y:S01]  /*0420*/  S2R R15, SR_CTAID.Z ;  /* 0x00000000000f7919 */ /* 0x000e220000002700 */
[----:B------:R-:W1:Y:S01]  /*0430*/  LDCU UR4, c[0x0][0x3b0] ;  /* 0x00007600ff0477ac */ /* 0x000e620008000800 */
[----:B------:R-:W2:Y:S01]  /*0440*/  LDC R13, c[0x0][0x3a8] ;  /* 0x0000ea00ff0d7b82 */ /* 0x000ea20000000800 */
[----:B------:R-:W3:Y:S01]  /*0450*/  LDCU UR10, c[0x0][0x3a0] ;  /* 0x00007400ff0a77ac */ /* 0x000ee20008000800 */
[----:B------:R-:W4:Y:S06]  /*0460*/  LDCU UR6, c[0x0][0x3a4] ;  /* 0x00007480ff0677ac */ /* 0x000f2c0008000800 */
[----:B------:R-:W2:Y:S01]  /*0470*/  LDC R16, c[0x0][0x3ac] ;  /* 0x0000eb00ff107b82 */ /* 0x000ea20000000800 */
[----:B0-----:R-:W-:-:S02]  /*0480*/  IMAD R8, R15, UR5, R0 ;  /* 0x000000050f087c24 */ /* 0x001fc4000f8e0200 */
[----:B-1----:R-:W-:Y:S01]  /*0490*/  IMAD R17, R3, UR4, R15 ;  /* 0x0000000403117c24 */ /* 0x002fe2000f8e020f */
[----:B------:R-:W-:Y:S01]  /*04a0*/  UMOV UR4, URZ ;  /* 0x000000ff00047c82 */ /* 0x000fe20008000000 */
[--C-:B------:R-:W-:Y:S02]  /*04b0*/  IMAD R8, R8, R21, R2.reuse ;  /* 0x0000001508087224 */ /* 0x100fe400078e0202 */
[----:B------:R-:W-:-:S03]  /*04c0*/  IMAD R17, R17, UR5, R2 ;  /* 0x0000000511117c24 */ /* 0x000fc6000f8e0202 */
[----:B------:R-:W-:Y:S01]  /*04d0*/  LEA R19, R19, R8, 0x4 ;  /* 0x0000000813137211 */ /* 0x000fe200078e20ff */
[----:B------:R-:W-:Y:S01]  /*04e0*/  IMAD R17, R17, R14, R5 ;  /* 0x0000000e11117224 */ /* 0x000fe200078e0205 */
[----:B---34-:R-:W-:-:S07]  /*04f0*/  MOV R8, RZ ;  /* 0x000000ff00087202 */ /* 0x018fce0000000f00 */
.L_x_1391:
[----:B------:R-:W-:Y:S01]  /*0500*/  ISETP.GE.AND P1, PT, R3, UR10, PT ;  /* 0x0000000a03007c0c */ /* 0x000fe2000bf26270 */
[----:B------:R-:W-:-:S12]  /*0510*/  BSSY.RECONVERGENT B0, `(.L_x_1386) ;  /* 0x000001a000007945 */ /* 0x000fd80003800200 */
[----:B------:R-:W-:Y:S05]  /*0520*/  @P1 BRA `(.L_x_1387) ;  /* 0x0000000000601947 */ /* 0x000fea0003800000 */
[----:B------:R-:W0:Y:S02]  /*0530*/  LDC.64 R14, c[0x0][0x398] ;  /* 0x0000e600ff0e7b82 */ /* 0x000e240000000a00 */
[----:B0-----:R-:W-:-:S05]  /*0540*/  IMAD.WIDE.U32 R14, R17, 0x4, R14 ;  /* 0x00000004110e7825 */ /* 0x001fca00078e000e */
[----:B------:R-:W3:Y:S01]  /*0550*/  LDG.E.CONSTANT R21, desc[UR8][R14.64] ;  /* 0x000000080e157981 */ /* 0x000ee2000c1e9900 */
[----:B------:R-:W-:Y:S01]  /*0560*/  BSSY.RECONVERGENT B1, `(.L_x_1388) ;  /* 0x000000e000017945 */ /* 0x000fe20003800200 */
[----:B---3--:R-:W-:-:S04]  /*0570*/  IADD3 R18, PT, PT, R21, 0x1800000, RZ ;  /* 0x0180000015127810 */ /* 0x008fc80007ffe0ff */
[----:B------:R-:W-:-:S04]  /*0580*/  LOP3.LUT R18, R18, 0x7f800000, RZ, 0xc0, !PT ;  /* 0x7f80000012127812 */ /* 0x000fc800078ec0ff */
[----:B------:R-:W-:-:S13]  /*0590*/  ISETP.GT.U32.AND P1, PT, R18, 0x1ffffff, PT ;  /* 0x01ffffff1200780c */ /* 0x000fda0003f24070 */
[----:B------:R-:W-:Y:S05]  /*05a0*/  @P1 BRA `(.L_x_1389) ;  /* 0x0000000000141947 */ /* 0x000fea0003800000 */
[----:B------:R-:W-:Y:S02]  /*05b0*/  MOV R14, R21 ;  /* 0x00000015000e7202 */ /* 0x000fe40000000f00 */
[----:B------:R-:W-:-:S07]  /*05c0*/  MOV R18, 0x5e0 ;  /* 0x000005e000127802 */ /* 0x000fce0000000f00 */
[----:B--2--5:R-:W-:Y:S05]  /*05d0*/  CALL.REL.NOINC `($__internal_36_$__cuda_sm20_rcp_rn_f32_slowpath) ;  /* 0x0000002000787944 */ /* 0x024fea0003c00000 */
[----:B------:R-:W-:Y:S01]  /*05e0*/  MOV R18, R20 ;  /* 0x0000001400127202 */ /* 0x000fe20000000f00 */
[----:B------:R-:W-:Y:S06]  /*05f0*/  BRA `(.L_x_1390) ;  /* 0x0000000000107947 */ /* 0x000fec0003800000 */
.L_x_1389:
[----:B------:R-:W0:Y:S02]  /*0600*/  MUFU.RCP R18, R21 ;  /* 0x0000001500127308 */ /* 0x000e240000001000 */
[----:B0-----:R-:W-:-:S04]  /*0610*/  FFMA R14, R21, R18, -1 ;  /* 0xbf800000150e7423 */ /* 0x001fc80000000012 */
[----:B------:R-:W-:-:S04]  /*0620*/  FADD.FTZ R15, -R14, -RZ ;  /* 0x800000ff0e0f7221 */ /* 0x000fc80000010100 */
[----:B------:R-:W-:-:S07]  /*0630*/  FFMA R18, R18, R15, R18 ;  /* 0x0000000f12127223 */ /* 0x000fce0000000012 */
.L_x_1390:
[----:B------:R-:W-:Y:S05]  /*0640*/  BSYNC.RECONVERGENT B1 ;  /* 0x0000000000017941 */ /* 0x000fea0003800200 */
.L_x_1388:
[----:B------:R-:W0:Y:S02]  /*0650*/  LDC.64 R14, c[0x0][0x380] ;  /* 0x0000e000ff0e7b82 */ /* 0x000e240000000a00 */
[----:B0-----:R-:W-:-:S06]  /*0660*/  IMAD.WIDE.U32 R14, R17, 0x4, R14 ;  /* 0x00000004110e7825 */ /* 0x001fcc00078e000e */
[----:B------:R-:W3:Y:S01]  /*0670*/  LDG.E.CONSTANT R15, desc[UR8][R14.64] ;  /* 0x000000080e0f7981 */ /* 0x000ee2000c1e9900 */
[----:B------:R-:W-:-:S05]  /*0680*/  LEA R21, R2, R11, 0x2 ;  /* 0x0000000b02157211 */ /* 0x000fca00078e10ff */
[----:B------:R0:W-:Y:S04]  /*0690*/  STS [R21], R18 ;  /* 0x0000001215007388 */ /* 0x0001e80000000800 */
[----:B---3--:R0:W-:Y:S02]  /*06a0*/  STS [R10], R15 ;  /* 0x0000000f0a007388 */ /* 0x0081e40000000800 */
.L_x_1387:
[----:B------:R-:W-:Y:S05]  /*06b0*/  BSYNC.RECONVERGENT B0 ;  /* 0x0000000000007941 */ /* 0x000fea0003800200 */
.L_x_1386:
[----:B0-2---:R-:W-:-:S04]  /*06c0*/  MOV R21, R13 ;  /* 0x0000000d00157202 */ /* 0x005fc80000000f00 */
[----:B------:R-:W-:-:S13]  /*06d0*/  ISETP.GE.AND P1, PT, R4, R21, PT ;  /* 0x000000150400720c */ /* 0x000fda0003f26270 */
[----:B------:R-:W0:Y:S02]  /*06e0*/  @!P1 LDC.64 R14, c[0x0][0x390] ;  /* 0x0000e400ff0e9b82 */ /* 0x000e240000000a00 */
[----:B0-----:R-:W-:-:S06]  /*06f0*/  @!P1 IMAD.WIDE.U32 R14, R19, 0x4, R14 ;  /* 0x00000004130e9825 */ /* 0x001fcc00078e000e */
[----:B------:R-:W2:Y:S01]  /*0700*/  @!P1 LDG.E.CONSTANT R15, desc[UR8][R14.64] ;  /* 0x000000080e0f9981 */ /* 0x000ea2000c1e9900 */
[----:B------:R-:W-:Y:S01]  /*0710*/  UMOV UR5, UR6 ;  /* 0x0000000600057c82 */ /* 0x000fe20008000000 */
[----:B------:R-:W-:Y:S01]  /*0720*/  UIADD3 UR4, UPT, UPT, UR4, 0x10, URZ ;  /* 0x0000001004047890 */ /* 0x000fe2000fffe0ff */
[----:B------:R-:W-:Y:S01]  /*0730*/  LEA R19, R21, R19, 0x4 ;  /* 0x0000001315137211 */ /* 0x000fe200078e20ff */
[----:B------:R-:W-:-:S04]  /*0740*/  ULOP3.LUT UR7, UR5, 0xfffffff0, URZ, 0xc0, !UPT ;  /* 0xfffffff005077892 */ /* 0x000fc8000f8ec0ff */
[----:B------:R-:W-:Y:S01]  /*0750*/  UISETP.GE.AND UP0, UPT, UR4, UR7, UPT ;  /* 0x000000070400728c */ /* 0x000fe2000bf06270 */
[----:B--2---:R-:W-:Y:S01]  /*0760*/  @!P1 STS [R12], R15 ;  /* 0x0000000f0c009388 */ /* 0x004fe20000000800 */
[----:B------:R-:W-:Y:S06]  /*0770*/  BAR.SYNC.DEFER_BLOCKING 0x0 ;  /* 0x0000000000007b1d */ /* 0x000fec0000010000 */
[----:B------:R-:W0:Y:S04]  /*0780*/  LDS R27, [R9] ;  /* 0x00000000091b7984 */ /* 0x000e280000000800 */
[----:B------:R-:W1:Y:S04]  /*0790*/  LDS R18, [R11] ;  /* 0x000000000b127984 */ /* 0x000e680000000800 */
[----:B------:R-:W2:Y:S04]  /*07a0*/  LDS R23, [R9+0x4] ;  /* 0x0000040009177984 */ /* 0x000ea80000000800 */
[----:B------:R-:W3:Y:S04]  /*07b0*/  LDS R22, [R11+0x4] ;  /* 0x000004000b167984 */ /* 0x000ee80000000800 */
[----:B------:R-:W-:Y:S01]  /*07c0*/  LDS R24, [R11+0x8] ;  /* 0x000008000b187984 */ /* 0x000fe20000000800 */
[----:B0----5:R-:W-:-:S04]  /*07d0*/  FADD R25, -R27, R6 ;  /* 0x000000061b197221 */ /* 0x021fc80000000100 */
[----:B-1----:R-:W-:Y:S02]  /*07e0*/  FMUL R20, R18, |R25| ;  /* 0x4000001912147220 */ /* 0x002fe40000400000 */
[----:B------:R-:W0:Y:S01]  /*07f0*/  LDC R18, c[0x0][0x3c0] ;  /* 0x0000f000ff127b82 */ /* 0x000e220000000800 */
[----:B------:R-:W1:Y:S01]  /*0800*/  LDS R25, [R9+0x8] ;  /* 0x0000080009197984 */ /* 0x000e620000000800 */
[----:B--2---:R-:W-:Y:S01]  /*0810*/  FADD R29, -R23, R6 ;  /* 0x00000006171d7221 */ /* 0x004fe20000000100 */
[----:B------:R-:W-:-:S03]  /*0820*/  FSETP.GEU.AND P1, PT, |R20|, 1.175494350822287508e-38, PT ;  /* 0x008000001400780b */ /* 0x000fc60003f2e200 */
[----:B---3--:R-:W-:-:S05]  /*0830*/  FMUL R22, R22, |R29| ;  /* 0x4000001d16167220 */ /* 0x008fca0000400000 */
[----:B------:R-:W-:-:S05]  /*0840*/  FSETP.GEU.AND P3, PT, |R22|, 1.175494350822287508e-38, PT ;  /* 0x008000001600780b */ /* 0x000fca0003f6e200 */
[----:B------:R-:W-:-:S04]  /*0850*/  @!P1 FMUL R20, R20, 16777216 ;  /* 0x4b80000014149820 */ /* 0x000fc80000400000 */
[----:B------:R-:W2:Y:S01]  /*0860*/  MUFU.LG2 R15, R20 ;  /* 0x00000014000f7308 */ /* 0x000ea20000000c00 */
[----:B0-----:R-:W-:-:S03]  /*0870*/  FADD R14, R18, -1 ;  /* 0xbf800000120e7421 */ /* 0x001fc60000000000 */
[----:B------:R-:W-:Y:S01]  /*0880*/  @!P3 FMUL R22, R22, 16777216 ;  /* 0x4b8000001616b820 */ /* 0x000fe20000400000 */
[----:B------:R-:W-:Y:S03]  /*0890*/  LDS R18, [R7] ;  /* 0x0000000007127984 */ /* 0x000fe60000000800 */
[----:B------:R-:W0:Y:S01]  /*08a0*/  MUFU.LG2 R29, R22 ;  /* 0x00000016001d7308 */ /* 0x000e220000000c00 */
[----:B--2---:R-:W-:Y:S01]  /*08b0*/  @!P1 FADD R15, R15, -24 ;  /* 0xc1c000000f0f9421 */ /* 0x004fe20000000000 */
[----:B------:R-:W-:-:S03]  /*08c0*/  FSETP.GT.AND P1, PT, R6, R27, PT ;  /* 0x0000001b0600720b */ /* 0x000fc60003f24000 */
[----:B------:R-:W-:Y:S01]  /*08d0*/  FMUL R26, R15, R14 ;  /* 0x0000000e0f1a7220 */ /* 0x000fe20000400000 */
[----:B-1----:R-:W-:Y:S01]  /*08e0*/  FADD R20, -R25, R6 ;  /* 0x0000000619147221 */ /* 0x002fe20000000100 */
[----:B------:R-:W1:Y:S03]  /*08f0*/  LDS R15, [R9+0xc] ;  /* 0x00000c00090f7984 */ /* 0x000e660000000800 */
[----:B------:R-:W-:Y:S01]  /*0900*/  FSETP.GEU.AND P2, PT, R26, -126, PT ;  /* 0xc2fc00001a00780b */ /* 0x000fe20003f4e000 */
[----:B------:R-:W-:Y:S01]  /*0910*/  FMUL R24, R24, |R20| ;  /* 0x4000001418187220 */ /* 0x000fe20000400000 */
[----:B0-----:R-:W-:Y:S01]  /*0920*/  @!P3 FADD R29, R29, -24 ;  /* 0xc1c000001d1db421 */ /* 0x001fe20000000000 */
[----:B------:R-:W0:Y:S03]  /*0930*/  LDS R20, [R11+0xc] ;  /* 0x00000c000b147984 */ /* 0x000e260000000800 */
[----:B------:R-:W-:Y:S01]  /*0940*/  FMUL R22, R14, R29 ;  /* 0x0000001d0e167220 */ /* 0x000fe20000400000 */
[----:B------:R-:W-:-:S06]  /*0950*/  FSETP.GEU.AND P3, PT, |R24|, 1.175494350822287508e-38, PT ;  /* 0x008000001800780b */ /* 0x000fcc0003f6e200 */
[----:B------:R-:W-:-:S04]  /*0960*/  @!P2 FMUL R26, R26, 0.5 ;  /* 0x3f0000001a1aa820 */ /* 0x000fc80000400000 */
[----:B------:R-:W2:Y:S03]  /*0970*/  MUFU.EX2 R27, R26 ;  /* 0x0000001a001b7308 */ /* 0x000ea60000000800 */
[----:B------:R-:W-:Y:S01]  /*0980*/  @!P3 FMUL R24, R24, 16777216 ;  /* 0x4b8000001818b820 */ /* 0x000fe20000400000 */
[----:B--2---:R-:W-:Y:S01]  /*0990*/  @!P2 FMUL R27, R27, R27 ;  /* 0x0000001b1b1ba220 */ /* 0x004fe20000400000 */
[----:B------:R-:W-:Y:S01]  /*09a0*/  FSETP.GEU.AND P2, PT, R22, -126, PT ;  /* 0xc2fc00001600780b */ /* 0x000fe20003f4e000 */
[----:B-1----:R-:W-:Y:S02]  /*09b0*/  FADD R26, -R15, R6 ;  /* 0x000000060f1a7221 */ /* 0x002fe40000000100 */
[----:B------:R-:W-:Y:S02]  /*09c0*/  FMUL R27, R18, R27 ;  /* 0x0000001b121b7220 */ /* 0x000fe40000400000 */
[----:B------:R-:W1:Y:S03]  /*09d0*/  LDS R18, [R7+0x4] ;  /* 0x0000040007127984 */ /* 0x000e660000000800 */
[----:B------:R-:W-:Y:S01]  /*09e0*/  FSEL R29, R27, -R27, P1 ;  /* 0x8000001b1b1d7208 */ /* 0x000fe20000800000 */
[----:B0-----:R-:W-:Y:S01]  /*09f0*/  FMUL R26, R20, |R26| ;  /* 0x4000001a141a7220 */ /* 0x001fe20000400000 */
[----:B------:R-:W-:Y:S01]  /*0a00*/  FSETP.GT.AND P1, PT, R6, R23, PT ;  /* 0x000000170600720b */ /* 0x000fe20003f24000 */
[----:B------:R-:W-:Y:S01]  /*0a10*/  LDS R20, [R11+0x10] ;  /* 0x000010000b147984 */ /* 0x000fe20000000800 */
[----:B------:R-:W0:Y:S01]  /*0a20*/  MUFU.LG2 R27, R24 ;  /* 0x00000018001b7308 */ /* 0x000e220000000c00 */
[----:B------:R-:W-:Y:S01]  /*0a30*/  @!P2 FMUL R22, R22, 0.5 ;  /* 0x3f0000001616a820 */ /* 0x000fe20000400000 */
[----:B------:R-:W-:Y:S01]  /*0a40*/  FADD R8, R29, R8 ;  /* 0x000000081d087221 */ /* 0x000fe20000000000 */
[----:B------:R-:W2:Y:S05]  /*0a50*/  LDS R23, [R9+0x10] ;  /* 0x0000100009177984 */ /* 0x000eaa0000000800 */
[----:B------:R-:W3:Y:S01]  /*0a60*/  MUFU.EX2 R29, R22 ;  /* 0x00000016001d7308 */ /* 0x000ee20000000800 */
[----:B0-----:R-:W-:Y:S01]  /*0a70*/  @!P3 FADD R27, R27, -24 ;  /* 0xc1c000001b1bb421 */ /* 0x001fe20000000000 */
[----:B------:R-:W-:-:S03]  /*0a80*/  FSETP.GEU.AND P3, PT, |R26|, 1.175494350822287508e-38, PT ;  /* 0x008000001a00780b */ /* 0x000fc60003f6e200 */
[----:B------:R-:W-:Y:S01]  /*0a90*/  FMUL R27, R14, R27 ;  /* 0x0000001b0e1b7220 */ /* 0x000fe20000400000 */
[----:B---3--:R-:W-:-:S04]  /*0aa0*/  @!P2 FMUL R29, R29, R29 ;  /* 0x0000001d1d1da220 */ /* 0x008fc80000400000 */
[----:B------:R-:W-:-:S05]  /*0ab0*/  FSETP.GEU.AND P2, PT, R27, -126, PT ;  /* 0xc2fc00001b00780b */ /* 0x000fca0003f4e000 */
[----:B------:R-:W-:Y:S01]  /*0ac0*/  @!P3 FMUL R26, R26, 16777216 ;  /* 0x4b8000001a1ab820 */ /* 0x000fe20000400000 */
[----:B-1----:R-:W-:Y:S02]  /*0ad0*/  FMUL R29, R18, R29 ;  /* 0x0000001d121d7220 */ /* 0x002fe40000400000 */
[----:B------:R-:W0:Y:S03]  /*0ae0*/  LDS R18, [R7+0x8] ;  /* 0x0000080007127984 */ /* 0x000e260000000800 */
[----:B------:R-:W-:Y:S02]  /*0af0*/  FSEL R22, R29, -R29, P1 ;  /* 0x8000001d1d167208 */ /* 0x000fe40000800000 */
[----:B------:R-:W-:Y:S01]  /*0b00*/  @!P2 FMUL R27, R27, 0.5 ;  /* 0x3f0000001b1ba820 */ /* 0x000fe20000400000 */
[----:B------:R-:W-:Y:S01]  /*0b10*/  FSETP.GT.AND P1, PT, R6, R25, PT ;  /* 0x000000190600720b */ /* 0x000fe20003f24000 */
[----:B------:R-:W1:Y:S01]  /*0b20*/  MUFU.LG2 R29, R26 ;  /* 0x0000001a001d7308 */ /* 0x000e620000000c00 */
[----:B------:R-:W3:Y:S01]  /*0b30*/  LDS R25, [R9+0x14] ;  /* 0x0000140009197984 */ /* 0x000ee20000000800 */
[----:B------:R-:W-:Y:S01]  /*0b40*/  FADD R8, R8, R22 ;  /* 0x0000001608087221 */ /* 0x000fe20000000000 */
[----:B--2---:R-:W-:-:S04]  /*0b50*/  FADD R22, -R23, R6 ;  /* 0x0000000617167221 */ /* 0x004fc80000000100 */
[----:B------:R-:W-:Y:S01]  /*0b60*/  FMUL R22, R20, |R22| ;  /* 0x4000001614167220 */ /* 0x000fe20000400000 */
[----:B------:R-:W2:Y:S01]  /*0b70*/  MUFU.EX2 R24, R27 ;  /* 0x0000001b00187308 */ /* 0x000ea20000000800 */
[----:B------:R-:W4:Y:S01]  /*0b80*/  LDS R20, [R11+0x14] ;  /* 0x000014000b147984 */ /* 0x000f220000000800 */
[----:B-1----:R-:W-:Y:S02]  /*0b90*/  @!P3 FADD R29, R29, -24 ;  /* 0xc1c000001d1db421 */ /* 0x002fe40000000000 */
[----:B------:R-:W-:Y:S02]  /*0ba0*/  FSETP.GEU.AND P3, PT, |R22|, 1.175494350822287508e-38, PT ;  /* 0x008000001600780b */ /* 0x000fe40003f6e200 */
[----:B------:R-:W-:Y:S01]  /*0bb0*/  FMUL R29, R14, R29 ;  /* 0x0000001d0e1d7220 */ /* 0x000fe20000400000 */
[----:B--2---:R-:W-:-:S04]  /*0bc0*/  @!P2 FMUL R24, R24, R24 ;  /* 0x000000181818a220 */ /* 0x004fc80000400000 */
[----:B------:R-:W-:-:S06]  /*0bd0*/  FSETP.GEU.AND P2, PT, R29, -126, PT ;  /* 0xc2fc00001d00780b */ /* 0x000fcc0003f4e000 */
[----:B------:R-:W-:Y:S01]  /*0be0*/  @!P3 FMUL R22, R22, 16777216 ;  /* 0x4b8000001616b820 */ /* 0x000fe20000400000 */
[----:B0-----:R-:W-:-:S03]  /*0bf0*/  FMUL R24, R18, R24 ;  /* 0x0000001812187220 */ /* 0x001fc60000400000 */
[----:B------:R-:W0:Y:S01]  /*0c00*/  MUFU.LG2 R27, R22 ;  /* 0x00000016001b7308 */ /* 0x000e220000000c00 */
[----:B------:R-:W1:Y:S01]  /*0c10*/  LDS R18, [R7+0xc] ;  /* 0x00000c0007127984 */ /* 0x000e620000000800 */
[----:B------:R-:W-:Y:S01]  /*0c20*/  FSEL R24, R24, -R24, P1 ;  /* 0x8000001818187208 */ /* 0x000fe20000800000 */
[----:B------:R-:W-:Y:S01]  /*0c30*/  @!P2 FMUL R29, R29, 0.5 ;  /* 0x3f0000001d1da820 */ /* 0x000fe20000400000 */
[----:B------:R-:W-:Y:S02]  /*0c40*/  FSETP.GT.AND P1, PT, R6, R15, PT ;  /* 0x0000000f0600720b */ /* 0x000fe40003f24000 */
[----:B------:R-:W2:Y:S01]  /*0c50*/  LDS R15, [R9+0x18] ;  /* 0x00001800090f7984 */ /* 0x000ea20000000800 */
[----:B------:R-:W-:Y:S01]  /*0c60*/  FADD R8, R8, R24 ;  /* 0x0000001808087221 */ /* 0x000fe20000000000 */
[----:B---3--:R-:W-:Y:S01]  /*0c70*/  FADD R24, -R25, R6 ;  /* 0x0000000619187221 */ /* 0x008fe20000000100 */
[----:B------:R-:W3:Y:S03]  /*0c80*/  MUFU.EX2 R26, R29 ;  /* 0x0000001d001a7308 */ /* 0x000ee60000000800 */
[----:B----4-:R-:W-:-:S02]  /*0c90*/  FMUL R24, R20, |R24| ;  /* 0x4000001814187220 */ /* 0x010fc40000400000 */
[----:B------:R-:W4:Y:S01]  /*0ca0*/  LDS R20, [R11+0x18] ;  /* 0x000018000b147984 */ /* 0x000f220000000800 */
[----:B0-----:R-:W-:Y:S02]  /*0cb0*/  @!P3 FADD R27, R27, -24 ;  /* 0xc1c000001b1bb421 */ /* 0x001fe40000000000 */
[----:B------:R-:W-:Y:S02]  /*0cc0*/  FSETP.GEU.AND P3, PT, |R24|, 1.175494350822287508e-38, PT ;  /* 0x008000001800780b */ /* 0x000fe40003f6e200 */
[----:B------:R-:W-:Y:S01]  /*0cd0*/  FMUL R27, R14, R27 ;  /* 0x0000001b0e1b7220 */ /* 0x000fe20000400000 */
[----:B---3--:R-:W-:-:S04]  /*0ce0*/  @!P2 FMUL R26, R26, R26 ;  /* 0x0000001a1a1aa220 */ /* 0x008fc80000400000 */
[----:B------:R-:W-:-:S06]  /*0cf0*/  FSETP.GEU.AND P2, PT, R27, -126, PT ;  /* 0xc2fc00001b00780b */ /* 0x000fcc0003f4e000 */
[----:B------:R-:W-:-:S04]  /*0d00*/  @!P3 FMUL R24, R24, 16777216 ;  /* 0x4b8000001818b820 */ /* 0x000fc80000400000 */
[----:B------:R-:W0:Y:S01]  /*0d10*/  MUFU.LG2 R29, R24 ;  /* 0x00000018001d7308 */ /* 0x000e220000000c00 */
[----:B-1----:R-:W-:Y:S02]  /*0d20*/  FMUL R26, R18, R26 ;  /* 0x0000001a121a7220 */ /* 0x002fe40000400000 */
[----:B------:R-:W-:Y:S01]  /*0d30*/  @!P2 FMUL R27, R27, 0.5 ;  /* 0x3f0000001b1ba820 */ /* 0x000fe20000400000 */
[----:B------:R-:W1:Y:S02]  /*0d40*/  LDS R18, [R7+0x10] ;  /* 0x0000100007127984 */ /* 0x000e640000000800 */
[----:B------:R-:W-:Y:S02]  /*0d50*/  FSEL R26, R26, -R26, P1 ;  /* 0x8000001a1a1a7208 */ /* 0x000fe40000800000 */
[----:B------:R-:W-:Y:S01]  /*0d60*/  FSETP.GT.AND P1, PT, R6, R23, PT ;  /* 0x000000170600720b */ /* 0x000fe20003f24000 */
[----:B--2---:R-:W-:Y:S01]  /*0d70*/  FADD R22, -R15, R6 ;  /* 0x000000060f167221 */ /* 0x004fe20000000100 */
[----:B------:R-:W2:Y:S01]  /*0d80*/  LDS R23, [R9+0x1c] ;  /* 0x00001c0009177984 */ /* 0x000ea20000000800 */
[----:B------:R-:W-:-:S02]  /*0d90*/  FADD R8, R8, R26 ;  /* 0x0000001a08087221 */ /* 0x000fc40000000000 */
[----:B------:R-:W3:Y:S01]  /*0da0*/  MUFU.EX2 R26, R27 ;  /* 0x0000001b001a7308 */ /* 0x000ee20000000800 */
[----:B0-----:R-:W-:Y:S01]  /*0db0*/  @!P3 FADD R29, R29, -24 ;  /* 0xc1c000001d1db421 */ /* 0x001fe20000000000 */
[----:B----4-:R-:W-:Y:S02]  /*0dc0*/  FMUL R22, R20, |R22| ;  /* 0x4000001614167220 */ /* 0x010fe40000400000 */
[----:B------:R-:W0:Y:S01]  /*0dd0*/  LDS R20, [R11+0x1c] ;  /* 0x00001c000b147984 */ /* 0x000e220000000800 */
[----:B------:R-:W-:Y:S02]  /*0de0*/  FMUL R29, R14, R29 ;  /* 0x0000001d0e1d7220 */ /* 0x000fe40000400000 */
[----:B------:R-:W-:-:S03]  /*0df0*/  FSETP.GEU.AND P4, PT, |R22|, 1.175494350822287508e-38, PT ;  /* 0x008000001600780b */ /* 0x000fc60003f8e200 */
[----:B------:R-:W-:Y:S01]  /*0e00*/  FSETP.GEU.AND P3, PT, R29, -126, PT ;  /* 0xc2fc00001d00780b */ /* 0x000fe20003f6e000 */
[----:B---3--:R-:W-:Y:S01]  /*0e10*/  @!P2 FMUL R26, R26, R26 ;  /* 0x0000001a1a1aa220 */ /* 0x008fe20000400000 */
[----:B------:R-:W-:Y:S02]  /*0e20*/  FSETP.GT.AND P2, PT, R6, R25, PT ;  /* 0x000000190600720b */ /* 0x000fe40003f44000 */
[----:B------:R-:W-:Y:S06]  /*0e30*/  LDS R25, [R9+0x20] ;  /* 0x0000200009197984 */ /* 0x000fec0000000800 */
[----:B------:R-:W-:-:S03]  /*0e40*/  @!P4 FMUL R22, R22, 16777216 ;  /* 0x4b8000001616c820 */ /* 0x000fc60000400000 */
[----:B------:R-:W-:Y:S01]  /*0e50*/  @!P3 FMUL R29, R29, 0.5 ;  /* 0x3f0000001d1db820 */ /* 0x000fe20000400000 */
[----:B------:R-:W3:Y:S01]  /*0e60*/  MUFU.LG2 R27, R22 ;  /* 0x00000016001b7308 */ /* 0x000ee20000000c00 */
[----:B-1----:R-:W-:Y:S02]  /*0e70*/  FMUL R26, R18, R26 ;  /* 0x0000001a121a7220 */ /* 0x002fe40000400000 */
[----:B------:R-:W1:Y:S03]  /*0e80*/  LDS R18, [R7+0x14] ;  /* 0x0000140007127984 */ /* 0x000e660000000800 */
[----:B------:R-:W-:Y:S01]  /*0e90*/  FSEL R26, R26, -R26, P1 ;  /* 0x8000001a1a1a7208 */ /* 0x000fe20000800000 */
[----:B--2---:R-:W-:-:S04]  /*0ea0*/  FADD R24, -R23, R6 ;  /* 0x0000000617187221 */ /* 0x004fc80000000100 */
[----:B------:R-:W-:Y:S02]  /*0eb0*/  FADD R8, R8, R26 ;  /* 0x0000001a08087221 */ /* 0x000fe40000000000 */
[----:B------:R-:W2:Y:S01]  /*0ec0*/  MUFU.EX2 R26, R29 ;  /* 0x0000001d001a7308 */ /* 0x000ea20000000800 */
[----:B---3--:R-:W-:Y:S01]  /*0ed0*/  @!P4 FADD R27, R27, -24 ;  /* 0xc1c000001b1bc421 */ /* 0x008fe20000000000 */
[----:B0-----:R-:W-:Y:S02]  /*0ee0*/  FMUL R24, R20, |R24| ;  /* 0x4000001814187220 */ /* 0x001fe40000400000 */
[----:B------:R-:W0:Y:S01]  /*0ef0*/  LDS R20, [R11+0x20] ;  /* 0x000020000b147984 */ /* 0x000e220000000800 */
[----:B------:R-:W-:Y:S02]  /*0f00*/  FMUL R27, R14, R27 ;  /* 0x0000001b0e1b7220 */ /* 0x000fe40000400000 */
[----:B------:R-:W-:Y:S01]  /*0f10*/  FSETP.GEU.AND P1, PT, |R24|, 1.175494350822287508e-38, PT ;  /* 0x008000001800780b */ /* 0x000fe20003f2e200 */
[----:B--2---:R-:W-:-:S02]  /*0f20*/  @!P3 FMUL R26, R26, R26 ;  /* 0x0000001a1a1ab220 */ /* 0x004fc40000400000 */
[----:B------:R-:W-:-:S10]  /*0f30*/  FSETP.GEU.AND P3, PT, R27, -126, PT ;  /* 0xc2fc00001b00780b */ /* 0x000fd40003f6e000 */
[----:B------:R-:W-:-:S04]  /*0f40*/  @!P1 FMUL R24, R24, 16777216 ;  /* 0x4b80000018189820 */ /* 0x000fc80000400000 */
[----:B------:R-:W2:Y:S01]  /*0f50*/  MUFU.LG2 R29, R24 ;  /* 0x00000018001d7308 */ /* 0x000ea20000000c00 */
[----:B-1----:R-:W-:Y:S01]  /*0f60*/  FMUL R26, R18, R26 ;  /* 0x0000001a121a7220 */ /* 0x002fe20000400000 */
[----:B------:R-:W-:Y:S01]  /*0f70*/  @!P3 FMUL R27, R27, 0.5 ;  /* 0x3f0000001b1bb820 */ /* 0x000fe20000400000 */
[----:B------:R-:W1:Y:S03]  /*0f80*/  LDS R18, [R7+0x18] ;  /* 0x0000180007127984 */ /* 0x000e660000000800 */
[----:B------:R-:W-:Y:S02]  /*0f90*/  FSEL R26, R26, -R26, P2 ;  /* 0x8000001a1a1a7208 */ /* 0x000fe40001000000 */
[----:B------:R-:W3:Y:S01]  /*0fa0*/  MUFU.EX2 R22, R27 ;  /* 0x0000001b00167308 */ /* 0x000ee20000000800 */
[----:B------:R-:W-:Y:S02]  /*0fb0*/  FSETP.GT.AND P2, PT, R6, R15, PT ;  /* 0x0000000f0600720b */ /* 0x000fe40003f44000 */
[----:B------:R-:W4:Y:S01]  /*0fc0*/  LDS R15, [R9+0x24] ;  /* 0x00002400090f7984 */ /* 0x000f220000000800 */
[----:B------:R-:W-:Y:S01]  /*0fd0*/  FADD R8, R8, R26 ;  /* 0x0000001a08087221 */ /* 0x000fe20000000000 */
[----:B------:R-:W-:Y:S01]  /*0fe0*/  FADD R26, -R25, R6 ;  /* 0x00000006191a7221 */ /* 0x000fe20000000100 */
[----:B--2---:R-:W-:-:S03]  /*0ff0*/  @!P1 FADD R29, R29, -24 ;  /* 0xc1c000001d1d9421 */ /* 0x004fc60000000000 */
[----:B0-----:R-:W-:Y:S01]  /*1000*/  FMUL R26, R20, |R26| ;  /* 0x4000001a141a7220 */ /* 0x001fe20000400000 */
[----:B------:R-:W-:Y:S01]  /*1010*/  FMUL R29, R14, R29 ;  /* 0x0000001d0e1d7220 */ /* 0x000fe20000400000 */
[----:B------:R-:W0:Y:S03]  /*1020*/  LDS R20, [R11+0x24] ;  /* 0x000024000b147984 */ /* 0x000e260000000800 */
[----:B------:R-:W-:Y:S02]  /*1030*/  FSETP.GEU.AND P4, PT, |R26|, 1.175494350822287508e-38, PT ;  /* 0x008000001a00780b */ /* 0x000fe40003f8e200 */
[----:B------:R-:W-:Y:S01]  /*1040*/  FSETP.GEU.AND P1, PT, R29, -126, PT ;  /* 0xc2fc00001d00780b */ /* 0x000fe20003f2e000 */
[----:B---3--:R-:W-:-:S10]  /*1050*/  @!P3 FMUL R22, R22, R22 ;  /* 0x000000161616b220 */ /* 0x008fd40000400000 */
[----:B------:R-:W-:Y:S02]  /*1060*/  @!P4 FMUL R26, R26, 16777216 ;  /* 0x4b8000001a1ac820 */ /* 0x000fe40000400000 */
[----:B------:R-:W-:Y:S02]  /*1070*/  @!P1 FMUL R29, R29, 0.5 ;  /* 0x3f0000001d1d9820 */ /* 0x000fe40000400000 */
[----:B------:R-:W2:Y:S01]  /*1080*/  MUFU.LG2 R27, R26 ;  /* 0x0000001a001b7308 */ /* 0x000ea20000000c00 */
[----:B-1----:R-:W-:Y:S02]  /*1090*/  FMUL R22, R18, R22 ;  /* 0x0000001612167220 */ /* 0x002fe40000400000 */
[----:B------:R-:W1:Y:S05]  /*10a0*/  LDS R18, [R7+0x1c] ;  /* 0x00001c0007127984 */ /* 0x000e6a0000000800 */
[----:B------:R-:W3:Y:S01]  /*10b0*/  MUFU.EX2 R24, R29 ;  /* 0x0000001d00187308 */ /* 0x000ee20000000800 */
[----:B------:R-:W-:-:S02]  /*10c0*/  FSEL R22, R22, -R22, P2 ;  /* 0x8000001616167208 */ /* 0x000fc40001000000 */
[----:B------:R-:W-:Y:S02]  /*10d0*/  FSETP.GT.AND P2, PT, R6, R23, PT ;  /* 0x000000170600720b */ /* 0x000fe40003f44000 */
[----:B------:R-:W1:Y:S01]  /*10e0*/  LDS R23, [R9+0x28] ;  /* 0x0000280009177984 */ /* 0x000e620000000800 */
[----:B------:R-:W-:Y:S01]  /*10f0*/  FADD R8, R8, R22 ;  /* 0x0000001608087221 */ /* 0x000fe20000000000 */
[----:B----4-:R-:W-:Y:S01]  /*1100*/  FADD R22, -R15, R6 ;  /* 0x000000060f167221 */ /* 0x010fe20000000100 */
[----:B--2---:R-:W-:-:S03]  /*1110*/  @!P4 FADD R27, R27, -24 ;  /* 0xc1c000001b1bc421 */ /* 0x004fc60000000000 */
[----:B0-----:R-:W-:Y:S01]  /*1120*/  FMUL R20, R20, |R22| ;  /* 0x4000001614147220 */ /* 0x001fe20000400000 */
[----:B------:R-:W-:Y:S01]  /*1130*/  FMUL R27, R14, R27 ;  /* 0x0000001b0e1b7220 */ /* 0x000fe20000400000 */
[----:B------:R-:W0:Y:S03]  /*1140*/  LDS R22, [R7+0x20] ;  /* 0x0000200007167984 */ /* 0x000e260000000800 */
[----:B------:R-:W-:Y:S01]  /*1150*/  FSETP.GEU.AND P4, PT, |R20|, 1.175494350822287508e-38, PT ;  /* 0x008000001400780b */ /* 0x000fe20003f8e200 */
[----:B---3--:R-:W-:Y:S01]  /*1160*/  @!P1 FMUL R24, R24, R24 ;  /* 0x0000001818189220 */ /* 0x008fe20000400000 */
[----:B------:R-:W-:Y:S02]  /*1170*/  FSETP.GEU.AND P3, PT, R27, -126, PT ;  /* 0xc2fc00001b00780b */ /* 0x000fe40003f6e000 */
[----:B------:R-:W-:Y:S02]  /*1180*/  FSETP.GT.AND P1, PT, R6, R25, PT ;  /* 0x000000190600720b */ /* 0x000fe40003f24000 */
[----:B------:R-:W-:Y:S07]  /*1190*/  LDS R25, [R9+0x2c] ;  /* 0x00002c0009197984 */ /* 0x000fee0000000800 */
[----:B------:R-:W-:-:S02]  /*11a0*/  @!P4 FMUL R20, R20, 16777216 ;  /* 0x4b8000001414c820 */ /* 0x000fc40000400000 */
[----:B------:R-:W-:Y:S02]  /*11b0*/  @!P3 FMUL R27, R27, 0.5 ;  /* 0x3f0000001b1bb820 */ /* 0x000fe40000400000 */
[----:B------:R2:W3:Y:S01]  /*11c0*/  MUFU.LG2 R28, R20 ;  /* 0x00000014001c7308 */ /* 0x0004e20000000c00 */
[----:B-1----:R-:W-:Y:S02]  /*11d0*/  FMUL R24, R18, R24 ;  /* 0x0000001812187220 */ /* 0x002fe40000400000 */
[----:B------:R-:W1:Y:S05]  /*11e0*/  LDS R18, [R11+0x28] ;  /* 0x000028000b127984 */ /* 0x000e6a0000000800 */
[----:B------:R-:W4:Y:S01]  /*11f0*/  MUFU.EX2 R26, R27 ;  /* 0x0000001b001a7308 */ /* 0x000f220000000800 */
[----:B------:R-:W-:Y:S01]  /*1200*/  FSEL R29, R24, -R24, P2 ;  /* 0x80000018181d7208 */ /* 0x000fe20001000000 */
[----:B--2---:R-:W-:Y:S04]  /*1210*/  LDS R20, [R11+0x2c] ;  /* 0x00002c000b147984 */ /* 0x004fe80000000800 */
[----:B------:R-:W-:Y:S01]  /*1220*/  FADD R8, R8, R29 ;  /* 0x0000001d08087221 */ /* 0x000fe20000000000 */
[----:B------:R-:W-:Y:S01]  /*1230*/  FADD R29, -R23, R6 ;  /* 0x00000006171d7221 */ /* 0x000fe20000000100 */
[----:B---3--:R-:W-:-:S04]  /*1240*/  @!P4 FADD R28, R28, -24 ;  /* 0xc1c000001c1cc421 */ /* 0x008fc80000000000 */
[----:B------:R-:W-:Y:S02]  /*1250*/  FMUL R24, R14, R28 ;  /* 0x0000001c0e187220 */ /* 0x000fe40000400000 */
[----:B------:R-:W2:Y:S01]  /*1260*/  LDS R28, [R7+0x24] ;  /* 0x00002400071c7984 */ /* 0x000ea20000000800 */
[----:B----4-:R-:W-:Y:S02]  /*1270*/  @!P3 FMUL R26, R26, R26 ;  /* 0x0000001a1a1ab220 */ /* 0x010fe40000400000 */
[----:B------:R-:W-:Y:S02]  /*1280*/  FSETP.GEU.AND P2, PT, R24, -126, PT ;  /* 0xc2fc00001800780b */ /* 0x000fe40003f4e000 */
[----:B0-----:R-:W-:-:S11]  /*1290*/  FMUL R22, R22, R26 ;  /* 0x0000001a16167220 */ /* 0x001fd60000400000 */
[----:B------:R-:W-:-:S04]  /*12a0*/  @!P2 FMUL R24, R24, 0.5 ;  /* 0x3f0000001818a820 */ /* 0x000fc80000400000 */
[----:B------:R0:W3:Y:S01]  /*12b0*/  MUFU.EX2 R27, R24 ;  /* 0x00000018001b7308 */ /* 0x0000e20000000800 */
[----:B-1----:R-:W-:Y:S01]  /*12c0*/  FMUL R26, R18, |R29| ;  /* 0x4000001d121a7220 */ /* 0x002fe20000400000 */
[----:B------:R-:W-:Y:S02]  /*12d0*/  FSEL R29, R22, -R22, P1 ;  /* 0x80000016161d7208 */ /* 0x000fe40000800000 */
[----:B------:R-:W-:Y:S01]  /*12e0*/  FSETP.GT.AND P1, PT, R6, R15, PT ;  /* 0x0000000f0600720b */ /* 0x000fe20003f24000 */
[----:B------:R-:W-:Y:S02]  /*12f0*/  LDS R22, [R11+0x30] ;  /* 0x000030000b167984 */ /* 0x000fe40000000800 */
[----:B------:R-:W-:Y:S02]  /*1300*/  FADD R8, R8, R29 ;  /* 0x0000001d08087221 */ /* 0x000fe40000000000 */
[----:B------:R-:W1:Y:S04]  /*1310*/  LDS R15, [R9+0x30] ;  /* 0x00003000090f7984 */ /* 0x000e680000000800 */
[----:B0-----:R-:W0:Y:S01]  /*1320*/  LDS R24, [R7+0x28] ;  /* 0x0000280007187984 */ /* 0x001e220000000800 */
[----:B---3--:R-:W-:Y:S01]  /*1330*/  @!P2 FMUL R27, R27, R27 ;  /* 0x0000001b1b1ba220 */ /* 0x008fe20000400000 */
[----:B------:R-:W-:-:S03]  /*1340*/  FSETP.GEU.AND P2, PT, |R26|, 1.175494350822287508e-38, PT ;  /* 0x008000001a00780b */ /* 0x000fc60003f4e200 */
[----:B--2---:R-:W-:Y:S01]  /*1350*/  FMUL R18, R28, R27 ;  /* 0x0000001b1c127220 */ /* 0x004fe20000400000 */
[----:B------:R-:W-:-:S04]  /*1360*/  FADD R27, -R25, R6 ;  /* 0x00000006191b7221 */ /* 0x000fc80000000100 */
[----:B------:R-:W-:Y:S01]  /*1370*/  FMUL R27, R20, |R27| ;  /* 0x4000001b141b7220 */ /* 0x000fe20000400000 */
[----:B------:R-:W-:Y:S02]  /*1380*/  FSEL R29, R18, -R18, P1 ;  /* 0x80000012121d7208 */ /* 0x000fe40000800000 */
[----:B------:R-:W2:Y:S02]  /*1390*/  LDS R18, [R7+0x2c] ;  /* 0x00002c0007127984 */ /* 0x000ea40000000800 */
[----:B------:R-:W-:Y:S01]  /*13a0*/  FSETP.GEU.AND P3, PT, |R27|, 1.175494350822287508e-38, PT ;  /* 0x008000001b00780b */ /* 0x000fe20003f6e200 */
[----:B------:R-:W-:Y:S01]  /*13b0*/  @!P2 FMUL R26, R26, 16777216 ;  /* 0x4b8000001a1aa820 */ /* 0x000fe20000400000 */
[----:B------:R-:W-:-:S03]  /*13c0*/  FADD R8, R8, R29 ;  /* 0x0000001d08087221 */ /* 0x000fc60000000000 */
[----:B------:R-:W3:Y:S08]  /*13d0*/  MUFU.LG2 R20, R26 ;  /* 0x0000001a00147308 */ /* 0x000ef00000000c00 */
[----:B------:R-:W-:-:S06]  /*13e0*/  @!P3 FMUL R27, R27, 16777216 ;  /* 0x4b8000001b1bb820 */ /* 0x000fcc0000400000 */
[----:B------:R-:W4:Y:S01]  /*13f0*/  MUFU.LG2 R27, R27 ;  /* 0x0000001b001b7308 */ /* 0x000f220000000c00 */
[----:B---3--:R-:W-:Y:S01]  /*1400*/  @!P2 FADD R20, R20, -24 ;  /* 0xc1c000001414a421 */ /* 0x008fe20000000000 */
[----:B------:R-:W-:Y:S01]  /*1410*/  FSETP.GT.AND P2, PT, R6, R25, PT ;  /* 0x000000190600720b */ /* 0x000fe20003f44000 */
[----:B-1----:R-:W-:Y:S02]  /*1420*/  FADD R25, -R15, R6 ;  /* 0x000000060f197221 */ /* 0x002fe40000000100 */
[----:B------:R-:W-:Y:S02]  /*1430*/  FMUL R20, R14, R20 ;  /* 0x000000140e147220 */ /* 0x000fe40000400000 */
[----:B------:R-:W-:Y:S02]  /*1440*/  FMUL R28, R22, |R25| ;  /* 0x40000019161c7220 */ /* 0x000fe40000400000 */
[----:B------:R-:W-:Y:S01]  /*1450*/  LDS R22, [R11+0x34] ;  /* 0x000034000b167984 */ /* 0x000fe20000000800 */
[----:B------:R-:W-:-:S03]  /*1460*/  FSETP.GEU.AND P1, PT, R20, -126, PT ;  /* 0xc2fc00001400780b */ /* 0x000fc60003f2e000 */
[----:B------:R-:W-:Y:S01]  /*1470*/  LDS R25, [R9+0x38] ;  /* 0x0000380009197984 */ /* 0x000fe20000000800 */
[----:B----4-:R-:W-:-:S04]  /*1480*/  @!P3 FADD R27, R27, -24 ;  /* 0xc1c000001b1bb421 */ /* 0x010fc80000000000 */
[----:B------:R-:W-:-:S05]  /*1490*/  FMUL R26, R14, R27 ;  /* 0x0000001b0e1a7220 */ /* 0x000fca0000400000 */
[----:B------:R-:W-:Y:S01]  /*14a0*/  @!P1 FMUL R20, R20, 0.5 ;  /* 0x3f00000014149820 */ /* 0x000fe20000400000 */
[----:B------:R-:W-:-:S03]  /*14b0*/  FSETP.GEU.AND P3, PT, R26, -126, PT ;  /* 0xc2fc00001a00780b */ /* 0x000fc60003f6e000 */
[----:B------:R-:W1:Y:S10]  /*14c0*/  MUFU.EX2 R29, R20 ;  /* 0x00000014001d7308 */ /* 0x000e740000000800 */
[----:B------:R-:W-:-:S04]  /*14d0*/  @!P3 FMUL R26, R26, 0.5 ;  /* 0x3f0000001a1ab820 */ /* 0x000fc80000400000 */
[----:B------:R-:W3:Y:S01]  /*14e0*/  MUFU.EX2 R27, R26 ;  /* 0x0000001a001b7308 */ /* 0x000ee20000000800 */
[----:B-1----:R-:W-:Y:S01]  /*14f0*/  @!P1 FMUL R29, R29, R29 ;  /* 0x0000001d1d1d9220 */ /* 0x002fe20000400000 */
[----:B------:R-:W-:Y:S02]  /*1500*/  FSETP.GT.AND P1, PT, R6, R23, PT ;  /* 0x000000170600720b */ /* 0x000fe40003f24000 */
[----:B------:R-:W1:Y:S01]  /*1510*/  LDS R23, [R9+0x34] ;  /* 0x0000340009177984 */ /* 0x000e620000000800 */
[----:B0-----:R-:W-:-:S05]  /*1520*/  FMUL R24, R24, R29 ;  /* 0x0000001d18187220 */ /* 0x001fca0000400000 */
[----:B------:R-:W-:Y:S02]  /*1530*/  FSEL R29, R24, -R24, P1 ;  /* 0x80000018181d7208 */ /* 0x000fe40000800000 */
[----:B------:R-:W-:Y:S01]  /*1540*/  FSETP.GT.AND P1, PT, R6, R15, PT ;  /* 0x0000000f0600720b */ /* 0x000fe20003f24000 */
[----:B------:R-:W-:Y:S01]  /*1550*/  LDS R24, [R11+0x3c] ;  /* 0x00003c000b187984 */ /* 0x000fe20000000800 */
[----:B---3--:R-:W-:Y:S01]  /*1560*/  @!P3 FMUL R27, R27, R27 ;  /* 0x0000001b1b1bb220 */ /* 0x008fe20000400000 */
[----:B------:R-:W-:Y:S01]  /*1570*/  FSETP.GEU.AND P3, PT, |R28|, 1.175494350822287508e-38, PT ;  /* 0x008000001c00780b */ /* 0x000fe20003f6e200 */
[----:B------:R-:W-:Y:S01]  /*1580*/  FADD R8, R8, R29 ;  /* 0x0000001d08087221 */ /* 0x000fe20000000000 */
[----:B------:R-:W-:Y:S01]  /*1590*/  LDS R15, [R9+0x3c] ;  /* 0x00003c00090f7984 */ /* 0x000fe20000000800 */
[----:B--2---:R-:W-:-:S03]  /*15a0*/  FMUL R20, R18, R27 ;  /* 0x0000001b12147220 */ /* 0x004fc60000400000 */
[----:B------:R-:W0:Y:S02]  /*15b0*/  LDS R18, [R11+0x38] ;  /* 0x000038000b127984 */ /* 0x000e240000000800 */
[----:B------:R-:W-:Y:S02]  /*15c0*/  FSEL R29, R20, -R20, P2 ;  /* 0x80000014141d7208 */ /* 0x000fe40001000000 */
[----:B------:R-:W2:Y:S03]  /*15d0*/  LDS R20, [R7+0x30] ;  /* 0x0000300007147984 */ /* 0x000ea60000000800 */
[----:B------:R-:W-:Y:S01]  /*15e0*/  @!P3 FMUL R28, R28, 16777216 ;  /* 0x4b8000001c1cb820 */ /* 0x000fe20000400000 */
[----:B------:R-:W-:-:S03]  /*15f0*/  FADD R8, R8, R29 ;  /* 0x0000001d08087221 */ /* 0x000fc60000000000 */
[----:B------:R-:W3:Y:S01]  /*1600*/  MUFU.LG2 R27, R28 ;  /* 0x0000001c001b7308 */ /* 0x000ee20000000c00 */
[----:B-1----:R-:W-:Y:S01]  /*1610*/  FADD R29, -R23, R6 ;  /* 0x00000006171d7221 */ /* 0x002fe20000000100 */
[----:B------:R-:W-:-:S03]  /*1620*/  FSETP.GT.AND P2, PT, R6, R23, PT ;  /* 0x000000170600720b */ /* 0x000fc60003f44000 */
[----:B------:R-:W-:Y:S01]  /*1630*/  FMUL R22, R22, |R29| ;  /* 0x4000001d16167220 */ /* 0x000fe20000400000 */
[----:B------:R-:W-:Y:S01]  /*1640*/  FADD R29, -R25, R6 ;  /* 0x00000006191d7221 */ /* 0x000fe20000000100 */
[----:B---3--:R-:W-:-:S03]  /*1650*/  @!P3 FADD R27, R27, -24 ;  /* 0xc1c000001b1bb421 */ /* 0x008fc60000000000 */
[----:B------:R-:W-:Y:S01]  /*1660*/  FSETP.GEU.AND P3, PT, |R22|, 1.175494350822287508e-38, PT ;  /* 0x008000001600780b */ /* 0x000fe20003f6e200 */
[----:B------:R-:W-:-:S05]  /*1670*/  FMUL R27, R14, R27 ;  /* 0x0000001b0e1b7220 */ /* 0x000fca0000400000 */
[----:B------:R-:W-:Y:S01]  /*1680*/  FSETP.GEU.AND P4, PT, R27, -126, PT ;  /* 0xc2fc00001b00780b */ /* 0x000fe20003f8e000 */
[----:B0-----:R-:W-:-:S06]  /*1690*/  FMUL R18, R18, |R29| ;  /* 0x4000001d12127220 */ /* 0x001fcc0000400000 */
[----:B------:R-:W-:-:S04]  /*16a0*/  @!P3 FMUL R22, R22, 16777216 ;  /* 0x4b8000001616b820 */ /* 0x000fc80000400000 */
[----:B------:R0:W1:Y:S02]  /*16b0*/  MUFU.LG2 R26, R22 ;  /* 0x00000016001a7308 */ /* 0x0000640000000c00 */
[----:B------:R-:W-:-:S06]  /*16c0*/  @!P4 FMUL R27, R27, 0.5 ;  /* 0x3f0000001b1bc820 */ /* 0x000fcc0000400000 */
[----:B------:R-:W3:Y:S01]  /*16d0*/  MUFU.EX2 R29, R27 ;  /* 0x0000001b001d7308 */ /* 0x000ee20000000800 */
[----:B0-----:R-:W0:Y:S01]  /*16e0*/  LDS R22, [R7+0x34] ;  /* 0x0000340007167984 */ /* 0x001e220000000800 */
[----:B-1----:R-:W-:Y:S01]  /*16f0*/  @!P3 FADD R26, R26, -24 ;  /* 0xc1c000001a1ab421 */ /* 0x002fe20000000000 */
[----:B------:R-:W-:-:S03]  /*1700*/  FSETP.GEU.AND P3, PT, |R18|, 1.175494350822287508e-38, PT ;  /* 0x008000001200780b */ /* 0x000fc60003f6e200 */
[----:B------:R-:W-:Y:S01]  /*1710*/  FMUL R23, R14, R26 ;  /* 0x0000001a0e177220 */ /* 0x000fe20000400000 */
[----:B------:R-:W-:Y:S01]  /*1720*/  FADD R26, -R15, R6 ;  /* 0x000000060f1a7221 */ /* 0x000fe20000000100 */
[----:B---3--:R-:W-:-:S03]  /*1730*/  @!P4 FMUL R29, R29, R29 ;  /* 0x0000001d1d1dc220 */ /* 0x008fc60000400000 */
[----:B------:R-:W-:Y:S01]  /*1740*/  FMUL R26, R24, |R26| ;  /* 0x4000001a181a7220 */ /* 0x000fe20000400000 */
[----:B------:R-:W-:Y:S01]  /*1750*/  FSETP.GEU.AND P4, PT, R23, -126, PT ;  /* 0xc2fc00001700780b */ /* 0x000fe20003f8e000 */
[----:B--2---:R-:W-:-:S03]  /*1760*/  FMUL R20, R20, R29 ;  /* 0x0000001d14147220 */ /* 0x004fc60000400000 */
[----:B------:R-:W-:Y:S01]  /*1770*/  FSETP.GEU.AND P5, PT, |R26|, 1.175494350822287508e-38, PT ;  /* 0x008000001a00780b */ /* 0x000fe20003fae200 */
[----:B------:R-:W-:-:S04]  /*1780*/  @!P3 FMUL R18, R18, 16777216 ;  /* 0x4b8000001212b820 */ /* 0x000fc80000400000 */
[----:B------:R1:W2:Y:S04]  /*1790*/  MUFU.LG2 R29, R18 ;  /* 0x00000012001d7308 */ /* 0x0002a80000000c00 */
[----:B------:R-:W-:-:S04]  /*17a0*/  @!P4 FMUL R23, R23, 0.5 ;  /* 0x3f0000001717c820 */ /* 0x000fc80000400000 */
[----:B------:R-:W-:Y:S01]  /*17b0*/  @!P5 FMUL R26, R26, 16777216 ;  /* 0x4b8000001a1ad820 */ /* 0x000fe20000400000 */
[----:B------:R-:W3:Y:S01]  /*17c0*/  MUFU.EX2 R27, R23 ;  /* 0x00000017001b7308 */ /* 0x000ee20000000800 */
[----:B-1----:R-:W-:Y:S07]  /*17d0*/  LDS R18, [R7+0x3c] ;  /* 0x00003c0007127984 */ /* 0x002fee0000000800 */
[----:B------:R-:W1:Y:S01]  /*17e0*/  MUFU.LG2 R28, R26 ;  /* 0x0000001a001c7308 */ /* 0x000e620000000c00 */
[----:B--2---:R-:W-:-:S04]  /*17f0*/  @!P3 FADD R29, R29, -24 ;  /* 0xc1c000001d1db421 */ /* 0x004fc80000000000 */
[----:B------:R-:W-:Y:S01]  /*1800*/  FMUL R24, R14, R29 ;  /* 0x0000001d0e187220 */ /* 0x000fe20000400000 */
[----:B------:R-:W-:Y:S02]  /*1810*/  FSEL R29, R20, -R20, P1 ;  /* 0x80000014141d7208 */ /* 0x000fe40000800000 */
[----:B------:R-:W-:Y:S01]  /*1820*/  FSETP.GT.AND P1, PT, R6, R25, PT ;  /* 0x000000190600720b */ /* 0x000fe20003f24000 */
[----:B---3--:R-:W-:Y:S01]  /*1830*/  @!P4 FMUL R27, R27, R27 ;  /* 0x0000001b1b1bc220 */ /* 0x008fe20000400000 */
[----:B------:R-:W-:Y:S01]  /*1840*/  FSETP.GEU.AND P3, PT, R24, -126, PT ;  /* 0xc2fc00001800780b */ /* 0x000fe20003f6e000 */
[----:B------:R-:W-:Y:S02]  /*1850*/  FADD R8, R8, R29 ;  /* 0x0000001d08087221 */ /* 0x000fe40000000000 */
[----:B0-----:R-:W-:Y:S01]  /*1860*/  FMUL R22, R22, R27 ;  /* 0x0000001b16167220 */ /* 0x001fe20000400000 */
[----:B-1----:R-:W-:-:S04]  /*1870*/  @!P5 FADD R28, R28, -24 ;  /* 0xc1c000001c1cd421 */ /* 0x002fc80000000000 */
[----:B------:R-:W-:Y:S02]  /*1880*/  FSEL R29, R22, -R22, P2 ;  /* 0x80000016161d7208 */ /* 0x000fe40001000000 */
[----:B------:R-:W-:Y:S01]  /*1890*/  FSETP.GT.AND P2, PT, R6, R15, PT ;  /* 0x0000000f0600720b */ /* 0x000fe20003f44000 */
[----:B------:R-:W-:Y:S02]  /*18a0*/  FMUL R28, R14, R28 ;  /* 0x0000001c0e1c7220 */ /* 0x000fe40000400000 */
[----:B------:R-:W0:Y:S01]  /*18b0*/  LDS R14, [R7+0x38] ;  /* 0x00003800070e7984 */ /* 0x000e220000000800 */
[----:B------:R-:W-:Y:S01]  /*18c0*/  @!P3 FMUL R24, R24, 0.5 ;  /* 0x3f0000001818b820 */ /* 0x000fe20000400000 */
[----:B------:R-:W-:Y:S01]  /*18d0*/  FADD R8, R8, R29 ;  /* 0x0000001d08087221 */ /* 0x000fe20000000000 */
[----:B------:R-:W-:Y:S01]  /*18e0*/  BAR.SYNC.DEFER_BLOCKING 0x0 ;  /* 0x0000000000007b1d */ /* 0x000fe20000010000 */
[----:B------:R-:W-:-:S05]  /*18f0*/  FSETP.GEU.AND P4, PT, R28, -126, PT ;  /* 0xc2fc00001c00780b */ /* 0x000fca0003f8e000 */
[----:B------:R-:W1:Y:S08]  /*1900*/  MUFU.EX2 R27, R24 ;  /* 0x00000018001b7308 */ /* 0x000e700000000800 */
[----:B------:R-:W-:-:S04]  /*1910*/  @!P4 FMUL R28, R28, 0.5 ;  /* 0x3f0000001c1cc820 */ /* 0x000fc80000400000 */
[----:B------:R-:W2:Y:S01]  /*1920*/  MUFU.EX2 R23, R28 ;  /* 0x0000001c00177308 */ /* 0x000ea20000000800 */
[----:B-1----:R-:W-:Y:S01]  /*1930*/  @!P3 FMUL R27, R27, R27 ;  /* 0x0000001b1b1bb220 */ /* 0x002fe20000400000 */
[----:B--2---:R-:W-:-:S03]  /*1940*/  @!P4 FMUL R23, R23, R23 ;  /* 0x000000171717c220 */ /* 0x004fc60000400000 */
[----:B0-----:R-:W-:Y:S01]  /*1950*/  FMUL R14, R14, R27 ;  /* 0x0000001b0e0e7220 */ /* 0x001fe20000400000 */
[----:B------:R-:W-:-:S04]  /*1960*/  FMUL R18, R18, R23 ;  /* 0x0000001712127220 */ /* 0x000fc80000400000 */
[----:B------:R-:W-:Y:S02]  /*1970*/  FSEL R15, R14, -R14, P1 ;  /* 0x8000000e0e0f7208 */ /* 0x000fe40000800000 */
[----:B------:R-:W-:Y:S02]  /*1980*/  MOV R14, R16 ;  /* 0x00000010000e7202 */ /* 0x000fe40000000f00 */
[----:B------:R-:W-:Y:S01]  /*1990*/  FSEL R23, R18, -R18, P2 ;  /* 0x8000001212177208 */ /* 0x000fe20001000000 */
[----:B------:R-:W-:Y:S01]  /*19a0*/  FADD R8, R8, R15 ;  /* 0x0000000f08087221 */ /* 0x000fe20000000000 */
[----:B------:R-:W-:-:S03]  /*19b0*/  LEA R17, R14, R17, 0x4 ;  /* 0x000000110e117211 */ /* 0x000fc600078e20ff */
[----:B------:R-:W-:Y:S01]  /*19c0*/  FADD R8, R8, R23 ;  /* 0x0000001708087221 */ /* 0x000fe20000000000 */
[----:B------:R-:W-:Y:S06]  /*19d0*/  BRA.U !UP0, `(.L_x_1391) ;  /* 0xffffffe908c87547 */ /* 0x000fec000b83ffff */
.L_x_1385:
        /* <DEDUP_REMOVED lines=14> */
[----:B-1----:R-:W-:-:S06]  /*1ac0*/  IMAD.WIDE.U32 R16, R13, 0x4, R16 ;  /* 0x000000040d107825 */ /* 0x002fcc00078e0010 */
        /* <DEDUP_REMOVED lines=8> */
[----:B-----5:R-:W-:Y:S05]  /*1b50*/  CALL.REL.NOINC `($__internal_36_$__cuda_sm20_rcp_rn_f32_slowpath) ;  /* 0x0000000c00187944 */ /* 0x020fea0003c00000 */
[----:B------:R-:W-:Y:S01]  /*1b60*/  MOV R2, R20 ;  /* 0x0000001400027202 */ /* 0x000fe20000000f00 */
[----:B------:R-:W-:Y:S06]  /*1b70*/  BRA `(.L_x_1397) ;  /* 0x0000000000107947 */ /* 0x000fec0003800000 */
.L_x_1396:
[----:B------:R-:W0:Y:S02]  /*1b80*/  MUFU.RCP R2, R17 ;  /* 0x0000001100027308 */ /* 0x000e240000001000 */
[----:B0-----:R-:W-:-:S04]  /*1b90*/  FFMA R14, R17, R2, -1 ;  /* 0xbf800000110e7423 */ /* 0x001fc80000000002 */
[----:B------:R-:W-:-:S04]  /*1ba0*/  FADD.FTZ R15, -R14, -RZ ;  /* 0x800000ff0e0f7221 */ /* 0x000fc80000010100 */
[----:B------:R-:W-:-:S07]  /*1bb0*/  FFMA R2, R2, R15, R2 ;  /* 0x0000000f02027223 */ /* 0x000fce0000000002 */
.L_x_1397:
[----:B------:R-:W-:Y:S05]  /*1bc0*/  BSYNC.RECONVERGENT B1 ;  /* 0x0000000000017941 */ /* 0x000fea0003800200 */
.L_x_1395:
[----:B------:R-:W0:Y:S02]  /*1bd0*/  LDC.64 R14, c[0x0][0x380] ;  /* 0x0000e000ff0e7b82 */ /* 0x000e240000000a00 */
[----:B0-----:R-:W-:-:S06]  /*1be0*/  IMAD.WIDE.U32 R14, R13, 0x4, R14 ;  /* 0x000000040d0e7825 */ /* 0x001fcc00078e000e */
[----:B------:R-:W2:Y:S01]  /*1bf0*/  LDG.E.CONSTANT R15, desc[UR8][R14.64] ;  /* 0x000000080e0f7981 */ /* 0x000ea2000c1e9900 */
[----:B------:R-:W0:Y:S02]  /*1c00*/  S2R R16, SR_TID.X ;  /* 0x0000000000107919 */ /* 0x000e240000002100 */
[----:B0-----:R-:W-:-:S05]  /*1c10*/  LEA R13, R16, R11, 0x2 ;  /* 0x0000000b100d7211 */ /* 0x001fca00078e10ff */
[----:B------:R0:W-:Y:S04]  /*1c20*/  STS [R13], R2 ;  /* 0x000000020d007388 */ /* 0x0001e80000000800 */
[----:B--2---:R0:W-:Y:S02]  /*1c30*/  STS [R10], R15 ;  /* 0x0000000f0a007388 */ /* 0x0041e40000000800 */
.L_x_1394:
[----:B------:R-:W-:Y:S05]  /*1c40*/  BSYNC.RECONVERGENT B0 ;  /* 0x0000000000007941 */ /* 0x000fea0003800200 */
.L_x_1393:
[----:B------:R-:W1:Y:S01]  /*1c50*/  LDC R21, c[0x0][0x3a8] ;  /* 0x0000ea00ff157b82 */ /* 0x000e620000000800 */
[----:B------:R-:W2:Y:S01]  /*1c60*/  LDCU UR7, c[0x0][0x3a4] ;  /* 0x00007480ff0777ac */ /* 0x000ea20008000800 */
[----:B------:R-:W-:-:S04]  /*1c70*/  IADD3 R0, PT, PT, R0, UR4, RZ ;  /* 0x0000000400007c10 */ /* 0x000fc8000fffe0ff */
[----:B--2---:R-:W-:-:S04]  /*1c80*/  ISETP.GE.U32.AND P1, PT, R0, UR7, PT ;  /* 0x0000000700007c0c */ /* 0x004fc8000bf26070 */
[----:B-1----:R-:W-:-:S13]  /*1c90*/  ISETP.GE.OR P1, PT, R4, R21, P1 ;  /* 0x000000150400720c */ /* 0x002fda0000f26670 */
[----:B0-----:R-:W0:Y:S01]  /*1ca0*/  @!P1 S2R R13, SR_CTAID.Z ;  /* 0x00000000000d9919 */ /* 0x001e220000002700 */
[----:B------:R-:W1:Y:S01]  /*1cb0*/  @!P1 LDC.64 R14, c[0x0][0x390] ;  /* 0x0000e400ff0e9b82 */ /* 0x000e620000000a00 */
[----:B0-----:R-:W-:-:S04]  /*1cc0*/  @!P1 IMAD R0, R13, UR7, R0 ;  /* 0x000000070d009c24 */ /* 0x001fc8000f8e0200 */
[----:B------:R-:W-:-:S03]  /*1cd0*/  @!P1 IMAD R13, R0, R21, R4 ;  /* 0x00000015000d9224 */ /* 0x000fc600078e0204 */
[----:B------:R-:W0:Y:S01]  /*1ce0*/  LDC R0, c[0x0][0x3c0] ;  /* 0x0000f000ff007b82 */ /* 0x000e220000000800 */
[----:B-1----:R-:W-:-:S06]  /*1cf0*/  @!P1 IMAD.WIDE.U32 R14, R13, 0x4, R14 ;  /* 0x000000040d0e9825 */ /* 0x002fcc00078e000e */
[----:B------:R-:W2:Y:S01]  /*1d00*/  @!P1 LDG.E.CONSTANT R15, desc[UR8][R14.64] ;  /* 0x000000080e0f9981 */ /* 0x000ea2000c1e9900 */
[----:B------:R-:W-:-:S04]  /*1d10*/  UIADD3 UR7, UPT, UPT, -UR6, URZ, URZ ;  /* 0x000000ff06077290 */ /* 0x000fc8000fffe1ff */
[----:B------:R-:W-:Y:S01]  /*1d20*/  UISETP.GE.AND UP0, UPT, UR7, URZ, UPT ;  /* 0x000000ff0700728c */ /* 0x000fe2000bf06270 */
[----:B0-----:R-:W-:Y:S01]  /*1d30*/  FADD R0, R0, -1 ;  /* 0xbf80000000007421 */ /* 0x001fe20000000000 */
[----:B--2---:R0:W-:Y:S01]  /*1d40*/  @!P1 STS [R12], R15 ;  /* 0x0000000f0c009388 */ /* 0x0041e20000000800 */
[----:B------:R-:W-:Y:S06]  /*1d50*/  BAR.SYNC.DEFER_BLOCKING 0x0 ;  /* 0x0000000000007b1d */ /* 0x000fec0000010000 */
[----:B------:R-:W-:Y:S05]  /*1d60*/  BRA.U UP0, `(.L_x_1398) ;  /* 0x0000000900047547 */ /* 0x000fea000b800000 */
[----:B------:R-:W-:Y:S02]  /*1d70*/  UIADD3 UR10, UPT, UPT, -UR7, URZ, URZ ;  /* 0x000000ff070a7290 */ /* 0x000fe4000fffe1ff */
[----:B------:R-:W-:Y:S02]  /*1d80*/  UPLOP3.LUT UP0, UPT, UPT, UPT, UPT, 0x80, 0x8 ;  /* 0x000000000008789c */ /* 0x000fe40003f0f070 */
[----:B------:R-:W-:-:S09]  /*1d90*/  UISETP.GT.AND UP1, UPT, UR10, 0x3, UPT ;  /* 0x000000030a00788c */ /* 0x000fd2000bf24270 */
[----:B------:R-:W-:Y:S05]  /*1da0*/  BRA.U !UP1, `(.L_x_1399) ;  /* 0x00000005093c7547 */ /* 0x000fea000b800000 */
[----:B------:R-:W-:-:S11]  /*1db0*/  UPLOP3.LUT UP0, UPT, UPT, UPT, UPT, 0x40, 0x4 ;  /* 0x000000000004789c */ /* 0x000fd60003f0e870 */
.L_x_1400:
[----:B------:R-:W1:Y:S01]  /*1dc0*/  LDS R19, [R9+0x4] ;  /* 0x0000040009137984 */ /* 0x000e620000000800 */
[----:B------:R-:W-:-:S03]  /*1dd0*/  UIADD3 UR7, UPT, UPT, UR7, 0x4, URZ ;  /* 0x0000000407077890 */ /* 0x000fc6000fffe0ff */
[----:B------:R-:W2:Y:S01]  /*1de0*/  LDS R10, [R11+0x4] ;  /* 0x000004000b0a7984 */ /* 0x000ea20000000800 */
[----:B------:R-:W-:-:S03]  /*1df0*/  UISETP.GE.AND UP1, UPT, UR7, -0x3, UPT ;  /* 0xfffffffd0700788c */ /* 0x000fc6000bf26270 */
[----:B------:R-:W3:Y:S04]  /*1e00*/  LDS R17, [R9] ;  /* 0x0000000009117984 */ /* 0x000ee80000000800 */
[----:B------:R-:W4:Y:S04]  /*1e10*/  LDS R2, [R11] ;  /* 0x000000000b027984 */ /* 0x000f280000000800 */
[----:B0-----:R-:W0:Y:S04]  /*1e20*/  LDS R15, [R9+0x8] ;  /* 0x00000800090f7984 */ /* 0x001e280000000800 */
[----:B------:R1:W0:Y:S04]  /*1e30*/  LDS R13, [R9+0xc] ;  /* 0x00000c00090d7984 */ /* 0x0002280000000800 */
[----:B------:R-:W0:Y:S04]  /*1e40*/  LDS R12, [R11+0x8] ;  /* 0x000008000b0c7984 */ /* 0x000e280000000800 */
[----:B------:R1:W0:Y:S02]  /*1e50*/  LDS R16, [R11+0xc] ;  /* 0x00000c000b107984 */ /* 0x0002240000000800 */
[----:B-1----:R-:W-:-:S02]  /*1e60*/  IADD3 R9, PT, PT, R9, 0x10, RZ ;  /* 0x0000001009097810 */ /* 0x002fc40007ffe0ff */
[----:B------:R-:W-:Y:S01]  /*1e70*/  IADD3 R11, PT, PT, R11, 0x10, RZ ;  /* 0x000000100b0b7810 */ /* 0x000fe20007ffe0ff */
[----:B-----5:R-:W-:-:S04]  /*1e80*/  FADD R23, -R19, R6 ;  /* 0x0000000613177221 */ /* 0x020fc80000000100 */
[----:B--2---:R-:W-:Y:S01]  /*1e90*/  FMUL R10, R10, |R23| ;  /* 0x400000170a0a7220 */ /* 0x004fe20000400000 */
[----:B---3--:R-:W-:-:S04]  /*1ea0*/  FADD R23, -R17, R6 ;  /* 0x0000000611177221 */ /* 0x008fc80000000100 */
[----:B------:R-:W-:Y:S01]  /*1eb0*/  FSETP.GEU.AND P3, PT, |R10|, 1.175494350822287508e-38, PT ;  /* 0x008000000a00780b */ /* 0x000fe20003f6e200 */
[----:B----4-:R-:W-:Y:S01]  /*1ec0*/  FMUL R2, R2, |R23| ;  /* 0x4000001702027220 */ /* 0x010fe20000400000 */
[----:B0-----:R-:W-:-:S04]  /*1ed0*/  FADD R25, -R15, R6 ;  /* 0x000000060f197221 */ /* 0x001fc80000000100 */
[----:B------:R-:W-:Y:S01]  /*1ee0*/  FSETP.GEU.AND P2, PT, |R2|, 1.175494350822287508e-38, PT ;  /* 0x008000000200780b */ /* 0x000fe20003f4e200 */
[----:B------:R-:W-:-:S06]  /*1ef0*/  FADD R23, -R13, R6 ;  /* 0x000000060d177221 */ /* 0x000fcc0000000100 */
[----:B------:R-:W-:Y:S01]  /*1f00*/  @!P3 FMUL R10, R10, 16777216 ;  /* 0x4b8000000a0ab820 */ /* 0x000fe20000400000 */
[----:B------:R-:W-:-:S03]  /*1f10*/  FMUL R14, R12, |R25| ;  /* 0x400000190c0e7220 */ /* 0x000fc60000400000 */
[----:B------:R0:W1:Y:S01]  /*1f20*/  MUFU.LG2 R25, R10 ;  /* 0x0000000a00197308 */ /* 0x0000620000000c00 */
[----:B------:R-:W-:Y:S01]  /*1f30*/  LDS R12, [R7] ;  /* 0x00000000070c7984 */ /* 0x000fe20000000800 */
[----:B------:R-:W-:Y:S01]  /*1f40*/  FMUL R20, R16, |R23| ;  /* 0x4000001710147220 */ /* 0x000fe20000400000 */
[----:B------:R-:W-:Y:S01]  /*1f50*/  FSETP.GEU.AND P4, PT, |R14|, 1.175494350822287508e-38, PT ;  /* 0x008000000e00780b */ /* 0x000fe20003f8e200 */
[----:B------:R-:W-:-:S03]  /*1f60*/  @!P2 FMUL R2, R2, 16777216 ;  /* 0x4b8000000202a820 */ /* 0x000fc60000400000 */
[----:B------:R-:W-:Y:S01]  /*1f70*/  FSETP.GEU.AND P1, PT, |R20|, 1.175494350822287508e-38, PT ;  /* 0x008000001400780b */ /* 0x000fe20003f2e200 */
[----:B------:R2:W3:Y:S01]  /*1f80*/  MUFU.LG2 R23, R2 ;  /* 0x0000000200177308 */ /* 0x0004e20000000c00 */
[----:B0-----:R-:W-:Y:S07]  /*1f90*/  LDS R10, [R7+0x8] ;  /* 0x00000800070a7984 */ /* 0x001fee0000000800 */
[----:B------:R-:W-:Y:S01]  /*1fa0*/  @!P4 FMUL R14, R14, 16777216 ;  /* 0x4b8000000e0ec820 */ /* 0x000fe20000400000 */
[----:B-1----:R-:W-:Y:S01]  /*1fb0*/  @!P3 FADD R25, R25, -24 ;  /* 0xc1c000001919b421 */ /* 0x002fe20000000000 */
[----:B--2---:R-:W-:Y:S02]  /*1fc0*/  LDS R2, [R7+0xc] ;  /* 0x00000c0007027984 */ /* 0x004fe40000000800 */
[----:B------:R-:W-:Y:S01]  /*1fd0*/  @!P1 FMUL R20, R20, 16777216 ;  /* 0x4b80000014149820 */ /* 0x000fe20000400000 */
[----:B------:R0:W1:Y:S01]  /*1fe0*/  MUFU.LG2 R27, R14 ;  /* 0x0000000e001b7308 */ /* 0x0000620000000c00 */
[----:B------:R-:W-:Y:S01]  /*1ff0*/  FMUL R16, R0, R25 ;  /* 0x0000001900107220 */ /* 0x000fe20000400000 */
[----:B---3--:R-:W-:-:S04]  /*2000*/  @!P2 FADD R23, R23, -24 ;  /* 0xc1c000001717a421 */ /* 0x008fc80000000000 */
[----:B------:R-:W-:Y:S02]  /*2010*/  FSETP.GEU.AND P3, PT, R16, -126, PT ;  /* 0xc2fc00001000780b */ /* 0x000fe40003f6e000 */
[----:B------:R-:W2:Y:S01]  /*2020*/  MUFU.LG2 R29, R20 ;  /* 0x00000014001d7308 */ /* 0x000ea20000000c00 */
[----:B------:R-:W-:Y:S01]  /*2030*/  FMUL R23, R0, R23 ;  /* 0x0000001700177220 */ /* 0x000fe20000400000 */
[----:B0-----:R0:W3:Y:S01]  /*2040*/  LDS R14, [R7+0x4] ;  /* 0x00000400070e7984 */ /* 0x0010e20000000800 */
[----:B-1----:R-:W-:-:S03]  /*2050*/  @!P4 FADD R27, R27, -24 ;  /* 0xc1c000001b1bc421 */ /* 0x002fc60000000000 */
[----:B------:R-:W-:-:S05]  /*2060*/  FSETP.GEU.AND P4, PT, R23, -126, PT ;  /* 0xc2fc00001700780b */ /* 0x000fca0003f8e000 */
[----:B------:R-:W-:Y:S01]  /*2070*/  @!P3 FMUL R16, R16, 0.5 ;  /* 0x3f0000001010b820 */ /* 0x000fe20000400000 */
[----:B0-----:R-:W-:Y:S01]  /*2080*/  IADD3 R7, PT, PT, R7, 0x10, RZ ;  /* 0x0000001007077810 */ /* 0x001fe20007ffe0ff */
[----:B------:R-:W-:Y:S02]  /*2090*/  FMUL R18, R0, R27 ;  /* 0x0000001b00127220 */ /* 0x000fe40000400000 */
[----:B------:R-:W0:Y:S01]  /*20a0*/  MUFU.EX2 R27, R16 ;  /* 0x00000010001b7308 */ /* 0x000e220000000800 */
[----:B--2---:R-:W-:Y:S02]  /*20b0*/  @!P1 FADD R29, R29, -24 ;  /* 0xc1c000001d1d9421 */ /* 0x004fe40000000000 */
[----:B------:R-:W-:Y:S02]  /*20c0*/  FSETP.GEU.AND P2, PT, R18, -126, PT ;  /* 0xc2fc00001200780b */ /* 0x000fe40003f4e000 */
[----:B------:R-:W-:Y:S01]  /*20d0*/  FMUL R20, R0, R29 ;  /* 0x0000001d00147220 */ /* 0x000fe20000400000 */
[----:B------:R-:W-:-:S04]  /*20e0*/  @!P4 FMUL R23, R23, 0.5 ;  /* 0x3f0000001717c820 */ /* 0x000fc80000400000 */
[----:B------:R-:W-:Y:S01]  /*20f0*/  FSETP.GEU.AND P1, PT, R20, -126, PT ;  /* 0xc2fc00001400780b */ /* 0x000fe20003f2e000 */
[----:B------:R-:W1:Y:S05]  /*2100*/  MUFU.EX2 R25, R23 ;  /* 0x0000001700197308 */ /* 0x000e6a0000000800 */
[----:B------:R-:W-:Y:S01]  /*2110*/  @!P2 FMUL R18, R18, 0.5 ;  /* 0x3f0000001212a820 */ /* 0x000fe20000400000 */
[----:B0-----:R-:W-:Y:S01]  /*2120*/  @!P3 FMUL R27, R27, R27 ;  /* 0x0000001b1b1bb220 */ /* 0x001fe20000400000 */
[----:B------:R-:W-:Y:S02]  /*2130*/  FSETP.GT.AND P3, PT, R6, R17, PT ;  /* 0x000000110600720b */ /* 0x000fe40003f64000 */
[----:B------:R-:W0:Y:S03]  /*2140*/  MUFU.EX2 R29, R18 ;  /* 0x00000012001d7308 */ /* 0x000e260000000800 */
[----:B------:R-:W-:Y:S01]  /*2150*/  @!P1 FMUL R20, R20, 0.5 ;  /* 0x3f00000014149820 */ /* 0x000fe20000400000 */
[----:B---3--:R-:W-:Y:S01]  /*2160*/  FMUL R14, R14, R27 ;  /* 0x0000001b0e0e7220 */ /* 0x008fe20000400000 */
[----:B-1----:R-:W-:-:S04]  /*2170*/  @!P4 FMUL R25, R25, R25 ;  /* 0x000000191919c220 */ /* 0x002fc80000400000 */
[----:B------:R-:W1:Y:S01]  /*2180*/  MUFU.EX2 R20, R20 ;  /* 0x0000001400147308 */ /* 0x000e620000000800 */
[----:B------:R-:W-:Y:S01]  /*2190*/  FSETP.GT.AND P4, PT, R6, R19, PT ;  /* 0x000000130600720b */ /* 0x000fe20003f84000 */
[----:B------:R-:W-:-:S03]  /*21a0*/  FMUL R12, R12, R25 ;  /* 0x000000190c0c7220 */ /* 0x000fc60000400000 */
[----:B------:R-:W-:Y:S01]  /*21b0*/  FSEL R14, R14, -R14, P4 ;  /* 0x8000000e0e0e7208 */ /* 0x000fe20002000000 */
[----:B0-----:R-:W-:Y:S01]  /*21c0*/  @!P2 FMUL R29, R29, R29 ;  /* 0x0000001d1d1da220 */ /* 0x001fe20000400000 */
[----:B------:R-:W-:Y:S02]  /*21d0*/  FSEL R17, R12, -R12, P3 ;  /* 0x8000000c0c117208 */ /* 0x000fe40001800000 */
[----:B------:R-:W-:Y:S01]  /*21e0*/  FSETP.GT.AND P2, PT, R6, R15, PT ;  /* 0x0000000f0600720b */ /* 0x000fe20003f44000 */
[----:B------:R-:W-:Y:S02]  /*21f0*/  FMUL R10, R10, R29 ;  /* 0x0000001d0a0a7220 */ /* 0x000fe40000400000 */
[----:B------:R-:W-:Y:S01]  /*2200*/  FADD R17, R17, R8 ;  /* 0x0000000811117221 */ /* 0x000fe20000000000 */
[----:B-1----:R-:W-:Y:S01]  /*2210*/  @!P1 FMUL R20, R20, R20 ;  /* 0x0000001414149220 */ /* 0x002fe20000400000 */
        /* <DEDUP_REMOVED lines=8> */
.L_x_1399:
[----:B------:R-:W-:-:S04]  /*22a0*/  UIADD3 UR10, UPT, UPT, -UR7, URZ, URZ ;  /* 0x000000ff070a7290 */ /* 0x000fc8000fffe1ff */
[----:B------:R-:W-:-:S09]  /*22b0*/  UISETP.GT.AND UP1, UPT, UR10, 0x1, UPT ;  /* 0x000000010a00788c */ /* 0x000fd2000bf24270 */
[----:B------:R-:W-:Y:S05]  /*22c0*/  BRA.U !UP1, `(.L_x_1401) ;  /* 0x0000000109a47547 */ /* 0x000fea000b800000 */
[----:B------:R-:W0:Y:S01]  /*22d0*/  LDS R13, [R9] ;  /* 0x00000000090d7984 */ /* 0x000e220000000800 */
        /* <DEDUP_REMOVED lines=40> */
.L_x_1401:
[----:B------:R-:W-:-:S09]  /*2560*/  UISETP.NE.OR UP0, UPT, UR7, URZ, UP0 ;  /* 0x000000ff0700728c */ /* 0x000fd20008705670 */
[----:B------:R-:W-:Y:S05]  /*2570*/  BRA.U !UP0, `(.L_x_1402) ;  /* 0x0000000108607547 */ /* 0x000fea000b800000 */
.L_x_1398:
[----:B------:R1:W0:Y:S01]  /*2580*/  LDS R13, [R9] ;  /* 0x00000000090d7984 */ /* 0x0002220000000800 */
[----:B------:R-:W-:-:S03]  /*2590*/  UIADD3 UR7, UPT, UPT, UR7, 0x1, URZ ;  /* 0x0000000107077890 */ /* 0x000fc6000fffe0ff */
[----:B------:R2:W3:Y:S01]  /*25a0*/  LDS R2, [R11] ;  /* 0x000000000b027984 */ /* 0x0004e20000000800 */
[----:B------:R-:W-:Y:S01]  /*25b0*/  UISETP.NE.AND UP0, UPT, UR7, URZ, UPT ;  /* 0x000000ff0700728c */ /* 0x000fe2000bf05270 */
[----:B-1----:R-:W-:Y:S02]  /*25c0*/  IADD3 R9, PT, PT, R9, 0x4, RZ ;  /* 0x0000000409097810 */ /* 0x002fe40007ffe0ff */
[----:B--2---:R-:W-:Y:S01]  /*25d0*/  IADD3 R11, PT, PT, R11, 0x4, RZ ;  /* 0x000000040b0b7810 */ /* 0x004fe20007ffe0ff */
[----:B0----5:R-:W-:-:S04]  /*25e0*/  FADD R15, -R13, R6 ;  /* 0x000000060d0f7221 */ /* 0x021fc80000000100 */
        /* <DEDUP_REMOVED lines=17> */
.L_x_1402:
[----:B------:R-:W-:Y:S06]  /*2700*/  BAR.SYNC.DEFER_BLOCKING 0x0 ;  /* 0x0000000000007b1d */ /* 0x000fec0000010000 */
.L_x_1392:
        /* <DEDUP_REMOVED lines=11> */
        .weak           $__internal_36_$__cuda_sm20_rcp_rn_f32_slowpath
        .type           $__internal_36_$__cuda_sm20_rcp_rn_f32_slowpath,@function
        .size           $__internal_36_$__cuda_sm20_rcp_rn_f32_slowpath,(.L_x_3863 - $__internal_36_$__cuda_sm20_rcp_rn_f32_slowpath)
$__internal_36_$__cuda_sm20_rcp_rn_f32_slowpath:
        /* <DEDUP_REMOVED lines=15> */
.L_x_1404:
[----:B------:R-:W-:-:S04]  /*28b0*/  IADD3 R20, PT, PT, R15, -0xfd, RZ ;  /* 0xffffff030f147810 */ /* 0x000fc80007ffe0ff */
        /* <DEDUP_REMOVED lines=32> */
.L_x_1406:
[----:B------:R0:W1:Y:S02]  /*2ac0*/  MUFU.RCP R20, R14 ;  /* 0x0000000e00147308 */ /* 0x0000640000001000 */
.L_x_1405:
[----:B------:R-:W-:Y:S05]  /*2ad0*/  BSYNC.RECONVERGENT B2 ;  /* 0x0000000000027941 */ /* 0x000fea0003800200 */
.L_x_1403:
[----:B------:R-:W-:Y:S01]  /*2ae0*/  HFMA2 R15, -RZ, RZ, 0, 0 ;  /* 0x00000000ff0f7431 */ /* 0x000fe200000001ff */
[----:B0-----:R-:W-:-:S04]  /*2af0*/  MOV R14, R18 ;  /* 0x00000012000e7202 */ /* 0x001fc80000000f00 */
[----:B-1----:R-:W-:Y:S05]  /*2b00*/  RET.REL.NODEC R14 `(_Z31norm_dist_backward_input_kernelILb0EEvPKfS1_S1_S1_iiiiiPff) ;  /* 0xffffffd40e3c7950 */ /* 0x002fea0003c3ffff */
.L_x_1407:
        /* <DEDUP_REMOVED lines=15> */
.L_x_3863:


//--------------------- .text._Z31norm_dist_backward_input_kernelILi144ELi32EEvPKfS1_S1_S1_iiiiPff --------------------------
	.section	.text._Z31norm_dist_backward_input_kernelILi144ELi32EEvPKfS1_S1_S1_iiiiPff,"ax",@progbits
	.align	128
        .global         _Z31norm_dist_backward_input_kernelILi144ELi32EEvPKfS1_S1_S1_iiiiPff
        .type           _Z31norm_dist_backward_input_kernelILi144ELi32EEvPKfS1_S1_S1_iiiiPff,@function
        .size           _Z31norm_dist_backward_input_kernelILi144ELi32EEvPKfS1_S1_S1_iiiiPff,(.L_x_3864 - _Z31norm_dist_backward_input_kernelILi144ELi32EEvPKfS1_S1_S1_iiiiPff)
        .other          _Z31norm_dist_backward_input_kernelILi144ELi32EEvPKfS1_S1_S1_iiiiPff,@"STO_CUDA_ENTRY STV_DEFAULT"
_Z31norm_dist_backward_input_kernelILi144ELi32EEvPKfS1_S1_S1_iiiiPff:
.text._Z31norm_dist_backward_input_kernelILi144ELi32EEvPKfS1_S1_S1_iiiiPff:
[----:B------:R-:W-:Y:S08]  /*0000*/  LDC R1, c[0x0][0x37c] ;  /* 0x0000df00ff017b82 */ /* 0x000ff00000000800 */
[----:B------:R-:W0:Y:S01]  /*0010*/  LDC R9, c[0x0][0x3ac] ;  /* 0x0000eb00ff097b82 */ /* 0x000e220000000800 */
[----:B------:R-:W1:Y:S01]  /*0020*/  S2R R0, SR_TID.X ;  /* 0x0000000000007919 */ /* 0x000e620000002100 */
[----:B------:R-:W-:Y:S01]  /*0030*/  BSSY.RECONVERGENT B0, `(.L_x_1408) ;  /* 0x000002c000007945 */ /* 0x000fe20003800200 */
[----:B------:R-:W2:Y:S01]  /*0040*/  LDCU.64 UR8, c[0x0][0x358] ;  /* 0x00006b00ff0877ac */ /* 0x000ea20008000a00 */
[----:B------:R-:W3:Y:S04]  /*0050*/  S2R R8, SR_CTAID.X ;  /* 0x0000000000087919 */ /* 0x000ee80000002500 */
[----:B------:R-:W4:Y:S08]  /*0060*/  S2UR UR4, SR_CTAID.Y ;  /* 0x00000000000479c3 */ /* 0x000f300000002600 */
[----:B------:R-:W5:Y:S01]  /*0070*/  S2UR UR5, SR_CgaCtaId ;  /* 0x00000000000579c3 */ /* 0x000f620000008800 */
[----:B0-----:R-:W-:-:S04]  /*0080*/  IABS R7, R9 ;  /* 0x0000000900077213 */ /* 0x001fc80000000000 */
[----:B------:R-:W0:Y:S01]  /*0090*/  I2F.RP R5, R7 ;  /* 0x0000000700057306 */ /* 0x000e220000209400 */
[----:B----4-:R-:W-:-:S06]  /*00a0*/  USHF.L.U32 UR4, UR4, 0x8, URZ ;  /* 0x0000000804047899 */ /* 0x010fcc00080006ff */
[----:B-1----:R-:W-:Y:S01]  /*00b0*/  LOP3.LUT R4, R0, UR4, RZ, 0xfc, !PT ;  /* 0x0000000400047c12 */ /* 0x002fe2000f8efcff */
[----:B------:R-:W-:Y:S02]  /*00c0*/  UMOV UR4, 0x400 ;  /* 0x0000040000047882 */ /* 0x000fe40000000000 */
[----:B-----5:R-:W-:Y:S01]  /*00d0*/  ULEA UR5, UR5, UR4, 0x18 ;  /* 0x0000000405057291 */ /* 0x020fe2000f8ec0ff */
[----:B0-----:R-:W0:Y:S02]  /*00e0*/  MUFU.RCP R5, R5 ;  /* 0x0000000500057308 */ /* 0x001e240000001000 */
[----:B0-----:R-:W-:-:S06]  /*00f0*/  IADD3 R2, PT, PT, R5, 0xffffffe, RZ ;  /* 0x0ffffffe05027810 */ /* 0x001fcc0007ffe0ff */
[----:B------:R0:W1:Y:S02]  /*0100*/  F2I.FTZ.U32.TRUNC.NTZ R3, R2 ;  /* 0x0000000200037305 */ /* 0x000064000021f000 */
[----:B0-----:R-:W-:Y:S01]  /*0110*/  HFMA2 R2, -RZ, RZ, 0, 0 ;  /* 0x00000000ff027431 */ /* 0x001fe200000001ff */
[----:B-1----:R-:W-:-:S05]  /*0120*/  IADD3 R6, PT, PT, RZ, -R3, RZ ;  /* 0x80000003ff067210 */ /* 0x002fca0007ffe0ff */
[----:B------:R-:W-:Y:S01]  /*0130*/  IMAD R11, R6, R7, RZ ;  /* 0x00000007060b7224 */ /* 0x000fe200078e02ff */
[----:B------:R-:W-:-:S03]  /*0140*/  IABS R6, R4 ;  /* 0x0000000400067213 */ /* 0x000fc60000000000 */
[----:B------:R-:W-:-:S06]  /*0150*/  IMAD.HI.U32 R3, R3, R11, R2 ;  /* 0x0000000b03037227 */ /* 0x000fcc00078e0002 */
[----:B------:R-:W-:-:S05]  /*0160*/  IMAD.HI.U32 R3, R3, R6, RZ ;  /* 0x0000000603037227 */ /* 0x000fca00078e00ff */
[----:B------:R-:W-:-:S05]  /*0170*/  IADD3 R2, PT, PT, -R3, RZ, RZ ;  /* 0x000000ff03027210 */ /* 0x000fca0007ffe1ff */
[----:B------:R-:W-:-:S05]  /*0180*/  IMAD R2, R7, R2, R6 ;  /* 0x0000000207027224 */ /* 0x000fca00078e0206 */
[----:B------:R-:W-:-:S13]  /*0190*/  ISETP.GT.U32.AND P1, PT, R7, R2, PT ;  /* 0x000000020700720c */ /* 0x000fda0003f24070 */
[-C--:B------:R-:W-:Y:S02]  /*01a0*/  @!P1 IADD3 R2, PT, PT, R2, -R7.reuse, RZ ;  /* 0x8000000702029210 */ /* 0x080fe40007ffe0ff */
[----:B------:R-:W-:Y:S02]  /*01b0*/  @!P1 IADD3 R3, PT, PT, R3, 0x1, RZ ;  /* 0x0000000103039810 */ /* 0x000fe40007ffe0ff */
[----:B------:R-:W-:Y:S02]  /*01c0*/  ISETP.GE.U32.AND P0, PT, R2, R7, PT ;  /* 0x000000070200720c */ /* 0x000fe40003f06070 */
[----:B------:R-:W-:Y:S01]  /*01d0*/  LOP3.LUT R2, R4, R9, RZ, 0x3c, !PT ;  /* 0x0000000904027212 */ /* 0x000fe200078e3cff */
[----:B------:R-:W0:Y:S01]  /*01e0*/  LDC.64 R6, c[0x0][0x390] ;  /* 0x0000e400ff067b82 */ /* 0x000e220000000a00 */
[----:B------:R-:W-:Y:S02]  /*01f0*/  ISETP.NE.AND P1, PT, R9, RZ, PT ;  /* 0x000000ff0900720c */ /* 0x000fe40003f25270 */
[----:B------:R-:W-:-:S07]  /*0200*/  ISETP.GE.AND P2, PT, R2, RZ, PT ;  /* 0x000000ff0200720c */ /* 0x000fce0003f46270 */
[----:B------:R-:W-:-:S04]  /*0210*/  @P0 IADD3 R3, PT, PT, R3, 0x1, RZ ;  /* 0x0000000103030810 */ /* 0x000fc80007ffe0ff */
[----:B------:R-:W-:-:S04]  /*0220*/  MOV R11, R3 ;  /* 0x00000003000b7202 */ /* 0x000fc80000000f00 */
[----:B------:R-:W-:Y:S02]  /*0230*/  @!P2 IADD3 R11, PT, PT, -R11, RZ, RZ ;  /* 0x000000ff0b0ba210 */ /* 0x000fe40007ffe1ff */
[----:B------:R-:W-:-:S04]  /*0240*/  @!P1 LOP3.LUT R11, RZ, R9, RZ, 0x33, !PT ;  /* 0x00000009ff0b9212 */ /* 0x000fc800078e33ff */
[----:B------:R-:W-:-:S05]  /*0250*/  IADD3 R2, PT, PT, -R11, RZ, RZ ;  /* 0x000000ff0b027210 */ /* 0x000fca0007ffe1ff */
[----:B--23--:R-:W-:-:S07]  /*0260*/  IMAD R4, R9, R2, R4 ;  /* 0x0000000209047224 */ /* 0x00cfce00078e0204 */
.L_x_1409:
[----:B------:R-:W-:-:S04]  /*0270*/  IMAD R3, R8, 0x1200, R0 ;  /* 0x0000120008037824 */ /* 0x000fc800078e0200 */
[----:B01----:R-:W-:-:S06]  /*0280*/  IMAD.WIDE.U32 R2, R3, 0x4, R6 ;  /* 0x0000000403027825 */ /* 0x003fcc00078e0006 */
[----:B------:R-:W2:Y:S01]  /*0290*/  LDG.E.CONSTANT R2, desc[UR8][R2.64] ;  /* 0x0000000802027981 */ /* 0x000ea2000c1e9900 */
[C---:B------:R-:W-:Y:S02]  /*02a0*/  LEA R5, R0.reuse, UR5, 0x2 ;  /* 0x0000000500057c11 */ /* 0x040fe4000f8e10ff */
[C---:B------:R-:W-:Y:S02]  /*02b0*/  ISETP.GE.U32.AND P0, PT, R0.reuse, 0x1100, PT ;  /* 0x000011000000780c */ /* 0x040fe40003f06070 */
[----:B------:R-:W-:Y:S01]  /*02c0*/  IADD3 R0, PT, PT, R0, 0x100, RZ ;  /* 0x0000010000007810 */ /* 0x000fe20007ffe0ff */
[----:B--2---:R1:W-:Y:S10]  /*02d0*/  STS [R5], R2 ;  /* 0x0000000205007388 */ /* 0x0043f40000000800 */
[----:B------:R-:W-:Y:S05]  /*02e0*/  @!P0 BRA `(.L_x_1409) ;  /* 0xfffffffc00e08947 */ /* 0x000fea000383ffff */
[----:B------:R-:W-:Y:S05]  /*02f0*/  BSYNC.RECONVERGENT B0 ;  /* 0x0000000000007941 */ /* 0x000fea0003800200 */
.L_x_1408:
[----:B------:R-:W0:Y:S01]  /*0300*/  LDCU UR4, c[0x0][0x3a0] ;  /* 0x00007400ff0477ac */ /* 0x000e220008000800 */
[----:B------:R-:W-:Y:S01]  /*0310*/  BAR.SYNC.DEFER_BLOCKING 0x0 ;  /* 0x0000000000007b1d */ /* 0x000fe20000010000 */
[----:B0-----:R-:W-:-:S13]  /*0320*/  ISETP.GE.AND P0, PT, R11, UR4, PT ;  /* 0x000000040b007c0c */ /* 0x001fda000bf06270 */
[----:B------:R-:W-:Y:S05]  /*0330*/  @P0 EXIT ;  /* 0x000000000000094d */ /* 0x000fea0003800000 */
[----:B------:R-:W1:Y:S01]  /*0340*/  LDCU UR6, c[0x0][0x3a8] ;  /* 0x00007500ff0677ac */ /* 0x000e620008000800 */
[----:B------:R-:W0:Y:S01]  /*0350*/  LDC R7, c[0x0][0x3b8] ;  /* 0x0000ee00ff077b82 */ /* 0x000e220000000800 */
[----:B------:R-:W-:Y:S01]  /*0360*/  SHF.L.U32 R6, R8, 0x5, RZ ;  /* 0x0000000508067819 */ /* 0x000fe200000006ff */
[----:B------:R-:W2:Y:S01]  /*0370*/  LDCU UR4, c[0x0][0x3a4] ;  /* 0x00007480ff0477ac */ /* 0x000ea20008000800 */
[----:B-1----:R-:W-:-:S04]  /*0380*/  IMAD R5, R11, UR6, RZ ;  /* 0x000000060b057c24 */ /* 0x002fc8000f8e02ff */
[----:B------:R-:W-:Y:S02]  /*0390*/  IMAD R5, R8, 0x90, R5 ;  /* 0x0000009008057824 */ /* 0x000fe400078e0205 */
[----:B--2---:R-:W-:Y:S02]  /*03a0*/  IMAD R6, R11, UR4, R6 ;  /* 0x000000040b067c24 */ /* 0x004fe4000f8e0206 */
[----:B0-----:R-:W-:Y:S01]  /*03b0*/  FADD R7, R7, -1 ;  /* 0xbf80000007077421 */ /* 0x001fe20000000000 */
[----:B------:R-:W-:Y:S01]  /*03c0*/  IMAD R8, R5, R9, R4 ;  /* 0x0000000905087224 */ /* 0x000fe200078e0204 */
[----:B------:R-:W-:-:S06]  /*03d0*/  UMOV UR4, URZ ;  /* 0x000000ff00047c82 */ /* 0x000fcc0008000000 */
.L_x_1438:
[----:B------:R-:W0:Y:S01]  /*03e0*/  LDC.64 R12, c[0x0][0x398] ;  /* 0x0000e600ff0c7b82 */ /* 0x000e220000000a00 */
[----:B-1----:R-:W1:Y:S01]  /*03f0*/  LDCU UR6, c[0x0][0x3ac] ;  /* 0x00007580ff0677ac */ /* 0x002e620008000800 */
[----:B------:R-:W-:-:S06]  /*0400*/  IADD3 R3, PT, PT, R6, UR4, RZ ;  /* 0x0000000406037c10 */ /* 0x000fcc000fffe0ff */
[----:B------:R-:W2:Y:S01]  /*0410*/  LDC.64 R14, c[0x0][0x380] ;  /* 0x0000e000ff0e7b82 */ /* 0x000ea20000000a00 */
[----:B-1----:R-:W-:-:S04]  /*0420*/  IMAD R3, R3, UR6, R4 ;  /* 0x0000000603037c24 */ /* 0x002fc8000f8e0204 */
[----:B0-----:R-:W-:-:S05]  /*0430*/  IMAD.WIDE R12, R3, 0x4, R12 ;  /* 0x00000004030c7825 */ /* 0x001fca00078e020c */
[----:B---3--:R-:W3:Y:S01]  /*0440*/  LDG.E.CONSTANT R11, desc[UR8][R12.64] ;  /* 0x000000080c0b7981 */ /* 0x008ee2000c1e9900 */
[----:B--2---:R-:W-:-:S05]  /*0450*/  IMAD.WIDE R14, R3, 0x4, R14 ;  /* 0x00000004030e7825 */ /* 0x004fca00078e020e */
[----:B------:R0:W5:Y:S01]  /*0460*/  LDG.E.CONSTANT R9, desc[UR8][R14.64] ;  /* 0x000000080e097981 */ /* 0x000162000c1e9900 */
[----:B------:R-:W-:Y:S01]  /*0470*/  BSSY.RECONVERGENT B0, `(.L_x_1410) ;  /* 0x000000e000007945 */ /* 0x000fe20003800200 */
[----:B---3--:R-:W-:-:S04]  /*0480*/  IADD3 R0, PT, PT, R11, 0x1800000, RZ ;  /* 0x018000000b007810 */ /* 0x008fc80007ffe0ff */
[----:B------:R-:W-:-:S04]  /*0490*/  LOP3.LUT R0, R0, 0x7f800000, RZ, 0xc0, !PT ;  /* 0x7f80000000007812 */ /* 0x000fc800078ec0ff */
[----:B------:R-:W-:-:S13]  /*04a0*/  ISETP.GT.U32.AND P0, PT, R0, 0x1ffffff, PT ;  /* 0x01ffffff0000780c */ /* 0x000fda0003f04070 */
[----:B0-----:R-:W-:Y:S05]  /*04b0*/  @P0 BRA `(.L_x_1411) ;  /* 0x0000000000140947 */ /* 0x001fea0003800000 */
[----:B------:R-:W-:Y:S02]  /*04c0*/  MOV R0, R11 ;  /* 0x0000000b00007202 */ /* 0x000fe40000000f00 */
[----:B------:R-:W-:-:S07]  /*04d0*/  MOV R17, 0x4f0 ;  /* 0x000004f000117802 */ /* 0x000fce0000000f00 */
[----:B-----5:R-:W-:Y:S05]  /*04e0*/  CALL.REL.NOINC `($__internal_37_$__cuda_sm20_rcp_rn_f32_slowpath) ;  /* 0x0000002000f47944 */ /* 0x020fea0003c00000 */
[----:B------:R-:W-:Y:S01]  /*04f0*/  MOV R10, R0 ;  /* 0x00000000000a7202 */ /* 0x000fe20000000f00 */
[----:B------:R-:W-:Y:S06]  /*0500*/  BRA `(.L_x_1412) ;  /* 0x0000000000107947 */ /* 0x000fec0003800000 */
.L_x_1411:
[----:B------:R-:W0:Y:S02]  /*0510*/  MUFU.RCP R10, R11 ;  /* 0x0000000b000a7308 */ /* 0x000e240000001000 */
[----:B0-----:R-:W-:-:S04]  /*0520*/  FFMA R0, R11, R10, -1 ;  /* 0xbf8000000b007423 */ /* 0x001fc8000000000a */
[----:B------:R-:W-:-:S04]  /*0530*/  FADD.FTZ R3, -R0, -RZ ;  /* 0x800000ff00037221 */ /* 0x000fc80000010100 */
[----:B------:R-:W-:-:S07]  /*0540*/  FFMA R10, R10, R3, R10 ;  /* 0x000000030a0a7223 */ /* 0x000fce000000000a */
.L_x_1412:
[----:B------:R-:W-:Y:S05]  /*0550*/  BSYNC.RECONVERGENT B0 ;  /* 0x0000000000007941 */ /* 0x000fea0003800200 */
.L_x_1410:
[----:B------:R-:W0:Y:S02]  /*0560*/  LDC R3, c[0x0][0x3ac] ;  /* 0x0000eb00ff037b82 */ /* 0x000e240000000800 */
[----:B0-----:R-:W-:-:S05]  /*0570*/  IMAD.WIDE R12, R3, 0x4, R12 ;  /* 0x00000004030c7825 */ /* 0x001fca00078e020c */
[----:B------:R-:W2:Y:S01]  /*0580*/  LDG.E.CONSTANT R2, desc[UR8][R12.64] ;  /* 0x000000080c027981 */ /* 0x000ea2000c1e9900 */
[----:B------:R-:W-:-:S05]  /*0590*/  IMAD.WIDE R14, R3, 0x4, R14 ;  /* 0x00000004030e7825 */ /* 0x000fca00078e020e */
[----:B------:R0:W5:Y:S01]  /*05a0*/  LDG.E.CONSTANT R16, desc[UR8][R14.64] ;  /* 0x000000080e107981 */ /* 0x000162000c1e9900 */
[----:B------:R-:W-:Y:S01]  /*05b0*/  BSSY.RECONVERGENT B0, `(.L_x_1413) ;  /* 0x000000e000007945 */ /* 0x000fe20003800200 */
[----:B--2---:R-:W-:-:S04]  /*05c0*/  IADD3 R0, PT, PT, R2, 0x1800000, RZ ;  /* 0x0180000002007810 */ /* 0x004fc80007ffe0ff */
        /* <DEDUP_REMOVED lines=8> */
.L_x_1414:
[----:B------:R-:W0:Y:S02]  /*0650*/  MUFU.RCP R11, R2 ;  /* 0x00000002000b7308 */ /* 0x000e240000001000 */
[----:B0-----:R-:W-:-:S04]  /*0660*/  FFMA R0, R2, R11, -1 ;  /* 0xbf80000002007423 */ /* 0x001fc8000000000b */
[----:B------:R-:W-:-:S04]  /*0670*/  FADD.FTZ R0, -R0, -RZ ;  /* 0x800000ff00007221 */ /* 0x000fc80000010100 */
[----:B------:R-:W-:-:S07]  /*0680*/  FFMA R11, R11, R0, R11 ;  /* 0x000000000b0b7223 */ /* 0x000fce000000000b */
.L_x_1415:
[----:B------:R-:W-:Y:S05]  /*0690*/  BSYNC.RECONVERGENT B0 ;  /* 0x0000000000007941 */ /* 0x000fea0003800200 */
.L_x_1413:
        /* <DEDUP_REMOVED lines=15> */
.L_x_1417:
[----:B------:R-:W0:Y:S02]  /*0790*/  MUFU.RCP R20, R17 ;  /* 0x0000001100147308 */ /* 0x000e240000001000 */
[----:B0-----:R-:W-:-:S04]  /*07a0*/  FFMA R0, R17, R20, -1 ;  /* 0xbf80000011007423 */ /* 0x001fc80000000014 */
[----:B------:R-:W-:-:S04]  /*07b0*/  FADD.FTZ R3, -R0, -RZ ;  /* 0x800000ff00037221 */ /* 0x000fc80000010100 */
[----:B------:R-:W-:-:S07]  /*07c0*/  FFMA R20, R20, R3, R20 ;  /* 0x0000000314147223 */ /* 0x000fce0000000014 */
.L_x_1418:
[----:B------:R-:W-:Y:S05]  /*07d0*/  BSYNC.RECONVERGENT B0 ;  /* 0x0000000000007941 */ /* 0x000fea0003800200 */
.L_x_1416:
        /* <DEDUP_REMOVED lines=15> */
.L_x_1420:
[----:B------:R-:W0:Y:S02]  /*08d0*/  MUFU.RCP R22, R17 ;  /* 0x0000001100167308 */ /* 0x000e240000001000 */
[----:B0-----:R-:W-:-:S04]  /*08e0*/  FFMA R0, R17, R22, -1 ;  /* 0xbf80000011007423 */ /* 0x001fc80000000016 */
[----:B------:R-:W-:-:S04]  /*08f0*/  FADD.FTZ R3, -R0, -RZ ;  /* 0x800000ff00037221 */ /* 0x000fc80000010100 */
[----:B------:R-:W-:-:S07]  /*0900*/  FFMA R22, R22, R3, R22 ;  /* 0x0000000316167223 */ /* 0x000fce0000000016 */
.L_x_1421:
[----:B------:R-:W-:Y:S05]  /*0910*/  BSYNC.RECONVERGENT B0 ;  /* 0x0000000000007941 */ /* 0x000fea0003800200 */
.L_x_1419:
        /* <DEDUP_REMOVED lines=15> */
.L_x_1423:
[----:B------:R-:W0:Y:S02]  /*0a10*/  MUFU.RCP R26, R17 ;  /* 0x00000011001a7308 */ /* 0x000e240000001000 */
[----:B0-----:R-:W-:-:S04]  /*0a20*/  FFMA R0, R17, R26, -1 ;  /* 0xbf80000011007423 */ /* 0x001fc8000000001a */
[----:B------:R-:W-:-:S04]  /*0a30*/  FADD.FTZ R3, -R0, -RZ ;  /* 0x800000ff00037221 */ /* 0x000fc80000010100 */
[----:B------:R-:W-:-:S07]  /*0a40*/  FFMA R26, R26, R3, R26 ;  /* 0x000000031a1a7223 */ /* 0x000fce000000001a */
.L_x_1424:
[----:B------:R-:W-:Y:S05]  /*0a50*/  BSYNC.RECONVERGENT B0 ;  /* 0x0000000000007941 */ /* 0x000fea0003800200 */
.L_x_1422:
        /* <DEDUP_REMOVED lines=15> */
.L_x_1426:
[----:B------:R-:W0:Y:S02]  /*0b50*/  MUFU.RCP R29, R2 ;  /* 0x00000002001d7308 */ /* 0x000e240000001000 */
[----:B0-----:R-:W-:-:S04]  /*0b60*/  FFMA R0, R2, R29, -1 ;  /* 0xbf80000002007423 */ /* 0x001fc8000000001d */
[----:B------:R-:W-:-:S04]  /*0b70*/  FADD.FTZ R0, -R0, -RZ ;  /* 0x800000ff00007221 */ /* 0x000fc80000010100 */
[----:B------:R-:W-:-:S07]  /*0b80*/  FFMA R29, R29, R0, R29 ;  /* 0x000000001d1d7223 */ /* 0x000fce000000001d */
.L_x_1427:
[----:B------:R-:W-:Y:S05]  /*0b90*/  BSYNC.RECONVERGENT B0 ;  /* 0x0000000000007941 */ /* 0x000fea0003800200 */
.L_x_1425:
        /* <DEDUP_REMOVED lines=15> */
.L_x_1429:
[----:B------:R-:W0:Y:S02]  /*0c90*/  MUFU.RCP R33, R2 ;  /* 0x0000000200217308 */ /* 0x000e240000001000 */
[----:B0-----:R-:W-:-:S04]  /*0ca0*/  FFMA R0, R2, R33, -1 ;  /* 0xbf80000002007423 */ /* 0x001fc80000000021 */
[----:B------:R-:W-:-:S04]  /*0cb0*/  FADD.FTZ R0, -R0, -RZ ;  /* 0x800000ff00007221 */ /* 0x000fc80000010100 */
[----:B------:R-:W-:-:S07]  /*0cc0*/  FFMA R33, R33, R0, R33 ;  /* 0x0000000021217223 */ /* 0x000fce0000000021 */
.L_x_1430:
[----:B------:R-:W-:Y:S05]  /*0cd0*/  BSYNC.RECONVERGENT B0 ;  /* 0x0000000000007941 */ /* 0x000fea0003800200 */
.L_x_1428:
[----:B------:R-:W0:Y:S02]  /*0ce0*/  LDC R23, c[0x0][0x3ac] ;  /* 0x0000eb00ff177b82 */ /* 0x000e240000000800 */
[----:B0-----:R-:W-:-:S05]  /*0cf0*/  IMAD.WIDE R2, R23, 0x4, R12 ;  /* 0x0000000417027825 */ /* 0x001fca00078e020c */
[----:B------:R-:W2:Y:S01]  /*0d00*/  LDG.E.CONSTANT R17, desc[UR8][R2.64] ;  /* 0x0000000802117981 */ /* 0x000ea2000c1e9900 */
[----:B------:R-:W-:-:S06]  /*0d10*/  IMAD.WIDE R12, R23, 0x4, R14 ;  /* 0x00000004170c7825 */ /* 0x000fcc00078e020e */
        /* <DEDUP_REMOVED lines=9> */
[----:B------:R-:W-:Y:S05]  /*0db0*/  BRA `(.L_x_1433) ;  /* 0x0000000000107947 */ /* 0x000fea0003800000 */
.L_x_1432:
[----:B------:R-:W0:Y:S02]  /*0dc0*/  MUFU.RCP R0, R17 ;  /* 0x0000001100007308 */ /* 0x000e240000001000 */
[----:B0-----:R-:W-:-:S04]  /*0dd0*/  FFMA R2, R17, R0, -1 ;  /* 0xbf80000011027423 */ /* 0x001fc80000000000 */
[----:B------:R-:W-:-:S04]  /*0de0*/  FADD.FTZ R3, -R2, -RZ ;  /* 0x800000ff02037221 */ /* 0x000fc80000010100 */
[----:B------:R-:W-:-:S07]  /*0df0*/  FFMA R0, R0, R3, R0 ;  /* 0x0000000300007223 */ /* 0x000fce0000000000 */
.L_x_1433:
[----:B------:R-:W-:Y:S05]  /*0e00*/  BSYNC.RECONVERGENT B0 ;  /* 0x0000000000007941 */ /* 0x000fea0003800200 */
.L_x_1431:
[----:B------:R-:W-:-:S09]  /*0e10*/  UISETP.NE.AND UP0, UPT, UR4, URZ, UPT ;  /* 0x000000ff0400728c */ /* 0x000fd2000bf05270 */
[----:B------:R-:W-:Y:S05]  /*0e20*/  BRA.U UP0, `(.L_x_1434) ;  /* 0x0000001100507547 */ /* 0x000fea000b800000 */
[----:B------:R-:W0:Y:S01]  /*0e30*/  LDC.64 R14, c[0x0][0x388] ;  /* 0x0000e200ff0e7b82 */ /* 0x000e220000000a00 */
[----:B------:R-:W1:Y:S01]  /*0e40*/  LDCU UR10, c[0x0][0x3ac] ;  /* 0x00007580ff0a77ac */ /* 0x000e620008000800 */
[----:B------:R-:W2:Y:S04]  /*0e50*/  LDS R41, [UR5] ;  /* 0x00000005ff297984 */ /* 0x000ea80008000800 */
[----:B------:R-:W3:Y:S04]  /*0e60*/  LDS R39, [UR5+0x240] ;  /* 0x00024005ff277984 */ /* 0x000ee80008000800 */
[----:B------:R-:W4:Y:S04]  /*0e70*/  LDS R3, [UR5+0x480] ;  /* 0x00048005ff037984 */ /* 0x000f280008000800 */
[----:B------:R-:W4:Y:S04]  /*0e80*/  LDS R37, [UR5+0x6c0] ;  /* 0x0006c005ff257984 */ /* 0x000f280008000800 */
[----:B------:R-:W4:Y:S01]  /*0e90*/  LDS R17, [UR5+0x900] ;  /* 0x00090005ff117984 */ /* 0x000f220008000800 */
[----:B-1----:R-:W-:-:S03]  /*0ea0*/  IMAD R13, R5, UR10, R4 ;  /* 0x0000000a050d7c24 */ /* 0x002fc6000f8e0204 */
[----:B------:R-:W1:Y:S01]  /*0eb0*/  LDS R23, [UR5+0xb40] ;  /* 0x000b4005ff177984 */ /* 0x000e620008000800 */
[----:B0-----:R-:W-:-:S05]  /*0ec0*/  IMAD.WIDE R34, R13, 0x4, R14 ;  /* 0x000000040d227825 */ /* 0x001fca00078e020e */
[----:B------:R0:W2:Y:S01]  /*0ed0*/  LDG.E.CONSTANT R18, desc[UR8][R34.64] ;  /* 0x0000000822127981 */ /* 0x0000a2000c1e9900 */
[----:B------:R-:W-:-:S03]  /*0ee0*/  UMOV UR6, 0x1 ;  /* 0x0000000100067882 */ /* 0x000fc60000000000 */
[----:B0-----:R-:W0:Y:S01]  /*0ef0*/  LDS R35, [UR5+0xfc0] ;  /* 0x000fc005ff237984 */ /* 0x001e220008000800 */
[C---:B--2---:R-:W-:Y:S01]  /*0f00*/  FADD R25, R18.reuse, -R41 ;  /* 0x8000002912197221 */ /* 0x044fe20000000000 */
[C---:B---3--:R-:W-:Y:S01]  /*0f10*/  FADD R24, R18.reuse, -R39 ;  /* 0x8000002712187221 */ /* 0x048fe20000000000 */
[C---:B----4-:R-:W-:Y:S01]  /*0f20*/  FADD R43, R18.reuse, -R3 ;  /* 0x80000003122b7221 */ /* 0x050fe20000000000 */
[----:B------:R-:W-:Y:S01]  /*0f30*/  FADD R45, R18, -R37 ;  /* 0x80000025122d7221 */ /* 0x000fe20000000000 */
[----:B------:R-:W-:Y:S01]  /*0f40*/  FMUL R2, |R25|, R10 ;  /* 0x0000000a19027220 */ /* 0x000fe20000400200 */
[----:B------:R-:W-:Y:S01]  /*0f50*/  FMUL R24, |R24|, R11 ;  /* 0x0000000b18187220 */ /* 0x000fe20000400200 */
[----:B------:R-:W2:Y:S01]  /*0f60*/  LDS R25, [UR5+0xd80] ;  /* 0x000d8005ff197984 */ /* 0x000ea20008000800 */
[----:B------:R-:W-:Y:S01]  /*0f70*/  FMUL R43, |R43|, R20 ;  /* 0x000000142b2b7220 */ /* 0x000fe20000400200 */
[----:B------:R-:W-:Y:S01]  /*0f80*/  FMUL R45, |R45|, R22 ;  /* 0x000000162d2d7220 */ /* 0x000fe20000400200 */
[----:B------:R-:W-:Y:S01]  /*0f90*/  FSETP.GEU.AND P1, PT, |R2|, 1.175494350822287508e-38, PT ;  /* 0x008000000200780b */ /* 0x000fe20003f2e200 */
[----:B------:R-:W-:Y:S01]  /*0fa0*/  FADD R47, R18, -R17 ;  /* 0x80000011122f7221 */ /* 0x000fe20000000000 */
[----:B------:R-:W-:Y:S01]  /*0fb0*/  FSETP.GEU.AND P2, PT, |R24|, 1.175494350822287508e-38, PT ;  /* 0x008000001800780b */ /* 0x000fe20003f4e200 */
[----:B-1----:R-:W-:Y:S01]  /*0fc0*/  FADD R30, R18, -R23 ;  /* 0x80000017121e7221 */ /* 0x002fe20000000000 */
[----:B------:R-:W-:Y:S01]  /*0fd0*/  FSETP.GEU.AND P3, PT, |R43|, 1.175494350822287508e-38, PT ;  /* 0x008000002b00780b */ /* 0x000fe20003f6e200 */
[----:B------:R-:W-:Y:S01]  /*0fe0*/  FMUL R47, |R47|, R26 ;  /* 0x0000001a2f2f7220 */ /* 0x000fe20000400200 */
[----:B------:R-:W-:Y:S01]  /*0ff0*/  FSETP.GEU.AND P4, PT, |R45|, 1.175494350822287508e-38, PT ;  /* 0x008000002d00780b */ /* 0x000fe20003f8e200 */
[----:B------:R-:W-:Y:S01]  /*1000*/  FMUL R40, |R30|, R29 ;  /* 0x0000001d1e287220 */ /* 0x000fe20000400200 */
[----:B0-----:R-:W-:-:S02]  /*1010*/  FADD R49, R18, -R35 ;  /* 0x8000002312317221 */ /* 0x001fc40000000000 */
[----:B------:R-:W-:Y:S02]  /*1020*/  FSETP.GEU.AND P5, PT, |R47|, 1.175494350822287508e-38, PT ;  /* 0x008000002f00780b */ /* 0x000fe40003fae200 */
[----:B------:R-:W-:Y:S01]  /*1030*/  FSETP.GEU.AND P6, PT, |R40|, 1.175494350822287508e-38, PT ;  /* 0x008000002800780b */ /* 0x000fe20003fce200 */
[----:B------:R-:W-:Y:S01]  /*1040*/  @!P1 FMUL R2, R2, 16777216 ;  /* 0x4b80000002029820 */ /* 0x000fe20000400000 */
[----:B------:R-:W-:Y:S01]  /*1050*/  FMUL R49, |R49|, R0 ;  /* 0x0000000031317220 */ /* 0x000fe20000400200 */
[----:B------:R-:W-:Y:S02]  /*1060*/  @!P2 FMUL R24, R24, 16777216 ;  /* 0x4b8000001818a820 */ /* 0x000fe40000400000 */
[----:B------:R-:W-:Y:S02]  /*1070*/  @!P3 FMUL R43, R43, 16777216 ;  /* 0x4b8000002b2bb820 */ /* 0x000fe40000400000 */
[----:B------:R-:W0:Y:S01]  /*1080*/  MUFU.LG2 R2, R2 ;  /* 0x0000000200027308 */ /* 0x000e220000000c00 */
[----:B------:R-:W-:-:S03]  /*1090*/  @!P4 FMUL R45, R45, 16777216 ;  /* 0x4b8000002d2dc820 */ /* 0x000fc60000400000 */
[----:B------:R-:W-:Y:S02]  /*10a0*/  @!P5 FMUL R47, R47, 16777216 ;  /* 0x4b8000002f2fd820 */ /* 0x000fe40000400000 */
[----:B------:R-:W-:Y:S02]  /*10b0*/  @!P6 FMUL R40, R40, 16777216 ;  /* 0x4b8000002828e820 */ /* 0x000fe40000400000 */
[----:B------:R1:W3:Y:S08]  /*10c0*/  MUFU.LG2 R28, R24 ;  /* 0x00000018001c7308 */ /* 0x0002f00000000c00 */
[----:B------:R-:W4:Y:S01]  /*10d0*/  MUFU.LG2 R34, R43 ;  /* 0x0000002b00227308 */ /* 0x000f220000000c00 */
[----:B0-----:R-:W-:Y:S01]  /*10e0*/  @!P1 FADD R2, R2, -24 ;  /* 0xc1c0000002029421 */ /* 0x001fe20000000000 */
[----:B--2---:R-:W-:Y:S01]  /*10f0*/  FADD R30, R18, -R25 ;  /* 0x80000019121e7221 */ /* 0x004fe20000000000 */
[----:B------:R-:W-:-:S02]  /*1100*/  FSETP.GEU.AND P1, PT, |R49|, 1.175494350822287508e-38, PT ;  /* 0x008000003100780b */ /* 0x000fc40003f2e200 */
[C---:B-1----:R-:W-:Y:S01]  /*1110*/  FMUL R24, R7.reuse, R2 ;  /* 0x0000000207187220 */ /* 0x042fe20000400000 */
[----:B------:R-:W-:Y:S02]  /*1120*/  FMUL R42, |R30|, R33 ;  /* 0x000000211e2a7220 */ /* 0x000fe40000400200 */
[----:B------:R-:W0:Y:S01]  /*1130*/  MUFU.LG2 R36, R45 ;  /* 0x0000002d00247308 */ /* 0x000e220000000c00 */
[----:B---3--:R-:W-:Y:S01]  /*1140*/  @!P2 FADD R28, R28, -24 ;  /* 0xc1c000001c1ca421 */ /* 0x008fe20000000000 */
[----:B------:R-:W-:Y:S02]  /*1150*/  FSETP.GEU.AND P2, PT, R24, -126, PT ;  /* 0xc2fc00001800780b */ /* 0x000fe40003f4e000 */
[----:B------:R-:W-:Y:S01]  /*1160*/  FSETP.GEU.AND P0, PT, |R42|, 1.175494350822287508e-38, PT ;  /* 0x008000002a00780b */ /* 0x000fe20003f0e200 */
[----:B------:R-:W-:-:S03]  /*1170*/  FMUL R30, R7, R28 ;  /* 0x0000001c071e7220 */ /* 0x000fc60000400000 */
[----:B------:R-:W1:Y:S01]  /*1180*/  MUFU.LG2 R38, R47 ;  /* 0x0000002f00267308 */ /* 0x000e620000000c00 */
[----:B----4-:R-:W-:Y:S01]  /*1190*/  @!P3 FADD R34, R34, -24 ;  /* 0xc1c000002222b421 */ /* 0x010fe20000000000 */
[----:B------:R-:W-:Y:S01]  /*11a0*/  @!P1 FMUL R49, R49, 16777216 ;  /* 0x4b80000031319820 */ /* 0x000fe20000400000 */
[----:B------:R-:W-:Y:S02]  /*11b0*/  FSETP.GEU.AND P3, PT, R30, -126, PT ;  /* 0xc2fc00001e00780b */ /* 0x000fe40003f6e000 */
[----:B------:R-:W-:Y:S02]  /*11c0*/  FMUL R2, R7, R34 ;  /* 0x0000002207027220 */ /* 0x000fe40000400000 */
[----:B------:R-:W-:Y:S01]  /*11d0*/  @!P2 FMUL R24, R24, 0.5 ;  /* 0x3f0000001818a820 */ /* 0x000fe20000400000 */
[----:B------:R-:W2:Y:S01]  /*11e0*/  MUFU.LG2 R40, R40 ;  /* 0x0000002800287308 */ /* 0x000ea20000000c00 */
[----:B------:R-:W-:Y:S01]  /*11f0*/  @!P0 FMUL R42, R42, 16777216 ;  /* 0x4b8000002a2a8820 */ /* 0x000fe20000400000 */
[----:B0-----:R-:W-:Y:S01]  /*1200*/  @!P4 FADD R36, R36, -24 ;  /* 0xc1c000002424c421 */ /* 0x001fe20000000000 */
[----:B------:R-:W-:-:S03]  /*1210*/  FSETP.GEU.AND P4, PT, R2, -126, PT ;  /* 0xc2fc00000200780b */ /* 0x000fc60003f8e000 */
[C---:B------:R-:W-:Y:S02]  /*1220*/  FMUL R36, R7.reuse, R36 ;  /* 0x0000002407247220 */ /* 0x040fe40000400000 */
[----:B------:R-:W0:Y:S01]  /*1230*/  MUFU.LG2 R42, R42 ;  /* 0x0000002a002a7308 */ /* 0x000e220000000c00 */
[----:B-1----:R-:W-:Y:S01]  /*1240*/  @!P5 FADD R38, R38, -24 ;  /* 0xc1c000002626d421 */ /* 0x002fe20000000000 */
[----:B------:R-:W-:Y:S01]  /*1250*/  @!P3 FMUL R30, R30, 0.5 ;  /* 0x3f0000001e1eb820 */ /* 0x000fe20000400000 */
[----:B------:R-:W-:Y:S02]  /*1260*/  FSETP.GEU.AND P5, PT, R36, -126, PT ;  /* 0xc2fc00002400780b */ /* 0x000fe40003fae000 */
[----:B------:R-:W-:-:S03]  /*1270*/  FMUL R38, R7, R38 ;  /* 0x0000002607267220 */ /* 0x000fc60000400000 */
[----:B------:R-:W1:Y:S01]  /*1280*/  MUFU.EX2 R28, R24 ;  /* 0x00000018001c7308 */ /* 0x000e620000000800 */
[----:B--2---:R-:W-:Y:S01]  /*1290*/  @!P6 FADD R40, R40, -24 ;  /* 0xc1c000002828e421 */ /* 0x004fe20000000000 */
[----:B------:R-:W-:Y:S01]  /*12a0*/  @!P4 FMUL R2, R2, 0.5 ;  /* 0x3f0000000202c820 */ /* 0x000fe20000400000 */
[----:B------:R-:W-:Y:S02]  /*12b0*/  FSETP.GEU.AND P6, PT, R38, -126, PT ;  /* 0xc2fc00002600780b */ /* 0x000fe40003fce000 */
[----:B------:R-:W-:-:S03]  /*12c0*/  FMUL R40, R7, R40 ;  /* 0x0000002807287220 */ /* 0x000fc60000400000 */
[----:B------:R-:W2:Y:S01]  /*12d0*/  MUFU.LG2 R44, R49 ;  /* 0x00000031002c7308 */ /* 0x000ea20000000c00 */
[----:B0-----:R-:W-:Y:S01]  /*12e0*/  @!P0 FADD R42, R42, -24 ;  /* 0xc1c000002a2a8421 */ /* 0x001fe20000000000 */
[----:B------:R-:W-:Y:S01]  /*12f0*/  FSETP.GEU.AND P0, PT, R40, -126, PT ;  /* 0xc2fc00002800780b */ /* 0x000fe20003f0e000 */
[----:B------:R-:W-:Y:S02]  /*1300*/  @!P5 FMUL R36, R36, 0.5 ;  /* 0x3f0000002424d820 */ /* 0x000fe40000400000 */
[----:B------:R-:W-:-:S03]  /*1310*/  FMUL R42, R7, R42 ;  /* 0x0000002a072a7220 */ /* 0x000fc60000400000 */
[----:B------:R-:W0:Y:S01]  /*1320*/  MUFU.EX2 R43, R30 ;  /* 0x0000001e002b7308 */ /* 0x000e220000000800 */
[----:B-1----:R-:W-:Y:S01]  /*1330*/  @!P2 FMUL R28, R28, R28 ;  /* 0x0000001c1c1ca220 */ /* 0x002fe20000400000 */
[----:B------:R-:W-:Y:S01]  /*1340*/  FSETP.GT.AND P2, PT, R18, R41, PT ;  /* 0x000000291200720b */ /* 0x000fe20003f44000 */
[----:B------:R-:W-:Y:S02]  /*1350*/  @!P6 FMUL R38, R38, 0.5 ;  /* 0x3f0000002626e820 */ /* 0x000fe40000400000 */
[----:B-----5:R-:W-:Y:S02]  /*1360*/  FMUL R28, R9, R28 ;  /* 0x0000001c091c7220 */ /* 0x020fe40000400000 */
[----:B------:R-:W-:Y:S01]  /*1370*/  @!P0 FMUL R40, R40, 0.5 ;  /* 0x3f00000028288820 */ /* 0x000fe20000400000 */
[----:B------:R-:W1:Y:S01]  /*1380*/  MUFU.EX2 R2, R2 ;  /* 0x0000000200027308 */ /* 0x000e620000000800 */
[----:B--2---:R-:W-:Y:S01]  /*1390*/  @!P1 FADD R44, R44, -24 ;  /* 0xc1c000002c2c9421 */ /* 0x004fe20000000000 */
[----:B------:R-:W-:-:S02]  /*13a0*/  FSETP.GEU.AND P1, PT, R42, -126, PT ;  /* 0xc2fc00002a00780b */ /* 0x000fc40003f2e000 */
[----:B------:R-:W-:Y:S01]  /*13b0*/  FSEL R28, R28, -R28, P2 ;  /* 0x8000001c1c1c7208 */ /* 0x000fe20001000000 */
[----:B------:R-:W-:-:S03]  /*13c0*/  FMUL R44, R7, R44 ;  /* 0x0000002c072c7220 */ /* 0x000fc60000400000 */
[----:B------:R-:W2:Y:S01]  /*13d0*/  MUFU.EX2 R36, R36 ;  /* 0x0000002400247308 */ /* 0x000ea20000000800 */
[----:B0-----:R-:W-:Y:S01]  /*13e0*/  @!P3 FMUL R43, R43, R43 ;  /* 0x0000002b2b2bb220 */ /* 0x001fe20000400000 */
[----:B------:R-:W-:Y:S01]  /*13f0*/  FSETP.GEU.AND P2, PT, R44, -126, PT ;  /* 0xc2fc00002c00780b */ /* 0x000fe20003f4e000 */
[----:B------:R-:W-:Y:S01]  /*1400*/  FADD R28, RZ, R28 ;  /* 0x0000001cff1c7221 */ /* 0x000fe20000000000 */
[----:B------:R-:W-:Y:S01]  /*1410*/  FSETP.GT.AND P3, PT, R18, R39, PT ;  /* 0x000000271200720b */ /* 0x000fe20003f64000 */
[----:B------:R-:W-:Y:S02]  /*1420*/  FMUL R43, R16, R43 ;  /* 0x0000002b102b7220 */ /* 0x000fe40000400000 */
[----:B------:R-:W-:Y:S01]  /*1430*/  @!P1 FMUL R42, R42, 0.5 ;  /* 0x3f0000002a2a9820 */ /* 0x000fe20000400000 */
[----:B------:R-:W0:Y:S01]  /*1440*/  MUFU.EX2 R24, R38 ;  /* 0x0000002600187308 */ /* 0x000e220000000800 */
[----:B-1----:R-:W-:Y:S01]  /*1450*/  @!P4 FMUL R2, R2, R2 ;  /* 0x000000020202c220 */ /* 0x002fe20000400000 */
[----:B------:R-:W-:-:S02]  /*1460*/  FSEL R43, R43, -R43, P3 ;  /* 0x8000002b2b2b7208 */ /* 0x000fc40001800000 */
[C---:B------:R-:W-:Y:S01]  /*1470*/  FSETP.GT.AND P3, PT, R18.reuse, R3, PT ;  /* 0x000000031200720b */ /* 0x040fe20003f64000 */
[----:B------:R-:W-:Y:S01]  /*1480*/  FMUL R2, R19, R2 ;  /* 0x0000000213027220 */ /* 0x000fe20000400000 */
[----:B------:R-:W-:Y:S01]  /*1490*/  FSETP.GT.AND P4, PT, R18, R37, PT ;  /* 0x000000251200720b */ /* 0x000fe20003f84000 */
[----:B------:R-:W-:Y:S01]  /*14a0*/  @!P2 FMUL R44, R44, 0.5 ;  /* 0x3f0000002c2ca820 */ /* 0x000fe20000400000 */
[----:B------:R-:W1:Y:S01]  /*14b0*/  MUFU.EX2 R40, R40 ;  /* 0x0000002800287308 */ /* 0x000e620000000800 */
[----:B--2---:R-:W-:Y:S01]  /*14c0*/  @!P5 FMUL R36, R36, R36 ;  /* 0x000000242424d220 */ /* 0x004fe20000400000 */
[----:B------:R-:W-:Y:S01]  /*14d0*/  FSEL R3, R2, -R2, P3 ;  /* 0x8000000202037208 */ /* 0x000fe20001800000 */
[----:B------:R-:W-:Y:S01]  /*14e0*/  FADD R28, R28, R43 ;  /* 0x0000002b1c1c7221 */ /* 0x000fe20000000000 */
[----:B------:R-:W-:Y:S01]  /*14f0*/  FSETP.GT.AND P3, PT, R18, R23, PT ;  /* 0x000000171200720b */ /* 0x000fe20003f64000 */
[----:B------:R-:W-:Y:S02]  /*1500*/  FMUL R36, R21, R36 ;  /* 0x0000002415247220 */ /* 0x000fe40000400000 */
[----:B------:R-:W-:Y:S01]  /*1510*/  FADD R28, R28, R3 ;  /* 0x000000031c1c7221 */ /* 0x000fe20000000000 */
[----:B------:R-:W2:Y:S01]  /*1520*/  MUFU.EX2 R39, R42 ;  /* 0x0000002a00277308 */ /* 0x000ea20000000800 */
[----:B0-----:R-:W-:Y:S01]  /*1530*/  @!P6 FMUL R24, R24, R24 ;  /* 0x000000181818e220 */ /* 0x001fe20000400000 */
[----:B------:R-:W0:Y:S01]  /*1540*/  LDC.64 R2, c[0x0][0x3b0] ;  /* 0x0000ec00ff027b82 */ /* 0x000e220000000a00 */
[----:B------:R-:W-:-:S02]  /*1550*/  FSEL R37, R36, -R36, P4 ;  /* 0x8000002424257208 */ /* 0x000fc40002000000 */
[----:B------:R-:W-:-:S03]  /*1560*/  FMUL R24, R27, R24 ;  /* 0x000000181b187220 */ /* 0x000fc60000400000 */
[----:B------:R-:W3:Y:S01]  /*1570*/  MUFU.EX2 R41, R44 ;  /* 0x0000002c00297308 */ /* 0x000ee20000000800 */
[----:B-1----:R-:W-:Y:S01]  /*1580*/  @!P0 FMUL R40, R40, R40 ;  /* 0x0000002828288220 */ /* 0x002fe20000400000 */
[----:B------:R-:W-:Y:S01]  /*1590*/  FSETP.GT.AND P0, PT, R18, R17, PT ;  /* 0x000000111200720b */ /* 0x000fe20003f04000 */
[----:B------:R-:W-:Y:S02]  /*15a0*/  FADD R28, R28, R37 ;  /* 0x000000251c1c7221 */ /* 0x000fe40000000000 */
[----:B------:R-:W-:Y:S01]  /*15b0*/  FMUL R40, R31, R40 ;  /* 0x000000281f287220 */ /* 0x000fe20000400000 */
[----:B------:R-:W-:Y:S02]  /*15c0*/  FSEL R17, R24, -R24, P0 ;  /* 0x8000001818117208 */ /* 0x000fe40000000000 */
[----:B------:R-:W-:Y:S01]  /*15d0*/  FSETP.GT.AND P0, PT, R18, R25, PT ;  /* 0x000000191200720b */ /* 0x000fe20003f04000 */
[----:B--2---:R-:W-:Y:S01]  /*15e0*/  @!P1 FMUL R39, R39, R39 ;  /* 0x0000002727279220 */ /* 0x004fe20000400000 */
[----:B------:R-:W-:Y:S01]  /*15f0*/  FSEL R40, R40, -R40, P3 ;  /* 0x8000002828287208 */ /* 0x000fe20001800000 */
[----:B------:R-:W-:Y:S01]  /*1600*/  FADD R17, R28, R17 ;  /* 0x000000111c117221 */ /* 0x000fe20000000000 */
[----:B------:R-:W-:Y:S01]  /*1610*/  FSETP.GT.AND P1, PT, R18, R35, PT ;  /* 0x000000231200720b */ /* 0x000fe20003f24000 */
[----:B------:R-:W-:-:S02]  /*1620*/  FMUL R39, R32, R39 ;  /* 0x0000002720277220 */ /* 0x000fc40000400000 */
[----:B------:R-:W-:Y:S01]  /*1630*/  FADD R17, R17, R40 ;  /* 0x0000002811117221 */ /* 0x000fe20000000000 */
[----:B---3--:R-:W-:Y:S02]  /*1640*/  @!P2 FMUL R41, R41, R41 ;  /* 0x000000292929a220 */ /* 0x008fe40000400000 */
[----:B------:R-:W-:Y:S01]  /*1650*/  FSEL R18, R39, -R39, P0 ;  /* 0x8000002727127208 */ /* 0x000fe20000000000 */
[----:B0-----:R-:W-:-:S04]  /*1660*/  IMAD.WIDE R24, R13, 0x4, R2 ;  /* 0x000000040d187825 */ /* 0x001fc800078e0202 */
[----:B------:R-:W-:Y:S01]  /*1670*/  FMUL R41, R12, R41 ;  /* 0x000000290c297220 */ /* 0x000fe20000400000 */
[----:B------:R-:W-:-:S04]  /*1680*/  FADD R17, R17, R18 ;  /* 0x0000001211117221 */ /* 0x000fc80000000000 */
[----:B------:R-:W-:-:S05]  /*1690*/  FSEL R28, R41, -R41, P1 ;  /* 0x80000029291c7208 */ /* 0x000fca0000800000 */
[----:B------:R-:W-:-:S05]  /*16a0*/  FADD R17, R17, R28 ;  /* 0x0000001c11117221 */ /* 0x000fca0000000000 */
[----:B------:R0:W-:Y:S02]  /*16b0*/  STG.E desc[UR8][R24.64], R17 ;  /* 0x0000001118007986 */ /* 0x0001e4000c101908 */
.L_x_1435:
[----:B------:R-:W-:-:S05]  /*16c0*/  IADD3 R13, PT, PT, R5, UR6, RZ ;  /* 0x00000006050d7c10 */ /* 0x000fca000fffe0ff */
[----:B------:R-:W-:-:S04]  /*16d0*/  IMAD R13, R13, UR10, R4 ;  /* 0x0000000a0d0d7c24 */ /* 0x000fc8000f8e0204 */
[----:B------:R-:W-:-:S05]  /*16e0*/  IMAD.WIDE R34, R13, 0x4, R14 ;  /* 0x000000040d227825 */ /* 0x000fca00078e020e */
[----:B------:R-:W2:Y:S01]  /*16f0*/  LDG.E.CONSTANT R23, desc[UR8][R34.64] ;  /* 0x0000000822177981 */ /* 0x000ea2000c1e9900 */
[----:B------:R-:W-:Y:S02]  /*1700*/  ULEA UR7, UR6, UR5, 0x2 ;  /* 0x0000000506077291 */ /* 0x000fe4000f8e10ff */
[----:B------:R-:W-:-:S04]  /*1710*/  UIADD3 UR6, UPT, UPT, UR6, 0x1, URZ ;  /* 0x0000000106067890 */ /* 0x000fc8000fffe0ff */
[----:B------:R-:W-:-:S03]  /*1720*/  UISETP.NE.AND UP0, UPT, UR6, 0x90, UPT ;  /* 0x000000900600788c */ /* 0x000fc6000bf05270 */
[----:B------:R-:W2:Y:S04]  /*1730*/  LDS R36, [UR7+0x240] ;  /* 0x00024007ff247984 */ /* 0x000ea80008000800 */
[----:B-1----:R-:W1:Y:S04]  /*1740*/  LDS R38, [UR7] ;  /* 0x00000007ff267984 */ /* 0x002e680008000800 */
[----:B------:R-:W3:Y:S04]  /*1750*/  LDS R18, [UR7+0x480] ;  /* 0x00048007ff127984 */ /* 0x000ee80008000800 */
[----:B------:R-:W4:Y:S04]  /*1760*/  LDS R28, [UR7+0x6c0] ;  /* 0x0006c007ff1c7984 */ /* 0x000f280008000800 */
[----:B0-----:R-:W0:Y:S04]  /*1770*/  LDS R17, [UR7+0x900] ;  /* 0x00090007ff117984 */ /* 0x001e280008000800 */
[----:B------:R-:W5:Y:S04]  /*1780*/  LDS R24, [UR7+0xb40] ;  /* 0x000b4007ff187984 */ /* 0x000f680008000800 */
[----:B------:R-:W5:Y:S01]  /*1790*/  LDS R30, [UR7+0xd80] ;  /* 0x000d8007ff1e7984 */ /* 0x000f620008000800 */
[C---:B--2---:R-:W-:Y:S01]  /*17a0*/  FADD R34, R23.reuse, -R36 ;  /* 0x8000002417227221 */ /* 0x044fe20000000000 */
[C---:B-1----:R-:W-:Y:S01]  /*17b0*/  FADD R25, R23.reuse, -R38 ;  /* 0x8000002617197221 */ /* 0x042fe20000000000 */
[C---:B---3--:R-:W-:Y:S01]  /*17c0*/  FADD R37, R23.reuse, -R18 ;  /* 0x8000001217257221 */ /* 0x048fe20000000000 */
[----:B----4-:R-:W-:Y:S01]  /*17d0*/  FADD R39, R23, -R28 ;  /* 0x8000001c17277221 */ /* 0x010fe20000000000 */
[----:B------:R-:W-:Y:S01]  /*17e0*/  FMUL R35, |R34|, R11 ;  /* 0x0000000b22237220 */ /* 0x000fe20000400200 */
[----:B------:R-:W-:Y:S01]  /*17f0*/  FMUL R25, |R25|, R10 ;  /* 0x0000000a19197220 */ /* 0x000fe20000400200 */
[----:B------:R-:W1:Y:S01]  /*1800*/  LDS R34, [UR7+0xfc0] ;  /* 0x000fc007ff227984 */ /* 0x000e620008000800 */
[----:B------:R-:W-:Y:S01]  /*1810*/  FMUL R37, |R37|, R20 ;  /* 0x0000001425257220 */ /* 0x000fe20000400200 */
[----:B------:R-:W-:Y:S01]  /*1820*/  FMUL R39, |R39|, R22 ;  /* 0x0000001627277220 */ /* 0x000fe20000400200 */
[----:B------:R-:W-:Y:S01]  /*1830*/  FSETP.GEU.AND P2, PT, |R35|, 1.175494350822287508e-38, PT ;  /* 0x008000002300780b */ /* 0x000fe20003f4e200 */
[----:B0-----:R-:W-:Y:S01]  /*1840*/  FADD R41, R23, -R17 ;  /* 0x8000001117297221 */ /* 0x001fe20000000000 */
[----:B------:R-:W-:Y:S01]  /*1850*/  FSETP.GEU.AND P1, PT, |R25|, 1.175494350822287508e-38, PT ;  /* 0x008000001900780b */ /* 0x000fe20003f2e200 */
[----:B-----5:R-:W-:Y:S01]  /*1860*/  FADD R46, R23, -R24 ;  /* 0x80000018172e7221 */ /* 0x020fe20000000000 */
[----:B------:R-:W-:Y:S01]  /*1870*/  FSETP.GEU.AND P3, PT, |R37|, 1.175494350822287508e-38, PT ;  /* 0x008000002500780b */ /* 0x000fe20003f6e200 */
[----:B------:R-:W-:Y:S01]  /*1880*/  FMUL R41, |R41|, R26 ;  /* 0x0000001a29297220 */ /* 0x000fe20000400200 */
[----:B------:R-:W-:Y:S01]  /*1890*/  FSETP.GEU.AND P4, PT, |R39|, 1.175494350822287508e-38, PT ;  /* 0x008000002700780b */ /* 0x000fe20003f8e200 */
[----:B------:R-:W-:Y:S01]  /*18a0*/  FADD R50, R23, -R30 ;  /* 0x8000001e17327221 */ /* 0x000fe20000000000 */
[----:B------:R-:W-:-:S02]  /*18b0*/  FMUL R46, |R46|, R29 ;  /* 0x0000001d2e2e7220 */ /* 0x000fc40000400200 */
[----:B------:R-:W-:Y:S01]  /*18c0*/  FSETP.GEU.AND P5, PT, |R41|, 1.175494350822287508e-38, PT ;  /* 0x008000002900780b */ /* 0x000fe20003fae200 */
[----:B------:R-:W-:Y:S02]  /*18d0*/  FMUL R43, |R50|, R33 ;  /* 0x00000021322b7220 */ /* 0x000fe40000400200 */
[----:B------:R-:W-:Y:S01]  /*18e0*/  @!P2 FMUL R35, R35, 16777216 ;  /* 0x4b8000002323a820 */ /* 0x000fe20000400000 */
[----:B------:R-:W-:Y:S01]  /*18f0*/  FSETP.GEU.AND P6, PT, |R46|, 1.175494350822287508e-38, PT ;  /* 0x008000002e00780b */ /* 0x000fe20003fce200 */
[----:B------:R-:W-:Y:S01]  /*1900*/  @!P1 FMUL R25, R25, 16777216 ;  /* 0x4b80000019199820 */ /* 0x000fe20000400000 */
[----:B------:R-:W-:Y:S01]  /*1910*/  FSETP.GEU.AND P0, PT, |R43|, 1.175494350822287508e-38, PT ;  /* 0x008000002b00780b */ /* 0x000fe20003f0e200 */
[----:B------:R-:W0:Y:S01]  /*1920*/  MUFU.LG2 R42, R35 ;  /* 0x00000023002a7308 */ /* 0x000e220000000c00 */
[----:B------:R-:W-:Y:S01]  /*1930*/  @!P3 FMUL R37, R37, 16777216 ;  /* 0x4b8000002525b820 */ /* 0x000fe20000400000 */
[----:B------:R-:W-:-:S04]  /*1940*/  @!P4 FMUL R39, R39, 16777216 ;  /* 0x4b8000002727c820 */ /* 0x000fc80000400000 */
[----:B------:R-:W-:Y:S02]  /*1950*/  @!P5 FMUL R41, R41, 16777216 ;  /* 0x4b8000002929d820 */ /* 0x000fe40000400000 */
[----:B------:R1:W2:Y:S02]  /*1960*/  MUFU.LG2 R40, R25 ;  /* 0x0000001900287308 */ /* 0x0002a40000000c00 */
[----:B------:R-:W-:Y:S02]  /*1970*/  @!P6 FMUL R46, R46, 16777216 ;  /* 0x4b8000002e2ee820 */ /* 0x000fe40000400000 */
[----:B------:R-:W-:-:S04]  /*1980*/  @!P0 FMUL R43, R43, 16777216 ;  /* 0x4b8000002b2b8820 */ /* 0x000fc80000400000 */
[----:B------:R3:W4:Y:S01]  /*1990*/  MUFU.LG2 R44, R37 ;  /* 0x00000025002c7308 */ /* 0x0007220000000c00 */
[----:B0-----:R-:W-:Y:S01]  /*19a0*/  @!P2 FADD R42, R42, -24 ;  /* 0xc1c000002a2aa421 */ /* 0x001fe20000000000 */
[----:B-1----:R-:W-:-:S03]  /*19b0*/  FADD R25, R23, -R34 ;  /* 0x8000002217197221 */ /* 0x002fc60000000000 */
[----:B------:R-:W-:-:S03]  /*19c0*/  FMUL R35, R7, R42 ;  /* 0x0000002a07237220 */ /* 0x000fc60000400000 */
[----:B------:R-:W0:Y:S01]  /*19d0*/  MUFU.LG2 R48, R39 ;  /* 0x0000002700307308 */ /* 0x000e220000000c00 */
[----:B--2---:R-:W-:Y:S01]  /*19e0*/  @!P1 FADD R40, R40, -24 ;  /* 0xc1c0000028289421 */ /* 0x004fe20000000000 */
[----:B---3--:R-:W-:-:S03]  /*19f0*/  FMUL R37, |R25|, R0 ;  /* 0x0000000019257220 */ /* 0x008fc60000400200 */
[----:B------:R-:W-:Y:S02]  /*1a00*/  FMUL R25, R7, R40 ;  /* 0x0000002807197220 */ /* 0x000fe40000400000 */
[----:B------:R-:W-:Y:S01]  /*1a10*/  FSETP.GEU.AND P1, PT, |R37|, 1.175494350822287508e-38, PT ;  /* 0x008000002500780b */ /* 0x000fe20003f2e200 */
[----:B------:R-:W1:Y:S01]  /*1a20*/  MUFU.LG2 R50, R41 ;  /* 0x0000002900327308 */ /* 0x000e620000000c00 */
[----:B----4-:R-:W-:Y:S01]  /*1a30*/  @!P3 FADD R44, R44, -24 ;  /* 0xc1c000002c2cb421 */ /* 0x010fe20000000000 */
[----:B------:R-:W-:Y:S02]  /*1a40*/  FSETP.GEU.AND P2, PT, R25, -126, PT ;  /* 0xc2fc00001900780b */ /* 0x000fe40003f4e000 */
[----:B------:R-:W-:Y:S01]  /*1a50*/  FSETP.GEU.AND P3, PT, R35, -126, PT ;  /* 0xc2fc00002300780b */ /* 0x000fe20003f6e000 */
[----:B------:R-:W-:-:S03]  /*1a60*/  FMUL R40, R7, R44 ;  /* 0x0000002c07287220 */ /* 0x000fc60000400000 */
[----:B------:R-:W2:Y:S01]  /*1a70*/  MUFU.LG2 R52, R46 ;  /* 0x0000002e00347308 */ /* 0x000ea20000000c00 */
[----:B0-----:R-:W-:Y:S01]  /*1a80*/  @!P4 FADD R48, R48, -24 ;  /* 0xc1c000003030c421 */ /* 0x001fe20000000000 */
[----:B------:R-:W-:Y:S02]  /*1a90*/  FSETP.GEU.AND P4, PT, R40, -126, PT ;  /* 0xc2fc00002800780b */ /* 0x000fe40003f8e000 */
[----:B------:R-:W-:Y:S01]  /*1aa0*/  @!P1 FMUL R37, R37, 16777216 ;  /* 0x4b80000025259820 */ /* 0x000fe20000400000 */
[----:B------:R-:W-:Y:S02]  /*1ab0*/  FMUL R44, R7, R48 ;  /* 0x00000030072c7220 */ /* 0x000fe40000400000 */
[----:B------:R-:W-:Y:S01]  /*1ac0*/  @!P2 FMUL R25, R25, 0.5 ;  /* 0x3f0000001919a820 */ /* 0x000fe20000400000 */
[----:B------:R-:W0:Y:S01]  /*1ad0*/  MUFU.LG2 R43, R43 ;  /* 0x0000002b002b7308 */ /* 0x000e220000000c00 */
[----:B-1----:R-:W-:Y:S01]  /*1ae0*/  @!P5 FADD R50, R50, -24 ;  /* 0xc1c000003232d421 */ /* 0x002fe20000000000 */
[----:B------:R-:W-:Y:S01]  /*1af0*/  FSETP.GEU.AND P5, PT, R44, -126, PT ;  /* 0xc2fc00002c00780b */ /* 0x000fe20003fae000 */
[----:B------:R-:W-:-:S02]  /*1b00*/  @!P3 FMUL R35, R35, 0.5 ;  /* 0x3f0000002323b820 */ /* 0x000fc40000400000 */
[----:B------:R-:W-:Y:S02]  /*1b10*/  FMUL R50, R7, R50 ;  /* 0x0000003207327220 */ /* 0x000fe40000400000 */
[----:B------:R-:W-:Y:S01]  /*1b20*/  @!P4 FMUL R40, R40, 0.5 ;  /* 0x3f0000002828c820 */ /* 0x000fe20000400000 */
[----:B------:R-:W1:Y:S01]  /*1b30*/  MUFU.EX2 R46, R25 ;  /* 0x00000019002e7308 */ /* 0x000e620000000800 */
[----:B--2---:R-:W-:Y:S01]  /*1b40*/  @!P6 FADD R52, R52, -24 ;  /* 0xc1c000003434e421 */ /* 0x004fe20000000000 */
[----:B------:R-:W-:-:S03]  /*1b50*/  FSETP.GEU.AND P6, PT, R50, -126, PT ;  /* 0xc2fc00003200780b */ /* 0x000fc60003fce000 */
[----:B------:R-:W-:Y:S02]  /*1b60*/  FMUL R52, R7, R52 ;  /* 0x0000003407347220 */ /* 0x000fe40000400000 */
[----:B------:R-:W-:Y:S01]  /*1b70*/  @!P5 FMUL R44, R44, 0.5 ;  /* 0x3f0000002c2cd820 */ /* 0x000fe20000400000 */
[----:B------:R-:W2:Y:S01]  /*1b80*/  MUFU.LG2 R42, R37 ;  /* 0x00000025002a7308 */ /* 0x000ea20000000c00 */
[----:B0-----:R-:W-:Y:S01]  /*1b90*/  @!P0 FADD R43, R43, -24 ;  /* 0xc1c000002b2b8421 */ /* 0x001fe20000000000 */
[----:B------:R-:W-:-:S03]  /*1ba0*/  FSETP.GEU.AND P0, PT, R52, -126, PT ;  /* 0xc2fc00003400780b */ /* 0x000fc60003f0e000 */
[----:B------:R-:W-:Y:S02]  /*1bb0*/  FMUL R43, R7, R43 ;  /* 0x0000002b072b7220 */ /* 0x000fe40000400000 */
[----:B------:R-:W-:Y:S01]  /*1bc0*/  @!P6 FMUL R50, R50, 0.5 ;  /* 0x3f0000003232e820 */ /* 0x000fe20000400000 */
[----:B------:R-:W0:Y:S01]  /*1bd0*/  MUFU.EX2 R35, R35 ;  /* 0x0000002300237308 */ /* 0x000e220000000800 */
[----:B-1----:R-:W-:Y:S01]  /*1be0*/  @!P2 FMUL R46, R46, R46 ;  /* 0x0000002e2e2ea220 */ /* 0x002fe20000400000 */
[----:B------:R-:W-:-:S03]  /*1bf0*/  FSETP.GT.AND P2, PT, R23, R38, PT ;  /* 0x000000261700720b */ /* 0x000fc60003f44000 */
[----:B------:R-:W-:Y:S02]  /*1c00*/  FMUL R46, R9, R46 ;  /* 0x0000002e092e7220 */ /* 0x000fe40000400000 */
[----:B------:R-:W-:Y:S01]  /*1c10*/  @!P0 FMUL R52, R52, 0.5 ;  /* 0x3f00000034348820 */ /* 0x000fe20000400000 */
[----:B------:R-:W1:Y:S01]  /*1c20*/  MUFU.EX2 R40, R40 ;  /* 0x0000002800287308 */ /* 0x000e620000000800 */
[----:B--2---:R-:W-:Y:S01]  /*1c30*/  @!P1 FADD R42, R42, -24 ;  /* 0xc1c000002a2a9421 */ /* 0x004fe20000000000 */
[----:B------:R-:W-:Y:S02]  /*1c40*/  FSETP.GEU.AND P1, PT, R43, -126, PT ;  /* 0xc2fc00002b00780b */ /* 0x000fe40003f2e000 */
        /* <DEDUP_REMOVED lines=12> */
[----:B------:R-:W-:Y:S01]  /*1d10*/  FSETP.GT.AND P3, PT, R23, R18, PT ;  /* 0x000000121700720b */ /* 0x000fe20003f64000 */
[----:B------:R-:W-:Y:S01]  /*1d20*/  FMUL R40, R19, R40 ;  /* 0x0000002813287220 */ /* 0x000fe20000400000 */
[C---:B------:R-:W-:Y:S01]  /*1d30*/  FSETP.GT.AND P4, PT, R23.reuse, R28, PT ;  /* 0x0000001c1700720b */ /* 0x040fe20003f84000 */
        /* <DEDUP_REMOVED lines=10> */
[----:B------:R-:W-:-:S03]  /*1de0*/  FSEL R44, R44, -R44, P4 ;  /* 0x8000002c2c2c7208 */ /* 0x000fc60002000000 */
[----:B------:R-:W-:Y:S02]  /*1df0*/  FMUL R38, R27, R38 ;  /* 0x000000261b267220 */ /* 0x000fe40000400000 */
[----:B------:R-:W-:Y:S01]  /*1e00*/  FADD R35, R35, R44 ;  /* 0x0000002c23237221 */ /* 0x000fe20000000000 */
[----:B------:R-:W0:Y:S01]  /*1e10*/  MUFU.EX2 R25, R42 ;  /* 0x0000002a00197308 */ /* 0x000e220000000800 */
[----:B-1----:R-:W-:Y:S01]  /*1e20*/  @!P0 FMUL R52, R52, R52 ;  /* 0x0000003434348220 */ /* 0x002fe20000400000 */
[----:B------:R-:W-:-:S03]  /*1e30*/  FSETP.GT.AND P0, PT, R23, R17, PT ;  /* 0x000000111700720b */ /* 0x000fc60003f04000 */
[----:B------:R-:W-:Y:S01]  /*1e40*/  FMUL R52, R31, R52 ;  /* 0x000000341f347220 */ /* 0x000fe20000400000 */
[----:B------:R-:W-:Y:S02]  /*1e50*/  FSEL R38, R38, -R38, P0 ;  /* 0x8000002626267208 */ /* 0x000fe40000000000 */
[----:B------:R-:W-:Y:S01]  /*1e60*/  FSETP.GT.AND P0, PT, R23, R30, PT ;  /* 0x0000001e1700720b */ /* 0x000fe20003f04000 */
[----:B--2---:R-:W-:Y:S01]  /*1e70*/  @!P1 FMUL R43, R43, R43 ;  /* 0x0000002b2b2b9220 */ /* 0x004fe20000400000 */
[----:B------:R-:W-:Y:S01]  /*1e80*/  FSEL R52, R52, -R52, P3 ;  /* 0x8000003434347208 */ /* 0x000fe20001800000 */
[----:B------:R-:W-:Y:S01]  /*1e90*/  FADD R35, R35, R38 ;  /* 0x0000002623237221 */ /* 0x000fe20000000000 */
[----:B------:R-:W-:Y:S01]  /*1ea0*/  FSETP.GT.AND P1, PT, R23, R34, PT ;  /* 0x000000221700720b */ /* 0x000fe20003f24000 */
[----:B------:R-:W-:Y:S02]  /*1eb0*/  FMUL R43, R32, R43 ;  /* 0x0000002b202b7220 */ /* 0x000fe40000400000 */
[----:B------:R-:W-:Y:S01]  /*1ec0*/  FADD R35, R35, R52 ;  /* 0x0000003423237221 */ /* 0x000fe20000000000 */
[----:B0-----:R-:W-:-:S02]  /*1ed0*/  @!P2 FMUL R25, R25, R25 ;  /* 0x000000191919a220 */ /* 0x001fc40000400000 */
[----:B------:R-:W-:Y:S02]  /*1ee0*/  FSEL R18, R43, -R43, P0 ;  /* 0x8000002b2b127208 */ /* 0x000fe40000000000 */
[----:B------:R-:W-:-:S03]  /*1ef0*/  FMUL R25, R12, R25 ;  /* 0x000000190c197220 */ /* 0x000fc60000400000 */
[----:B------:R-:W-:Y:S02]  /*1f00*/  FADD R18, R35, R18 ;  /* 0x0000001223127221 */ /* 0x000fe40000000000 */
[----:B------:R-:W-:Y:S01]  /*1f10*/  FSEL R17, R25, -R25, P1 ;  /* 0x8000001919117208 */ /* 0x000fe20000800000 */
[----:B------:R-:W-:-:S04]  /*1f20*/  IMAD.WIDE R24, R13, 0x4, R2 ;  /* 0x000000040d187825 */ /* 0x000fc800078e0202 */
[----:B------:R-:W-:-:S05]  /*1f30*/  FADD R17, R18, R17 ;  /* 0x0000001112117221 */ /* 0x000fca0000000000 */
[----:B------:R1:W-:Y:S01]  /*1f40*/  STG.E desc[UR8][R24.64], R17 ;  /* 0x0000001118007986 */ /* 0x0003e2000c101908 */
[----:B------:R-:W-:Y:S05]  /*1f50*/  BRA.U UP0, `(.L_x_1435) ;  /* 0xfffffff500d87547 */ /* 0x000fea000b83ffff */
[----:B------:R-:W-:Y:S05]  /*1f60*/  BRA `(.L_x_1436) ;  /* 0x0000000800407947 */ /* 0x000fea0003800000 */
.L_x_1434:
[----:B------:R-:W0:Y:S01]  /*1f70*/  LDC.64 R2, c[0x0][0x388] ;  /* 0x0000e200ff027b82 */ /* 0x000e220000000a00 */
[----:B------:R-:W-:Y:S01]  /*1f80*/  HFMA2 R17, -RZ, RZ, 0, 0.000152587890625 ;  /* 0x00000900ff117431 */ /* 0x000fe200000001ff */
[----:B------:R-:W-:Y:S01]  /*1f90*/  MOV R13, R8 ;  /* 0x00000008000d7202 */ /* 0x000fe20000000f00 */
[----:B------:R-:W1:Y:S01]  /*1fa0*/  LDCU UR7, c[0x0][0x3ac] ;  /* 0x00007580ff0777ac */ /* 0x000e620008000800 */
[----:B------:R-:W-:-:S04]  /*1fb0*/  UIMAD UR6, UR4, 0x240, UR5 ;  /* 0x00000240040678a4 */ /* 0x000fc8000f8e0205 */
[----:B------:R-:W2:Y:S08]  /*1fc0*/  LDC.64 R14, c[0x0][0x3b0] ;  /* 0x0000ec00ff0e7b82 */ /* 0x000eb00000000a00 */
.L_x_1437:
[C---:B0-----:R-:W-:Y:S01]  /*1fd0*/  IMAD.WIDE R44, R13.reuse, 0x4, R2 ;  /* 0x000000040d2c7825 */ /* 0x041fe200078e0202 */
[----:B------:R-:W0:Y:S04]  /*1fe0*/  LDS R42, [R17+UR6+-0x900] ;  /* 0xfff70006112a7984 */ /* 0x000e280008000800 */
[----:B------:R-:W0:Y:S01]  /*1ff0*/  LDG.E.CONSTANT R35, desc[UR8][R44.64] ;  /* 0x000000082c237981 */ /* 0x000e22000c1e9900 */
[----:B--23--:R-:W-:-:S03]  /*2000*/  IMAD.WIDE R24, R13, 0x4, R14 ;  /* 0x000000040d187825 */ /* 0x00cfc600078e020e */
[----:B------:R-:W2:Y:S04]  /*2010*/  LDS R40, [R17+UR6+-0x6c0] ;  /* 0xfff9400611287984 */ /* 0x000ea80008000800 */
[----:B------:R-:W3:Y:S01]  /*2020*/  LDG.E R18, desc[UR8][R24.64] ;  /* 0x0000000818127981 */ /* 0x000ee2000c1e1900 */
[----:B-1----:R-:W-:-:S03]  /*2030*/  IADD3 R13, PT, PT, R13, UR7, RZ ;  /* 0x000000070d0d7c10 */ /* 0x002fc6000fffe0ff */
[----:B------:R-:W1:Y:S04]  /*2040*/  LDS R34, [R17+UR6+-0x480] ;  /* 0xfffb800611227984 */ /* 0x000e680008000800 */
[----:B------:R-:W4:Y:S04]  /*2050*/  LDS R38, [R17+UR6+-0x240] ;  /* 0xfffdc00611267984 */ /* 0x000f280008000800 */
[----:B------:R-:W4:Y:S04]  /*2060*/  LDS R36, [R17+UR6+0x240] ;  /* 0x0002400611247984 */ /* 0x000f280008000800 */
[----:B------:R-:W4:Y:S01]  /*2070*/  LDS R28, [R17+UR6] ;  /* 0x00000006111c7984 */ /* 0x000f220008000800 */
[C---:B0-----:R-:W-:Y:S01]  /*2080*/  FADD R23, R35.reuse, -R42 ;  /* 0x8000002a23177221 */ /* 0x041fe20000000000 */
[C---:B--2---:R-:W-:Y:S01]  /*2090*/  FADD R30, R35.reuse, -R40 ;  /* 0x80000028231e7221 */ /* 0x044fe20000000000 */
[C---:B-1----:R-:W-:Y:S01]  /*20a0*/  FADD R41, R35.reuse, -R34 ;  /* 0x8000002223297221 */ /* 0x042fe20000000000 */
[----:B----4-:R-:W-:Y:S01]  /*20b0*/  FADD R43, R35, -R38 ;  /* 0x80000026232b7221 */ /* 0x010fe20000000000 */
[----:B------:R-:W-:Y:S01]  /*20c0*/  FMUL R39, |R23|, R10 ;  /* 0x0000000a17277220 */ /* 0x000fe20000400200 */
[----:B------:R-:W-:Y:S01]  /*20d0*/  FMUL R37, |R30|, R11 ;  /* 0x0000000b1e257220 */ /* 0x000fe20000400200 */
[----:B------:R-:W0:Y:S01]  /*20e0*/  LDS R23, [R17+UR6+0x480] ;  /* 0x0004800611177984 */ /* 0x000e220008000800 */
[----:B------:R-:W-:Y:S01]  /*20f0*/  FMUL R41, |R41|, R20 ;  /* 0x0000001429297220 */ /* 0x000fe20000400200 */
[----:B------:R-:W-:Y:S01]  /*2100*/  FADD R46, R35, -R36 ;  /* 0x80000024232e7221 */ /* 0x000fe20000000000 */
[----:B------:R-:W-:Y:S01]  /*2110*/  FSETP.GEU.AND P1, PT, |R39|, 1.175494350822287508e-38, PT ;  /* 0x008000002700780b */ /* 0x000fe20003f2e200 */
[----:B------:R1:W2:Y:S01]  /*2120*/  LDS R30, [R17+UR6+0x6c0] ;  /* 0x0006c006111e7984 */ /* 0x0002a20008000800 */
[----:B------:R-:W-:Y:S01]  /*2130*/  FSETP.GEU.AND P2, PT, |R37|, 1.175494350822287508e-38, PT ;  /* 0x008000002500780b */ /* 0x000fe20003f4e200 */
[----:B------:R-:W-:Y:S01]  /*2140*/  FMUL R43, |R43|, R22 ;  /* 0x000000162b2b7220 */ /* 0x000fe20000400200 */
[----:B------:R-:W-:Y:S01]  /*2150*/  FSETP.GEU.AND P3, PT, |R41|, 1.175494350822287508e-38, PT ;  /* 0x008000002900780b */ /* 0x000fe20003f6e200 */
[----:B------:R-:W-:Y:S01]  /*2160*/  FADD R45, R35, -R28 ;  /* 0x8000001c232d7221 */ /* 0x000fe20000000000 */
[----:B------:R-:W-:-:S02]  /*2170*/  FMUL R48, |R46|, R29 ;  /* 0x0000001d2e307220 */ /* 0x000fc40000400200 */
[----:B------:R-:W-:Y:S01]  /*2180*/  FSETP.GEU.AND P4, PT, |R43|, 1.175494350822287508e-38, PT ;  /* 0x008000002b00780b */ /* 0x000fe20003f8e200 */
[----:B------:R-:W-:Y:S01]  /*2190*/  FMUL R45, |R45|, R26 ;  /* 0x0000001a2d2d7220 */ /* 0x000fe20000400200 */
[----:B-1----:R-:W-:Y:S02]  /*21a0*/  IADD3 R17, PT, PT, R17, 0x4, RZ ;  /* 0x0000000411117810 */ /* 0x002fe40007ffe0ff */
[----:B------:R-:W-:Y:S01]  /*21b0*/  FSETP.GEU.AND P6, PT, |R48|, 1.175494350822287508e-38, PT ;  /* 0x008000003000780b */ /* 0x000fe20003fce200 */
[----:B------:R-:W-:Y:S01]  /*21c0*/  @!P1 FMUL R39, R39, 16777216 ;  /* 0x4b80000027279820 */ /* 0x000fe20000400000 */
[----:B------:R-:W-:Y:S01]  /*21d0*/  FSETP.GEU.AND P5, PT, |R45|, 1.175494350822287508e-38, PT ;  /* 0x008000002d00780b */ /* 0x000fe20003fae200 */
[----:B------:R-:W-:Y:S02]  /*21e0*/  @!P2 FMUL R37, R37, 16777216 ;  /* 0x4b8000002525a820 */ /* 0x000fe40000400000 */
[----:B------:R-:W1:Y:S01]  /*21f0*/  MUFU.LG2 R44, R39 ;  /* 0x00000027002c7308 */ /* 0x000e620000000c00 */
[----:B------:R-:W-:-:S03]  /*2200*/  @!P3 FMUL R41, R41, 16777216 ;  /* 0x4b8000002929b820 */ /* 0x000fc60000400000 */
[----:B------:R-:W-:-:S04]  /*2210*/  @!P4 FMUL R43, R43, 16777216 ;  /* 0x4b8000002b2bc820 */ /* 0x000fc80000400000 */
[----:B------:R-:W4:Y:S01]  /*2220*/  MUFU.LG2 R37, R37 ;  /* 0x0000002500257308 */ /* 0x000f220000000c00 */
[----:B------:R-:W-:Y:S01]  /*2230*/  @!P6 FMUL R48, R48, 16777216 ;  /* 0x4b8000003030e820 */ /* 0x000fe20000400000 */
[----:B------:R-:W-:-:S06]  /*2240*/  @!P5 FMUL R45, R45, 16777216 ;  /* 0x4b8000002d2dd820 */ /* 0x000fcc0000400000 */
[----:B------:R3:W4:Y:S01]  /*2250*/  MUFU.LG2 R52, R41 ;  /* 0x0000002900347308 */ /* 0x0007220000000c00 */
[----:B-1----:R-:W-:Y:S01]  /*2260*/  @!P1 FADD R44, R44, -24 ;  /* 0xc1c000002c2c9421 */ /* 0x002fe20000000000 */
[----:B0-----:R-:W-:-:S04]  /*2270*/  FADD R46, R35, -R23 ;  /* 0x80000017232e7221 */ /* 0x001fc80000000000 */
[----:B------:R-:W-:Y:S01]  /*2280*/  FMUL R50, |R46|, R33 ;  /* 0x000000212e327220 */ /* 0x000fe20000400200 */
[----:B--2---:R-:W-:Y:S01]  /*2290*/  FADD R47, R35, -R30 ;  /* 0x8000001e232f7221 */ /* 0x004fe20000000000 */
[----:B---3--:R-:W-:Y:S01]  /*22a0*/  FMUL R41, R7, R44 ;  /* 0x0000002c07297220 */ /* 0x008fe20000400000 */
[----:B----4-:R-:W-:Y:S01]  /*22b0*/  @!P2 FADD R37, R37, -24 ;  /* 0xc1c000002525a421 */ /* 0x010fe20000000000 */
[----:B------:R0:W1:Y:S01]  /*22c0*/  MUFU.LG2 R39, R43 ;  /* 0x0000002b00277308 */ /* 0x0000620000000c00 */
[----:B------:R-:W-:Y:S01]  /*22d0*/  FSETP.GEU.AND P0, PT, |R50|, 1.175494350822287508e-38, PT ;  /* 0x008000003200780b */ /* 0x000fe20003f0e200 */
[----:B------:R-:W-:Y:S01]  /*22e0*/  FMUL R47, |R47|, R0 ;  /* 0x000000002f2f7220 */ /* 0x000fe20000400200 */
[----:B------:R-:W-:Y:S01]  /*22f0*/  FSETP.GEU.AND P2, PT, R41, -126, PT ;  /* 0xc2fc00002900780b */ /* 0x000fe20003f4e000 */
[----:B------:R-:W-:Y:S01]  /*2300*/  FMUL R37, R7, R37 ;  /* 0x0000002507257220 */ /* 0x000fe20000400000 */
[----:B------:R-:W-:Y:S02]  /*2310*/  @!P3 FADD R52, R52, -24 ;  /* 0xc1c000003434b421 */ /* 0x000fe40000000000 */
[----:B------:R-:W-:Y:S01]  /*2320*/  FSETP.GEU.AND P1, PT, |R47|, 1.175494350822287508e-38, PT ;  /* 0x008000002f00780b */ /* 0x000fe20003f2e200 */
[----:B------:R2:W3:Y:S01]  /*2330*/  MUFU.LG2 R46, R45 ;  /* 0x0000002d002e7308 */ /* 0x0004e20000000c00 */
[----:B------:R-:W-:Y:S01]  /*2340*/  FSETP.GEU.AND P3, PT, R37, -126, PT ;  /* 0xc2fc00002500780b */ /* 0x000fe20003f6e000 */
[----:B0-----:R-:W-:-:S04]  /*2350*/  FMUL R43, R7, R52 ;  /* 0x00000034072b7220 */ /* 0x001fc80000400000 */
[----:B------:R-:W-:Y:S02]  /*2360*/  @!P0 FMUL R50, R50, 16777216 ;  /* 0x4b80000032328820 */ /* 0x000fe40000400000 */
[----:B------:R-:W0:Y:S01]  /*2370*/  MUFU.LG2 R48, R48 ;  /* 0x0000003000307308 */ /* 0x000e220000000c00 */
[----:B------:R-:W-:Y:S01]  /*2380*/  @!P2 FMUL R41, R41, 0.5 ;  /* 0x3f0000002929a820 */ /* 0x000fe20000400000 */
[----:B-1----:R-:W-:Y:S01]  /*2390*/  @!P4 FADD R39, R39, -24 ;  /* 0xc1c000002727c421 */ /* 0x002fe20000000000 */
[----:B------:R-:W-:Y:S01]  /*23a0*/  FSETP.GEU.AND P4, PT, R43, -126, PT ;  /* 0xc2fc00002b00780b */ /* 0x000fe20003f8e000 */
[----:B------:R-:W-:Y:S02]  /*23b0*/  @!P1 FMUL R47, R47, 16777216 ;  /* 0x4b8000002f2f9820 */ /* 0x000fe40000400000 */
[----:B--2---:R-:W-:Y:S01]  /*23c0*/  FMUL R45, R7, R39 ;  /* 0x00000027072d7220 */ /* 0x004fe20000400000 */
[----:B------:R-:W-:Y:S01]  /*23d0*/  @!P3 FMUL R37, R37, 0.5 ;  /* 0x3f0000002525b820 */ /* 0x000fe20000400000 */
[----:B------:R-:W1:Y:S01]  /*23e0*/  MUFU.LG2 R50, R50 ;  /* 0x0000003200327308 */ /* 0x000e620000000c00 */
[----:B---3--:R-:W-:-:S02]  /*23f0*/  @!P5 FADD R46, R46, -24 ;  /* 0xc1c000002e2ed421 */ /* 0x008fc40000000000 */
[----:B------:R-:W-:-:S05]  /*2400*/  FSETP.GEU.AND P5, PT, R45, -126, PT ;  /* 0xc2fc00002d00780b */ /* 0x000fca0003fae000 */
[----:B------:R2:W3:Y:S01]  /*2410*/  MUFU.EX2 R52, R41 ;  /* 0x0000002900347308 */ /* 0x0004e20000000800 */
[----:B0-----:R-:W-:Y:S01]  /*2420*/  @!P6 FADD R48, R48, -24 ;  /* 0xc1c000003030e421 */ /* 0x001fe20000000000 */
[----:B------:R-:W-:-:S06]  /*2430*/  @!P4 FMUL R43, R43, 0.5 ;  /* 0x3f0000002b2bc820 */ /* 0x000fcc0000400000 */
[----:B------:R0:W4:Y:S01]  /*2440*/  MUFU.LG2 R44, R47 ;  /* 0x0000002f002c7308 */ /* 0x0001220000000c00 */
[----:B-1----:R-:W-:Y:S01]  /*2450*/  @!P0 FADD R50, R50, -24 ;  /* 0xc1c0000032328421 */ /* 0x002fe20000000000 */
[----:B--2---:R-:W-:Y:S01]  /*2460*/  FMUL R41, R7, R48 ;  /* 0x0000003007297220 */ /* 0x004fe20000400000 */
[----:B------:R-:W-:-:S04]  /*2470*/  @!P5 FMUL R45, R45, 0.5 ;  /* 0x3f0000002d2dd820 */ /* 0x000fc80000400000 */
[----:B------:R-:W-:Y:S01]  /*2480*/  FSETP.GEU.AND P0, PT, R41, -126, PT ;  /* 0xc2fc00002900780b */ /* 0x000fe20003f0e000 */
[----:B------:R1:W2:Y:S01]  /*2490*/  MUFU.EX2 R39, R37 ;  /* 0x0000002500277308 */ /* 0x0002a20000000800 */
[----:B0-----:R-:W-:Y:S01]  /*24a0*/  FMUL R47, R7, R46 ;  /* 0x0000002e072f7220 */ /* 0x001fe20000400000 */
[----:B---3--:R-:W-:Y:S01]  /*24b0*/  @!P2 FMUL R52, R52, R52 ;  /* 0x000000343434a220 */ /* 0x008fe20000400000 */
[----:B------:R-:W-:-:S03]  /*24c0*/  FSETP.GT.AND P2, PT, R35, R42, PT ;  /* 0x0000002a2300720b */ /* 0x000fc60003f44000 */
[----:B------:R-:W-:Y:S01]  /*24d0*/  FSETP.GEU.AND P6, PT, R47, -126, PT ;  /* 0xc2fc00002f00780b */ /* 0x000fe20003fce000 */
[----:B-----5:R-:W-:Y:S01]  /*24e0*/  FMUL R52, R9, R52 ;  /* 0x0000003409347220 */ /* 0x020fe20000400000 */
[----:B------:R-:W0:Y:S01]  /*24f0*/  MUFU.EX2 R46, R43 ;  /* 0x0000002b002e7308 */ /* 0x000e220000000800 */
[----:B-1----:R-:W-:Y:S01]  /*2500*/  FMUL R37, R7, R50 ;  /* 0x0000003207257220 */ /* 0x002fe20000400000 */
[----:B----4-:R-:W-:Y:S02]  /*2510*/  @!P1 FADD R44, R44, -24 ;  /* 0xc1c000002c2c9421 */ /* 0x010fe40000000000 */
[----:B------:R-:W-:Y:S01]  /*2520*/  FSEL R52, R52, -R52, P2 ;  /* 0x8000003434347208 */ /* 0x000fe20001000000 */
[----:B------:R-:W-:Y:S01]  /*2530*/  @!P0 FMUL R41, R41, 0.5 ;  /* 0x3f00000029298820 */ /* 0x000fe20000400000 */
[----:B------:R-:W-:Y:S01]  /*2540*/  FSETP.GEU.AND P1, PT, R37, -126, PT ;  /* 0xc2fc00002500780b */ /* 0x000fe20003f2e000 */
[----:B------:R-:W-:Y:S01]  /*2550*/  FMUL R44, R7, R44 ;  /* 0x0000002c072c7220 */ /* 0x000fe20000400000 */
[----:B------:R-:W1:Y:S01]  /*2560*/  MUFU.EX2 R48, R45 ;  /* 0x0000002d00307308 */ /* 0x000e620000000800 */
[----:B--2---:R-:W-:Y:S01]  /*2570*/  @!P3 FMUL R39, R39, R39 ;  /* 0x000000272727b220 */ /* 0x004fe20000400000 */
[----:B------:R-:W-:Y:S01]  /*2580*/  FSETP.GT.AND P3, PT, R35, R40, PT ;  /* 0x000000282300720b */ /* 0x000fe20003f64000 */
[----:B------:R-:W-:Y:S01]  /*2590*/  @!P6 FMUL R47, R47, 0.5 ;  /* 0x3f0000002f2fe820 */ /* 0x000fe20000400000 */
[----:B------:R-:W-:Y:S01]  /*25a0*/  FSETP.GEU.AND P2, PT, R44, -126, PT ;  /* 0xc2fc00002c00780b */ /* 0x000fe20003f4e000 */
[----:B------:R-:W-:Y:S01]  /*25b0*/  FMUL R39, R16, R39 ;  /* 0x0000002710277220 */ /* 0x000fe20000400000 */
[----:B------:R-:W-:-:S02]  /*25c0*/  FADD R52, RZ, R52 ;  /* 0x00000034ff347221 */ /* 0x000fc40000000000 */
[----:B------:R-:W2:Y:S01]  /*25d0*/  MUFU.EX2 R42, R47 ;  /* 0x0000002f002a7308 */ /* 0x000ea20000000800 */
[----:B0-----:R-:W-:Y:S01]  /*25e0*/  @!P4 FMUL R46, R46, R46 ;  /* 0x0000002e2e2ec220 */ /* 0x001fe20000400000 */
[----:B------:R-:W-:Y:S01]  /*25f0*/  FSEL R39, R39, -R39, P3 ;  /* 0x8000002727277208 */ /* 0x000fe20001800000 */
[----:B------:R-:W-:Y:S01]  /*2600*/  @!P1 FMUL R37, R37, 0.5 ;  /* 0x3f00000025259820 */ /* 0x000fe20000400000 */
[----:B------:R-:W-:Y:S01]  /*2610*/  FSETP.GT.AND P3, PT, R35, R34, PT ;  /* 0x000000222300720b */ /* 0x000fe20003f64000 */
[----:B------:R-:W-:Y:S01]  /*2620*/  FMUL R46, R19, R46 ;  /* 0x0000002e132e7220 */ /* 0x000fe20000400000 */
[----:B------:R-:W-:Y:S01]  /*2630*/  FSETP.GT.AND P4, PT, R35, R38, PT ;  /* 0x000000262300720b */ /* 0x000fe20003f84000 */
[----:B------:R-:W-:Y:S01]  /*2640*/  FADD R39, R52, R39 ;  /* 0x0000002734277221 */ /* 0x000fe20000000000 */
[----:B------:R-:W0:Y:S01]  /*2650*/  MUFU.EX2 R40, R41 ;  /* 0x0000002900287308 */ /* 0x000e220000000800 */
[----:B------:R-:W-:Y:S01]  /*2660*/  @!P2 FMUL R44, R44, 0.5 ;  /* 0x3f0000002c2ca820 */ /* 0x000fe20000400000 */
[----:B-1----:R-:W-:Y:S01]  /*2670*/  @!P5 FMUL R48, R48, R48 ;  /* 0x000000303030d220 */ /* 0x002fe20000400000 */
[----:B------:R-:W-:-:S02]  /*2680*/  FSEL R46, R46, -R46, P3 ;  /* 0x8000002e2e2e7208 */ /* 0x000fc40001800000 */
[----:B------:R-:W-:Y:S01]  /*2690*/  FSETP.GT.AND P3, PT, R35, R36, PT ;  /* 0x000000242300720b */ /* 0x000fe20003f64000 */
[----:B------:R-:W-:Y:S02]  /*26a0*/  FMUL R48, R21, R48 ;  /* 0x0000003015307220 */ /* 0x000fe40000400000 */
[----:B------:R-:W1:Y:S01]  /*26b0*/  MUFU.EX2 R37, R37 ;  /* 0x0000002500257308 */ /* 0x000e620000000800 */
[----:B--2---:R-:W-:Y:S01]  /*26c0*/  @!P6 FMUL R42, R42, R42 ;  /* 0x0000002a2a2ae220 */ /* 0x004fe20000400000 */
[----:B------:R-:W-:Y:S01]  /*26d0*/  FADD R39, R39, R46 ;  /* 0x0000002e27277221 */ /* 0x000fe20000000000 */
[----:B------:R-:W-:Y:S02]  /*26e0*/  FSEL R48, R48, -R48, P4 ;  /* 0x8000003030307208 */ /* 0x000fe40002000000 */
[----:B------:R-:W-:-:S03]  /*26f0*/  FMUL R42, R27, R42 ;  /* 0x0000002a1b2a7220 */ /* 0x000fc60000400000 */
[----:B------:R-:W2:Y:S01]  /*2700*/  MUFU.EX2 R41, R44 ;  /* 0x0000002c00297308 */ /* 0x000ea20000000800 */
[----:B0-----:R-:W-:Y:S01]  /*2710*/  @!P0 FMUL R40, R40, R40 ;  /* 0x0000002828288220 */ /* 0x001fe20000400000 */
[----:B------:R-:W-:Y:S01]  /*2720*/  FSETP.GT.AND P0, PT, R35, R28, PT ;  /* 0x0000001c2300720b */ /* 0x000fe20003f04000 */
[----:B------:R-:W-:Y:S02]  /*2730*/  FADD R39, R39, R48 ;  /* 0x0000003027277221 */ /* 0x000fe40000000000 */
[----:B------:R-:W-:Y:S01]  /*2740*/  FMUL R40, R31, R40 ;  /* 0x000000281f287220 */ /* 0x000fe20000400000 */
[----:B------:R-:W-:Y:S02]  /*2750*/  FSEL R42, R42, -R42, P0 ;  /* 0x8000002a2a2a7208 */ /* 0x000fe40000000000 */
[----:B------:R-:W-:Y:S01]  /*2760*/  FSETP.GT.AND P0, PT, R35, R23, PT ;  /* 0x000000172300720b */ /* 0x000fe20003f04000 */
[----:B-1----:R-:W-:Y:S01]  /*2770*/  @!P1 FMUL R37, R37, R37 ;  /* 0x0000002525259220 */ /* 0x002fe20000400000 */
[----:B------:R-:W-:Y:S01]  /*2780*/  FSEL R40, R40, -R40, P3 ;  /* 0x8000002828287208 */ /* 0x000fe20001800000 */
[----:B------:R-:W-:Y:S01]  /*2790*/  FADD R39, R39, R42 ;  /* 0x0000002a27277221 */ /* 0x000fe20000000000 */
[----:B------:R-:W-:Y:S01]  /*27a0*/  FSETP.GT.AND P1, PT, R35, R30, PT ;  /* 0x0000001e2300720b */ /* 0x000fe20003f24000 */
[----:B------:R-:W-:-:S02]  /*27b0*/  FMUL R37, R32, R37 ;  /* 0x0000002520257220 */ /* 0x000fc40000400000 */
[----:B------:R-:W-:Y:S01]  /*27c0*/  FADD R39, R39, R40 ;  /* 0x0000002827277221 */ /* 0x000fe20000000000 */
[----:B--2---:R-:W-:Y:S02]  /*27d0*/  @!P2 FMUL R41, R41, R41 ;  /* 0x000000292929a220 */ /* 0x004fe40000400000 */
[----:B------:R-:W-:Y:S02]  /*27e0*/  FSEL R28, R37, -R37, P0 ;  /* 0x80000025251c7208 */ /* 0x000fe40000000000 */
[----:B------:R-:W-:Y:S01]  /*27f0*/  ISETP.NE.AND P0, PT, R17, 0xb40, PT ;  /* 0x00000b401100780c */ /* 0x000fe20003f05270 */
[----:B------:R-:W-:Y:S02]  /*2800*/  FMUL R41, R12, R41 ;  /* 0x000000290c297220 */ /* 0x000fe40000400000 */
[----:B------:R-:W-:-:S03]  /*2810*/  FADD R28, R39, R28 ;  /* 0x0000001c271c7221 */ /* 0x000fc60000000000 */
[----:B------:R-:W-:-:S05]  /*2820*/  FSEL R41, R41, -R41, P1 ;  /* 0x8000002929297208 */ /* 0x000fca0000800000 */
[----:B------:R-:W-:-:S04]  /*2830*/  FADD R41, R28, R41 ;  /* 0x000000291c297221 */ /* 0x000fc80000000000 */
[----:B------:R-:W-:-:S05]  /*2840*/  FADD R41, R41, R18 ;  /* 0x0000001229297221 */ /* 0x000fca0000000000 */
[----:B------:R3:W-:Y:S01]  /*2850*/  STG.E desc[UR8][R24.64], R41 ;  /* 0x0000002918007986 */ /* 0x0007e2000c101908 */
[----:B------:R-:W-:Y:S05]  /*2860*/  @P0 BRA `(.L_x_1437) ;  /* 0xfffffff400d80947 */ /* 0x000fea000383ffff */
.L_x_1436:
[----:B------:R-:W-:Y:S02]  /*2870*/  UISETP.GE.U32.AND UP0, UPT, UR4, 0x18, UPT ;  /* 0x000000180400788c */ /* 0x000fe4000bf06070 */
[----:B------:R-:W-:-:S07]  /*2880*/  UIADD3 UR6, UPT, UPT, UR4, 0x8, URZ ;  /* 0x0000000804067890 */ /* 0x000fce000fffe0ff */
[----:B------:R-:W-:Y:S01]  /*2890*/  UMOV UR4, UR6 ;  /* 0x0000000600047c82 */ /* 0x000fe20008000000 */
[----:B------:R-:W-:Y:S05]  /*28a0*/  BRA.U !UP0, `(.L_x_1438) ;  /* 0xffffffd908cc7547 */ /* 0x000fea000b83ffff */
[----:B------:R-:W-:Y:S05]  /*28b0*/  EXIT ;  /* 0x000000000000794d */ /* 0x000fea0003800000 */
        .weak           $__internal_37_$__cuda_sm20_rcp_rn_f32_slowpath
        .type           $__internal_37_$__cuda_sm20_rcp_rn_f32_slowpath,@function
        .size           $__internal_37_$__cuda_sm20_rcp_rn_f32_slowpath,(.L_x_3864 - $__internal_37_$__cuda_sm20_rcp_rn_f32_slowpath)
$__internal_37_$__cuda_sm20_rcp_rn_f32_slowpath:
[----:B------:R-:W-:Y:S01]  /*28c0*/  SHF.L.U32 R2, R0, 0x1, RZ ;  /* 0x0000000100027819 */ /* 0x000fe200000006ff */
[----:B------:R-:W-:Y:S03]  /*28d0*/  BSSY.RECONVERGENT B1, `(.L_x_1439) ;  /* 0x0000030000017945 */ /* 0x000fe60003800200 */
[----:B------:R-:W-:-:S04]  /*28e0*/  SHF.R.U32.HI R2, RZ, 0x18, R2 ;  /* 0x00000018ff027819 */ /* 0x000fc80000011602 */
[----:B------:R-:W-:-:S13]  /*28f0*/  ISETP.NE.U32.AND P0, PT, R2, RZ, PT ;  /* 0x000000ff0200720c */ /* 0x000fda0003f05070 */
[----:B------:R-:W-:Y:S05]  /*2900*/  @P0 BRA `(.L_x_1440) ;  /* 0x0000000000280947 */ /* 0x000fea0003800000 */
[----:B------:R-:W-:-:S04]  /*2910*/  SHF.L.U32 R2, R0, 0x1, RZ ;  /* 0x0000000100027819 */ /* 0x000fc800000006ff */
[----:B------:R-:W-:-:S13]  /*2920*/  ISETP.NE.AND P0, PT, R2, RZ, PT ;  /* 0x000000ff0200720c */ /* 0x000fda0003f05270 */
[----:B------:R-:W-:Y:S02]  /*2930*/  @P0 FFMA R3, R0, 1.84467440737095516160e+19, RZ ;  /* 0x5f80000000030823 */ /* 0x000fe400000000ff */
[----:B------:R-:W-:Y:S08]  /*2940*/  @!P0 MUFU.RCP R0, R0 ;  /* 0x0000000000008308 */ /* 0x000ff00000001000 */
[----:B------:R-:W0:Y:S02]  /*2950*/  @P0 MUFU.RCP R2, R3 ;  /* 0x0000000300020308 */ /* 0x000e240000001000 */
[----:B0-----:R-:W-:-:S04]  /*2960*/  @P0 FFMA R18, R3, R2, -1 ;  /* 0xbf80000003120423 */ /* 0x001fc80000000002 */
[----:B------:R-:W-:-:S04]  /*2970*/  @P0 FADD.FTZ R23, -R18, -RZ ;  /* 0x800000ff12170221 */ /* 0x000fc80000010100 */
[----:B------:R-:W-:-:S04]  /*2980*/  @P0 FFMA R2, R2, R23, R2 ;  /* 0x0000001702020223 */ /* 0x000fc80000000002 */
[----:B------:R-:W-:Y:S01]  /*2990*/  @P0 FFMA R0, R2, 1.84467440737095516160e+19, RZ ;  /* 0x5f80000002000823 */ /* 0x000fe200000000ff */
[----:B------:R-:W-:Y:S06]  /*29a0*/  BRA `(.L_x_1441) ;  /* 0x0000000000887947 */ /* 0x000fec0003800000 */
.L_x_1440:
        /* <DEDUP_REMOVED lines=33> */
.L_x_1442:
[----:B------:R-:W0:Y:S02]  /*2bc0*/  MUFU.RCP R0, R0 ;  /* 0x0000000000007308 */ /* 0x000e240000001000 */
.L_x_1441:
[----:B------:R-:W-:Y:S05]  /*2bd0*/  BSYNC.RECONVERGENT B1 ;  /* 0x0000000000017941 */ /* 0x000fea0003800200 */
.L_x_1439:
[----:B------:R-:W-:Y:S01]  /*2be0*/  HFMA2 R3, -RZ, RZ, 0, 0 ;  /* 0x00000000ff037431 */ /* 0x000fe200000001ff */
[----:B------:R-:W-:-:S04]  /*2bf0*/  MOV R2, R17 ;  /* 0x0000001100027202 */ /* 0x000fc80000000f00 */
[----:B0-----:R-:W-:Y:S05]  /*2c00*/  RET.REL.NODEC R2 `(_Z31norm_dist_backward_input_kernelILi144ELi32EEvPKfS1_S1_S1_iiiiPff) ;  /* 0xffffffd002fc7950 */ /* 0x001fea0003c3ffff */
.L_x_1443:
        /* <DEDUP_REMOVED lines=15> */
.L_x_3864:


//--------------------- .text._Z31norm_dist_backward_input_kernelILi144ELi16EEvPKfS1_S1_S1_iiiiPff --------------------------
	.section	.text._Z31norm_dist_backward_input_kernelILi144ELi16EEvPKfS1_S1_S1_iiiiPff,"ax",@progbits
	.align	128
        .global         _Z31norm_dist_backward_input_kernelILi144ELi16EEvPKfS1_S1_S1_iiiiPff
        .type           _Z31norm_dist_backward_input_kernelILi144ELi16EEvPKfS1_S1_S1_iiiiPff,@function
        .size           _Z31norm_dist_backward_input_kernelILi144ELi16EEvPKfS1_S1_S1_iiiiPff,(.L_x_3865 - _Z31norm_dist_backward_input_kernelILi144ELi16EEvPKfS1_S1_S1_iiiiPff)
        .other          _Z31norm_dist_backward_input_kernelILi144ELi16EEvPKfS1_S1_S1_iiiiPff,@"STO_CUDA_ENTRY STV_DEFAULT"
_Z31norm_dist_backward_input_kernelILi144ELi16EEvPKfS1_S1_S1_iiiiPff:
.text._Z31norm_dist_backward_input_kernelILi144ELi16EEvPKfS1_S1_S1_iiiiPff:
        /* <DEDUP_REMOVED lines=39> */
.L_x_1445:
        /* <DEDUP_REMOVED lines=9> */
.L_x_1444:
        /* <DEDUP_REMOVED lines=8> */
[----:B------:R-:W-:Y:S01]  /*0380*/  UPLOP3.LUT UP0, UPT, UPT, UPT, UPT, 0x80, 0x8 ;  /* 0x000000000008789c */ /* 0x000fe20003f0f070 */
[----:B-1----:R-:W-:-:S04]  /*0390*/  IMAD R5, R11, UR6, RZ ;  /* 0x000000060b057c24 */ /* 0x002fc8000f8e02ff */
[----:B------:R-:W-:Y:S02]  /*03a0*/  IMAD R5, R8, 0x90, R5 ;  /* 0x0000009008057824 */ /* 0x000fe400078e0205 */
[----:B--2---:R-:W-:Y:S02]  /*03b0*/  IMAD R6, R11, UR4, R6 ;  /* 0x000000040b067c24 */ /* 0x004fe4000f8e0206 */
[----:B0-----:R-:W-:Y:S01]  /*03c0*/  FADD R7, R7, -1 ;  /* 0xbf80000007077421 */ /* 0x001fe20000000000 */
[----:B------:R-:W-:Y:S01]  /*03d0*/  IMAD R8, R5, R9, R4 ;  /* 0x0000000905087224 */ /* 0x000fe200078e0204 */
[----:B------:R-:W-:-:S06]  /*03e0*/  UMOV UR4, URZ ;  /* 0x000000ff00047c82 */ /* 0x000fcc0008000000 */
.L_x_1474:
        /* <DEDUP_REMOVED lines=9> */
[----:B------:R-:W-:Y:S01]  /*0480*/  UPLOP3.LUT UP1, UPT, UPT, UPT, UP0, 0x80, 0x8 ;  /* 0x000000000008789c */ /* 0x000fe20003f2f000 */
[----:B------:R-:W-:Y:S01]  /*0490*/  BSSY.RECONVERGENT B0, `(.L_x_1446) ;  /* 0x000000e000007945 */ /* 0x000fe20003800200 */
[----:B---3--:R-:W-:-:S04]  /*04a0*/  IADD3 R0, PT, PT, R11, 0x1800000, RZ ;  /* 0x018000000b007810 */ /* 0x008fc80007ffe0ff */
[----:B------:R-:W-:-:S04]  /*04b0*/  LOP3.LUT R0, R0, 0x7f800000, RZ, 0xc0, !PT ;  /* 0x7f80000000007812 */ /* 0x000fc800078ec0ff */
[----:B------:R-:W-:-:S13]  /*04c0*/  ISETP.GT.U32.AND P0, PT, R0, 0x1ffffff, PT ;  /* 0x01ffffff0000780c */ /* 0x000fda0003f04070 */
[----:B0-----:R-:W-:Y:S05]  /*04d0*/  @P0 BRA `(.L_x_1447) ;  /* 0x0000000000140947 */ /* 0x001fea0003800000 */
[----:B------:R-:W-:Y:S02]  /*04e0*/  MOV R0, R11 ;  /* 0x0000000b00007202 */ /* 0x000fe40000000f00 */
[----:B------:R-:W-:-:S07]  /*04f0*/  MOV R17, 0x510 ;  /* 0x0000051000117802 */ /* 0x000fce0000000f00 */
[----:B-----5:R-:W-:Y:S05]  /*0500*/  CALL.REL.NOINC `($__internal_38_$__cuda_sm20_rcp_rn_f32_slowpath) ;  /* 0x0000002000ec7944 */ /* 0x020fea0003c00000 */
[----:B------:R-:W-:Y:S01]  /*0510*/  MOV R10, R0 ;  /* 0x00000000000a7202 */ /* 0x000fe20000000f00 */
[----:B------:R-:W-:Y:S06]  /*0520*/  BRA `(.L_x_1448) ;  /* 0x0000000000107947 */ /* 0x000fec0003800000 */
.L_x_1447:
[----:B------:R-:W0:Y:S02]  /*0530*/  MUFU.RCP R10, R11 ;  /* 0x0000000b000a7308 */ /* 0x000e240000001000 */
[----:B0-----:R-:W-:-:S04]  /*0540*/  FFMA R0, R11, R10, -1 ;  /* 0xbf8000000b007423 */ /* 0x001fc8000000000a */
[----:B------:R-:W-:-:S04]  /*0550*/  FADD.FTZ R3, -R0, -RZ ;  /* 0x800000ff00037221 */ /* 0x000fc80000010100 */
[----:B------:R-:W-:-:S07]  /*0560*/  FFMA R10, R10, R3, R10 ;  /* 0x000000030a0a7223 */ /* 0x000fce000000000a */
.L_x_1448:
[----:B------:R-:W-:Y:S05]  /*0570*/  BSYNC.RECONVERGENT B0 ;  /* 0x0000000000007941 */ /* 0x000fea0003800200 */
.L_x_1446:
        /* <DEDUP_REMOVED lines=15> */
.L_x_1450:
[----:B------:R-:W0:Y:S02]  /*0670*/  MUFU.RCP R11, R2 ;  /* 0x00000002000b7308 */ /* 0x000e240000001000 */
[----:B0-----:R-:W-:-:S04]  /*0680*/  FFMA R0, R2, R11, -1 ;  /* 0xbf80000002007423 */ /* 0x001fc8000000000b */
[----:B------:R-:W-:-:S04]  /*0690*/  FADD.FTZ R0, -R0, -RZ ;  /* 0x800000ff00007221 */ /* 0x000fc80000010100 */
[----:B------:R-:W-:-:S07]  /*06a0*/  FFMA R11, R11, R0, R11 ;  /* 0x000000000b0b7223 */ /* 0x000fce000000000b */
.L_x_1451:
[----:B------:R-:W-:Y:S05]  /*06b0*/  BSYNC.RECONVERGENT B0 ;  /* 0x0000000000007941 */ /* 0x000fea0003800200 */
.L_x_1449:
        /* <DEDUP_REMOVED lines=15> */
.L_x_1453:
[----:B------:R-:W0:Y:S02]  /*07b0*/  MUFU.RCP R20, R17 ;  /* 0x0000001100147308 */ /* 0x000e240000001000 */
[----:B0-----:R-:W-:-:S04]  /*07c0*/  FFMA R0, R17, R20, -1 ;  /* 0xbf80000011007423 */ /* 0x001fc80000000014 */
[----:B------:R-:W-:-:S04]  /*07d0*/  FADD.FTZ R3, -R0, -RZ ;  /* 0x800000ff00037221 */ /* 0x000fc80000010100 */
[----:B------:R-:W-:-:S07]  /*07e0*/  FFMA R20, R20, R3, R20 ;  /* 0x0000000314147223 */ /* 0x000fce0000000014 */
.L_x_1454:
[----:B------:R-:W-:Y:S05]  /*07f0*/  BSYNC.RECONVERGENT B0 ;  /* 0x0000000000007941 */ /* 0x000fea0003800200 */
.L_x_1452:
        /* <DEDUP_REMOVED lines=15> */
.L_x_1456:
[----:B------:R-:W0:Y:S02]  /*08f0*/  MUFU.RCP R22, R17 ;  /* 0x0000001100167308 */ /* 0x000e240000001000 */
[----:B0-----:R-:W-:-:S04]  /*0900*/  FFMA R0, R17, R22, -1 ;  /* 0xbf80000011007423 */ /* 0x001fc80000000016 */
[----:B------:R-:W-:-:S04]  /*0910*/  FADD.FTZ R3, -R0, -RZ ;  /* 0x800000ff00037221 */ /* 0x000fc80000010100 */
[----:B------:R-:W-:-:S07]  /*0920*/  FFMA R22, R22, R3, R22 ;  /* 0x0000000316167223 */ /* 0x000fce0000000016 */
.L_x_1457:
[----:B------:R-:W-:Y:S05]  /*0930*/  BSYNC.RECONVERGENT B0 ;  /* 0x0000000000007941 */ /* 0x000fea0003800200 */
.L_x_1455:
        /* <DEDUP_REMOVED lines=15> */
.L_x_1459:
[----:B------:R-:W0:Y:S02]  /*0a30*/  MUFU.RCP R26, R17 ;  /* 0x00000011001a7308 */ /* 0x000e240000001000 */
[----:B0-----:R-:W-:-:S04]  /*0a40*/  FFMA R0, R17, R26, -1 ;  /* 0xbf80000011007423 */ /* 0x001fc8000000001a */
[----:B------:R-:W-:-:S04]  /*0a50*/  FADD.FTZ R3, -R0, -RZ ;  /* 0x800000ff00037221 */ /* 0x000fc80000010100 */
[----:B------:R-:W-:-:S07]  /*0a60*/  FFMA R26, R26, R3, R26 ;  /* 0x000000031a1a7223 */ /* 0x000fce000000001a */
.L_x_1460:
[----:B------:R-:W-:Y:S05]  /*0a70*/  BSYNC.RECONVERGENT B0 ;  /* 0x0000000000007941 */ /* 0x000fea0003800200 */
.L_x_1458:
        /* <DEDUP_REMOVED lines=15> */
.L_x_1462:
[----:B------:R-:W0:Y:S02]  /*0b70*/  MUFU.RCP R29, R2 ;  /* 0x00000002001d7308 */ /* 0x000e240000001000 */
[----:B0-----:R-:W-:-:S04]  /*0b80*/  FFMA R0, R2, R29, -1 ;  /* 0xbf80000002007423 */ /* 0x001fc8000000001d */
[----:B------:R-:W-:-:S04]  /*0b90*/  FADD.FTZ R0, -R0, -RZ ;  /* 0x800000ff00007221 */ /* 0x000fc80000010100 */
[----:B------:R-:W-:-:S07]  /*0ba0*/  FFMA R29, R29, R0, R29 ;  /* 0x000000001d1d7223 */ /* 0x000fce000000001d */
.L_x_1463:
[----:B------:R-:W-:Y:S05]  /*0bb0*/  BSYNC.RECONVERGENT B0 ;  /* 0x0000000000007941 */ /* 0x000fea0003800200 */
.L_x_1461:
        /* <DEDUP_REMOVED lines=15> */
.L_x_1465:
[----:B------:R-:W0:Y:S02]  /*0cb0*/  MUFU.RCP R33, R2 ;  /* 0x0000000200217308 */ /* 0x000e240000001000 */
[----:B0-----:R-:W-:-:S04]  /*0cc0*/  FFMA R0, R2, R33, -1 ;  /* 0xbf80000002007423 */ /* 0x001fc80000000021 */
[----:B------:R-:W-:-:S04]  /*0cd0*/  FADD.FTZ R0, -R0, -RZ ;  /* 0x800000ff00007221 */ /* 0x000fc80000010100 */
[----:B------:R-:W-:-:S07]  /*0ce0*/  FFMA R33, R33, R0, R33 ;  /* 0x0000000021217223 */ /* 0x000fce0000000021 */
.L_x_1466:
[----:B------:R-:W-:Y:S05]  /*0cf0*/  BSYNC.RECONVERGENT B0 ;  /* 0x0000000000007941 */ /* 0x000fea0003800200 */
.L_x_1464:
        /* <DEDUP_REMOVED lines=13> */
[----:B------:R-:W-:Y:S05]  /*0dd0*/  BRA `(.L_x_1469) ;  /* 0x0000000000107947 */ /* 0x000fea0003800000 */
.L_x_1468:
[----:B------:R-:W0:Y:S02]  /*0de0*/  MUFU.RCP R0, R17 ;  /* 0x0000001100007308 */ /* 0x000e240000001000 */
[----:B0-----:R-:W-:-:S04]  /*0df0*/  FFMA R2, R17, R0, -1 ;  /* 0xbf80000011027423 */ /* 0x001fc80000000000 */
[----:B------:R-:W-:-:S04]  /*0e00*/  FADD.FTZ R3, -R2, -RZ ;  /* 0x800000ff02037221 */ /* 0x000fc80000010100 */
[----:B------:R-:W-:-:S07]  /*0e10*/  FFMA R0, R0, R3, R0 ;  /* 0x0000000300007223 */ /* 0x000fce0000000000 */
.L_x_1469:
[----:B------:R-:W-:Y:S05]  /*0e20*/  BSYNC.RECONVERGENT B0 ;  /* 0x0000000000007941 */ /* 0x000fea0003800200 */
.L_x_1467:
[----:B------:R-:W-:Y:S05]  /*0e30*/  BRA.U !UP0, `(.L_x_1470) ;  /* 0x0000001108507547 */ /* 0x000fea000b800000 */
        /* <DEDUP_REMOVED lines=137> */
.L_x_1471:
        /* <DEDUP_REMOVED lines=139> */
.L_x_1470:
[----:B------:R-:W0:Y:S01]  /*1f80*/  LDC.64 R2, c[0x0][0x388] ;  /* 0x0000e200ff027b82 */ /* 0x000e220000000a00 */
[----:B------:R-:W-:Y:S01]  /*1f90*/  HFMA2 R17, -RZ, RZ, 0, 0.000152587890625 ;  /* 0x00000900ff117431 */ /* 0x000fe200000001ff */
[----:B------:R-:W-:Y:S01]  /*1fa0*/  MOV R13, R8 ;  /* 0x00000008000d7202 */ /* 0x000fe20000000f00 */
[----:B------:R-:W1:Y:S01]  /*1fb0*/  LDCU UR6, c[0x0][0x3ac] ;  /* 0x00007580ff0677ac */ /* 0x000e620008000800 */
[----:B------:R-:W-:-:S04]  /*1fc0*/  UIMAD UR4, UR4, 0x240, UR5 ;  /* 0x00000240040478a4 */ /* 0x000fc8000f8e0205 */
[----:B------:R-:W2:Y:S08]  /*1fd0*/  LDC.64 R14, c[0x0][0x3b0] ;  /* 0x0000ec00ff0e7b82 */ /* 0x000eb00000000a00 */
.L_x_1473:
        /* <DEDUP_REMOVED lines=138> */
.L_x_1472:
[----:B------:R-:W-:Y:S01]  /*2880*/  UPLOP3.LUT UP0, UPT, UPT, UPT, UPT, 0x40, 0x4 ;  /* 0x000000000004789c */ /* 0x000fe20003f0e870 */
[----:B------:R-:W-:Y:S01]  /*2890*/  UMOV UR4, 0x8 ;  /* 0x0000000800047882 */ /* 0x000fe20000000000 */
[----:B------:R-:W-:Y:S09]  /*28a0*/  BRA.U UP1, `(.L_x_1474) ;  /* 0xffffffd901d07547 */ /* 0x000ff2000b83ffff */
[----:B------:R-:W-:Y:S05]  /*28b0*/  EXIT ;  /* 0x000000000000794d */ /* 0x000fea0003800000 */
        .weak           $__internal_38_$__cuda_sm20_rcp_rn_f32_slowpath
        .type           $__internal_38_$__cuda_sm20_rcp_rn_f32_slowpath,@function
        .size           $__internal_38_$__cuda_sm20_rcp_rn_f32_slowpath,(.L_x_3865 - $__internal_38_$__cuda_sm20_rcp_rn_f32_slowpath)
$__internal_38_$__cuda_sm20_rcp_rn_f32_slowpath:
        /* <DEDUP_REMOVED lines=15> */
.L_x_1476:
        /* <DEDUP_REMOVED lines=33> */
.L_x_1478:
[----:B------:R-:W0:Y:S02]  /*2bc0*/  MUFU.RCP R0, R0 ;  /* 0x0000000000007308 */ /* 0x000e240000001000 */
.L_x_1477:
[----:B------:R-:W-:Y:S05]  /*2bd0*/  BSYNC.RECONVERGENT B1 ;  /* 0x0000000000017941 */ /* 0x000fea0003800200 */
.L_x_1475:
[----:B------:R-:W-:Y:S01]  /*2be0*/  HFMA2 R3, -RZ, RZ, 0, 0 ;  /* 0x00000000ff037431 */ /* 0x000fe200000001ff */
[----:B------:R-:W-:-:S04]  /*2bf0*/  MOV R2, R17 ;  /* 0x0000001100027202 */ /* 0x000fc80000000f00 */
[----:B0-----:R-:W-:Y:S05]  /*2c00*/  RET.REL.NODEC R2 `(_Z31norm_dist_backward_input_kernelILi144ELi16EEvPKfS1_S1_S1_iiiiPff) ;  /* 0xffffffd002fc7950 */ /* 0x001fea0003c3ffff */
.L_x_1479:
        /* <DEDUP_REMOVED lines=15> */
.L_x_3865:


//--------------------- .text._Z31norm_dist_backward_input_kernelILi144ELi8EEvPKfS1_S1_S1_iiiiPff --------------------------
	.section	.text._Z31norm_dist_backward_input_kernelILi144ELi8EEvPKfS1_S1_S1_iiiiPff,"ax",@progbits
	.align	128
        .global         _Z31norm_dist_backward_input_kernelILi144ELi8EEvPKfS1_S1_S1_iiiiPff
        .type           _Z31norm_dist_backward_input_kernelILi144ELi8EEvPKfS1_S1_S1_iiiiPff,@function
        .size           _Z31norm_dist_backward_input_kernelILi144ELi8EEvPKfS1_S1_S1_iiiiPff,(.L_x_3866 - _Z31norm_dist_backward_input_kernelILi144ELi8EEvPKfS1_S1_S1_iiiiPff)
        .other          _Z31norm_dist_backward_input_kernelILi144ELi8EEvPKfS1_S1_S1_iiiiPff,@"STO_CUDA_ENTRY STV_DEFAULT"
_Z31norm_dist_backward_input_kernelILi144ELi8EEvPKfS1_S1_S1_iiiiPff:
.text._Z31norm_dist_backward_input_kernelILi144ELi8EEvPKfS1_S1_S1_iiiiPff:
[----:B------:R-:W-:Y:S08]  /*0000*/  LDC R1, c[0x0][0x37c] ;  /* 0x0000df00ff017b82 */ /* 0x000ff00000000800 */
[----:B------:R-:W0:Y:S01]  /*0010*/  LDC R15, c[0x0][0x3ac] ;  /* 0x0000eb00ff0f7b82 */ /* 0x000e220000000800 */
[----:B------:R-:W1:Y:S01]  /*0020*/  S2R R4, SR_TID.X ;  /* 0x0000000000047919 */ /* 0x000e620000002100 */
[----:B------:R-:W2:Y:S01]  /*0030*/  LDCU.64 UR8, c[0x0][0x390] ;  /* 0x00007200ff0877ac */ /* 0x000ea20008000a00 */
[----:B------:R-:W-:Y:S01]  /*0040*/  BSSY.RECONVERGENT B0, `(.L_x_1480) ;  /* 0x0000030000007945 */ /* 0x000fe20003800200 */
[----:B------:R-:W3:Y:S04]  /*0050*/  LDCU.64 UR6, c[0x0][0x358] ;  /* 0x00006b00ff0677ac */ /* 0x000ee80008000a00 */
[----:B------:R-:W4:Y:S08]  /*0060*/  S2UR UR4, SR_CTAID.Y ;  /* 0x00000000000479c3 */ /* 0x000f300000002600 */
[----:B------:R-:W5:Y:S01]  /*0070*/  S2UR UR5, SR_CgaCtaId ;  /* 0x00000000000579c3 */ /* 0x000f620000008800 */
[----:B0-----:R-:W-:-:S02]  /*0080*/  IABS R13, R15 ;  /* 0x0000000f000d7213 */ /* 0x001fc40000000000 */
[----:B------:R-:W-:Y:S02]  /*0090*/  LOP3.LUT R10, RZ, R15, RZ, 0x33, !PT ;  /* 0x0000000fff0a7212 */ /* 0x000fe400078e33ff */
[----:B------:R-:W0:Y:S01]  /*00a0*/  I2F.RP R5, R13 ;  /* 0x0000000d00057306 */ /* 0x000e220000209400 */
[----:B----4-:R-:W-:-:S06]  /*00b0*/  USHF.L.U32 UR4, UR4, 0x8, URZ ;  /* 0x0000000804047899 */ /* 0x010fcc00080006ff */
[C---:B-1----:R-:W-:Y:S01]  /*00c0*/  LOP3.LUT R0, R4.reuse, UR4, RZ, 0xfc, !PT ;  /* 0x0000000404007c12 */ /* 0x042fe2000f8efcff */
[----:B------:R-:W-:Y:S02]  /*00d0*/  UMOV UR4, 0x400 ;  /* 0x0000040000047882 */ /* 0x000fe40000000000 */
[----:B-----5:R-:W-:Y:S01]  /*00e0*/  ULEA UR4, UR5, UR4, 0x18 ;  /* 0x0000000405047291 */ /* 0x020fe2000f8ec0ff */
[----:B0-----:R-:W0:Y:S05]  /*00f0*/  MUFU.RCP R5, R5 ;  /* 0x0000000500057308 */ /* 0x001e2a0000001000 */
[----:B------:R-:W-:Y:S02]  /*0100*/  LEA R9, R4, UR4, 0x2 ;  /* 0x0000000404097c11 */ /* 0x000fe4000f8e10ff */
[----:B0-----:R-:W-:-:S04]  /*0110*/  IADD3 R2, PT, PT, R5, 0xffffffe, RZ ;  /* 0x0ffffffe05027810 */ /* 0x001fc80007ffe0ff */
[----:B------:R0:W1:Y:S02]  /*0120*/  F2I.FTZ.U32.TRUNC.NTZ R3, R2 ;  /* 0x0000000200037305 */ /* 0x000064000021f000 */
[----:B0-----:R-:W-:Y:S01]  /*0130*/  HFMA2 R2, -RZ, RZ, 0, 0 ;  /* 0x00000000ff027431 */ /* 0x001fe200000001ff */
[----:B-1----:R-:W-:-:S05]  /*0140*/  IADD3 R6, PT, PT, RZ, -R3, RZ ;  /* 0x80000003ff067210 */ /* 0x002fca0007ffe0ff */
[----:B------:R-:W-:Y:S01]  /*0150*/  IMAD R7, R6, R13, RZ ;  /* 0x0000000d06077224 */ /* 0x000fe200078e02ff */
[----:B------:R-:W-:-:S03]  /*0160*/  IABS R6, R0 ;  /* 0x0000000000067213 */ /* 0x000fc60000000000 */
[----:B------:R-:W-:Y:S02]  /*0170*/  IMAD.HI.U32 R3, R3, R7, R2 ;  /* 0x0000000703037227 */ /* 0x000fe400078e0002 */
[----:B------:R-:W0:Y:S04]  /*0180*/  S2R R7, SR_CTAID.X ;  /* 0x0000000000077919 */ /* 0x000e280000002500 */
[----:B------:R-:W-:-:S05]  /*0190*/  IMAD.HI.U32 R5, R3, R6, RZ ;  /* 0x0000000603057227 */ /* 0x000fca00078e00ff */
[----:B------:R-:W-:-:S05]  /*01a0*/  IADD3 R2, PT, PT, -R5, RZ, RZ ;  /* 0x000000ff05027210 */ /* 0x000fca0007ffe1ff */
[----:B------:R-:W-:Y:S01]  /*01b0*/  IMAD R6, R13, R2, R6 ;  /* 0x000000020d067224 */ /* 0x000fe200078e0206 */
[----:B------:R-:W-:-:S04]  /*01c0*/  LOP3.LUT R2, R0, R15, RZ, 0x3c, !PT ;  /* 0x0000000f00027212 */ /* 0x000fc800078e3cff */
[----:B------:R-:W-:Y:S02]  /*01d0*/  ISETP.GT.U32.AND P1, PT, R13, R6, PT ;  /* 0x000000060d00720c */ /* 0x000fe40003f24070 */
[----:B------:R-:W-:Y:S01]  /*01e0*/  ISETP.GE.AND P2, PT, R2, RZ, PT ;  /* 0x000000ff0200720c */ /* 0x000fe20003f46270 */
[----:B------:R-:W-:-:S10]  /*01f0*/  IMAD.WIDE.U32 R2, R4, 0x4, RZ ;  /* 0x0000000404027825 */ /* 0x000fd400078e00ff */
[-C--:B------:R-:W-:Y:S01]  /*0200*/  @!P1 IADD3 R6, PT, PT, R6, -R13.reuse, RZ ;  /* 0x8000000d06069210 */ /* 0x080fe20007ffe0ff */
[----:B------:R-:W-:Y:S02]  /*0210*/  @!P1 VIADD R5, R5, 0x1 ;  /* 0x0000000105059836 */ /* 0x000fe40000000000 */
[----:B0-----:R-:W-:Y:S01]  /*0220*/  IMAD.WIDE.U32 R2, R7, 0x1200, R2 ;  /* 0x0000120007027825 */ /* 0x001fe200078e0002 */
[----:B------:R-:W-:Y:S02]  /*0230*/  ISETP.GE.U32.AND P0, PT, R6, R13, PT ;  /* 0x0000000d0600720c */ /* 0x000fe40003f06070 */
[----:B--2---:R-:W-:-:S04]  /*0240*/  IADD3 R11, P1, PT, R2, UR8, RZ ;  /* 0x00000008020b7c10 */ /* 0x004fc8000ff3e0ff */
[----:B------:R-:W-:-:S07]  /*0250*/  IADD3.X R12, PT, PT, R3, UR9, RZ, P1, !PT ;  /* 0x00000009030c7c10 */ /* 0x000fce0008ffe4ff */
[----:B------:R-:W-:Y:S02]  /*0260*/  @P0 IADD3 R5, PT, PT, R5, 0x1, RZ ;  /* 0x0000000105050810 */ /* 0x000fe40007ffe0ff */
[----:B------:R-:W-:Y:S02]  /*0270*/  ISETP.NE.AND P0, PT, R15, RZ, PT ;  /* 0x000000ff0f00720c */ /* 0x000fe40003f05270 */
[----:B------:R-:W-:-:S04]  /*0280*/  @!P2 IADD3 R5, PT, PT, -R5, RZ, RZ ;  /* 0x000000ff0505a210 */ /* 0x000fc80007ffe1ff */
[----:B---3--:R-:W-:-:S07]  /*0290*/  SEL R8, R10, R5, !P0 ;  /* 0x000000050a087207 */ /* 0x008fce0004000000 */
.L_x_1481:
[----:B------:R-:W-:Y:S02]  /*02a0*/  MOV R2, R11 ;  /* 0x0000000b00027202 */ /* 0x000fe40000000f00 */
[----:B------:R-:W-:-:S05]  /*02b0*/  MOV R3, R12 ;  /* 0x0000000c00037202 */ /* 0x000fca0000000f00 */
[----:B------:R-:W2:Y:S01]  /*02c0*/  LDG.E.CONSTANT R2, desc[UR6][R2.64] ;  /* 0x0000000602027981 */ /* 0x000ea2000c1e9900 */
[C---:B------:R-:W-:Y:S02]  /*02d0*/  ISETP.GE.U32.AND P1, PT, R4.reuse, 0x380, PT ;  /* 0x000003800400780c */ /* 0x040fe40003f26070 */
[----:B------:R-:W-:Y:S02]  /*02e0*/  IADD3 R11, P2, PT, R11, 0x400, RZ ;  /* 0x000004000b0b7810 */ /* 0x000fe40007f5e0ff */
[----:B------:R-:W-:-:S03]  /*02f0*/  IADD3 R4, PT, PT, R4, 0x100, RZ ;  /* 0x0000010004047810 */ /* 0x000fc60007ffe0ff */
[----:B------:R-:W-:Y:S01]  /*0300*/  IMAD.X R12, RZ, RZ, R12, P2 ;  /* 0x000000ffff0c7224 */ /* 0x000fe200010e060c */
[----:B--2---:R0:W-:Y:S02]  /*0310*/  STS [R9], R2 ;  /* 0x0000000209007388 */ /* 0x0041e40000000800 */
[----:B0-----:R-:W-:-:S03]  /*0320*/  IADD3 R9, PT, PT, R9, 0x400, RZ ;  /* 0x0000040009097810 */ /* 0x001fc60007ffe0ff */
[----:B------:R-:W-:Y:S05]  /*0330*/  @!P1 BRA `(.L_x_1481) ;  /* 0xfffffffc00d89947 */ /* 0x000fea000383ffff */
[----:B------:R-:W-:Y:S05]  /*0340*/  BSYNC.RECONVERGENT B0 ;  /* 0x0000000000007941 */ /* 0x000fea0003800200 */
.L_x_1480:
[----:B------:R-:W0:Y:S01]  /*0350*/  LDCU UR5, c[0x0][0x3a0] ;  /* 0x00007400ff0577ac */ /* 0x000e220008000800 */
[----:B------:R-:W-:Y:S01]  /*0360*/  BAR.SYNC.DEFER_BLOCKING 0x0 ;  /* 0x0000000000007b1d */ /* 0x000fe20000010000 */
[----:B0-----:R-:W-:-:S13]  /*0370*/  ISETP.GE.AND P1, PT, R8, UR5, PT ;  /* 0x0000000508007c0c */ /* 0x001fda000bf26270 */
[----:B------:R-:W-:Y:S05]  /*0380*/  @P1 EXIT ;  /* 0x000000000000194d */ /* 0x000fea0003800000 */
[----:B------:R-:W-:Y:S01]  /*0390*/  ISETP.GE.AND P2, PT, R0, RZ, PT ;  /* 0x000000ff0000720c */ /* 0x000fe20003f46270 */
[----:B------:R-:W0:Y:S01]  /*03a0*/  LDCU UR5, c[0x0][0x3a4] ;  /* 0x00007480ff0577ac */ /* 0x000e220008000800 */
[----:B------:R-:W1:Y:S01]  /*03b0*/  LDC.64 R4, c[0x0][0x398] ;  /* 0x0000e600ff047b82 */ /* 0x000e620000000a00 */
[-C--:B------:R-:W-:Y:S02]  /*03c0*/  ISETP.GT.U32.AND P1, PT, R13, R6.reuse, PT ;  /* 0x000000060d00720c */ /* 0x080fe40003f24070 */
[----:B------:R-:W-:Y:S02]  /*03d0*/  IADD3 R3, PT, PT, R6, -R13, RZ ;  /* 0x8000000d06037210 */ /* 0x000fe40007ffe0ff */
[----:B------:R-:W-:Y:S02]  /*03e0*/  SHF.L.U32 R11, R7, 0x3, RZ ;  /* 0x00000003070b7819 */ /* 0x000fe400000006ff */
[----:B------:R-:W-:-:S04]  /*03f0*/  SEL R3, R3, R6, !P1 ;  /* 0x0000000603037207 */ /* 0x000fc80004800000 */
        /* <DEDUP_REMOVED lines=16> */
[----:B-----5:R-:W-:Y:S05]  /*0500*/  CALL.REL.NOINC `($__internal_39_$__cuda_sm20_rcp_rn_f32_slowpath) ;  /* 0x0000001000907944 */ /* 0x020fea0003c00000 */
[----:B------:R-:W-:Y:S01]  /*0510*/  MOV R11, R16 ;  /* 0x00000010000b7202 */ /* 0x000fe20000000f00 */
[----:B------:R-:W-:Y:S06]  /*0520*/  BRA `(.L_x_1484) ;  /* 0x0000000000107947 */ /* 0x000fec0003800000 */
.L_x_1483:
[----:B------:R-:W0:Y:S02]  /*0530*/  MUFU.RCP R11, R6 ;  /* 0x00000006000b7308 */ /* 0x000e240000001000 */
[----:B0-----:R-:W-:-:S04]  /*0540*/  FFMA R0, R6, R11, -1 ;  /* 0xbf80000006007423 */ /* 0x001fc8000000000b */
[----:B------:R-:W-:-:S04]  /*0550*/  FADD.FTZ R0, -R0, -RZ ;  /* 0x800000ff00007221 */ /* 0x000fc80000010100 */
[----:B------:R-:W-:-:S07]  /*0560*/  FFMA R11, R11, R0, R11 ;  /* 0x000000000b0b7223 */ /* 0x000fce000000000b */
.L_x_1484:
[----:B------:R-:W-:Y:S05]  /*0570*/  BSYNC.RECONVERGENT B0 ;  /* 0x0000000000007941 */ /* 0x000fea0003800200 */
.L_x_1482:
        /* <DEDUP_REMOVED lines=12> */
[----:B-----5:R-:W-:Y:S05]  /*0640*/  CALL.REL.NOINC `($__internal_39_$__cuda_sm20_rcp_rn_f32_slowpath) ;  /* 0x0000001000407944 */ /* 0x020fea0003c00000 */
[----:B------:R-:W-:Y:S01]  /*0650*/  MOV R13, R16 ;  /* 0x00000010000d7202 */ /* 0x000fe20000000f00 */
[----:B------:R-:W-:Y:S06]  /*0660*/  BRA `(.L_x_1487) ;  /* 0x0000000000107947 */ /* 0x000fec0003800000 */
.L_x_1486:
[----:B------:R-:W0:Y:S02]  /*0670*/  MUFU.RCP R13, R6 ;  /* 0x00000006000d7308 */ /* 0x000e240000001000 */
[----:B0-----:R-:W-:-:S04]  /*0680*/  FFMA R0, R6, R13, -1 ;  /* 0xbf80000006007423 */ /* 0x001fc8000000000d */
[----:B------:R-:W-:-:S04]  /*0690*/  FADD.FTZ R0, -R0, -RZ ;  /* 0x800000ff00007221 */ /* 0x000fc80000010100 */
[----:B------:R-:W-:-:S07]  /*06a0*/  FFMA R13, R13, R0, R13 ;  /* 0x000000000d0d7223 */ /* 0x000fce000000000d */
.L_x_1487:
[----:B------:R-:W-:Y:S05]  /*06b0*/  BSYNC.RECONVERGENT B0 ;  /* 0x0000000000007941 */ /* 0x000fea0003800200 */
.L_x_1485:
        /* <DEDUP_REMOVED lines=15> */
.L_x_1489:
[----:B------:R-:W0:Y:S02]  /*07b0*/  MUFU.RCP R18, R19 ;  /* 0x0000001300127308 */ /* 0x000e240000001000 */
[----:B0-----:R-:W-:-:S04]  /*07c0*/  FFMA R0, R19, R18, -1 ;  /* 0xbf80000013007423 */ /* 0x001fc80000000012 */
[----:B------:R-:W-:-:S04]  /*07d0*/  FADD.FTZ R15, -R0, -RZ ;  /* 0x800000ff000f7221 */ /* 0x000fc80000010100 */
[----:B------:R-:W-:-:S07]  /*07e0*/  FFMA R18, R18, R15, R18 ;  /* 0x0000000f12127223 */ /* 0x000fce0000000012 */
.L_x_1490:
[----:B------:R-:W-:Y:S05]  /*07f0*/  BSYNC.RECONVERGENT B0 ;  /* 0x0000000000007941 */ /* 0x000fea0003800200 */
.L_x_1488:
        /* <DEDUP_REMOVED lines=15> */
.L_x_1492:
[----:B------:R-:W0:Y:S02]  /*08f0*/  MUFU.RCP R22, R19 ;  /* 0x0000001300167308 */ /* 0x000e240000001000 */
[----:B0-----:R-:W-:-:S04]  /*0900*/  FFMA R0, R19, R22, -1 ;  /* 0xbf80000013007423 */ /* 0x001fc80000000016 */
[----:B------:R-:W-:-:S04]  /*0910*/  FADD.FTZ R15, -R0, -RZ ;  /* 0x800000ff000f7221 */ /* 0x000fc80000010100 */
[----:B------:R-:W-:-:S07]  /*0920*/  FFMA R22, R22, R15, R22 ;  /* 0x0000000f16167223 */ /* 0x000fce0000000016 */
.L_x_1493:
[----:B------:R-:W-:Y:S05]  /*0930*/  BSYNC.RECONVERGENT B0 ;  /* 0x0000000000007941 */ /* 0x000fea0003800200 */
.L_x_1491:
        /* <DEDUP_REMOVED lines=15> */
.L_x_1495:
[----:B------:R-:W0:Y:S02]  /*0a30*/  MUFU.RCP R26, R19 ;  /* 0x00000013001a7308 */ /* 0x000e240000001000 */
[----:B0-----:R-:W-:-:S04]  /*0a40*/  FFMA R0, R19, R26, -1 ;  /* 0xbf80000013007423 */ /* 0x001fc8000000001a */
[----:B------:R-:W-:-:S04]  /*0a50*/  FADD.FTZ R15, -R0, -RZ ;  /* 0x800000ff000f7221 */ /* 0x000fc80000010100 */
[----:B------:R-:W-:-:S07]  /*0a60*/  FFMA R26, R26, R15, R26 ;  /* 0x0000000f1a1a7223 */ /* 0x000fce000000001a */
.L_x_1496:
[----:B------:R-:W-:Y:S05]  /*0a70*/  BSYNC.RECONVERGENT B0 ;  /* 0x0000000000007941 */ /* 0x000fea0003800200 */
.L_x_1494:
        /* <DEDUP_REMOVED lines=15> */
.L_x_1498:
[----:B------:R-:W0:Y:S02]  /*0b70*/  MUFU.RCP R28, R19 ;  /* 0x00000013001c7308 */ /* 0x000e240000001000 */
[----:B0-----:R-:W-:-:S04]  /*0b80*/  FFMA R0, R19, R28, -1 ;  /* 0xbf80000013007423 */ /* 0x001fc8000000001c */
[----:B------:R-:W-:-:S04]  /*0b90*/  FADD.FTZ R15, -R0, -RZ ;  /* 0x800000ff000f7221 */ /* 0x000fc80000010100 */
[----:B------:R-:W-:-:S07]  /*0ba0*/  FFMA R28, R28, R15, R28 ;  /* 0x0000000f1c1c7223 */ /* 0x000fce000000001c */
.L_x_1499:
[----:B------:R-:W-:Y:S05]  /*0bb0*/  BSYNC.RECONVERGENT B0 ;  /* 0x0000000000007941 */ /* 0x000fea0003800200 */
.L_x_1497:
        /* <DEDUP_REMOVED lines=15> */
.L_x_1501:
[----:B------:R-:W0:Y:S02]  /*0cb0*/  MUFU.RCP R31, R6 ;  /* 0x00000006001f7308 */ /* 0x000e240000001000 */
[----:B0-----:R-:W-:-:S04]  /*0cc0*/  FFMA R0, R6, R31, -1 ;  /* 0xbf80000006007423 */ /* 0x001fc8000000001f */
[----:B------:R-:W-:-:S04]  /*0cd0*/  FADD.FTZ R0, -R0, -RZ ;  /* 0x800000ff00007221 */ /* 0x000fc80000010100 */
[----:B------:R-:W-:-:S07]  /*0ce0*/  FFMA R31, R31, R0, R31 ;  /* 0x000000001f1f7223 */ /* 0x000fce000000001f */
.L_x_1502:
[----:B------:R-:W-:Y:S05]  /*0cf0*/  BSYNC.RECONVERGENT B0 ;  /* 0x0000000000007941 */ /* 0x000fea0003800200 */
.L_x_1500:
[----:B------:R-:W0:Y:S02]  /*0d00*/  LDC R15, c[0x0][0x3ac] ;  /* 0x0000eb00ff0f7b82 */ /* 0x000e240000000800 */
[----:B0-----:R-:W-:-:S06]  /*0d10*/  IMAD.WIDE R4, R15, 0x4, R4 ;  /* 0x000000040f047825 */ /* 0x001fcc00078e0204 */
        /* <DEDUP_REMOVED lines=11> */
[----:B------:R-:W-:Y:S05]  /*0dd0*/  BRA `(.L_x_1505) ;  /* 0x0000000000107947 */ /* 0x000fea0003800000 */
.L_x_1504:
[----:B------:R-:W0:Y:S02]  /*0de0*/  MUFU.RCP R16, R5 ;  /* 0x0000000500107308 */ /* 0x000e240000001000 */
[----:B0-----:R-:W-:-:S04]  /*0df0*/  FFMA R0, R5, R16, -1 ;  /* 0xbf80000005007423 */ /* 0x001fc80000000010 */
[----:B------:R-:W-:-:S04]  /*0e00*/  FADD.FTZ R3, -R0, -RZ ;  /* 0x800000ff00037221 */ /* 0x000fc80000010100 */
[----:B------:R-:W-:-:S07]  /*0e10*/  FFMA R16, R16, R3, R16 ;  /* 0x0000000310107223 */ /* 0x000fce0000000010 */
.L_x_1505:
[----:B------:R-:W-:Y:S05]  /*0e20*/  BSYNC.RECONVERGENT B0 ;  /* 0x0000000000007941 */ /* 0x000fea0003800200 */
.L_x_1503:
[----:B------:R-:W0:Y:S01]  /*0e30*/  LDCU.64 UR8, c[0x0][0x3a8] ;  /* 0x00007500ff0877ac */ /* 0x000e220008000a00 */
[----:B------:R-:W1:Y:S01]  /*0e40*/  LDC R0, c[0x0][0x3b8] ;  /* 0x0000ee00ff007b82 */ /* 0x000e620000000800 */
[----:B------:R-:W-:-:S07]  /*0e50*/  HFMA2 R3, -RZ, RZ, 0, 0.000152587890625 ;  /* 0x00000900ff037431 */ /* 0x000fce00000001ff */
[----:B------:R-:W2:Y:S08]  /*0e60*/  LDC.64 R14, c[0x0][0x388] ;  /* 0x0000e200ff0e7b82 */ /* 0x000eb00000000a00 */
[----:B------:R-:W3:Y:S01]  /*0e70*/  LDC.64 R4, c[0x0][0x3b0] ;  /* 0x0000ec00ff047b82 */ /* 0x000ee20000000a00 */
[----:B0-----:R-:W-:-:S04]  /*0e80*/  IMAD R8, R8, UR8, RZ ;  /* 0x0000000808087c24 */ /* 0x001fc8000f8e02ff */
[----:B------:R-:W-:Y:S02]  /*0e90*/  IMAD R8, R7, 0x90, R8 ;  /* 0x0000009007087824 */ /* 0x000fe400078e0208 */
[----:B-1----:R-:W-:Y:S02]  /*0ea0*/  FADD R0, R0, -1 ;  /* 0xbf80000000007421 */ /* 0x002fe40000000000 */
[----:B------:R-:W-:-:S07]  /*0eb0*/  IMAD R9, R8, UR9, R9 ;  /* 0x0000000908097c24 */ /* 0x000fce000f8e0209 */
.L_x_1506:
[----:B--2---:R-:W-:Y:S01]  /*0ec0*/  IMAD.WIDE R38, R9, 0x4, R14 ;  /* 0x0000000409267825 */ /* 0x004fe200078e020e */
[----:B0-----:R-:W0:Y:S04]  /*0ed0*/  LDS R37, [R3+UR4+-0x900] ;  /* 0xfff7000403257984 */ /* 0x001e280008000800 */
[----:B------:R-:W0:Y:S04]  /*0ee0*/  LDG.E.CONSTANT R20, desc[UR6][R38.64] ;  /* 0x0000000626147981 */ /* 0x000e28000c1e9900 */
[----:B------:R-:W1:Y:S04]  /*0ef0*/  LDS R35, [R3+UR4+-0x6c0] ;  /* 0xfff9400403237984 */ /* 0x000e680008000800 */
[----:B------:R-:W2:Y:S04]  /*0f00*/  LDS R19, [R3+UR4+-0x480] ;  /* 0xfffb800403137984 */ /* 0x000ea80008000800 */
[----:B------:R-:W4:Y:S04]  /*0f10*/  LDS R33, [R3+UR4+-0x240] ;  /* 0xfffdc00403217984 */ /* 0x000f280008000800 */
[----:B------:R-:W3:Y:S04]  /*0f20*/  LDS R7, [R3+UR4] ;  /* 0x0000000403077984 */ /* 0x000ee80008000800 */
[----:B------:R-:W3:Y:S01]  /*0f30*/  LDS R21, [R3+UR4+0x240] ;  /* 0x0002400403157984 */ /* 0x000ee20008000800 */
[C---:B0-----:R-:W-:Y:S01]  /*0f40*/  FADD R6, R20.reuse, -R37 ;  /* 0x8000002514067221 */ /* 0x041fe20000000000 */
[C---:B-1----:R-:W-:Y:S01]  /*0f50*/  FADD R8, R20.reuse, -R35 ;  /* 0x8000002314087221 */ /* 0x042fe20000000000 */
[C---:B--2---:R-:W-:Y:S01]  /*0f60*/  FADD R39, R20.reuse, -R19 ;  /* 0x8000001314277221 */ /* 0x044fe20000000000 */
[----:B----4-:R-:W-:Y:S01]  /*0f70*/  FADD R41, R20, -R33 ;  /* 0x8000002114297221 */ /* 0x010fe20000000000 */
[----:B------:R-:W-:Y:S01]  /*0f80*/  FMUL R24, |R6|, R11 ;  /* 0x0000000b06187220 */ /* 0x000fe20000400200 */
[----:B------:R-:W-:Y:S01]  /*0f90*/  FMUL R30, |R8|, R13 ;  /* 0x0000000d081e7220 */ /* 0x000fe20000400200 */
[----:B------:R-:W0:Y:S01]  /*0fa0*/  LDS R6, [R3+UR4+0x480] ;  /* 0x0004800403067984 */ /* 0x000e220008000800 */
[----:B------:R-:W-:Y:S01]  /*0fb0*/  FMUL R45, |R39|, R18 ;  /* 0x00000012272d7220 */ /* 0x000fe20000400200 */
[----:B------:R-:W-:Y:S01]  /*0fc0*/  FMUL R32, |R41|, R22 ;  /* 0x0000001629207220 */ /* 0x000fe20000400200 */
[----:B------:R-:W-:Y:S01]  /*0fd0*/  FSETP.GEU.AND P1, PT, |R24|, 1.175494350822287508e-38, PT ;  /* 0x008000001800780b */ /* 0x000fe20003f2e200 */
[----:B------:R1:W2:Y:S01]  /*0fe0*/  LDS R8, [R3+UR4+0x6c0] ;  /* 0x0006c00403087984 */ /* 0x0002a20008000800 */
[----:B------:R-:W-:Y:S01]  /*0ff0*/  FSETP.GEU.AND P2, PT, |R30|, 1.175494350822287508e-38, PT ;  /* 0x008000001e00780b */ /* 0x000fe20003f4e200 */
[----:B---3--:R-:W-:Y:S01]  /*1000*/  FADD R41, R20, -R7 ;  /* 0x8000000714297221 */ /* 0x008fe20000000000 */
[----:B------:R-:W-:-:S02]  /*1010*/  FSETP.GEU.AND P3, PT, |R45|, 1.175494350822287508e-38, PT ;  /* 0x008000002d00780b */ /* 0x000fc40003f6e200 */
[----:B------:R-:W-:Y:S01]  /*1020*/  FSETP.GEU.AND P4, PT, |R32|, 1.175494350822287508e-38, PT ;  /* 0x008000002000780b */ /* 0x000fe20003f8e200 */
[----:B------:R-:W-:Y:S01]  /*1030*/  FMUL R34, |R41|, R26 ;  /* 0x0000001a29227220 */ /* 0x000fe20000400200 */
[----:B------:R-:W-:Y:S01]  /*1040*/  FADD R41, R20, -R21 ;  /* 0x8000001514297221 */ /* 0x000fe20000000000 */
[----:B-1----:R-:W-:-:S03]  /*1050*/  IADD3 R3, PT, PT, R3, 0x4, RZ ;  /* 0x0000000403037810 */ /* 0x002fc60007ffe0ff */
[----:B------:R-:W-:Y:S01]  /*1060*/  FSETP.GEU.AND P5, PT, |R34|, 1.175494350822287508e-38, PT ;  /* 0x008000002200780b */ /* 0x000fe20003fae200 */
[----:B------:R-:W-:Y:S01]  /*1070*/  @!P1 FMUL R24, R24, 16777216 ;  /* 0x4b80000018189820 */ /* 0x000fe20000400000 */
[----:B------:R-:W-:Y:S01]  /*1080*/  FMUL R43, |R41|, R28 ;  /* 0x0000001c292b7220 */ /* 0x000fe20000400200 */
[----:B------:R-:W-:Y:S02]  /*1090*/  @!P2 FMUL R30, R30, 16777216 ;  /* 0x4b8000001e1ea820 */ /* 0x000fe40000400000 */
[----:B------:R-:W1:Y:S01]  /*10a0*/  MUFU.LG2 R39, R24 ;  /* 0x0000001800277308 */ /* 0x000e620000000c00 */
[----:B------:R-:W-:Y:S01]  /*10b0*/  @!P3 FMUL R45, R45, 16777216 ;  /* 0x4b8000002d2db820 */ /* 0x000fe20000400000 */
[----:B------:R-:W-:Y:S01]  /*10c0*/  FSETP.GEU.AND P6, PT, |R43|, 1.175494350822287508e-38, PT ;  /* 0x008000002b00780b */ /* 0x000fe20003fce200 */
[----:B------:R-:W-:-:S05]  /*10d0*/  @!P4 FMUL R32, R32, 16777216 ;  /* 0x4b8000002020c820 */ /* 0x000fca0000400000 */
[----:B------:R-:W3:Y:S01]  /*10e0*/  MUFU.LG2 R30, R30 ;  /* 0x0000001e001e7308 */ /* 0x000ee20000000c00 */
[----:B------:R-:W-:-:S06]  /*10f0*/  @!P5 FMUL R34, R34, 16777216 ;  /* 0x4b8000002222d820 */ /* 0x000fcc0000400000 */
[----:B------:R-:W-:Y:S01]  /*1100*/  @!P6 FMUL R43, R43, 16777216 ;  /* 0x4b8000002b2be820 */ /* 0x000fe20000400000 */
[----:B------:R-:W4:Y:S01]  /*1110*/  MUFU.LG2 R45, R45 ;  /* 0x0000002d002d7308 */ /* 0x000f220000000c00 */
[----:B-1----:R-:W-:Y:S01]  /*1120*/  @!P1 FADD R39, R39, -24 ;  /* 0xc1c0000027279421 */ /* 0x002fe20000000000 */
[C---:B0-----:R-:W-:Y:S01]  /*1130*/  FADD R24, R20.reuse, -R6 ;  /* 0x8000000614187221 */ /* 0x041fe20000000000 */
[----:B--2---:R-:W-:-:S03]  /*1140*/  FADD R36, R20, -R8 ;  /* 0x8000000814247221 */ /* 0x004fc60000000000 */
[----:B------:R-:W-:Y:S01]  /*1150*/  FMUL R41, |R24|, R31 ;  /* 0x0000001f18297220 */ /* 0x000fe20000400200 */
[----:B---3--:R-:W-:Y:S01]  /*1160*/  @!P2 FADD R30, R30, -24 ;  /* 0xc1c000001e1ea421 */ /* 0x008fe20000000000 */
[----:B------:R-:W0:Y:S01]  /*1170*/  MUFU.LG2 R32, R32 ;  /* 0x0000002000207308 */ /* 0x000e220000000c00 */
[----:B------:R-:W-:Y:S01]  /*1180*/  FMUL R40, |R36|, R16 ;  /* 0x0000001024287220 */ /* 0x000fe20000400200 */
[----:B------:R-:W-:Y:S01]  /*1190*/  FMUL R36, R0, R39 ;  /* 0x0000002700247220 */ /* 0x000fe20000400000 */
[----:B------:R-:W-:-:S03]  /*11a0*/  FSETP.GEU.AND P0, PT, |R41|, 1.175494350822287508e-38, PT ;  /* 0x008000002900780b */ /* 0x000fc60003f0e200 */
[----:B------:R-:W-:Y:S01]  /*11b0*/  FSETP.GEU.AND P1, PT, |R40|, 1.175494350822287508e-38, PT ;  /* 0x008000002800780b */ /* 0x000fe20003f2e200 */
[----:B----4-:R-:W-:Y:S01]  /*11c0*/  @!P3 FADD R45, R45, -24 ;  /* 0xc1c000002d2db421 */ /* 0x010fe20000000000 */
[----:B------:R-:W-:Y:S01]  /*11d0*/  FSETP.GEU.AND P2, PT, R36, -126, PT ;  /* 0xc2fc00002400780b */ /* 0x000fe20003f4e000 */
[----:B------:R1:W2:Y:S02]  /*11e0*/  MUFU.LG2 R24, R34 ;  /* 0x0000002200187308 */ /* 0x0002a40000000c00 */
[----:B------:R-:W-:-:S05]  /*11f0*/  FMUL R38, R0, R45 ;  /* 0x0000002d00267220 */ /* 0x000fca0000400000 */
[----:B------:R-:W-:Y:S01]  /*1200*/  @!P0 FMUL R41, R41, 16777216 ;  /* 0x4b80000029298820 */ /* 0x000fe20000400000 */
[----:B------:R-:W3:Y:S01]  /*1210*/  MUFU.LG2 R43, R43 ;  /* 0x0000002b002b7308 */ /* 0x000ee20000000c00 */
[----:B-1----:R-:W-:Y:S01]  /*1220*/  FMUL R34, R0, R30 ;  /* 0x0000001e00227220 */ /* 0x002fe20000400000 */
[----:B------:R-:W-:Y:S01]  /*1230*/  @!P1 FMUL R40, R40, 16777216 ;  /* 0x4b80000028289820 */ /* 0x000fe20000400000 */
[----:B0-----:R-:W-:Y:S01]  /*1240*/  @!P4 FADD R32, R32, -24 ;  /* 0xc1c000002020c421 */ /* 0x001fe20000000000 */
[----:B------:R-:W-:Y:S01]  /*1250*/  @!P2 FMUL R36, R36, 0.5 ;  /* 0x3f0000002424a820 */ /* 0x000fe20000400000 */
[----:B------:R-:W-:Y:S02]  /*1260*/  FSETP.GEU.AND P4, PT, R38, -126, PT ;  /* 0xc2fc00002600780b */ /* 0x000fe40003f8e000 */
[----:B------:R-:W-:Y:S01]  /*1270*/  FSETP.GEU.AND P3, PT, R34, -126, PT ;  /* 0xc2fc00002200780b */ /* 0x000fe20003f6e000 */
[----:B------:R-:W0:Y:S01]  /*1280*/  MUFU.LG2 R41, R41 ;  /* 0x0000002900297308 */ /* 0x000e220000000c00 */
[----:B------:R-:W-:Y:S01]  /*1290*/  FMUL R30, R0, R32 ;  /* 0x00000020001e7220 */ /* 0x000fe20000400000 */
[----:B--2---:R-:W-:-:S04]  /*12a0*/  @!P5 FADD R24, R24, -24 ;  /* 0xc1c000001818d421 */ /* 0x004fc80000000000 */
[----:B------:R-:W-:Y:S01]  /*12b0*/  FMUL R32, R0, R24 ;  /* 0x0000001800207220 */ /* 0x000fe20000400000 */
[----:B------:R-:W-:Y:S01]  /*12c0*/  FSETP.GEU.AND P5, PT, R30, -126, PT ;  /* 0xc2fc00001e00780b */ /* 0x000fe20003fae000 */
[----:B------:R-:W1:Y:S01]  /*12d0*/  MUFU.EX2 R45, R36 ;  /* 0x00000024002d7308 */ /* 0x000e620000000800 */
[----:B---3--:R-:W-:Y:S01]  /*12e0*/  @!P6 FADD R43, R43, -24 ;  /* 0xc1c000002b2be421 */ /* 0x008fe20000000000 */
[----:B------:R-:W-:Y:S01]  /*12f0*/  @!P4 FMUL R38, R38, 0.5 ;  /* 0x3f0000002626c820 */ /* 0x000fe20000400000 */
[----:B------:R-:W-:Y:S01]  /*1300*/  FSETP.GEU.AND P6, PT, R32, -126, PT ;  /* 0xc2fc00002000780b */ /* 0x000fe20003fce000 */
[----:B------:R-:W-:Y:S01]  /*1310*/  @!P3 FMUL R34, R34, 0.5 ;  /* 0x3f0000002222b820 */ /* 0x000fe20000400000 */
[----:B------:R-:W-:-:S03]  /*1320*/  FMUL R43, R0, R43 ;  /* 0x0000002b002b7220 */ /* 0x000fc60000400000 */
[----:B------:R-:W2:Y:S01]  /*1330*/  MUFU.LG2 R39, R40 ;  /* 0x0000002800277308 */ /* 0x000ea20000000c00 */
[----:B0-----:R-:W-:Y:S01]  /*1340*/  @!P0 FADD R41, R41, -24 ;  /* 0xc1c0000029298421 */ /* 0x001fe20000000000 */
[----:B------:R-:W-:Y:S02]  /*1350*/  FSETP.GEU.AND P0, PT, R43, -126, PT ;  /* 0xc2fc00002b00780b */ /* 0x000fe40003f0e000 */
[----:B------:R-:W-:Y:S01]  /*1360*/  @!P5 FMUL R30, R30, 0.5 ;  /* 0x3f0000001e1ed820 */ /* 0x000fe20000400000 */
        /* <DEDUP_REMOVED lines=27> */
[----:B------:R-:W-:Y:S01]  /*1520*/  FADD R45, R45, R36 ;  /* 0x000000242d2d7221 */ /* 0x000fe20000000000 */
[----:B--2---:R-:W-:Y:S01]  /*1530*/  @!P5 FMUL R30, R30, R30 ;  /* 0x0000001e1e1ed220 */ /* 0x004fe20000400000 */
[----:B------:R-:W-:Y:S02]  /*1540*/  FSEL R24, R24, -R24, P3 ;  /* 0x8000001818187208 */ /* 0x000fe40001800000 */
[----:B------:R-:W-:Y:S01]  /*1550*/  FSETP.GT.AND P3, PT, R20, R21, PT ;  /* 0x000000151400720b */ /* 0x000fe20003f64000 */
[----:B------:R-:W-:-:S02]  /*1560*/  FMUL R30, R23, R30 ;  /* 0x0000001e171e7220 */ /* 0x000fc40000400000 */
[----:B------:R-:W2:Y:S01]  /*1570*/  MUFU.EX2 R36, R41 ;  /* 0x0000002900247308 */ /* 0x000ea20000000800 */
[----:B0-----:R-:W-:Y:S01]  /*1580*/  @!P6 FMUL R32, R32, R32 ;  /* 0x000000202020e220 */ /* 0x001fe20000400000 */
[----:B------:R-:W-:Y:S01]  /*1590*/  FADD R24, R45, R24 ;  /* 0x000000182d187221 */ /* 0x000fe20000000000 */
[----:B------:R-:W-:Y:S02]  /*15a0*/  FSEL R19, R30, -R30, P4 ;  /* 0x8000001e1e137208 */ /* 0x000fe40002000000 */
[----:B------:R-:W-:-:S03]  /*15b0*/  FMUL R32, R25, R32 ;  /* 0x0000002019207220 */ /* 0x000fc60000400000 */
[----:B------:R-:W0:Y:S01]  /*15c0*/  MUFU.EX2 R39, R39 ;  /* 0x0000002700277308 */ /* 0x000e220000000800 */
        /* <DEDUP_REMOVED lines=10> */
[----:B------:R-:W-:Y:S01]  /*1670*/  FMUL R36, R29, R36 ;  /* 0x000000241d247220 */ /* 0x000fe20000400000 */
[----:B------:R-:W-:-:S04]  /*1680*/  IMAD.WIDE R6, R9, 0x4, R4 ;  /* 0x0000000409067825 */ /* 0x000fc800078e0204 */
[----:B------:R-:W-:Y:S01]  /*1690*/  FADD R19, R19, R34 ;  /* 0x0000002213137221 */ /* 0x000fe20000000000 */
[----:B0-----:R-:W-:Y:S01]  /*16a0*/  @!P2 FMUL R39, R39, R39 ;  /* 0x000000272727a220 */ /* 0x001fe20000400000 */
[----:B------:R-:W-:Y:S01]  /*16b0*/  FSEL R36, R36, -R36, P0 ;  /* 0x8000002424247208 */ /* 0x000fe20000000000 */
[----:B------:R-:W-:Y:S01]  /*16c0*/  VIADD R9, R9, UR9 ;  /* 0x0000000909097c36 */ /* 0x000fe20008000000 */
[----:B------:R-:W-:Y:S01]  /*16d0*/  ISETP.NE.AND P0, PT, R3, 0xb40, PT ;  /* 0x00000b400300780c */ /* 0x000fe20003f05270 */
[----:B------:R-:W-:Y:S02]  /*16e0*/  FMUL R39, R2, R39 ;  /* 0x0000002702277220 */ /* 0x000fe40000400000 */
[----:B------:R-:W-:-:S03]  /*16f0*/  FADD R19, R19, R36 ;  /* 0x0000002413137221 */ /* 0x000fc60000000000 */
[----:B------:R-:W-:-:S05]  /*1700*/  FSEL R8, R39, -R39, P1 ;  /* 0x8000002727087208 */ /* 0x000fca0000800000 */
[----:B------:R-:W-:-:S05]  /*1710*/  FADD R19, R19, R8 ;  /* 0x0000000813137221 */ /* 0x000fca0000000000 */
[----:B------:R0:W-:Y:S01]  /*1720*/  STG.E desc[UR6][R6.64], R19 ;  /* 0x0000001306007986 */ /* 0x0001e2000c101906 */
[----:B------:R-:W-:Y:S05]  /*1730*/  @P0 BRA `(.L_x_1506) ;  /* 0xfffffff400e00947 */ /* 0x000fea000383ffff */
[----:B------:R-:W-:Y:S05]  /*1740*/  EXIT ;  /* 0x000000000000794d */ /* 0x000fea0003800000 */
        .weak           $__internal_39_$__cuda_sm20_rcp_rn_f32_slowpath
        .type           $__internal_39_$__cuda_sm20_rcp_rn_f32_slowpath,@function
        .size           $__internal_39_$__cuda_sm20_rcp_rn_f32_slowpath,(.L_x_3866 - $__internal_39_$__cuda_sm20_rcp_rn_f32_slowpath)
$__internal_39_$__cuda_sm20_rcp_rn_f32_slowpath:
        /* <DEDUP_REMOVED lines=15> */
.L_x_1508:
[----:B------:R-:W-:-:S04]  /*1840*/  IADD3 R15, PT, PT, R14, -0xfd, RZ ;  /* 0xffffff030e0f7810 */ /* 0x000fc80007ffe0ff */
        /* <DEDUP_REMOVED lines=28> */
[----:B------:R-:W-:-:S04]  /*1a10*/  @!P0 IADD3 R15, PT, PT, R15, 0x1, RZ ;  /* 0x000000010f0f8810 */ /* 0x000fc80007ffe0ff */
[----:B------:R-:W-:-:S04]  /*1a20*/  @!P1 SHF.L.U32 R15, R15, 0x1, RZ ;  /* 0x000000010f0f9819 */ /* 0x000fc800000006ff */
[----:B------:R-:W-:Y:S01]  /*1a30*/  LOP3.LUT R16, R15, 0x80000000, R0, 0xf8, !PT ;  /* 0x800000000f107812 */ /* 0x000fe200078ef800 */
[----:B------:R-:W-:Y:S06]  /*1a40*/  BRA `(.L_x_1509) ;  /* 0x0000000000047947 */ /* 0x000fec0003800000 */
.L_x_1510:
[----:B------:R0:W1:Y:S02]  /*1a50*/  MUFU.RCP R16, R0 ;  /* 0x0000000000107308 */ /* 0x0000640000001000 */
.L_x_1509:
[----:B------:R-:W-:Y:S05]  /*1a60*/  BSYNC.RECONVERGENT B1 ;  /* 0x0000000000017941 */ /* 0x000fea0003800200 */
.L_x_1507:
[----:B------:R-:W-:Y:S01]  /*1a70*/  HFMA2 R15, -RZ, RZ, 0, 0 ;  /* 0x00000000ff0f7431 */ /* 0x000fe200000001ff */
[----:B------:R-:W-:-:S04]  /*1a80*/  MOV R14, R6 ;  /* 0x00000006000e7202 */ /* 0x000fc80000000f00 */
[----:B01----:R-:W-:Y:S05]  /*1a90*/  RET.REL.NODEC R14 `(_Z31norm_dist_backward_input_kernelILi144ELi8EEvPKfS1_S1_S1_iiiiPff) ;  /* 0xffffffe40e587950 */ /* 0x003fea0003c3ffff */
.L_x_1511:
        /* <DEDUP_REMOVED lines=14> */
.L_x_3866:


//--------------------- .text._Z31norm_dist_backward_input_kernelILi72ELi16EEvPKfS1_S1_S1_iiiiPff --------------------------
	.section	.text._Z31norm_dist_backward_input_kernelILi72ELi16EEvPKfS1_S1_S1_iiiiPff,"ax",@progbits
	.align	128
        .global         _Z31norm_dist_backward_input_kernelILi72ELi16EEvPKfS1_S1_S1_iiiiPff
        .type           _Z31norm_dist_backward_input_kernelILi72ELi16EEvPKfS1_S1_S1_iiiiPff,@function
        .size           _Z31norm_dist_backward_input_kernelILi72ELi16EEvPKfS1_S1_S1_iiiiPff,(.L_x_3867 - _Z31norm_dist_backward_input_kernelILi72ELi16EEvPKfS1_S1_S1_iiiiPff)
        .other          _Z31norm_dist_backward_input_kernelILi72ELi16EEvPKfS1_S1_S1_iiiiPff,@"STO_CUDA_ENTRY STV_DEFAULT"
_Z31norm_dist_backward_input_kernelILi72ELi16EEvPKfS1_S1_S1_iiiiPff:
.text._Z31norm_dist_backward_input_kernelILi72ELi16EEvPKfS1_S1_S1_iiiiPff:
        /* <DEDUP_REMOVED lines=39> */
.L_x_1513:
        /* <DEDUP_REMOVED lines=9> */
.L_x_1512:
        /* <DEDUP_REMOVED lines=15> */
.L_x_1542:
        /* <DEDUP_REMOVED lines=17> */
[----:B-----5:R-:W-:Y:S05]  /*0500*/  CALL.REL.NOINC `($__internal_40_$__cuda_sm20_rcp_rn_f32_slowpath) ;  /* 0x0000002000ec7944 */ /* 0x020fea0003c00000 */
[----:B------:R-:W-:Y:S01]  /*0510*/  MOV R10, R0 ;  /* 0x00000000000a7202 */ /* 0x000fe20000000f00 */
[----:B------:R-:W-:Y:S06]  /*0520*/  BRA `(.L_x_1516) ;  /* 0x0000000000107947 */ /* 0x000fec0003800000 */
.L_x_1515:
[----:B------:R-:W0:Y:S02]  /*0530*/  MUFU.RCP R10, R11 ;  /* 0x0000000b000a7308 */ /* 0x000e240000001000 */
[----:B0-----:R-:W-:-:S04]  /*0540*/  FFMA R0, R11, R10, -1 ;  /* 0xbf8000000b007423 */ /* 0x001fc8000000000a */
[----:B------:R-:W-:-:S04]  /*0550*/  FADD.FTZ R3, -R0, -RZ ;  /* 0x800000ff00037221 */ /* 0x000fc80000010100 */
[----:B------:R-:W-:-:S07]  /*0560*/  FFMA R10, R10, R3, R10 ;  /* 0x000000030a0a7223 */ /* 0x000fce000000000a */
.L_x_1516:
[----:B------:R-:W-:Y:S05]  /*0570*/  BSYNC.RECONVERGENT B0 ;  /* 0x0000000000007941 */ /* 0x000fea0003800200 */
.L_x_1514:
        /* <DEDUP_REMOVED lines=15> */
.L_x_1518:
[----:B------:R-:W0:Y:S02]  /*0670*/  MUFU.RCP R11, R2 ;  /* 0x00000002000b7308 */ /* 0x000e240000001000 */
[----:B0-----:R-:W-:-:S04]  /*0680*/  FFMA R0, R2, R11, -1 ;  /* 0xbf80000002007423 */ /* 0x001fc8000000000b */
[----:B------:R-:W-:-:S04]  /*0690*/  FADD.FTZ R0, -R0, -RZ ;  /* 0x800000ff00007221 */ /* 0x000fc80000010100 */
[----:B------:R-:W-:-:S07]  /*06a0*/  FFMA R11, R11, R0, R11 ;  /* 0x000000000b0b7223 */ /* 0x000fce000000000b */
.L_x_1519:
[----:B------:R-:W-:Y:S05]  /*06b0*/  BSYNC.RECONVERGENT B0 ;  /* 0x0000000000007941 */ /* 0x000fea0003800200 */
.L_x_1517:
        /* <DEDUP_REMOVED lines=15> */
.L_x_1521:
[----:B------:R-:W0:Y:S02]  /*07b0*/  MUFU.RCP R20, R17 ;  /* 0x0000001100147308 */ /* 0x000e240000001000 */
[----:B0-----:R-:W-:-:S04]  /*07c0*/  FFMA R0, R17, R20, -1 ;  /* 0xbf80000011007423 */ /* 0x001fc80000000014 */
[----:B------:R-:W-:-:S04]  /*07d0*/  FADD.FTZ R3, -R0, -RZ ;  /* 0x800000ff00037221 */ /* 0x000fc80000010100 */
[----:B------:R-:W-:-:S07]  /*07e0*/  FFMA R20, R20, R3, R20 ;  /* 0x0000000314147223 */ /* 0x000fce0000000014 */
.L_x_1522:
[----:B------:R-:W-:Y:S05]  /*07f0*/  BSYNC.RECONVERGENT B0 ;  /* 0x0000000000007941 */ /* 0x000fea0003800200 */
.L_x_1520:
        /* <DEDUP_REMOVED lines=15> */
.L_x_1524:
[----:B------:R-:W0:Y:S02]  /*08f0*/  MUFU.RCP R22, R17 ;  /* 0x0000001100167308 */ /* 0x000e240000001000 */
[----:B0-----:R-:W-:-:S04]  /*0900*/  FFMA R0, R17, R22, -1 ;  /* 0xbf80000011007423 */ /* 0x001fc80000000016 */
[----:B------:R-:W-:-:S04]  /*0910*/  FADD.FTZ R3, -R0, -RZ ;  /* 0x800000ff00037221 */ /* 0x000fc80000010100 */
[----:B------:R-:W-:-:S07]  /*0920*/  FFMA R22, R22, R3, R22 ;  /* 0x0000000316167223 */ /* 0x000fce0000000016 */
.L_x_1525:
[----:B------:R-:W-:Y:S05]  /*0930*/  BSYNC.RECONVERGENT B0 ;  /* 0x0000000000007941 */ /* 0x000fea0003800200 */
.L_x_1523:
        /* <DEDUP_REMOVED lines=15> */
.L_x_1527:
[----:B------:R-:W0:Y:S02]  /*0a30*/  MUFU.RCP R26, R17 ;  /* 0x00000011001a7308 */ /* 0x000e240000001000 */
[----:B0-----:R-:W-:-:S04]  /*0a40*/  FFMA R0, R17, R26, -1 ;  /* 0xbf80000011007423 */ /* 0x001fc8000000001a */
[----:B------:R-:W-:-:S04]  /*0a50*/  FADD.FTZ R3, -R0, -RZ ;  /* 0x800000ff00037221 */ /* 0x000fc80000010100 */
[----:B------:R-:W-:-:S07]  /*0a60*/  FFMA R26, R26, R3, R26 ;  /* 0x000000031a1a7223 */ /* 0x000fce000000001a */
.L_x_1528:
[----:B------:R-:W-:Y:S05]  /*0a70*/  BSYNC.RECONVERGENT B0 ;  /* 0x0000000000007941 */ /* 0x000fea0003800200 */
.L_x_1526:
        /* <DEDUP_REMOVED lines=15> */
.L_x_1530:
[----:B------:R-:W0:Y:S02]  /*0b70*/  MUFU.RCP R29, R2 ;  /* 0x00000002001d7308 */ /* 0x000e240000001000 */
[----:B0-----:R-:W-:-:S04]  /*0b80*/  FFMA R0, R2, R29, -1 ;  /* 0xbf80000002007423 */ /* 0x001fc8000000001d */
[----:B------:R-:W-:-:S04]  /*0b90*/  FADD.FTZ R0, -R0, -RZ ;  /* 0x800000ff00007221 */ /* 0x000fc80000010100 */
[----:B------:R-:W-:-:S07]  /*0ba0*/  FFMA R29, R29, R0, R29 ;  /* 0x000000001d1d7223 */ /* 0x000fce000000001d */
.L_x_1531:
[----:B------:R-:W-:Y:S05]  /*0bb0*/  BSYNC.RECONVERGENT B0 ;  /* 0x0000000000007941 */ /* 0x000fea0003800200 */
.L_x_1529:
        /* <DEDUP_REMOVED lines=15> */
.L_x_1533:
[----:B------:R-:W0:Y:S02]  /*0cb0*/  MUFU.RCP R33, R2 ;  /* 0x0000000200217308 */ /* 0x000e240000001000 */
[----:B0-----:R-:W-:-:S04]  /*0cc0*/  FFMA R0, R2, R33, -1 ;  /* 0xbf80000002007423 */ /* 0x001fc80000000021 */
[----:B------:R-:W-:-:S04]  /*0cd0*/  FADD.FTZ R0, -R0, -RZ ;  /* 0x800000ff00007221 */ /* 0x000fc80000010100 */
[----:B------:R-:W-:-:S07]  /*0ce0*/  FFMA R33, R33, R0, R33 ;  /* 0x0000000021217223 */ /* 0x000fce0000000021 */
.L_x_1534:
[----:B------:R-:W-:Y:S05]  /*0cf0*/  BSYNC.RECONVERGENT B0 ;  /* 0x0000000000007941 */ /* 0x000fea0003800200 */
.L_x_1532:
        /* <DEDUP_REMOVED lines=13> */
[----:B------:R-:W-:Y:S05]  /*0dd0*/  BRA `(.L_x_1537) ;  /* 0x0000000000107947 */ /* 0x000fea0003800000 */
.L_x_1536:
[----:B------:R-:W0:Y:S02]  /*0de0*/  MUFU.RCP R0, R17 ;  /* 0x0000001100007308 */ /* 0x000e240000001000 */
[----:B0-----:R-:W-:-:S04]  /*0df0*/  FFMA R2, R17, R0, -1 ;  /* 0xbf80000011027423 */ /* 0x001fc80000000000 */
[----:B------:R-:W-:-:S04]  /*0e00*/  FADD.FTZ R3, -R2, -RZ ;  /* 0x800000ff02037221 */ /* 0x000fc80000010100 */
[----:B------:R-:W-:-:S07]  /*0e10*/  FFMA R0, R0, R3, R0 ;  /* 0x0000000300007223 */ /* 0x000fce0000000000 */
.L_x_1537:
[----:B------:R-:W-:Y:S05]  /*0e20*/  BSYNC.RECONVERGENT B0 ;  /* 0x0000000000007941 */ /* 0x000fea0003800200 */
.L_x_1535:
        /* <DEDUP_REMOVED lines=138> */
.L_x_1539:
        /* <DEDUP_REMOVED lines=139> */
.L_x_1538:
[----:B------:R-:W0:Y:S01]  /*1f80*/  LDC.64 R2, c[0x0][0x388] ;  /* 0x0000e200ff027b82 */ /* 0x000e220000000a00 */
[----:B------:R-:W-:Y:S01]  /*1f90*/  HFMA2 R17, -RZ, RZ, 0, 6.866455078125e-05 ;  /* 0x00000480ff117431 */ /* 0x000fe200000001ff */
[----:B------:R-:W-:Y:S01]  /*1fa0*/  MOV R13, R8 ;  /* 0x00000008000d7202 */ /* 0x000fe20000000f00 */
[----:B------:R-:W1:Y:S01]  /*1fb0*/  LDCU UR6, c[0x0][0x3ac] ;  /* 0x00007580ff0677ac */ /* 0x000e620008000800 */
[----:B------:R-:W-:-:S04]  /*1fc0*/  UIMAD UR4, UR4, 0x120, UR5 ;  /* 0x00000120040478a4 */ /* 0x000fc8000f8e0205 */
[----:B------:R-:W2:Y:S08]  /*1fd0*/  LDC.64 R14, c[0x0][0x3b0] ;  /* 0x0000ec00ff0e7b82 */ /* 0x000eb00000000a00 */
.L_x_1541:
        /* <DEDUP_REMOVED lines=138> */
.L_x_1540:
[----:B------:R-:W-:Y:S01]  /*2880*/  UPLOP3.LUT UP0, UPT, UPT, UPT, UPT, 0x40, 0x4 ;  /* 0x000000000004789c */ /* 0x000fe20003f0e870 */
[----:B------:R-:W-:Y:S01]  /*2890*/  UMOV UR4, 0x8 ;  /* 0x0000000800047882 */ /* 0x000fe20000000000 */
[----:B------:R-:W-:Y:S09]  /*28a0*/  BRA.U UP1, `(.L_x_1542) ;  /* 0xffffffd901d07547 */ /* 0x000ff2000b83ffff */
[----:B------:R-:W-:Y:S05]  /*28b0*/  EXIT ;  /* 0x000000000000794d */ /* 0x000fea0003800000 */
        .weak           $__internal_40_$__cuda_sm20_rcp_rn_f32_slowpath
        .type           $__internal_40_$__cuda_sm20_rcp_rn_f32_slowpath,@function
        .size           $__internal_40_$__cuda_sm20_rcp_rn_f32_slowpath,(.L_x_3867 - $__internal_40_$__cuda_sm20_rcp_rn_f32_slowpath)
$__internal_40_$__cuda_sm20_rcp_rn_f32_slowpath:
        /* <DEDUP_REMOVED lines=15> */
.L_x_1544:
        /* <DEDUP_REMOVED lines=33> */
.L_x_1546:
[----:B------:R-:W0:Y:S02]  /*2bc0*/  MUFU.RCP R0, R0 ;  /* 0x0000000000007308 */ /* 0x000e240000001000 */
.L_x_1545:
[----:B------:R-:W-:Y:S05]  /*2bd0*/  BSYNC.RECONVERGENT B1 ;  /* 0x0000000000017941 */ /* 0x000fea0003800200 */
.L_x_1543:
[----:B------:R-:W-:Y:S01]  /*2be0*/  HFMA2 R3, -RZ, RZ, 0, 0 ;  /* 0x00000000ff037431 */ /* 0x000fe200000001ff */
[----:B------:R-:W-:-:S04]  /*2bf0*/  MOV R2, R17 ;  /* 0x0000001100027202 */ /* 0x000fc80000000f00 */
[----:B0-----:R-:W-:Y:S05]  /*2c00*/  RET.REL.NODEC R2 `(_Z31norm_dist_backward_input_kernelILi72ELi16EEvPKfS1_S1_S1_iiiiPff) ;  /* 0xffffffd002fc7950 */ /* 0x001fea0003c3ffff */
.L_x_1547:
        /* <DEDUP_REMOVED lines=15> */
.L_x_3867:


//--------------------- .text._Z31norm_dist_backward_input_kernelILi72ELi8EEvPKfS1_S1_S1_iiiiPff --------------------------
	.section	.text._Z31norm_dist_backward_input_kernelILi72ELi8EEvPKfS1_S1_S1_iiiiPff,"ax",@progbits
	.align	128
        .global         _Z31norm_dist_backward_input_kernelILi72ELi8EEvPKfS1_S1_S1_iiiiPff
        .type           _Z31norm_dist_backward_input_kernelILi72ELi8EEvPKfS1_S1_S1_iiiiPff,@function
        .size           _Z31norm_dist_backward_input_kernelILi72ELi8EEvPKfS1_S1_S1_iiiiPff,(.L_x_3868 - _Z31norm_dist_backward_input_kernelILi72ELi8EEvPKfS1_S1_S1_iiiiPff)
        .other          _Z31norm_dist_backward_input_kernelILi72ELi8EEvPKfS1_S1_S1_iiiiPff,@"STO_CUDA_ENTRY STV_DEFAULT"
_Z31norm_dist_backward_input_kernelILi72ELi8EEvPKfS1_S1_S1_iiiiPff:
.text._Z31norm_dist_backward_input_kernelILi72ELi8EEvPKfS1_S1_S1_iiiiPff:
        /* <DEDUP_REMOVED lines=42> */
.L_x_1549:
        /* <DEDUP_REMOVED lines=11> */
.L_x_1548:
        /* <DEDUP_REMOVED lines=27> */
[----:B-----5:R-:W-:Y:S05]  /*0500*/  CALL.REL.NOINC `($__internal_41_$__cuda_sm20_rcp_rn_f32_slowpath) ;  /* 0x0000001000907944 */ /* 0x020fea0003c00000 */
[----:B------:R-:W-:Y:S01]  /*0510*/  MOV R11, R16 ;  /* 0x00000010000b7202 */ /* 0x000fe20000000f00 */
[----:B------:R-:W-:Y:S06]  /*0520*/  BRA `(.L_x_1552) ;  /* 0x0000000000107947 */ /* 0x000fec0003800000 */
.L_x_1551:
[----:B------:R-:W0:Y:S02]  /*0530*/  MUFU.RCP R11, R6 ;  /* 0x00000006000b7308 */ /* 0x000e240000001000 */
[----:B0-----:R-:W-:-:S04]  /*0540*/  FFMA R0, R6, R11, -1 ;  /* 0xbf80000006007423 */ /* 0x001fc8000000000b */
[----:B------:R-:W-:-:S04]  /*0550*/  FADD.FTZ R0, -R0, -RZ ;  /* 0x800000ff00007221 */ /* 0x000fc80000010100 */
[----:B------:R-:W-:-:S07]  /*0560*/  FFMA R11, R11, R0, R11 ;  /* 0x000000000b0b7223 */ /* 0x000fce000000000b */
.L_x_1552:
[----:B------:R-:W-:Y:S05]  /*0570*/  BSYNC.RECONVERGENT B0 ;  /* 0x0000000000007941 */ /* 0x000fea0003800200 */
.L_x_1550:
        /* <DEDUP_REMOVED lines=12> */
[----:B-----5:R-:W-:Y:S05]  /*0640*/  CALL.REL.NOINC `($__internal_41_$__cuda_sm20_rcp_rn_f32_slowpath) ;  /* 0x0000001000407944 */ /* 0x020fea0003c00000 */
[----:B------:R-:W-:Y:S01]  /*0650*/  MOV R13, R16 ;  /* 0x00000010000d7202 */ /* 0x000fe20000000f00 */
[----:B------:R-:W-:Y:S06]  /*0660*/  BRA `(.L_x_1555) ;  /* 0x0000000000107947 */ /* 0x000fec0003800000 */
.L_x_1554:
[----:B------:R-:W0:Y:S02]  /*0670*/  MUFU.RCP R13, R6 ;  /* 0x00000006000d7308 */ /* 0x000e240000001000 */
[----:B0-----:R-:W-:-:S04]  /*0680*/  FFMA R0, R6, R13, -1 ;  /* 0xbf80000006007423 */ /* 0x001fc8000000000d */
[----:B------:R-:W-:-:S04]  /*0690*/  FADD.FTZ R0, -R0, -RZ ;  /* 0x800000ff00007221 */ /* 0x000fc80000010100 */
[----:B------:R-:W-:-:S07]  /*06a0*/  FFMA R13, R13, R0, R13 ;  /* 0x000000000d0d7223 */ /* 0x000fce000000000d */
.L_x_1555:
[----:B------:R-:W-:Y:S05]  /*06b0*/  BSYNC.RECONVERGENT B0 ;  /* 0x0000000000007941 */ /* 0x000fea0003800200 */
.L_x_1553:
        /* <DEDUP_REMOVED lines=15> */
.L_x_1557:
[----:B------:R-:W0:Y:S02]  /*07b0*/  MUFU.RCP R18, R19 ;  /* 0x0000001300127308 */ /* 0x000e240000001000 */
[----:B0-----:R-:W-:-:S04]  /*07c0*/  FFMA R0, R19, R18, -1 ;  /* 0xbf80000013007423 */ /* 0x001fc80000000012 */
[----:B------:R-:W-:-:S04]  /*07d0*/  FADD.FTZ R15, -R0, -RZ ;  /* 0x800000ff000f7221 */ /* 0x000fc80000010100 */
[----:B------:R-:W-:-:S07]  /*07e0*/  FFMA R18, R18, R15, R18 ;  /* 0x0000000f12127223 */ /* 0x000fce0000000012 */
.L_x_1558:
[----:B------:R-:W-:Y:S05]  /*07f0*/  BSYNC.RECONVERGENT B0 ;  /* 0x0000000000007941 */ /* 0x000fea0003800200 */
.L_x_1556:
        /* <DEDUP_REMOVED lines=15> */
.L_x_1560:
[----:B------:R-:W0:Y:S02]  /*08f0*/  MUFU.RCP R22, R19 ;  /* 0x0000001300167308 */ /* 0x000e240000001000 */
[----:B0-----:R-:W-:-:S04]  /*0900*/  FFMA R0, R19, R22, -1 ;  /* 0xbf80000013007423 */ /* 0x001fc80000000016 */
[----:B------:R-:W-:-:S04]  /*0910*/  FADD.FTZ R15, -R0, -RZ ;  /* 0x800000ff000f7221 */ /* 0x000fc80000010100 */
[----:B------:R-:W-:-:S07]  /*0920*/  FFMA R22, R22, R15, R22 ;  /* 0x0000000f16167223 */ /* 0x000fce0000000016 */
.L_x_1561:
[----:B------:R-:W-:Y:S05]  /*0930*/  BSYNC.RECONVERGENT B0 ;  /* 0x0000000000007941 */ /* 0x000fea0003800200 */
.L_x_1559:
        /* <DEDUP_REMOVED lines=15> */
.L_x_1563:
[----:B------:R-:W0:Y:S02]  /*0a30*/  MUFU.RCP R26, R19 ;  /* 0x00000013001a7308 */ /* 0x000e240000001000 */
[----:B0-----:R-:W-:-:S04]  /*0a40*/  FFMA R0, R19, R26, -1 ;  /* 0xbf80000013007423 */ /* 0x001fc8000000001a */
[----:B------:R-:W-:-:S04]  /*0a50*/  FADD.FTZ R15, -R0, -RZ ;  /* 0x800000ff000f7221 */ /* 0x000fc80000010100 */
[----:B------:R-:W-:-:S07]  /*0a60*/  FFMA R26, R26, R15, R26 ;  /* 0x0000000f1a1a7223 */ /* 0x000fce000000001a */
.L_x_1564:
[----:B------:R-:W-:Y:S05]  /*0a70*/  BSYNC.RECONVERGENT B0 ;  /* 0x0000000000007941 */ /* 0x000fea0003800200 */
.L_x_1562:
        /* <DEDUP_REMOVED lines=15> */
.L_x_1566:
[----:B------:R-:W0:Y:S02]  /*0b70*/  MUFU.RCP R28, R19 ;  /* 0x00000013001c7308 */ /* 0x000e240000001000 */
[----:B0-----:R-:W-:-:S04]  /*0b80*/  FFMA R0, R19, R28, -1 ;  /* 0xbf80000013007423 */ /* 0x001fc8000000001c */
[----:B------:R-:W-:-:S04]  /*0b90*/  FADD.FTZ R15, -R0, -RZ ;  /* 0x800000ff000f7221 */ /* 0x000fc80000010100 */
[----:B------:R-:W-:-:S07]  /*0ba0*/  FFMA R28, R28, R15, R28 ;  /* 0x0000000f1c1c7223 */ /* 0x000fce000000001c */
.L_x_1567:
[----:B------:R-:W-:Y:S05]  /*0bb0*/  BSYNC.RECONVERGENT B0 ;  /* 0x0000000000007941 */ /* 0x000fea0003800200 */
.L_x_1565:
        /* <DEDUP_REMOVED lines=15> */
.L_x_1569:
[----:B------:R-:W0:Y:S02]  /*0cb0*/  MUFU.RCP R31, R6 ;  /* 0x00000006001f7308 */ /* 0x000e240000001000 */
[----:B0-----:R-:W-:-:S04]  /*0cc0*/  FFMA R0, R6, R31, -1 ;  /* 0xbf80000006007423 */ /* 0x001fc8000000001f */
[----:B------:R-:W-:-:S04]  /*0cd0*/  FADD.FTZ R0, -R0, -RZ ;  /* 0x800000ff00007221 */ /* 0x000fc80000010100 */
[----:B------:R-:W-:-:S07]  /*0ce0*/  FFMA R31, R31, R0, R31 ;  /* 0x000000001f1f7223 */ /* 0x000fce000000001f */
.L_x_1570:
[----:B------:R-:W-:Y:S05]  /*0cf0*/  BSYNC.RECONVERGENT B0 ;  /* 0x0000000000007941 */ /* 0x000fea0003800200 */
.L_x_1568:
        /* <DEDUP_REMOVED lines=13> */
[----:B------:R-:W-:Y:S05]  /*0dd0*/  BRA `(.L_x_1573) ;  /* 0x0000000000107947 */ /* 0x000fea0003800000 */
.L_x_1572:
[----:B------:R-:W0:Y:S02]  /*0de0*/  MUFU.RCP R16, R5 ;  /* 0x0000000500107308 */ /* 0x000e240000001000 */
[----:B0-----:R-:W-:-:S04]  /*0df0*/  FFMA R0, R5, R16, -1 ;  /* 0xbf80000005007423 */ /* 0x001fc80000000010 */
[----:B------:R-:W-:-:S04]  /*0e00*/  FADD.FTZ R3, -R0, -RZ ;  /* 0x800000ff00037221 */ /* 0x000fc80000010100 */
[----:B------:R-:W-:-:S07]  /*0e10*/  FFMA R16, R16, R3, R16 ;  /* 0x0000000310107223 */ /* 0x000fce0000000010 */
.L_x_1573:
[----:B------:R-:W-:Y:S05]  /*0e20*/  BSYNC.RECONVERGENT B0 ;  /* 0x0000000000007941 */ /* 0x000fea0003800200 */
.L_x_1571:
[----:B------:R-:W0:Y:S01]  /*0e30*/  LDCU.64 UR8, c[0x0][0x3a8] ;  /* 0x00007500ff0877ac */ /* 0x000e220008000a00 */
[----:B------:R-:W1:Y:S01]  /*0e40*/  LDC R0, c[0x0][0x3b8] ;  /* 0x0000ee00ff007b82 */ /* 0x000e620000000800 */
[----:B------:R-:W-:-:S07]  /*0e50*/  HFMA2 R3, -RZ, RZ, 0, 6.866455078125e-05 ;  /* 0x00000480ff037431 */ /* 0x000fce00000001ff */
[----:B------:R-:W2:Y:S08]  /*0e60*/  LDC.64 R14, c[0x0][0x388] ;  /* 0x0000e200ff0e7b82 */ /* 0x000eb00000000a00 */
[----:B------:R-:W3:Y:S01]  /*0e70*/  LDC.64 R4, c[0x0][0x3b0] ;  /* 0x0000ec00ff047b82 */ /* 0x000ee20000000a00 */
[----:B0-----:R-:W-:-:S04]  /*0e80*/  IMAD R8, R8, UR8, RZ ;  /* 0x0000000808087c24 */ /* 0x001fc8000f8e02ff */
[----:B------:R-:W-:Y:S02]  /*0e90*/  IMAD R8, R7, 0x48, R8 ;  /* 0x0000004807087824 */ /* 0x000fe400078e0208 */
[----:B-1----:R-:W-:Y:S02]  /*0ea0*/  FADD R0, R0, -1 ;  /* 0xbf80000000007421 */ /* 0x002fe40000000000 */
[----:B------:R-:W-:-:S07]  /*0eb0*/  IMAD R9, R8, UR9, R9 ;  /* 0x0000000908097c24 */ /* 0x000fce000f8e0209 */
.L_x_1574:
        /* <DEDUP_REMOVED lines=137> */
        .weak           $__internal_41_$__cuda_sm20_rcp_rn_f32_slowpath
        .type           $__internal_41_$__cuda_sm20_rcp_rn_f32_slowpath,@function
        .size           $__internal_41_$__cuda_sm20_rcp_rn_f32_slowpath,(.L_x_3868 - $__internal_41_$__cuda_sm20_rcp_rn_f32_slowpath)
$__internal_41_$__cuda_sm20_rcp_rn_f32_slowpath:
        /* <DEDUP_REMOVED lines=15> */
.L_x_1576:
        /* <DEDUP_REMOVED lines=33> */
.L_x_1578:
[----:B------:R0:W1:Y:S02]  /*1a50*/  MUFU.RCP R16, R0 ;  /* 0x0000000000107308 */ /* 0x0000640000001000 */
.L_x_1577:
[----:B------:R-:W-:Y:S05]  /*1a60*/  BSYNC.RECONVERGENT B1 ;  /* 0x0000000000017941 */ /* 0x000fea0003800200 */
.L_x_1575:
[----:B------:R-:W-:Y:S01]  /*1a70*/  HFMA2 R15, -RZ, RZ, 0, 0 ;  /* 0x00000000ff0f7431 */ /* 0x000fe200000001ff */
[----:B------:R-:W-:-:S04]  /*1a80*/  MOV R14, R6 ;  /* 0x00000006000e7202 */ /* 0x000fc80000000f00 */
[----:B01----:R-:W-:Y:S05]  /*1a90*/  RET.REL.NODEC R14 `(_Z31norm_dist_backward_input_kernelILi72ELi8EEvPKfS1_S1_S1_iiiiPff) ;  /* 0xffffffe40e587950 */ /* 0x003fea0003c3ffff */
.L_x_1579:
        /* <DEDUP_REMOVED lines=14> */
.L_x_3868:


//--------------------- .text._Z31norm_dist_backward_input_kernelILi72ELi4EEvPKfS1_S1_S1_iiiiPff --------------------------
	.section	.text._Z31norm_dist_backward_input_kernelILi72ELi4EEvPKfS1_S1_S1_iiiiPff,"ax",@progbits
	.align	128
        .global         _Z31norm_dist_backward_input_kernelILi72ELi4EEvPKfS1_S1_S1_iiiiPff
        .type           _Z31norm_dist_backward_input_kernelILi72ELi4EEvPKfS1_S1_S1_iiiiPff,@function
        .size           _Z31norm_dist_backward_input_kernelILi72ELi4EEvPKfS1_S1_S1_iiiiPff,(.L_x_3869 - _Z31norm_dist_backward_input_kernelILi72ELi4EEvPKfS1_S1_S1_iiiiPff)
        .other          _Z31norm_dist_backward_input_kernelILi72ELi4EEvPKfS1_S1_S1_iiiiPff,@"STO_CUDA_ENTRY STV_DEFAULT"
_Z31norm_dist_backward_input_kernelILi72ELi4EEvPKfS1_S1_S1_iiiiPff:
.text._Z31norm_dist_backward_input_kernelILi72ELi4EEvPKfS1_S1_S1_iiiiPff:
        /* <DEDUP_REMOVED lines=15> */
[----:B------:R-:W-:Y:S01]  /*00f0*/  IABS R8, R5 ;  /* 0x0000000500087213 */ /* 0x000fe20000000000 */
[----:B0-----:R-:W0:Y:S04]  /*0100*/  MUFU.RCP R3, R3 ;  /* 0x0000000300037308 */ /* 0x001e280000001000 */
[----:B------:R-:W-:Y:S02]  /*0110*/  LEA R10, R4, UR4, 0x2 ;  /* 0x00000004040a7c11 */ /* 0x000fe4000f8e10ff */
[----:B0-----:R-:W-:-:S04]  /*0120*/  IADD3 R6, PT, PT, R3, 0xffffffe, RZ ;  /* 0x0ffffffe03067810 */ /* 0x001fc80007ffe0ff */
[----:B------:R0:W1:Y:S02]  /*0130*/  F2I.FTZ.U32.TRUNC.NTZ R7, R6 ;  /* 0x0000000600077305 */ /* 0x000064000021f000 */
[----:B0-----:R-:W-:Y:S02]  /*0140*/  HFMA2 R6, -RZ, RZ, 0, 0 ;  /* 0x00000000ff067431 */ /* 0x001fe400000001ff */
[----:B-1----:R-:W-:-:S04]  /*0150*/  IMAD.MOV R9, RZ, RZ, -R7 ;  /* 0x000000ffff097224 */ /* 0x002fc800078e0a07 */
[----:B------:R-:W-:-:S04]  /*0160*/  IMAD R9, R9, R2, RZ ;  /* 0x0000000209097224 */ /* 0x000fc800078e02ff */
[----:B------:R-:W-:Y:S01]  /*0170*/  IMAD.HI.U32 R7, R7, R9, R6 ;  /* 0x0000000907077227 */ /* 0x000fe200078e0006 */
[----:B------:R-:W-:-:S03]  /*0180*/  LOP3.LUT R6, R5, R0, RZ, 0x3c, !PT ;  /* 0x0000000005067212 */ /* 0x000fc600078e3cff */
[----:B------:R-:W-:Y:S01]  /*0190*/  IMAD.MOV.U32 R9, RZ, RZ, R8 ;  /* 0x000000ffff097224 */ /* 0x000fe200078e0008 */
[----:B------:R-:W-:-:S03]  /*01a0*/  ISETP.GE.AND P1, PT, R6, RZ, PT ;  /* 0x000000ff0600720c */ /* 0x000fc60003f26270 */
[----:B------:R-:W-:-:S04]  /*01b0*/  IMAD.HI.U32 R8, R7, R9, RZ ;  /* 0x0000000907087227 */ /* 0x000fc800078e00ff */
[----:B------:R-:W-:Y:S01]  /*01c0*/  IMAD.WIDE.U32 R6, R4, 0x4, RZ ;  /* 0x0000000404067825 */ /* 0x000fe200078e00ff */
[----:B------:R-:W-:-:S05]  /*01d0*/  IADD3 R3, PT, PT, -R8, RZ, RZ ;  /* 0x000000ff08037210 */ /* 0x000fca0007ffe1ff */
[C---:B------:R-:W-:Y:S02]  /*01e0*/  IMAD R9, R2.reuse, R3, R9 ;  /* 0x0000000302097224 */ /* 0x040fe400078e0209 */
[----:B------:R-:W0:Y:S03]  /*01f0*/  S2R R3, SR_CTAID.X ;  /* 0x0000000000037919 */ /* 0x000e260000002500 */
[----:B------:R-:W-:-:S13]  /*0200*/  ISETP.GT.U32.AND P2, PT, R2, R9, PT ;  /* 0x000000090200720c */ /* 0x000fda0003f44070 */
[----:B------:R-:W-:Y:S01]  /*0210*/  @!P2 IMAD.IADD R9, R9, 0x1, -R2 ;  /* 0x000000010909a824 */ /* 0x000fe200078e0a02 */
[----:B------:R-:W-:-:S04]  /*0220*/  @!P2 IADD3 R8, PT, PT, R8, 0x1, RZ ;  /* 0x000000010808a810 */ /* 0x000fc80007ffe0ff */
[----:B------:R-:W-:Y:S01]  /*0230*/  ISETP.GE.U32.AND P0, PT, R9, R2, PT ;  /* 0x000000020900720c */ /* 0x000fe20003f06070 */
[----:B0-----:R-:W-:-:S12]  /*0240*/  IMAD.WIDE.U32 R6, R3, 0x480, R6 ;  /* 0x0000048003067825 */ /* 0x001fd800078e0006 */
[----:B------:R-:W-:Y:S01]  /*0250*/  @P0 VIADD R8, R8, 0x1 ;  /* 0x0000000108080836 */ /* 0x000fe20000000000 */
[----:B------:R-:W-:Y:S02]  /*0260*/  ISETP.NE.AND P0, PT, R0, RZ, PT ;  /* 0x000000ff0000720c */ /* 0x000fe40003f05270 */
[----:B--2---:R-:W-:Y:S02]  /*0270*/  IADD3 R6, P2, PT, R6, UR8, RZ ;  /* 0x0000000806067c10 */ /* 0x004fe4000ff5e0ff */
[----:B------:R-:W-:Y:S02]  /*0280*/  @!P1 IADD3 R8, PT, PT, -R8, RZ, RZ ;  /* 0x000000ff08089210 */ /* 0x000fe40007ffe1ff */
[----:B------:R-:W-:Y:S02]  /*0290*/  IADD3.X R13, PT, PT, R7, UR9, RZ, P2, !PT ;  /* 0x00000009070d7c10 */ /* 0x000fe400097fe4ff */
[----:B---3--:R-:W-:-:S07]  /*02a0*/  SEL R8, R11, R8, !P0 ;  /* 0x000000080b087207 */ /* 0x008fce0004000000 */
.L_x_1581:
[----:B------:R-:W-:-:S06]  /*02b0*/  IMAD.MOV.U32 R7, RZ, RZ, R13 ;  /* 0x000000ffff077224 */ /* 0x000fcc00078e000d */
[----:B------:R0:W2:Y:S01]  /*02c0*/  LDG.E.CONSTANT R7, desc[UR6][R6.64] ;  /* 0x0000000606077981 */ /* 0x0000a2000c1e9900 */
[C---:B------:R-:W-:Y:S02]  /*02d0*/  ISETP.GE.U32.AND P1, PT, R4.reuse, 0x20, PT ;  /* 0x000000200400780c */ /* 0x040fe40003f26070 */
[----:B------:R-:W-:Y:S02]  /*02e0*/  IADD3 R4, PT, PT, R4, 0x100, RZ ;  /* 0x0000010004047810 */ /* 0x000fe40007ffe0ff */
[----:B0-----:R-:W-:-:S05]  /*02f0*/  IADD3 R6, P2, PT, R6, 0x400, RZ ;  /* 0x0000040006067810 */ /* 0x001fca0007f5e0ff */
[----:B------:R-:W-:Y:S01]  /*0300*/  IMAD.X R13, RZ, RZ, R13, P2 ;  /* 0x000000ffff0d7224 */ /* 0x000fe200010e060d */
[----:B--2---:R0:W-:Y:S02]  /*0310*/  STS [R10], R7 ;  /* 0x000000070a007388 */ /* 0x0041e40000000800 */
[----:B0-----:R-:W-:Y:S01]  /*0320*/  IADD3 R10, PT, PT, R10, 0x400, RZ ;  /* 0x000004000a0a7810 */ /* 0x001fe20007ffe0ff */
[----:B------:R-:W-:Y:S06]  /*0330*/  @!P1 BRA `(.L_x_1581) ;  /* 0xfffffffc00dc9947 */ /* 0x000fec000383ffff */
[----:B------:R-:W-:Y:S05]  /*0340*/  BSYNC.RECONVERGENT B0 ;  /* 0x0000000000007941 */ /* 0x000fea0003800200 */
.L_x_1580:
[----:B------:R-:W0:Y:S01]  /*0350*/  LDCU UR5, c[0x0][0x3a0] ;  /* 0x00007400ff0577ac */ /* 0x000e220008000800 */
[----:B------:R-:W-:Y:S01]  /*0360*/  BAR.SYNC.DEFER_BLOCKING 0x0 ;  /* 0x0000000000007b1d */ /* 0x000fe20000010000 */
[----:B0-----:R-:W-:-:S13]  /*0370*/  ISETP.GE.AND P1, PT, R8, UR5, PT ;  /* 0x0000000508007c0c */ /* 0x001fda000bf26270 */
[----:B------:R-:W-:Y:S05]  /*0380*/  @P1 EXIT ;  /* 0x000000000000194d */ /* 0x000fea0003800000 */
[----:B------:R-:W-:Y:S01]  /*0390*/  ISETP.GE.AND P2, PT, R5, RZ, PT ;  /* 0x000000ff0500720c */ /* 0x000fe20003f46270 */
[----:B------:R-:W0:Y:S01]  /*03a0*/  LDCU UR5, c[0x0][0x3a4] ;  /* 0x00007480ff0577ac */ /* 0x000e220008000800 */
[----:B------:R-:W-:Y:S01]  /*03b0*/  ISETP.GT.U32.AND P1, PT, R2, R9, PT ;  /* 0x000000090200720c */ /* 0x000fe20003f24070 */
[----:B------:R-:W1:Y:S01]  /*03c0*/  LDC.64 R6, c[0x0][0x398] ;  /* 0x0000e600ff067b82 */ /* 0x000e620000000a00 */
[----:B------:R-:W-:Y:S01]  /*03d0*/  IMAD.IADD R2, R9, 0x1, -R2 ;  /* 0x0000000109027824 */ /* 0x000fe200078e0a02 */
[----:B------:R-:W-:-:S04]  /*03e0*/  SHF.L.U32 R5, R3, 0x2, RZ ;  /* 0x0000000203057819 */ /* 0x000fc800000006ff */
        /* <DEDUP_REMOVED lines=17> */
[----:B-----5:R-:W-:Y:S05]  /*0500*/  CALL.REL.NOINC `($__internal_42_$__cuda_sm20_rcp_rn_f32_slowpath) ;  /* 0x0000000800587944 */ /* 0x020fea0003c00000 */
[----:B------:R-:W-:Y:S01]  /*0510*/  IMAD.MOV.U32 R11, RZ, RZ, R0 ;  /* 0x000000ffff0b7224 */ /* 0x000fe200078e0000 */
[----:B------:R-:W-:Y:S06]  /*0520*/  BRA `(.L_x_1584) ;  /* 0x0000000000107947 */ /* 0x000fec0003800000 */
.L_x_1583:
[----:B------:R-:W0:Y:S02]  /*0530*/  MUFU.RCP R11, R2 ;  /* 0x00000002000b7308 */ /* 0x000e240000001000 */
[----:B0-----:R-:W-:-:S04]  /*0540*/  FFMA R0, R2, R11, -1 ;  /* 0xbf80000002007423 */ /* 0x001fc8000000000b */
[----:B------:R-:W-:-:S04]  /*0550*/  FADD.FTZ R0, -R0, -RZ ;  /* 0x800000ff00007221 */ /* 0x000fc80000010100 */
[----:B------:R-:W-:-:S07]  /*0560*/  FFMA R11, R11, R0, R11 ;  /* 0x000000000b0b7223 */ /* 0x000fce000000000b */
.L_x_1584:
[----:B------:R-:W-:Y:S05]  /*0570*/  BSYNC.RECONVERGENT B0 ;  /* 0x0000000000007941 */ /* 0x000fea0003800200 */
.L_x_1582:
        /* <DEDUP_REMOVED lines=15> */
.L_x_1586:
[----:B------:R-:W0:Y:S02]  /*0670*/  MUFU.RCP R15, R2 ;  /* 0x00000002000f7308 */ /* 0x000e240000001000 */
[----:B0-----:R-:W-:-:S04]  /*0680*/  FFMA R0, R2, R15, -1 ;  /* 0xbf80000002007423 */ /* 0x001fc8000000000f */
[----:B------:R-:W-:-:S04]  /*0690*/  FADD.FTZ R0, -R0, -RZ ;  /* 0x800000ff00007221 */ /* 0x000fc80000010100 */
[----:B------:R-:W-:-:S07]  /*06a0*/  FFMA R15, R15, R0, R15 ;  /* 0x000000000f0f7223 */ /* 0x000fce000000000f */
.L_x_1587:
[----:B------:R-:W-:Y:S05]  /*06b0*/  BSYNC.RECONVERGENT B0 ;  /* 0x0000000000007941 */ /* 0x000fea0003800200 */
.L_x_1585:
        /* <DEDUP_REMOVED lines=15> */
.L_x_1589:
[----:B------:R-:W0:Y:S02]  /*07b0*/  MUFU.RCP R22, R17 ;  /* 0x0000001100167308 */ /* 0x000e240000001000 */
[----:B0-----:R-:W-:-:S04]  /*07c0*/  FFMA R0, R17, R22, -1 ;  /* 0xbf80000011007423 */ /* 0x001fc80000000016 */
[----:B------:R-:W-:-:S04]  /*07d0*/  FADD.FTZ R13, -R0, -RZ ;  /* 0x800000ff000d7221 */ /* 0x000fc80000010100 */
[----:B------:R-:W-:-:S07]  /*07e0*/  FFMA R22, R22, R13, R22 ;  /* 0x0000000d16167223 */ /* 0x000fce0000000016 */
.L_x_1590:
[----:B------:R-:W-:Y:S05]  /*07f0*/  BSYNC.RECONVERGENT B0 ;  /* 0x0000000000007941 */ /* 0x000fea0003800200 */
.L_x_1588:
        /* <DEDUP_REMOVED lines=13> */
[----:B------:R-:W-:Y:S05]  /*08d0*/  BRA `(.L_x_1593) ;  /* 0x0000000000107947 */ /* 0x000fea0003800000 */
.L_x_1592:
[----:B------:R-:W0:Y:S02]  /*08e0*/  MUFU.RCP R0, R7 ;  /* 0x0000000700007308 */ /* 0x000e240000001000 */
[----:B0-----:R-:W-:-:S04]  /*08f0*/  FFMA R2, R7, R0, -1 ;  /* 0xbf80000007027423 */ /* 0x001fc80000000000 */
[----:B------:R-:W-:-:S04]  /*0900*/  FADD.FTZ R5, -R2, -RZ ;  /* 0x800000ff02057221 */ /* 0x000fc80000010100 */
[----:B------:R-:W-:-:S07]  /*0910*/  FFMA R0, R0, R5, R0 ;  /* 0x0000000500007223 */ /* 0x000fce0000000000 */
.L_x_1593:
[----:B------:R-:W-:Y:S05]  /*0920*/  BSYNC.RECONVERGENT B0 ;  /* 0x0000000000007941 */ /* 0x000fea0003800200 */
.L_x_1591:
[----:B------:R-:W0:Y:S01]  /*0930*/  LDCU.64 UR8, c[0x0][0x3a8] ;  /* 0x00007500ff0877ac */ /* 0x000e220008000a00 */
[----:B------:R-:W1:Y:S01]  /*0940*/  LDC R2, c[0x0][0x3b8] ;  /* 0x0000ee00ff027b82 */ /* 0x000e620000000800 */
[----:B------:R-:W-:Y:S01]  /*0950*/  UIADD3 UR4, UPT, UPT, UR4, 0x240, URZ ;  /* 0x0000024004047890 */ /* 0x000fe2000fffe0ff */
[----:B------:R-:W-:-:S06]  /*0960*/  UMOV UR5, 0x240 ;  /* 0x0000024000057882 */ /* 0x000fcc0000000000 */
[----:B------:R-:W2:Y:S08]  /*0970*/  LDC.64 R12, c[0x0][0x388] ;  /* 0x0000e200ff0c7b82 */ /* 0x000eb00000000a00 */
[----:B------:R-:W3:Y:S01]  /*0980*/  LDC.64 R6, c[0x0][0x3b0] ;  /* 0x0000ec00ff067b82 */ /* 0x000ee20000000a00 */
[----:B0-----:R-:W-:-:S04]  /*0990*/  IMAD R8, R8, UR8, RZ ;  /* 0x0000000808087c24 */ /* 0x001fc8000f8e02ff */
[----:B------:R-:W-:Y:S02]  /*09a0*/  IMAD R8, R3, 0x48, R8 ;  /* 0x0000004803087824 */ /* 0x000fe400078e0208 */
[----:B-1----:R-:W-:Y:S02]  /*09b0*/  FADD R2, R2, -1 ;  /* 0xbf80000002027421 */ /* 0x002fe40000000000 */
[----:B------:R-:W-:-:S07]  /*09c0*/  IMAD R9, R8, UR9, R9 ;  /* 0x0000000908097c24 */ /* 0x000fce000f8e0209 */
.L_x_1594:
[----:B--2---:R-:W-:Y:S01]  /*09d0*/  IMAD.WIDE R24, R9, 0x4, R12 ;  /* 0x0000000409187825 */ /* 0x004fe200078e020c */
[----:B0-----:R-:W0:Y:S04]  /*09e0*/  LDS R17, [UR4+-0x240] ;  /* 0xfffdc004ff117984 */ /* 0x001e280008000800 */
[----:B------:R-:W0:Y:S01]  /*09f0*/  LDG.E.CONSTANT R8, desc[UR6][R24.64] ;  /* 0x0000000618087981 */ /* 0x000e22000c1e9900 */
[----:B------:R-:W-:-:S03]  /*0a00*/  UIADD3 UR5, UPT, UPT, UR5, 0x4, URZ ;  /* 0x0000000405057890 */ /* 0x000fc6000fffe0ff */
[----:B------:R-:W1:Y:S01]  /*0a10*/  LDS R19, [UR4+-0x120] ;  /* 0xfffee004ff137984 */ /* 0x000e620008000800 */
[----:B------:R-:W-:-:S03]  /*0a20*/  UISETP.NE.AND UP0, UPT, UR5, 0x360, UPT ;  /* 0x000003600500788c */ /* 0x000fc6000bf05270 */
[----:B------:R-:W2:Y:S04]  /*0a30*/  LDS R5, [UR4] ;  /* 0x00000004ff057984 */ /* 0x000ea80008000800 */
[----:B------:R-:W4:Y:S01]  /*0a40*/  LDS R3, [UR4+0x120] ;  /* 0x00012004ff037984 */ /* 0x000f220008000800 */
[----:B------:R-:W-:Y:S01]  /*0a50*/  UIADD3 UR4, UPT, UPT, UR4, 0x4, URZ ;  /* 0x0000000404047890 */ /* 0x000fe2000fffe0ff */
[C---:B0-----:R-:W-:Y:S01]  /*0a60*/  FADD R14, R8.reuse, -R17 ;  /* 0x80000011080e7221 */ /* 0x041fe20000000000 */
[C---:B-1----:R-:W-:Y:S01]  /*0a70*/  FADD R18, R8.reuse, -R19 ;  /* 0x8000001308127221 */ /* 0x042fe20000000000 */
[C---:B--2---:R-:W-:Y:S01]  /*0a80*/  FADD R23, R8.reuse, -R5 ;  /* 0x8000000508177221 */ /* 0x044fe20000000000 */
[----:B----4-:R-:W-:Y:S01]  /*0a90*/  FADD R25, R8, -R3 ;  /* 0x8000000308197221 */ /* 0x010fe20000000000 */
[----:B------:R-:W-:Y:S01]  /*0aa0*/  FMUL R14, |R14|, R11 ;  /* 0x0000000b0e0e7220 */ /* 0x000fe20000400200 */
[----:B------:R-:W-:Y:S01]  /*0ab0*/  FMUL R18, |R18|, R15 ;  /* 0x0000000f12127220 */ /* 0x000fe20000400200 */
[----:B------:R-:W-:Y:S01]  /*0ac0*/  FMUL R20, |R23|, R22 ;  /* 0x0000001617147220 */ /* 0x000fe20000400200 */
[----:B------:R-:W-:-:S02]  /*0ad0*/  FMUL R24, |R25|, R0 ;  /* 0x0000000019187220 */ /* 0x000fc40000400200 */
[----:B------:R-:W-:Y:S02]  /*0ae0*/  FSETP.GEU.AND P0, PT, |R14|, 1.175494350822287508e-38, PT ;  /* 0x008000000e00780b */ /* 0x000fe40003f0e200 */
[----:B------:R-:W-:Y:S02]  /*0af0*/  FSETP.GEU.AND P3, PT, |R18|, 1.175494350822287508e-38, PT ;  /* 0x008000001200780b */ /* 0x000fe40003f6e200 */
[----:B------:R-:W-:Y:S02]  /*0b00*/  FSETP.GEU.AND P1, PT, |R20|, 1.175494350822287508e-38, PT ;  /* 0x008000001400780b */ /* 0x000fe40003f2e200 */
[----:B------:R-:W-:-:S07]  /*0b10*/  FSETP.GEU.AND P2, PT, |R24|, 1.175494350822287508e-38, PT ;  /* 0x008000001800780b */ /* 0x000fce0003f4e200 */
[----:B------:R-:W-:Y:S02]  /*0b20*/  @!P0 FMUL R14, R14, 16777216 ;  /* 0x4b8000000e0e8820 */ /* 0x000fe40000400000 */
[----:B------:R-:W-:Y:S02]  /*0b30*/  @!P3 FMUL R18, R18, 16777216 ;  /* 0x4b8000001212b820 */ /* 0x000fe40000400000 */
[----:B------:R-:W0:Y:S01]  /*0b40*/  MUFU.LG2 R23, R14 ;  /* 0x0000000e00177308 */ /* 0x000e220000000c00 */
[----:B------:R-:W-:Y:S01]  /*0b50*/  @!P1 FMUL R20, R20, 16777216 ;  /* 0x4b80000014149820 */ /* 0x000fe20000400000 */
[----:B------:R-:W-:-:S06]  /*0b60*/  @!P2 FMUL R24, R24, 16777216 ;  /* 0x4b8000001818a820 */ /* 0x000fcc0000400000 */
[----:B------:R-:W1:Y:S08]  /*0b70*/  MUFU.LG2 R25, R18 ;  /* 0x0000001200197308 */ /* 0x000e700000000c00 */
[----:B------:R-:W2:Y:S01]  /*0b80*/  MUFU.LG2 R27, R20 ;  /* 0x00000014001b7308 */ /* 0x000ea20000000c00 */
[----:B0-----:R-:W-:-:S04]  /*0b90*/  @!P0 FADD R23, R23, -24 ;  /* 0xc1c0000017178421 */ /* 0x001fc80000000000 */
[----:B------:R-:W-:-:S03]  /*0ba0*/  FMUL R23, R2, R23 ;  /* 0x0000001702177220 */ /* 0x000fc60000400000 */
[----:B------:R-:W0:Y:S01]  /*0bb0*/  MUFU.LG2 R29, R24 ;  /* 0x00000018001d7308 */ /* 0x000e220000000c00 */
[----:B-1----:R-:W-:Y:S01]  /*0bc0*/  @!P3 FADD R25, R25, -24 ;  /* 0xc1c000001919b421 */ /* 0x002fe20000000000 */
[----:B------:R-:W-:-:S03]  /*0bd0*/  FSETP.GEU.AND P0, PT, R23, -126, PT ;  /* 0xc2fc00001700780b */ /* 0x000fc60003f0e000 */
[----:B------:R-:W-:Y:S01]  /*0be0*/  FMUL R14, R2, R25 ;  /* 0x00000019020e7220 */ /* 0x000fe20000400000 */
[----:B--2---:R-:W-:-:S04]  /*0bf0*/  @!P1 FADD R27, R27, -24 ;  /* 0xc1c000001b1b9421 */ /* 0x004fc80000000000 */
[----:B------:R-:W-:Y:S01]  /*0c00*/  FSETP.GEU.AND P3, PT, R14, -126, PT ;  /* 0xc2fc00000e00780b */ /* 0x000fe20003f6e000 */
[----:B------:R-:W-:-:S04]  /*0c10*/  FMUL R18, R2, R27 ;  /* 0x0000001b02127220 */ /* 0x000fc80000400000 */
[----:B------:R-:W-:Y:S01]  /*0c20*/  @!P0 FMUL R23, R23, 0.5 ;  /* 0x3f00000017178820 */ /* 0x000fe20000400000 */
[----:B0-----:R-:W-:Y:S01]  /*0c30*/  @!P2 FADD R29, R29, -24 ;  /* 0xc1c000001d1da421 */ /* 0x001fe20000000000 */
[----:B------:R-:W-:Y:S02]  /*0c40*/  FSETP.GEU.AND P2, PT, R18, -126, PT ;  /* 0xc2fc00001200780b */ /* 0x000fe40003f4e000 */
[----:B------:R-:W0:Y:S01]  /*0c50*/  MUFU.EX2 R25, R23 ;  /* 0x0000001700197308 */ /* 0x000e220000000800 */
[----:B------:R-:W-:-:S03]  /*0c60*/  FMUL R29, R2, R29 ;  /* 0x0000001d021d7220 */ /* 0x000fc60000400000 */
[----:B------:R-:W-:Y:S02]  /*0c70*/  @!P3 FMUL R14, R14, 0.5 ;  /* 0x3f0000000e0eb820 */ /* 0x000fe40000400000 */
[----:B------:R-:W-:Y:S02]  /*0c80*/  FSETP.GEU.AND P1, PT, R29, -126, PT ;  /* 0xc2fc00001d00780b */ /* 0x000fe40003f2e000 */
[----:B------:R-:W1:Y:S03]  /*0c90*/  MUFU.EX2 R27, R14 ;  /* 0x0000000e001b7308 */ /* 0x000e660000000800 */
[----:B------:R-:W-:-:S05]  /*0ca0*/  @!P2 FMUL R18, R18, 0.5 ;  /* 0x3f0000001212a820 */ /* 0x000fca0000400000 */
[----:B------:R3:W2:Y:S01]  /*0cb0*/  MUFU.EX2 R20, R18 ;  /* 0x0000001200147308 */ /* 0x0006a20000000800 */
[----:B0-----:R-:W-:Y:S01]  /*0cc0*/  @!P0 FMUL R25, R25, R25 ;  /* 0x0000001919198220 */ /* 0x001fe20000400000 */
[----:B------:R-:W-:Y:S01]  /*0cd0*/  FSETP.GT.AND P0, PT, R8, R19, PT ;  /* 0x000000130800720b */ /* 0x000fe20003f04000 */
[----:B------:R-:W-:Y:S02]  /*0ce0*/  @!P1 FMUL R29, R29, 0.5 ;  /* 0x3f0000001d1d9820 */ /* 0x000fe40000400000 */
[----:B-----5:R-:W-:-:S03]  /*0cf0*/  FMUL R25, R10, R25 ;  /* 0x000000190a197220 */ /* 0x020fc60000400000 */
[----:B------:R-:W0:Y:S01]  /*0d00*/  MUFU.EX2 R24, R29 ;  /* 0x0000001d00187308 */ /* 0x000e220000000800 */
[----:B-1----:R-:W-:Y:S01]  /*0d10*/  @!P3 FMUL R27, R27, R27 ;  /* 0x0000001b1b1bb220 */ /* 0x002fe20000400000 */
[----:B------:R-:W-:Y:S01]  /*0d20*/  FSETP.GT.AND P3, PT, R8, R17, PT ;  /* 0x000000110800720b */ /* 0x000fe20003f64000 */
[----:B---3--:R-:W-:-:S04]  /*0d30*/  IMAD.WIDE R18, R9, 0x4, R6 ;  /* 0x0000000409127825 */ /* 0x008fc800078e0206 */
[----:B------:R-:W-:Y:S01]  /*0d40*/  FMUL R27, R16, R27 ;  /* 0x0000001b101b7220 */ /* 0x000fe20000400000 */
[----:B------:R-:W-:Y:S01]  /*0d50*/  FSEL R25, R25, -R25, P3 ;  /* 0x8000001919197208 */ /* 0x000fe20001800000 */
[----:B------:R-:W-:Y:S02]  /*0d60*/  VIADD R9, R9, UR9 ;  /* 0x0000000909097c36 */ /* 0x000fe40008000000 */
[----:B--2---:R-:W-:Y:S01]  /*0d70*/  @!P2 FMUL R20, R20, R20 ;  /* 0x000000141414a220 */ /* 0x004fe20000400000 */
[C---:B------:R-:W-:Y:S01]  /*0d80*/  FSETP.GT.AND P2, PT, R8.reuse, R5, PT ;  /* 0x000000050800720b */ /* 0x040fe20003f44000 */
[----:B------:R-:W-:Y:S01]  /*0d90*/  FADD R25, RZ, R25 ;  /* 0x00000019ff197221 */ /* 0x000fe20000000000 */
[----:B------:R-:W-:Y:S01]  /*0da0*/  FSEL R14, R27, -R27, P0 ;  /* 0x8000001b1b0e7208 */ /* 0x000fe20000000000 */
[----:B------:R-:W-:Y:S01]  /*0db0*/  FMUL R20, R21, R20 ;  /* 0x0000001415147220 */ /* 0x000fe20000400000 */
[----:B------:R-:W-:Y:S01]  /*0dc0*/  FSETP.GT.AND P0, PT, R8, R3, PT ;  /* 0x000000030800720b */ /* 0x000fe20003f04000 */
[----:B0-----:R-:W-:-:S03]  /*0dd0*/  @!P1 FMUL R24, R24, R24 ;  /* 0x0000001818189220 */ /* 0x001fc60000400000 */
[----:B------:R-:W-:Y:S01]  /*0de0*/  FSEL R3, R20, -R20, P2 ;  /* 0x8000001414037208 */ /* 0x000fe20001000000 */
[----:B------:R-:W-:Y:S01]  /*0df0*/  FADD R14, R25, R14 ;  /* 0x0000000e190e7221 */ /* 0x000fe20000000000 */
[----:B------:R-:W-:-:S03]  /*0e00*/  FMUL R24, R4, R24 ;  /* 0x0000001804187220 */ /* 0x000fc60000400000 */
[----:B------:R-:W-:Y:S02]  /*0e10*/  FADD R3, R14, R3 ;  /* 0x000000030e037221 */ /* 0x000fe40000000000 */
[----:B------:R-:W-:-:S05]  /*0e20*/  FSEL R24, R24, -R24, P0 ;  /* 0x8000001818187208 */ /* 0x000fca0000000000 */
[----:B------:R-:W-:-:S05]  /*0e30*/  FADD R3, R3, R24 ;  /* 0x0000001803037221 */ /* 0x000fca0000000000 */
[----:B------:R0:W-:Y:S01]  /*0e40*/  STG.E desc[UR6][R18.64], R3 ;  /* 0x0000000312007986 */ /* 0x0001e2000c101906 */
[----:B------:R-:W-:Y:S05]  /*0e50*/  BRA.U UP0, `(.L_x_1594) ;  /* 0xfffffff900dc7547 */ /* 0x000fea000b83ffff */
[----:B------:R-:W-:Y:S05]  /*0e60*/  EXIT ;  /* 0x000000000000794d */ /* 0x000fea0003800000 */
        .weak           $__internal_42_$__cuda_sm20_rcp_rn_f32_slowpath
        .type           $__internal_42_$__cuda_sm20_rcp_rn_f32_slowpath,@function
        .size           $__internal_42_$__cuda_sm20_rcp_rn_f32_slowpath,(.L_x_3869 - $__internal_42_$__cuda_sm20_rcp_rn_f32_slowpath)
$__internal_42_$__cuda_sm20_rcp_rn_f32_slowpath:
        /* <DEDUP_REMOVED lines=15> */
.L_x_1596:
[----:B------:R-:W-:-:S05]  /*0f60*/  VIADD R13, R2, 0xffffff03 ;  /* 0xffffff03020d7836 */ /* 0x000fca0000000000 */
        /* <DEDUP_REMOVED lines=27> */
[----:B------:R-:W-:-:S11]  /*1120*/  SHF.R.U32.HI R13, RZ, R2, R19 ;  /* 0x00000002ff0d7219 */ /* 0x000fd60000011613 */
[----:B------:R-:W-:-:S05]  /*1130*/  @!P0 IADD3 R13, PT, PT, R13, 0x1, RZ ;  /* 0x000000010d0d8810 */ /* 0x000fca0007ffe0ff */
[----:B------:R-:W-:-:S05]  /*1140*/  @!P1 IMAD.SHL.U32 R13, R13, 0x2, RZ ;  /* 0x000000020d0d9824 */ /* 0x000fca00078e00ff */
[----:B------:R-:W-:Y:S01]  /*1150*/  LOP3.LUT R13, R13, 0x80000000, R0, 0xf8, !PT ;  /* 0x800000000d0d7812 */ /* 0x000fe200078ef800 */
[----:B------:R-:W-:Y:S06]  /*1160*/  BRA `(.L_x_1597) ;  /* 0x0000000000047947 */ /* 0x000fec0003800000 */
.L_x_1598:
[----:B------:R0:W1:Y:S02]  /*1170*/  MUFU.RCP R13, R0 ;  /* 0x00000000000d7308 */ /* 0x0000640000001000 */
.L_x_1597:
[----:B------:R-:W-:Y:S05]  /*1180*/  BSYNC.RECONVERGENT B1 ;  /* 0x0000000000017941 */ /* 0x000fea0003800200 */
.L_x_1595:
[----:B01----:R-:W-:Y:S01]  /*1190*/  MOV R0, R13 ;  /* 0x0000000d00007202 */ /* 0x003fe20000000f00 */
[----:B------:R-:W-:-:S04]  /*11a0*/  HFMA2 R13, -RZ, RZ, 0, 0 ;  /* 0x00000000ff0d7431 */ /* 0x000fc800000001ff */
[----:B------:R-:W-:Y:S05]  /*11b0*/  RET.REL.NODEC R12 `(_Z31norm_dist_backward_input_kernelILi72ELi4EEvPKfS1_S1_S1_iiiiPff) ;  /* 0xffffffec0c907950 */ /* 0x000fea0003c3ffff */
.L_x_1599:
        /* <DEDUP_REMOVED lines=12> */
.L_x_3869:


//--------------------- .text._Z31norm_dist_backward_input_kernelILi36ELi8EEvPKfS1_S1_S1_iiiiPff --------------------------
	.section	.text._Z31norm_dist_backward_input_kernelILi36ELi8EEvPKfS1_S1_S1_iiiiPff,"ax",@progbits
	.align	128
        .global         _Z31norm_dist_backward_input_kernelILi36ELi8EEvPKfS1_S1_S1_iiiiPff
        .type           _Z31norm_dist_backward_input_kernelILi36ELi8EEvPKfS1_S1_S1_iiiiPff,@function
        .size           _Z31norm_dist_backward_input_kernelILi36ELi8EEvPKfS1_S1_S1_iiiiPff,(.L_x_3870 - _Z31norm_dist_backward_input_kernelILi36ELi8EEvPKfS1_S1_S1_iiiiPff)
        .other          _Z31norm_dist_backward_input_kernelILi36ELi8EEvPKfS1_S1_S1_iiiiPff,@"STO_CUDA_ENTRY STV_DEFAULT"
_Z31norm_dist_backward_input_kernelILi36ELi8EEvPKfS1_S1_S1_iiiiPff:
.text._Z31norm_dist_backward_input_kernelILi36ELi8EEvPKfS1_S1_S1_iiiiPff:
        /* <DEDUP_REMOVED lines=42> */
.L_x_1601:
        /* <DEDUP_REMOVED lines=11> */
.L_x_1600:
        /* <DEDUP_REMOVED lines=27> */
[----:B-----5:R-:W-:Y:S05]  /*0500*/  CALL.REL.NOINC `($__internal_43_$__cuda_sm20_rcp_rn_f32_slowpath) ;  /* 0x0000001000907944 */ /* 0x020fea0003c00000 */
[----:B------:R-:W-:Y:S01]  /*0510*/  MOV R11, R16 ;  /* 0x00000010000b7202 */ /* 0x000fe20000000f00 */
[----:B------:R-:W-:Y:S06]  /*0520*/  BRA `(.L_x_1604) ;  /* 0x0000000000107947 */ /* 0x000fec0003800000 */
.L_x_1603:
[----:B------:R-:W0:Y:S02]  /*0530*/  MUFU.RCP R11, R6 ;  /* 0x00000006000b7308 */ /* 0x000e240000001000 */
[----:B0-----:R-:W-:-:S04]  /*0540*/  FFMA R0, R6, R11, -1 ;  /* 0xbf80000006007423 */ /* 0x001fc8000000000b */
[----:B------:R-:W-:-:S04]  /*0550*/  FADD.FTZ R0, -R0, -RZ ;  /* 0x800000ff00007221 */ /* 0x000fc80000010100 */
[----:B------:R-:W-:-:S07]  /*0560*/  FFMA R11, R11, R0, R11 ;  /* 0x000000000b0b7223 */ /* 0x000fce000000000b */
.L_x_1604:
[----:B------:R-:W-:Y:S05]  /*0570*/  BSYNC.RECONVERGENT B0 ;  /* 0x0000000000007941 */ /* 0x000fea0003800200 */
.L_x_1602:
        /* <DEDUP_REMOVED lines=12> */
[----:B-----5:R-:W-:Y:S05]  /*0640*/  CALL.REL.NOINC `($__internal_43_$__cuda_sm20_rcp_rn_f32_slowpath) ;  /* 0x0000001000407944 */ /* 0x020fea0003c00000 */
[----:B------:R-:W-:Y:S01]  /*0650*/  MOV R13, R16 ;  /* 0x00000010000d7202 */ /* 0x000fe20000000f00 */
[----:B------:R-:W-:Y:S06]  /*0660*/  BRA `(.L_x_1607) ;  /* 0x0000000000107947 */ /* 0x000fec0003800000 */
.L_x_1606:
[----:B------:R-:W0:Y:S02]  /*0670*/  MUFU.RCP R13, R6 ;  /* 0x00000006000d7308 */ /* 0x000e240000001000 */
[----:B0-----:R-:W-:-:S04]  /*0680*/  FFMA R0, R6, R13, -1 ;  /* 0xbf80000006007423 */ /* 0x001fc8000000000d */
[----:B------:R-:W-:-:S04]  /*0690*/  FADD.FTZ R0, -R0, -RZ ;  /* 0x800000ff00007221 */ /* 0x000fc80000010100 */
[----:B------:R-:W-:-:S07]  /*06a0*/  FFMA R13, R13, R0, R13 ;  /* 0x000000000d0d7223 */ /* 0x000fce000000000d */
.L_x_1607:
[----:B------:R-:W-:Y:S05]  /*06b0*/  BSYNC.RECONVERGENT B0 ;  /* 0x0000000000007941 */ /* 0x000fea0003800200 */
.L_x_1605:
        /* <DEDUP_REMOVED lines=15> */
.L_x_1609:
[----:B------:R-:W0:Y:S02]  /*07b0*/  MUFU.RCP R18, R19 ;  /* 0x0000001300127308 */ /* 0x000e240000001000 */
[----:B0-----:R-:W-:-:S04]  /*07c0*/  FFMA R0, R19, R18, -1 ;  /* 0xbf80000013007423 */ /* 0x001fc80000000012 */
[----:B------:R-:W-:-:S04]  /*07d0*/  FADD.FTZ R15, -R0, -RZ ;  /* 0x800000ff000f7221 */ /* 0x000fc80000010100 */
[----:B------:R-:W-:-:S07]  /*07e0*/  FFMA R18, R18, R15, R18 ;  /* 0x0000000f12127223 */ /* 0x000fce0000000012 */
.L_x_1610:
[----:B------:R-:W-:Y:S05]  /*07f0*/  BSYNC.RECONVERGENT B0 ;  /* 0x0000000000007941 */ /* 0x000fea0003800200 */
.L_x_1608:
        /* <DEDUP_REMOVED lines=15> */
.L_x_1612:
[----:B------:R-:W0:Y:S02]  /*08f0*/  MUFU.RCP R22, R19 ;  /* 0x0000001300167308 */ /* 0x000e240000001000 */
[----:B0-----:R-:W-:-:S04]  /*0900*/  FFMA R0, R19, R22, -1 ;  /* 0xbf80000013007423 */ /* 0x001fc80000000016 */
[----:B------:R-:W-:-:S04]  /*0910*/  FADD.FTZ R15, -R0, -RZ ;  /* 0x800000ff000f7221 */ /* 0x000fc80000010100 */
[----:B------:R-:W-:-:S07]  /*0920*/  FFMA R22, R22, R15, R22 ;  /* 0x0000000f16167223 */ /* 0x000fce0000000016 */
.L_x_1613:
[----:B------:R-:W-:Y:S05]  /*0930*/  BSYNC.RECONVERGENT B0 ;  /* 0x0000000000007941 */ /* 0x000fea0003800200 */
.L_x_1611:
        /* <DEDUP_REMOVED lines=15> */
.L_x_1615:
[----:B------:R-:W0:Y:S02]  /*0a30*/  MUFU.RCP R26, R19 ;  /* 0x00000013001a7308 */ /* 0x000e240000001000 */
[----:B0-----:R-:W-:-:S04]  /*0a40*/  FFMA R0, R19, R26, -1 ;  /* 0xbf80000013007423 */ /* 0x001fc8000000001a */
[----:B------:R-:W-:-:S04]  /*0a50*/  FADD.FTZ R15, -R0, -RZ ;  /* 0x800000ff000f7221 */ /* 0x000fc80000010100 */
[----:B------:R-:W-:-:S07]  /*0a60*/  FFMA R26, R26, R15, R26 ;  /* 0x0000000f1a1a7223 */ /* 0x000fce000000001a */
.L_x_1616:
[----:B------:R-:W-:Y:S05]  /*0a70*/  BSYNC.RECONVERGENT B0 ;  /* 0x0000000000007941 */ /* 0x000fea0003800200 */
.L_x_1614:
        /* <DEDUP_REMOVED lines=15> */
.L_x_1618:
[----:B------:R-:W0:Y:S02]  /*0b70*/  MUFU.RCP R28, R19 ;  /* 0x00000013001c7308 */ /* 0x000e240000001000 */
[----:B0-----:R-:W-:-:S04]  /*0b80*/  FFMA R0, R19, R28, -1 ;  /* 0xbf80000013007423 */ /* 0x001fc8000000001c */
[----:B------:R-:W-:-:S04]  /*0b90*/  FADD.FTZ R15, -R0, -RZ ;  /* 0x800000ff000f7221 */ /* 0x000fc80000010100 */
[----:B------:R-:W-:-:S07]  /*0ba0*/  FFMA R28, R28, R15, R28 ;  /* 0x0000000f1c1c7223 */ /* 0x000fce000000001c */
.L_x_1619:
[----:B------:R-:W-:Y:S05]  /*0bb0*/  BSYNC.RECONVERGENT B0 ;  /* 0x0000000000007941 */ /* 0x000fea0003800200 */
.L_x_1617:
        /* <DEDUP_REMOVED lines=15> */
.L_x_1621:
[----:B------:R-:W0:Y:S02]  /*0cb0*/  MUFU.RCP R31, R6 ;  /* 0x00000006001f7308 */ /* 0x000e240000001000 */
[----:B0-----:R-:W-:-:S04]  /*0cc0*/  FFMA R0, R6, R31, -1 ;  /* 0xbf80000006007423 */ /* 0x001fc8000000001f */
[----:B------:R-:W-:-:S04]  /*0cd0*/  FADD.FTZ R0, -R0, -RZ ;  /* 0x800000ff00007221 */ /* 0x000fc80000010100 */
[----:B------:R-:W-:-:S07]  /*0ce0*/  FFMA R31, R31, R0, R31 ;  /* 0x000000001f1f7223 */ /* 0x000fce000000001f */
.L_x_1622:
[----:B------:R-:W-:Y:S05]  /*0cf0*/  BSYNC.RECONVERGENT B0 ;  /* 0x0000000000007941 */ /* 0x000fea0003800200 */
.L_x_1620:
        /* <DEDUP_REMOVED lines=13> */
[----:B------:R-:W-:Y:S05]  /*0dd0*/  BRA `(.L_x_1625) ;  /* 0x0000000000107947 */ /* 0x000fea0003800000 */
.L_x_1624:
[----:B------:R-:W0:Y:S02]  /*0de0*/  MUFU.RCP R16, R5 ;  /* 0x0000000500107308 */ /* 0x000e240000001000 */
[----:B0-----:R-:W-:-:S04]  /*0df0*/  FFMA R0, R5, R16, -1 ;  /* 0xbf80000005007423 */ /* 0x001fc80000000010 */
[----:B------:R-:W-:-:S04]  /*0e00*/  FADD.FTZ R3, -R0, -RZ ;  /* 0x800000ff00037221 */ /* 0x000fc80000010100 */
[----:B------:R-:W-:-:S07]  /*0e10*/  FFMA R16, R16, R3, R16 ;  /* 0x0000000310107223 */ /* 0x000fce0000000010 */
.L_x_1625:
[----:B------:R-:W-:Y:S05]  /*0e20*/  BSYNC.RECONVERGENT B0 ;  /* 0x0000000000007941 */ /* 0x000fea0003800200 */
.L_x_1623:
[----:B------:R-:W0:Y:S01]  /*0e30*/  LDCU.64 UR8, c[0x0][0x3a8] ;  /* 0x00007500ff0877ac */ /* 0x000e220008000a00 */
[----:B------:R-:W1:Y:S01]  /*0e40*/  LDC R0, c[0x0][0x3b8] ;  /* 0x0000ee00ff007b82 */ /* 0x000e620000000800 */
[----:B------:R-:W-:-:S07]  /*0e50*/  HFMA2 R3, -RZ, RZ, 0, 3.4332275390625e-05 ;  /* 0x00000240ff037431 */ /* 0x000fce00000001ff */
[----:B------:R-:W2:Y:S08]  /*0e60*/  LDC.64 R14, c[0x0][0x388] ;  /* 0x0000e200ff0e7b82 */ /* 0x000eb00000000a00 */
[----:B------:R-:W3:Y:S01]  /*0e70*/  LDC.64 R4, c[0x0][0x3b0] ;  /* 0x0000ec00ff047b82 */ /* 0x000ee20000000a00 */
[----:B0-----:R-:W-:-:S04]  /*0e80*/  IMAD R8, R8, UR8, RZ ;  /* 0x0000000808087c24 */ /* 0x001fc8000f8e02ff */
[----:B------:R-:W-:Y:S02]  /*0e90*/  IMAD R8, R7, 0x24, R8 ;  /* 0x0000002407087824 */ /* 0x000fe400078e0208 */
[----:B-1----:R-:W-:Y:S02]  /*0ea0*/  FADD R0, R0, -1 ;  /* 0xbf80000000007421 */ /* 0x002fe40000000000 */
[----:B------:R-:W-:-:S07]  /*0eb0*/  IMAD R9, R8, UR9, R9 ;  /* 0x0000000908097c24 */ /* 0x000fce000f8e0209 */
.L_x_1626:
        /* <DEDUP_REMOVED lines=137> */
        .weak           $__internal_43_$__cuda_sm20_rcp_rn_f32_slowpath
        .type           $__internal_43_$__cuda_sm20_rcp_rn_f32_slowpath,@function
        .size           $__internal_43_$__cuda_sm20_rcp_rn_f32_slowpath,(.L_x_3870 - $__internal_43_$__cuda_sm20_rcp_rn_f32_slowpath)
$__internal_43_$__cuda_sm20_rcp_rn_f32_slowpath:
        /* <DEDUP_REMOVED lines=15> */
.L_x_1628:
        /* <DEDUP_REMOVED lines=33> */
.L_x_1630:
[----:B------:R0:W1:Y:S02]  /*1a50*/  MUFU.RCP R16, R0 ;  /* 0x0000000000107308 */ /* 0x0000640000001000 */
.L_x_1629:
[----:B------:R-:W-:Y:S05]  /*1a60*/  BSYNC.RECONVERGENT B1 ;  /* 0x0000000000017941 */ /* 0x000fea0003800200 */
.L_x_1627:
[----:B------:R-:W-:Y:S01]  /*1a70*/  HFMA2 R15, -RZ, RZ, 0, 0 ;  /* 0x00000000ff0f7431 */ /* 0x000fe200000001ff */
[----:B------:R-:W-:-:S04]  /*1a80*/  MOV R14, R6 ;  /* 0x00000006000e7202 */ /* 0x000fc80000000f00 */
[----:B01----:R-:W-:Y:S05]  /*1a90*/  RET.REL.NODEC R14 `(_Z31norm_dist_backward_input_kernelILi36ELi8EEvPKfS1_S1_S1_iiiiPff) ;  /* 0xffffffe40e587950 */ /* 0x003fea0003c3ffff */
.L_x_1631:
        /* <DEDUP_REMOVED lines=14> */
.L_x_3870:


//--------------------- .text._Z31norm_dist_backward_input_kernelILi36ELi4EEvPKfS1_S1_S1_iiiiPff --------------------------
	.section	.text._Z31norm_dist_backward_input_kernelILi36ELi4EEvPKfS1_S1_S1_iiiiPff,"ax",@progbits
	.align	128
        .global         _Z31norm_dist_backward_input_kernelILi36ELi4EEvPKfS1_S1_S1_iiiiPff
        .type           _Z31norm_dist_backward_input_kernelILi36ELi4EEvPKfS1_S1_S1_iiiiPff,@function
        .size           _Z31norm_dist_backward_input_kernelILi36ELi4EEvPKfS1_S1_S1_iiiiPff,(.L_x_3871 - _Z31norm_dist_backward_input_kernelILi36ELi4EEvPKfS1_S1_S1_iiiiPff)
        .other          _Z31norm_dist_backward_input_kernelILi36ELi4EEvPKfS1_S1_S1_iiiiPff,@"STO_CUDA_ENTRY STV_DEFAULT"
_Z31norm_dist_backward_input_kernelILi36ELi4EEvPKfS1_S1_S1_iiiiPff:
.text._Z31norm_dist_backward_input_kernelILi36ELi4EEvPKfS1_S1_S1_iiiiPff:
[----:B------:R-:W-:Y:S01]  /*0000*/  LDC R1, c[0x0][0x37c] ;  /* 0x0000df00ff017b82 */ /* 0x000fe20000000800 */
[----:B------:R-:W0:Y:S01]  /*0010*/  S2R R2, SR_TID.X ;  /* 0x0000000000027919 */ /* 0x000e220000002100 */
[----:B------:R-:W1:Y:S06]  /*0020*/  LDCU.64 UR6, c[0x0][0x358] ;  /* 0x00006b00ff0677ac */ /* 0x000e6c0008000a00 */
[----:B------:R-:W2:Y:S01]  /*0030*/  LDC R0, c[0x0][0x3ac] ;  /* 0x0000eb00ff007b82 */ /* 0x000ea20000000800 */
[----:B------:R-:W3:Y:S01]  /*0040*/  S2R R3, SR_CTAID.X ;  /* 0x0000000000037919 */ /* 0x000ee20000002500 */
[----:B0-----:R-:W-:-:S13]  /*0050*/  ISETP.GT.U32.AND P0, PT, R2, 0x8f, PT ;  /* 0x0000008f0200780c */ /* 0x001fda0003f04070 */
[----:B------:R-:W0:Y:S01]  /*0060*/  @!P0 LDC.64 R6, c[0x0][0x390] ;  /* 0x0000e400ff068b82 */ /* 0x000e220000000a00 */
[----:B---3--:R-:W-:-:S04]  /*0070*/  @!P0 IMAD R5, R3, 0x90, R2 ;  /* 0x0000009003058824 */ /* 0x008fc800078e0202 */
[----:B0-----:R-:W-:-:S06]  /*0080*/  @!P0 IMAD.WIDE.U32 R6, R5, 0x4, R6 ;  /* 0x0000000405068825 */ /* 0x001fcc00078e0006 */
[----:B-1----:R0:W3:Y:S01]  /*0090*/  @!P0 LDG.E.CONSTANT R6, desc[UR6][R6.64] ;  /* 0x0000000606068981 */ /* 0x0020e2000c1e9900 */
[----:B--2---:R-:W-:Y:S01]  /*00a0*/  IABS R4, R0 ;  /* 0x0000000000047213 */ /* 0x004fe20000000000 */
[----:B------:R-:W1:Y:S01]  /*00b0*/  S2UR UR4, SR_CTAID.Y ;  /* 0x00000000000479c3 */ /* 0x000e620000002600 */
[----:B------:R-:W2:Y:S02]  /*00c0*/  @!P0 S2R R12, SR_CgaCtaId ;  /* 0x00000000000c8919 */ /* 0x000ea40000008800 */
[----:B------:R-:W4:Y:S08]  /*00d0*/  I2F.RP R10, R4 ;  /* 0x00000004000a7306 */ /* 0x000f300000209400 */
[----:B----4-:R-:W4:Y:S01]  /*00e0*/  MUFU.RCP R10, R10 ;  /* 0x0000000a000a7308 */ /* 0x010f220000001000 */
[----:B-1----:R-:W-:-:S06]  /*00f0*/  USHF.L.U32 UR4, UR4, 0x8, URZ ;  /* 0x0000000804047899 */ /* 0x002fcc00080006ff */
[----:B------:R-:W-:-:S04]  /*0100*/  LOP3.LUT R5, R2, UR4, RZ, 0xfc, !PT ;  /* 0x0000000402057c12 */ /* 0x000fc8000f8efcff */
[----:B------:R-:W-:Y:S01]  /*0110*/  IABS R11, R5 ;  /* 0x00000005000b7213 */ /* 0x000fe20000000000 */
[----:B------:R-:W1:Y:S01]  /*0120*/  LDCU UR4, c[0x0][0x3a0] ;  /* 0x00007400ff0477ac */ /* 0x000e620008000800 */
[----:B----4-:R-:W-:Y:S02]  /*0130*/  IADD3 R8, PT, PT, R10, 0xffffffe, RZ ;  /* 0x0ffffffe0a087810 */ /* 0x010fe40007ffe0ff */
[----:B------:R-:W-:Y:S02]  /*0140*/  LOP3.LUT R10, RZ, R0, RZ, 0x33, !PT ;  /* 0x00000000ff0a7212 */ /* 0x000fe400078e33ff */
[----:B------:R4:W0:Y:S02]  /*0150*/  F2I.FTZ.U32.TRUNC.NTZ R9, R8 ;  /* 0x0000000800097305 */ /* 0x000824000021f000 */
[----:B----4-:R-:W-:Y:S02]  /*0160*/  HFMA2 R8, -RZ, RZ, 0, 0 ;  /* 0x00000000ff087431 */ /* 0x010fe400000001ff */
[----:B0-----:R-:W-:-:S04]  /*0170*/  IMAD.MOV R7, RZ, RZ, -R9 ;  /* 0x000000ffff077224 */ /* 0x001fc800078e0a09 */
[----:B------:R-:W-:-:S04]  /*0180*/  IMAD R7, R7, R4, RZ ;  /* 0x0000000407077224 */ /* 0x000fc800078e02ff */
[----:B------:R-:W-:-:S06]  /*0190*/  IMAD.HI.U32 R9, R9, R7, R8 ;  /* 0x0000000709097227 */ /* 0x000fcc00078e0008 */
[----:B------:R-:W-:-:S04]  /*01a0*/  IMAD.HI.U32 R9, R9, R11, RZ ;  /* 0x0000000b09097227 */ /* 0x000fc800078e00ff */
[----:B------:R-:W-:-:S04]  /*01b0*/  IMAD.MOV R7, RZ, RZ, -R9 ;  /* 0x000000ffff077224 */ /* 0x000fc800078e0a09 */
[----:B------:R-:W-:Y:S01]  /*01c0*/  IMAD R11, R4, R7, R11 ;  /* 0x00000007040b7224 */ /* 0x000fe200078e020b */
[----:B------:R-:W-:-:S04]  /*01d0*/  LOP3.LUT R7, R5, R0, RZ, 0x3c, !PT ;  /* 0x0000000005077212 */ /* 0x000fc800078e3cff */
[----:B------:R-:W-:Y:S02]  /*01e0*/  ISETP.GT.U32.AND P3, PT, R4, R11, PT ;  /* 0x0000000b0400720c */ /* 0x000fe40003f64070 */
[----:B------:R-:W-:Y:S02]  /*01f0*/  ISETP.GE.AND P1, PT, R7, RZ, PT ;  /* 0x000000ff0700720c */ /* 0x000fe40003f26270 */
[----:B------:R-:W-:-:S04]  /*0200*/  @!P0 MOV R7, 0x400 ;  /* 0x0000040000078802 */ /* 0x000fc80000000f00 */
[----:B--2---:R-:W-:-:S05]  /*0210*/  @!P0 LEA R7, R12, R7, 0x18 ;  /* 0x000000070c078211 */ /* 0x004fca00078ec0ff */
[-C--:B------:R-:W-:Y:S01]  /*0220*/  @!P3 IADD3 R11, PT, PT, R11, -R4.reuse, RZ ;  /* 0x800000040b0bb210 */ /* 0x080fe20007ffe0ff */
[----:B------:R-:W-:Y:S02]  /*0230*/  @!P3 VIADD R9, R9, 0x1 ;  /* 0x000000010909b836 */ /* 0x000fe40000000000 */
[----:B------:R-:W-:Y:S01]  /*0240*/  @!P0 IMAD R7, R2, 0x4, R7 ;  /* 0x0000000402078824 */ /* 0x000fe200078e0207 */
[----:B------:R-:W-:-:S13]  /*0250*/  ISETP.GE.U32.AND P2, PT, R11, R4, PT ;  /* 0x000000040b00720c */ /* 0x000fda0003f46070 */
[----:B------:R-:W-:Y:S02]  /*0260*/  @P2 IADD3 R9, PT, PT, R9, 0x1, RZ ;  /* 0x0000000109092810 */ /* 0x000fe40007ffe0ff */
[----:B------:R-:W-:Y:S02]  /*0270*/  ISETP.NE.AND P2, PT, R0, RZ, PT ;  /* 0x000000ff0000720c */ /* 0x000fe40003f45270 */
[----:B------:R-:W-:-:S04]  /*0280*/  @!P1 IADD3 R9, PT, PT, -R9, RZ, RZ ;  /* 0x000000ff09099210 */ /* 0x000fc80007ffe1ff */
[----:B------:R-:W-:-:S04]  /*0290*/  SEL R8, R10, R9, !P2 ;  /* 0x000000090a087207 */ /* 0x000fc80005000000 */
[----:B-1----:R-:W-:Y:S01]  /*02a0*/  ISETP.GE.AND P1, PT, R8, UR4, PT ;  /* 0x0000000408007c0c */ /* 0x002fe2000bf26270 */
[----:B---3--:R0:W-:Y:S01]  /*02b0*/  @!P0 STS [R7], R6 ;  /* 0x0000000607008388 */ /* 0x0081e20000000800 */
[----:B------:R-:W-:Y:S11]  /*02c0*/  BAR.SYNC.DEFER_BLOCKING 0x0 ;  /* 0x0000000000007b1d */ /* 0x000ff60000010000 */
[----:B------:R-:W-:Y:S05]  /*02d0*/  @P1 EXIT ;  /* 0x000000000000194d */ /* 0x000fea0003800000 */
[----:B------:R-:W-:Y:S01]  /*02e0*/  ISETP.GE.AND P1, PT, R5, RZ, PT ;  /* 0x000000ff0500720c */ /* 0x000fe20003f26270 */
[----:B------:R-:W1:Y:S01]  /*02f0*/  LDCU UR4, c[0x0][0x3a4] ;  /* 0x00007480ff0477ac */ /* 0x000e620008000800 */
[----:B0-----:R-:W0:Y:S01]  /*0300*/  LDC.64 R6, c[0x0][0x398] ;  /* 0x0000e600ff067b82 */ /* 0x001e220000000a00 */
[-C--:B------:R-:W-:Y:S02]  /*0310*/  ISETP.GT.U32.AND P0, PT, R4, R11.reuse, PT ;  /* 0x0000000b0400720c */ /* 0x080fe40003f04070 */
[----:B------:R-:W-:Y:S02]  /*0320*/  IADD3 R4, PT, PT, R11, -R4, RZ ;  /* 0x800000040b047210 */ /* 0x000fe40007ffe0ff */
[----:B------:R-:W-:Y:S02]  /*0330*/  SHF.L.U32 R5, R3, 0x2, RZ ;  /* 0x0000000203057819 */ /* 0x000fe400000006ff */
[----:B------:R-:W-:-:S05]  /*0340*/  SEL R9, R4, R11, !P0 ;  /* 0x0000000b04097207 */ /* 0x000fca0004000000 */
[----:B------:R-:W-:-:S05]  /*0350*/  @!P1 IMAD.MOV R9, RZ, RZ, -R9 ;  /* 0x000000ffff099224 */ /* 0x000fca00078e0a09 */
[----:B------:R-:W-:Y:S01]  /*0360*/  SEL R9, R10, R9, !P2 ;  /* 0x000000090a097207 */ /* 0x000fe20005000000 */
[----:B-1----:R-:W-:-:S04]  /*0370*/  IMAD R5, R8, UR4, R5 ;  /* 0x0000000408057c24 */ /* 0x002fc8000f8e0205 */
[----:B------:R-:W-:Y:S02]  /*0380*/  IMAD R11, R5, R0, R9 ;  /* 0x00000000050b7224 */ /* 0x000fe400078e0209 */
[----:B------:R-:W1:Y:S02]  /*0390*/  LDC.64 R4, c[0x0][0x380] ;  /* 0x0000e000ff047b82 */ /* 0x000e640000000a00 */
[----:B0-----:R-:W-:-:S05]  /*03a0*/  IMAD.WIDE R6, R11, 0x4, R6 ;  /* 0x000000040b067825 */ /* 0x001fca00078e0206 */
[----:B------:R-:W2:Y:S01]  /*03b0*/  LDG.E.CONSTANT R2, desc[UR6][R6.64] ;  /* 0x0000000606027981 */ /* 0x000ea2000c1e9900 */
[----:B-1----:R-:W-:-:S05]  /*03c0*/  IMAD.WIDE R4, R11, 0x4, R4 ;  /* 0x000000040b047825 */ /* 0x002fca00078e0204 */
        /* <DEDUP_REMOVED lines=8> */
[----:B-----5:R-:W-:Y:S05]  /*0450*/  CALL.REL.NOINC `($__internal_44_$__cuda_sm20_rcp_rn_f32_slowpath) ;  /* 0x0000000800647944 */ /* 0x020fea0003c00000 */
[----:B------:R-:W-:Y:S01]  /*0460*/  IMAD.MOV.U32 R11, RZ, RZ, R0 ;  /* 0x000000ffff0b7224 */ /* 0x000fe200078e0000 */
[----:B------:R-:W-:Y:S06]  /*0470*/  BRA `(.L_x_1634) ;  /* 0x0000000000107947 */ /* 0x000fec0003800000 */
.L_x_1633:
[----:B------:R-:W0:Y:S02]  /*0480*/  MUFU.RCP R11, R2 ;  /* 0x00000002000b7308 */ /* 0x000e240000001000 */
[----:B0-----:R-:W-:-:S04]  /*0490*/  FFMA R0, R2, R11, -1 ;  /* 0xbf80000002007423 */ /* 0x001fc8000000000b */
[----:B------:R-:W-:-:S04]  /*04a0*/  FADD.FTZ R0, -R0, -RZ ;  /* 0x800000ff00007221 */ /* 0x000fc80000010100 */
[----:B------:R-:W-:-:S07]  /*04b0*/  FFMA R11, R11, R0, R11 ;  /* 0x000000000b0b7223 */ /* 0x000fce000000000b */
.L_x_1634:
[----:B------:R-:W-:Y:S05]  /*04c0*/  BSYNC.RECONVERGENT B0 ;  /* 0x0000000000007941 */ /* 0x000fea0003800200 */
.L_x_1632:
        /* <DEDUP_REMOVED lines=15> */
.L_x_1636:
[----:B------:R-:W0:Y:S02]  /*05c0*/  MUFU.RCP R15, R2 ;  /* 0x00000002000f7308 */ /* 0x000e240000001000 */
[----:B0-----:R-:W-:-:S04]  /*05d0*/  FFMA R0, R2, R15, -1 ;  /* 0xbf80000002007423 */ /* 0x001fc8000000000f */
[----:B------:R-:W-:-:S04]  /*05e0*/  FADD.FTZ R0, -R0, -RZ ;  /* 0x800000ff00007221 */ /* 0x000fc80000010100 */
[----:B------:R-:W-:-:S07]  /*05f0*/  FFMA R15, R15, R0, R15 ;  /* 0x000000000f0f7223 */ /* 0x000fce000000000f */
.L_x_1637:
[----:B------:R-:W-:Y:S05]  /*0600*/  BSYNC.RECONVERGENT B0 ;  /* 0x0000000000007941 */ /* 0x000fea0003800200 */
.L_x_1635:
        /* <DEDUP_REMOVED lines=15> */
.L_x_1639:
[----:B------:R-:W0:Y:S02]  /*0700*/  MUFU.RCP R22, R17 ;  /* 0x0000001100167308 */ /* 0x000e240000001000 */
[----:B0-----:R-:W-:-:S04]  /*0710*/  FFMA R0, R17, R22, -1 ;  /* 0xbf80000011007423 */ /* 0x001fc80000000016 */
[----:B------:R-:W-:-:S04]  /*0720*/  FADD.FTZ R13, -R0, -RZ ;  /* 0x800000ff000d7221 */ /* 0x000fc80000010100 */
[----:B------:R-:W-:-:S07]  /*0730*/  FFMA R22, R22, R13, R22 ;  /* 0x0000000d16167223 */ /* 0x000fce0000000016 */
.L_x_1640:
[----:B------:R-:W-:Y:S05]  /*0740*/  BSYNC.RECONVERGENT B0 ;  /* 0x0000000000007941 */ /* 0x000fea0003800200 */
.L_x_1638:
        /* <DEDUP_REMOVED lines=13> */
[----:B------:R-:W-:Y:S05]  /*0820*/  BRA `(.L_x_1643) ;  /* 0x0000000000107947 */ /* 0x000fea0003800000 */
.L_x_1642:
[----:B------:R-:W0:Y:S02]  /*0830*/  MUFU.RCP R0, R7 ;  /* 0x0000000700007308 */ /* 0x000e240000001000 */
[----:B0-----:R-:W-:-:S04]  /*0840*/  FFMA R2, R7, R0, -1 ;  /* 0xbf80000007027423 */ /* 0x001fc80000000000 */
[----:B------:R-:W-:-:S04]  /*0850*/  FADD.FTZ R5, -R2, -RZ ;  /* 0x800000ff02057221 */ /* 0x000fc80000010100 */
[----:B------:R-:W-:-:S07]  /*0860*/  FFMA R0, R0, R5, R0 ;  /* 0x0000000500007223 */ /* 0x000fce0000000000 */
.L_x_1643:
[----:B------:R-:W-:Y:S05]  /*0870*/  BSYNC.RECONVERGENT B0 ;  /* 0x0000000000007941 */ /* 0x000fea0003800200 */
.L_x_1641:
[----:B------:R-:W0:Y:S01]  /*0880*/  LDCU.64 UR8, c[0x0][0x3a8] ;  /* 0x00007500ff0877ac */ /* 0x000e220008000a00 */
[----:B------:R-:W1:Y:S01]  /*0890*/  S2UR UR5, SR_CgaCtaId ;  /* 0x00000000000579c3 */ /* 0x000e620000008800 */
[----:B------:R-:W-:-:S07]  /*08a0*/  UMOV UR4, 0x400 ;  /* 0x0000040000047882 */ /* 0x000fce0000000000 */
[----:B------:R-:W2:Y:S08]  /*08b0*/  LDC R2, c[0x0][0x3b8] ;  /* 0x0000ee00ff027b82 */ /* 0x000eb00000000800 */
[----:B------:R-:W3:Y:S01]  /*08c0*/  LDC.64 R12, c[0x0][0x388] ;  /* 0x0000e200ff0c7b82 */ /* 0x000ee20000000a00 */
[----:B0-----:R-:W-:-:S04]  /*08d0*/  IMAD R8, R8, UR8, RZ ;  /* 0x0000000808087c24 */ /* 0x001fc8000f8e02ff */
[----:B------:R-:W-:-:S03]  /*08e0*/  IMAD R8, R3, 0x24, R8 ;  /* 0x0000002403087824 */ /* 0x000fc600078e0208 */
[----:B------:R-:W0:Y:S01]  /*08f0*/  LDC.64 R6, c[0x0][0x3b0] ;  /* 0x0000ec00ff067b82 */ /* 0x000e220000000a00 */
[----:B-1----:R-:W-:Y:S01]  /*0900*/  ULEA UR4, UR5, UR4, 0x18 ;  /* 0x0000000405047291 */ /* 0x002fe2000f8ec0ff */
[----:B------:R-:W-:Y:S02]  /*0910*/  IMAD R9, R8, UR9, R9 ;  /* 0x0000000908097c24 */ /* 0x000fe4000f8e0209 */
[----:B------:R-:W-:Y:S01]  /*0920*/  UMOV UR5, 0x120 ;  /* 0x0000012000057882 */ /* 0x000fe20000000000 */
[----:B------:R-:W-:Y:S01]  /*0930*/  UIADD3 UR4, UPT, UPT, UR4, 0x120, URZ ;  /* 0x0000012004047890 */ /* 0x000fe2000fffe0ff */
[----:B--2---:R-:W-:-:S11]  /*0940*/  FADD R2, R2, -1 ;  /* 0xbf80000002027421 */ /* 0x004fd60000000000 */
.L_x_1644:
[----:B---3--:R-:W-:Y:S01]  /*0950*/  IMAD.WIDE R24, R9, 0x4, R12 ;  /* 0x0000000409187825 */ /* 0x008fe200078e020c */
[----:B-1----:R-:W1:Y:S04]  /*0960*/  LDS R17, [UR4+-0x120] ;  /* 0xfffee004ff117984 */ /* 0x002e680008000800 */
[----:B------:R-:W1:Y:S01]  /*0970*/  LDG.E.CONSTANT R8, desc[UR6][R24.64] ;  /* 0x0000000618087981 */ /* 0x000e62000c1e9900 */
[----:B------:R-:W-:-:S03]  /*0980*/  UIADD3 UR5, UPT, UPT, UR5, 0x4, URZ ;  /* 0x0000000405057890 */ /* 0x000fc6000fffe0ff */
[----:B------:R-:W2:Y:S01]  /*0990*/  LDS R19, [UR4+-0x90] ;  /* 0xffff7004ff137984 */ /* 0x000ea20008000800 */
[----:B------:R-:W-:-:S03]  /*09a0*/  UISETP.NE.AND UP0, UPT, UR5, 0x1b0, UPT ;  /* 0x000001b00500788c */ /* 0x000fc6000bf05270 */
[----:B------:R-:W3:Y:S04]  /*09b0*/  LDS R5, [UR4] ;  /* 0x00000004ff057984 */ /* 0x000ee80008000800 */
[----:B------:R-:W4:Y:S01]  /*09c0*/  LDS R3, [UR4+0x90] ;  /* 0x00009004ff037984 */ /* 0x000f220008000800 */
[----:B------:R-:W-:Y:S01]  /*09d0*/  UIADD3 UR4, UPT, UPT, UR4, 0x4, URZ ;  /* 0x0000000404047890 */ /* 0x000fe2000fffe0ff */
[C---:B-1----:R-:W-:Y:S01]  /*09e0*/  FADD R14, R8.reuse, -R17 ;  /* 0x80000011080e7221 */ /* 0x042fe20000000000 */
[C---:B--2---:R-:W-:Y:S01]  /*09f0*/  FADD R18, R8.reuse, -R19 ;  /* 0x8000001308127221 */ /* 0x044fe20000000000 */
[C---:B---3--:R-:W-:Y:S01]  /*0a00*/  FADD R23, R8.reuse, -R5 ;  /* 0x8000000508177221 */ /* 0x048fe20000000000 */
        /* <DEDUP_REMOVED lines=11> */
[----:B------:R-:W1:Y:S01]  /*0ac0*/  MUFU.LG2 R23, R14 ;  /* 0x0000000e00177308 */ /* 0x000e620000000c00 */
[----:B------:R-:W-:Y:S01]  /*0ad0*/  @!P1 FMUL R20, R20, 16777216 ;  /* 0x4b80000014149820 */ /* 0x000fe20000400000 */
[----:B------:R-:W-:-:S06]  /*0ae0*/  @!P2 FMUL R24, R24, 16777216 ;  /* 0x4b8000001818a820 */ /* 0x000fcc0000400000 */
[----:B------:R-:W2:Y:S08]  /*0af0*/  MUFU.LG2 R25, R18 ;  /* 0x0000001200197308 */ /* 0x000eb00000000c00 */
[----:B------:R-:W3:Y:S01]  /*0b00*/  MUFU.LG2 R27, R20 ;  /* 0x00000014001b7308 */ /* 0x000ee20000000c00 */
[----:B-1----:R-:W-:-:S04]  /*0b10*/  @!P0 FADD R23, R23, -24 ;  /* 0xc1c0000017178421 */ /* 0x002fc80000000000 */
[----:B------:R-:W-:-:S03]  /*0b20*/  FMUL R23, R2, R23 ;  /* 0x0000001702177220 */ /* 0x000fc60000400000 */
[----:B------:R-:W1:Y:S01]  /*0b30*/  MUFU.LG2 R29, R24 ;  /* 0x00000018001d7308 */ /* 0x000e620000000c00 */
[----:B--2---:R-:W-:Y:S01]  /*0b40*/  @!P3 FADD R25, R25, -24 ;  /* 0xc1c000001919b421 */ /* 0x004fe20000000000 */
[----:B------:R-:W-:-:S03]  /*0b50*/  FSETP.GEU.AND P0, PT, R23, -126, PT ;  /* 0xc2fc00001700780b */ /* 0x000fc60003f0e000 */
[----:B------:R-:W-:Y:S01]  /*0b60*/  FMUL R14, R2, R25 ;  /* 0x00000019020e7220 */ /* 0x000fe20000400000 */
[----:B---3--:R-:W-:-:S04]  /*0b70*/  @!P1 FADD R27, R27, -24 ;  /* 0xc1c000001b1b9421 */ /* 0x008fc80000000000 */
[----:B------:R-:W-:Y:S01]  /*0b80*/  FSETP.GEU.AND P3, PT, R14, -126, PT ;  /* 0xc2fc00000e00780b */ /* 0x000fe20003f6e000 */
[----:B------:R-:W-:-:S04]  /*0b90*/  FMUL R18, R2, R27 ;  /* 0x0000001b02127220 */ /* 0x000fc80000400000 */
[----:B------:R-:W-:Y:S01]  /*0ba0*/  @!P0 FMUL R23, R23, 0.5 ;  /* 0x3f00000017178820 */ /* 0x000fe20000400000 */
[----:B-1----:R-:W-:Y:S01]  /*0bb0*/  @!P2 FADD R29, R29, -24 ;  /* 0xc1c000001d1da421 */ /* 0x002fe20000000000 */
[----:B------:R-:W-:Y:S02]  /*0bc0*/  FSETP.GEU.AND P2, PT, R18, -126, PT ;  /* 0xc2fc00001200780b */ /* 0x000fe40003f4e000 */
[----:B------:R-:W1:Y:S01]  /*0bd0*/  MUFU.EX2 R25, R23 ;  /* 0x0000001700197308 */ /* 0x000e620000000800 */
[----:B------:R-:W-:-:S03]  /*0be0*/  FMUL R29, R2, R29 ;  /* 0x0000001d021d7220 */ /* 0x000fc60000400000 */
[----:B------:R-:W-:Y:S02]  /*0bf0*/  @!P3 FMUL R14, R14, 0.5 ;  /* 0x3f0000000e0eb820 */ /* 0x000fe40000400000 */
[----:B------:R-:W-:Y:S02]  /*0c00*/  FSETP.GEU.AND P1, PT, R29, -126, PT ;  /* 0xc2fc00001d00780b */ /* 0x000fe40003f2e000 */
[----:B------:R-:W2:Y:S03]  /*0c10*/  MUFU.EX2 R27, R14 ;  /* 0x0000000e001b7308 */ /* 0x000ea60000000800 */
[----:B------:R-:W-:-:S05]  /*0c20*/  @!P2 FMUL R18, R18, 0.5 ;  /* 0x3f0000001212a820 */ /* 0x000fca0000400000 */
[----:B------:R0:W3:Y:S01]  /*0c30*/  MUFU.EX2 R20, R18 ;  /* 0x0000001200147308 */ /* 0x0000e20000000800 */
[----:B-1----:R-:W-:Y:S01]  /*0c40*/  @!P0 FMUL R25, R25, R25 ;  /* 0x0000001919198220 */ /* 0x002fe20000400000 */
[----:B------:R-:W-:Y:S01]  /*0c50*/  FSETP.GT.AND P0, PT, R8, R19, PT ;  /* 0x000000130800720b */ /* 0x000fe20003f04000 */
[----:B------:R-:W-:Y:S02]  /*0c60*/  @!P1 FMUL R29, R29, 0.5 ;  /* 0x3f0000001d1d9820 */ /* 0x000fe40000400000 */
[----:B-----5:R-:W-:-:S03]  /*0c70*/  FMUL R25, R10, R25 ;  /* 0x000000190a197220 */ /* 0x020fc60000400000 */
[----:B------:R-:W1:Y:S01]  /*0c80*/  MUFU.EX2 R24, R29 ;  /* 0x0000001d00187308 */ /* 0x000e620000000800 */
[----:B--2---:R-:W-:Y:S01]  /*0c90*/  @!P3 FMUL R27, R27, R27 ;  /* 0x0000001b1b1bb220 */ /* 0x004fe20000400000 */
[----:B------:R-:W-:Y:S01]  /*0ca0*/  FSETP.GT.AND P3, PT, R8, R17, PT ;  /* 0x000000110800720b */ /* 0x000fe20003f64000 */
[----:B0-----:R-:W-:-:S04]  /*0cb0*/  IMAD.WIDE R18, R9, 0x4, R6 ;  /* 0x0000000409127825 */ /* 0x001fc800078e0206 */
[----:B------:R-:W-:Y:S01]  /*0cc0*/  FMUL R27, R16, R27 ;  /* 0x0000001b101b7220 */ /* 0x000fe20000400000 */
[----:B------:R-:W-:Y:S01]  /*0cd0*/  FSEL R25, R25, -R25, P3 ;  /* 0x8000001919197208 */ /* 0x000fe20001800000 */
[----:B------:R-:W-:Y:S02]  /*0ce0*/  VIADD R9, R9, UR9 ;  /* 0x0000000909097c36 */ /* 0x000fe40008000000 */
[----:B---3--:R-:W-:Y:S01]  /*0cf0*/  @!P2 FMUL R20, R20, R20 ;  /* 0x000000141414a220 */ /* 0x008fe20000400000 */
[C---:B------:R-:W-:Y:S01]  /*0d00*/  FSETP.GT.AND P2, PT, R8.reuse, R5, PT ;  /* 0x000000050800720b */ /* 0x040fe20003f44000 */
[----:B------:R-:W-:Y:S01]  /*0d10*/  FADD R25, RZ, R25 ;  /* 0x00000019ff197221 */ /* 0x000fe20000000000 */
[----:B------:R-:W-:Y:S01]  /*0d20*/  FSEL R14, R27, -R27, P0 ;  /* 0x8000001b1b0e7208 */ /* 0x000fe20000000000 */
[----:B------:R-:W-:Y:S01]  /*0d30*/  FMUL R20, R21, R20 ;  /* 0x0000001415147220 */ /* 0x000fe20000400000 */
[----:B------:R-:W-:Y:S01]  /*0d40*/  FSETP.GT.AND P0, PT, R8, R3, PT ;  /* 0x000000030800720b */ /* 0x000fe20003f04000 */
[----:B-1----:R-:W-:-:S03]  /*0d50*/  @!P1 FMUL R24, R24, R24 ;  /* 0x0000001818189220 */ /* 0x002fc60000400000 */
        /* <DEDUP_REMOVED lines=9> */
        .weak           $__internal_44_$__cuda_sm20_rcp_rn_f32_slowpath
        .type           $__internal_44_$__cuda_sm20_rcp_rn_f32_slowpath,@function
        .size           $__internal_44_$__cuda_sm20_rcp_rn_f32_slowpath,(.L_x_3871 - $__internal_44_$__cuda_sm20_rcp_rn_f32_slowpath)
$__internal_44_$__cuda_sm20_rcp_rn_f32_slowpath:
        /* <DEDUP_REMOVED lines=15> */
.L_x_1646:
        /* <DEDUP_REMOVED lines=33> */
.L_x_1648:
[----:B------:R0:W1:Y:S02]  /*10f0*/  MUFU.RCP R13, R0 ;  /* 0x00000000000d7308 */ /* 0x0000640000001000 */
.L_x_1647:
[----:B------:R-:W-:Y:S05]  /*1100*/  BSYNC.RECONVERGENT B1 ;  /* 0x0000000000017941 */ /* 0x000fea0003800200 */
.L_x_1645:
[----:B01----:R-:W-:Y:S01]  /*1110*/  MOV R0, R13 ;  /* 0x0000000d00007202 */ /* 0x003fe20000000f00 */
[----:B------:R-:W-:-:S04]  /*1120*/  HFMA2 R13, -RZ, RZ, 0, 0 ;  /* 0x00000000ff0d7431 */ /* 0x000fc800000001ff */
[----:B------:R-:W-:Y:S05]  /*1130*/  RET.REL.NODEC R12 `(_Z31norm_dist_backward_input_kernelILi36ELi4EEvPKfS1_S1_S1_iiiiPff) ;  /* 0xffffffec0cb07950 */ /* 0x000fea0003c3ffff */
.L_x_1649:
        /* <DEDUP_REMOVED lines=12> */
.L_x_3871:


//--------------------- .text._Z31norm_dist_backward_input_kernelILi36ELi2EEvPKfS1_S1_S1_iiiiPff --------------------------
	.section	.text._Z31norm_dist_backward_input_kernelILi36ELi2EEvPKfS1_S1_S1_iiiiPff,"ax",@progbits
	.align	128
        .global         _Z31norm_dist_backward_input_kernelILi36ELi2EEvPKfS1_S1_S1_iiiiPff
        .type           _Z31norm_dist_backward_input_kernelILi36ELi2EEvPKfS1_S1_S1_iiiiPff,@function
        .size           _Z31norm_dist_backward_input_kernelILi36ELi2EEvPKfS1_S1_S1_iiiiPff,(.L_x_3872 - _Z31norm_dist_backward_input_kernelILi36ELi2EEvPKfS1_S1_S1_iiiiPff)
        .other          _Z31norm_dist_backward_input_kernelILi36ELi2EEvPKfS1_S1_S1_iiiiPff,@"STO_CUDA_ENTRY STV_DEFAULT"
_Z31norm_dist_backward_input_kernelILi36ELi2EEvPKfS1_S1_S1_iiiiPff:
.text._Z31norm_dist_backward_input_kernelILi36ELi2EEvPKfS1_S1_S1_iiiiPff:
        /* <DEDUP_REMOVED lines=8> */
[----:B0-----:R-:W-:-:S05]  /*0080*/  @!P0 IMAD.WIDE.U32 R6, R5, 0x4, R6 ;  /* 0x0000000405068825 */ /* 0x001fca00078e0006 */
[----:B-1----:R0:W3:Y:S01]  /*0090*/  @!P0 LDG.E.CONSTANT R11, desc[UR6][R6.64] ;  /* 0x00000006060b8981 */ /* 0x0020e2000c1e9900 */
[-C--:B--2---:R-:W-:Y:S01]  /*00a0*/  IABS R5, R0.reuse ;  /* 0x0000000000057213 */ /* 0x084fe20000000000 */
[----:B------:R-:W1:Y:S01]  /*00b0*/  S2UR UR4, SR_CTAID.Y ;  /* 0x00000000000479c3 */ /* 0x000e620000002600 */
[----:B------:R-:W-:Y:S02]  /*00c0*/  LOP3.LUT R10, RZ, R0, RZ, 0x33, !PT ;  /* 0x00000000ff0a7212 */ /* 0x000fe400078e33ff */
[----:B------:R-:W2:Y:S08]  /*00d0*/  I2F.RP R4, R5 ;  /* 0x0000000500047306 */ /* 0x000eb00000209400 */
[----:B--2---:R-:W2:Y:S01]  /*00e0*/  MUFU.RCP R4, R4 ;  /* 0x0000000400047308 */ /* 0x004ea20000001000 */
[----:B-1----:R-:W-:-:S06]  /*00f0*/  USHF.L.U32 UR4, UR4, 0x8, URZ ;  /* 0x0000000804047899 */ /* 0x002fcc00080006ff */
[----:B0-----:R-:W-:Y:S01]  /*0100*/  LOP3.LUT R7, R2, UR4, RZ, 0xfc, !PT ;  /* 0x0000000402077c12 */ /* 0x001fe2000f8efcff */
[----:B--2---:R-:W-:-:S04]  /*0110*/  VIADD R8, R4, 0xffffffe ;  /* 0x0ffffffe04087836 */ /* 0x004fc80000000000 */
[----:B------:R-:W0:Y:S01]  /*0120*/  LDCU UR4, c[0x0][0x3a0] ;  /* 0x00007400ff0477ac */ /* 0x000e220008000800 */
[----:B------:R1:W2:Y:S02]  /*0130*/  F2I.FTZ.U32.TRUNC.NTZ R9, R8 ;  /* 0x0000000800097305 */ /* 0x0002a4000021f000 */
[----:B-1----:R-:W-:Y:S02]  /*0140*/  HFMA2 R8, -RZ, RZ, 0, 0 ;  /* 0x00000000ff087431 */ /* 0x002fe400000001ff */
[----:B--2---:R-:W-:-:S04]  /*0150*/  IMAD.MOV R6, RZ, RZ, -R9 ;  /* 0x000000ffff067224 */ /* 0x004fc800078e0a09 */
[----:B------:R-:W-:Y:S01]  /*0160*/  IMAD R13, R6, R5, RZ ;  /* 0x00000005060d7224 */ /* 0x000fe200078e02ff */
[----:B------:R-:W-:-:S03]  /*0170*/  IABS R6, R7 ;  /* 0x0000000700067213 */ /* 0x000fc60000000000 */
[----:B------:R-:W-:Y:S01]  /*0180*/  IMAD.HI.U32 R9, R9, R13, R8 ;  /* 0x0000000d09097227 */ /* 0x000fe200078e0008 */
[----:B------:R-:W-:Y:S01]  /*0190*/  @!P0 MOV R8, 0x400 ;  /* 0x0000040000088802 */ /* 0x000fe20000000f00 */
[----:B------:R-:W1:Y:S04]  /*01a0*/  @!P0 S2R R13, SR_CgaCtaId ;  /* 0x00000000000d8919 */ /* 0x000e680000008800 */
        /* <DEDUP_REMOVED lines=9> */
[----:B------:R-:W-:Y:S02]  /*0240*/  @P2 IADD3 R9, PT, PT, R9, 0x1, RZ ;  /* 0x0000000109092810 */ /* 0x000fe40007ffe0ff */
[----:B------:R-:W-:-:S03]  /*0250*/  ISETP.NE.AND P2, PT, R0, RZ, PT ;  /* 0x000000ff0000720c */ /* 0x000fc60003f45270 */
[----:B------:R-:W-:-:S05]  /*0260*/  @!P1 IMAD.MOV R9, RZ, RZ, -R9 ;  /* 0x000000ffff099224 */ /* 0x000fca00078e0a09 */
[----:B------:R-:W-:Y:S02]  /*0270*/  SEL R4, R10, R9, !P2 ;  /* 0x000000090a047207 */ /* 0x000fe40005000000 */
[----:B-1----:R-:W-:Y:S02]  /*0280*/  @!P0 LEA R9, R13, R8, 0x18 ;  /* 0x000000080d098211 */ /* 0x002fe400078ec0ff */
[----:B0-----:R-:W-:Y:S02]  /*0290*/  ISETP.GE.AND P1, PT, R4, UR4, PT ;  /* 0x0000000404007c0c */ /* 0x001fe4000bf26270 */
[----:B------:R-:W-:-:S05]  /*02a0*/  @!P0 LEA R2, R2, R9, 0x2 ;  /* 0x0000000902028211 */ /* 0x000fca00078e10ff */
[----:B---3--:R0:W-:Y:S01]  /*02b0*/  @!P0 STS [R2], R11 ;  /* 0x0000000b02008388 */ /* 0x0081e20000000800 */
[----:B------:R-:W-:Y:S06]  /*02c0*/  BAR.SYNC.DEFER_BLOCKING 0x0 ;  /* 0x0000000000007b1d */ /* 0x000fec0000010000 */
[----:B------:R-:W-:Y:S05]  /*02d0*/  @P1 EXIT ;  /* 0x000000000000194d */ /* 0x000fea0003800000 */
[----:B------:R-:W-:Y:S01]  /*02e0*/  ISETP.GE.AND P1, PT, R7, RZ, PT ;  /* 0x000000ff0700720c */ /* 0x000fe20003f26270 */
[----:B------:R-:W1:Y:S01]  /*02f0*/  LDCU UR4, c[0x0][0x3a4] ;  /* 0x00007480ff0477ac */ /* 0x000e620008000800 */
[----:B------:R-:W-:Y:S01]  /*0300*/  ISETP.GT.U32.AND P0, PT, R5, R6, PT ;  /* 0x000000060500720c */ /* 0x000fe20003f04070 */
[----:B------:R-:W2:Y:S01]  /*0310*/  LDC.64 R8, c[0x0][0x398] ;  /* 0x0000e600ff087b82 */ /* 0x000ea20000000a00 */
[----:B------:R-:W-:Y:S01]  /*0320*/  IMAD.IADD R5, R6, 0x1, -R5 ;  /* 0x0000000106057824 */ /* 0x000fe200078e0a05 */
[----:B------:R-:W-:-:S04]  /*0330*/  SHF.L.U32 R7, R3, 0x1, RZ ;  /* 0x0000000103077819 */ /* 0x000fc800000006ff */
[----:B------:R-:W-:-:S05]  /*0340*/  SEL R5, R5, R6, !P0 ;  /* 0x0000000605057207 */ /* 0x000fca0004000000 */
[----:B------:R-:W-:-:S05]  /*0350*/  @!P1 IMAD.MOV R5, RZ, RZ, -R5 ;  /* 0x000000ffff059224 */ /* 0x000fca00078e0a05 */
[----:B------:R-:W-:Y:S01]  /*0360*/  SEL R5, R10, R5, !P2 ;  /* 0x000000050a057207 */ /* 0x000fe20005000000 */
[----:B-1----:R-:W-:Y:S01]  /*0370*/  IMAD R7, R4, UR4, R7 ;  /* 0x0000000404077c24 */ /* 0x002fe2000f8e0207 */
[----:B0-----:R-:W0:Y:S03]  /*0380*/  LDC.64 R10, c[0x0][0x380] ;  /* 0x0000e000ff0a7b82 */ /* 0x001e260000000a00 */
[----:B------:R-:W-:-:S04]  /*0390*/  IMAD R7, R7, R0, R5 ;  /* 0x0000000007077224 */ /* 0x000fc800078e0205 */
[----:B--2---:R-:W-:-:S05]  /*03a0*/  IMAD.WIDE R8, R7, 0x4, R8 ;  /* 0x0000000407087825 */ /* 0x004fca00078e0208 */
        /* <DEDUP_REMOVED lines=10> */
[----:B-----5:R-:W-:Y:S05]  /*0450*/  CALL.REL.NOINC `($__internal_45_$__cuda_sm20_rcp_rn_f32_slowpath) ;  /* 0x0000000400407944 */ /* 0x020fea0003c00000 */
[----:B------:R-:W-:Y:S01]  /*0460*/  MOV R7, R0 ;  /* 0x0000000000077202 */ /* 0x000fe20000000f00 */
[----:B------:R-:W-:Y:S06]  /*0470*/  BRA `(.L_x_1652) ;  /* 0x0000000000107947 */ /* 0x000fec0003800000 */
.L_x_1651:
[----:B------:R-:W0:Y:S02]  /*0480*/  MUFU.RCP R7, R2 ;  /* 0x0000000200077308 */ /* 0x000e240000001000 */
[----:B0-----:R-:W-:-:S04]  /*0490*/  FFMA R0, R2, R7, -1 ;  /* 0xbf80000002007423 */ /* 0x001fc80000000007 */
[----:B------:R-:W-:-:S04]  /*04a0*/  FADD.FTZ R0, -R0, -RZ ;  /* 0x800000ff00007221 */ /* 0x000fc80000010100 */
[----:B------:R-:W-:-:S07]  /*04b0*/  FFMA R7, R7, R0, R7 ;  /* 0x0000000007077223 */ /* 0x000fce0000000007 */
.L_x_1652:
[----:B------:R-:W-:Y:S05]  /*04c0*/  BSYNC.RECONVERGENT B0 ;  /* 0x0000000000007941 */ /* 0x000fea0003800200 */
.L_x_1650:
[----:B------:R-:W0:Y:S02]  /*04d0*/  LDC R15, c[0x0][0x3ac] ;  /* 0x0000eb00ff0f7b82 */ /* 0x000e240000000800 */
[----:B0-----:R-:W-:-:S06]  /*04e0*/  IMAD.WIDE R12, R15, 0x4, R8 ;  /* 0x000000040f0c7825 */ /* 0x001fcc00078e0208 */
[----:B------:R-:W2:Y:S01]  /*04f0*/  LDG.E.CONSTANT R13, desc[UR6][R12.64] ;  /* 0x000000060c0d7981 */ /* 0x000ea2000c1e9900 */
[----:B------:R-:W-:-:S06]  /*0500*/  IMAD.WIDE R8, R15, 0x4, R10 ;  /* 0x000000040f087825 */ /* 0x000fcc00078e020a */
        /* <DEDUP_REMOVED lines=8> */
[----:B-----5:R-:W-:Y:S05]  /*0590*/  CALL.REL.NOINC `($__internal_45_$__cuda_sm20_rcp_rn_f32_slowpath) ;  /* 0x0000000000f07944 */ /* 0x020fea0003c00000 */
[----:B------:R-:W-:Y:S05]  /*05a0*/  BRA `(.L_x_1655) ;  /* 0x0000000000107947 */ /* 0x000fea0003800000 */
.L_x_1654:
[----:B------:R-:W0:Y:S02]  /*05b0*/  MUFU.RCP R0, R13 ;  /* 0x0000000d00007308 */ /* 0x000e240000001000 */
[----:B0-----:R-:W-:-:S04]  /*05c0*/  FFMA R2, R13, R0, -1 ;  /* 0xbf8000000d027423 */ /* 0x001fc80000000000 */
[----:B------:R-:W-:-:S04]  /*05d0*/  FADD.FTZ R9, -R2, -RZ ;  /* 0x800000ff02097221 */ /* 0x000fc80000010100 */
[----:B------:R-:W-:-:S07]  /*05e0*/  FFMA R0, R0, R9, R0 ;  /* 0x0000000900007223 */ /* 0x000fce0000000000 */
.L_x_1655:
[----:B------:R-:W-:Y:S05]  /*05f0*/  BSYNC.RECONVERGENT B0 ;  /* 0x0000000000007941 */ /* 0x000fea0003800200 */
.L_x_1653:
[----:B------:R-:W0:Y:S01]  /*0600*/  LDCU.64 UR8, c[0x0][0x3a8] ;  /* 0x00007500ff0877ac */ /* 0x000e220008000a00 */
[----:B------:R-:W1:Y:S01]  /*0610*/  LDC R2, c[0x0][0x3b8] ;  /* 0x0000ee00ff027b82 */ /* 0x000e620000000800 */
[----:B------:R-:W-:-:S07]  /*0620*/  UMOV UR4, 0x400 ;  /* 0x0000040000047882 */ /* 0x000fce0000000000 */
[----:B------:R-:W2:Y:S08]  /*0630*/  S2UR UR5, SR_CgaCtaId ;  /* 0x00000000000579c3 */ /* 0x000eb00000008800 */
[----:B------:R-:W3:Y:S01]  /*0640*/  LDC.64 R10, c[0x0][0x388] ;  /* 0x0000e200ff0a7b82 */ /* 0x000ee20000000a00 */
[----:B0-----:R-:W-:-:S04]  /*0650*/  IMAD R4, R4, UR8, RZ ;  /* 0x0000000804047c24 */ /* 0x001fc8000f8e02ff */
[----:B------:R-:W-:-:S03]  /*0660*/  IMAD R4, R3, 0x24, R4 ;  /* 0x0000002403047824 */ /* 0x000fc600078e0204 */
[----:B------:R-:W0:Y:S01]  /*0670*/  LDC.64 R12, c[0x0][0x3b0] ;  /* 0x0000ec00ff0c7b82 */ /* 0x000e220000000a00 */
[----:B------:R-:W-:Y:S02]  /*0680*/  IMAD R5, R4, UR9, R5 ;  /* 0x0000000904057c24 */ /* 0x000fe4000f8e0205 */
[----:B-1----:R-:W-:Y:S01]  /*0690*/  FADD R2, R2, -1 ;  /* 0xbf80000002027421 */ /* 0x002fe20000000000 */
[----:B--2---:R-:W-:-:S03]  /*06a0*/  ULEA UR4, UR5, UR4, 0x18 ;  /* 0x0000000405047291 */ /* 0x004fc6000f8ec0ff */
[----:B------:R-:W-:-:S09]  /*06b0*/  UMOV UR5, 0x90 ;  /* 0x0000009000057882 */ /* 0x000fd20000000000 */
.L_x_1656:
[----:B-1-3--:R-:W-:Y:S01]  /*06c0*/  IMAD.WIDE R14, R5, 0x4, R10 ;  /* 0x00000004050e7825 */ /* 0x00afe200078e020a */
[----:B------:R-:W1:Y:S04]  /*06d0*/  LDS R3, [UR4] ;  /* 0x00000004ff037984 */ /* 0x000e680008000800 */
[----:B------:R-:W2:Y:S04]  /*06e0*/  LDS R17, [UR4+0x90] ;  /* 0x00009004ff117984 */ /* 0x000ea80008000800 */
[----:B------:R-:W1:Y:S01]  /*06f0*/  LDG.E.CONSTANT R14, desc[UR6][R14.64] ;  /* 0x000000060e0e7981 */ /* 0x000e62000c1e9900 */
[----:B------:R-:W-:-:S02]  /*0700*/  UIADD3 UR5, UPT, UPT, UR5, 0x4, URZ ;  /* 0x0000000405057890 */ /* 0x000fc4000fffe0ff */
[----:B------:R-:W-:Y:S02]  /*0710*/  UIADD3 UR4, UPT, UPT, UR4, 0x4, URZ ;  /* 0x0000000404047890 */ /* 0x000fe4000fffe0ff */
[----:B------:R-:W-:Y:S01]  /*0720*/  UISETP.NE.AND UP0, UPT, UR5, 0x120, UPT ;  /* 0x000001200500788c */ /* 0x000fe2000bf05270 */
[C---:B-1----:R-:W-:Y:S01]  /*0730*/  FADD R4, R14.reuse, -R3 ;  /* 0x800000030e047221 */ /* 0x042fe20000000000 */
[----:B--2---:R-:W-:-:S03]  /*0740*/  FADD R9, R14, -R17 ;  /* 0x800000110e097221 */ /* 0x004fc60000000000 */
[----:B------:R-:W-:Y:S01]  /*0750*/  FMUL R4, |R4|, R7 ;  /* 0x0000000704047220 */ /* 0x000fe20000400200 */
[----:B------:R-:W-:-:S04]  /*0760*/  FMUL R16, |R9|, R0 ;  /* 0x0000000009107220 */ /* 0x000fc80000400200 */
[----:B------:R-:W-:Y:S02]  /*0770*/  FSETP.GEU.AND P0, PT, |R4|, 1.175494350822287508e-38, PT ;  /* 0x008000000400780b */ /* 0x000fe40003f0e200 */
[----:B------:R-:W-:-:S11]  /*0780*/  FSETP.GEU.AND P1, PT, |R16|, 1.175494350822287508e-38, PT ;  /* 0x008000001000780b */ /* 0x000fd60003f2e200 */
[----:B------:R-:W-:Y:S02]  /*0790*/  @!P0 FMUL R4, R4, 16777216 ;  /* 0x4b80000004048820 */ /* 0x000fe40000400000 */
[----:B------:R-:W-:Y:S02]  /*07a0*/  @!P1 FMUL R16, R16, 16777216 ;  /* 0x4b80000010109820 */ /* 0x000fe40000400000 */
[----:B------:R-:W1:Y:S08]  /*07b0*/  MUFU.LG2 R9, R4 ;  /* 0x0000000400097308 */ /* 0x000e700000000c00 */
[----:B------:R-:W2:Y:S01]  /*07c0*/  MUFU.LG2 R15, R16 ;  /* 0x00000010000f7308 */ /* 0x000ea20000000c00 */
[----:B-1----:R-:W-:-:S04]  /*07d0*/  @!P0 FADD R9, R9, -24 ;  /* 0xc1c0000009098421 */ /* 0x002fc80000000000 */
[----:B------:R-:W-:Y:S01]  /*07e0*/  FMUL R9, R2, R9 ;  /* 0x0000000902097220 */ /* 0x000fe20000400000 */
[----:B--2---:R-:W-:-:S04]  /*07f0*/  @!P1 FADD R15, R15, -24 ;  /* 0xc1c000000f0f9421 */ /* 0x004fc80000000000 */
[----:B------:R-:W-:Y:S01]  /*0800*/  FSETP.GEU.AND P0, PT, R9, -126, PT ;  /* 0xc2fc00000900780b */ /* 0x000fe20003f0e000 */
[----:B------:R-:W-:-:S05]  /*0810*/  FMUL R18, R2, R15 ;  /* 0x0000000f02127220 */ /* 0x000fca0000400000 */
[----:B------:R-:W-:-:S07]  /*0820*/  FSETP.GEU.AND P1, PT, R18, -126, PT ;  /* 0xc2fc00001200780b */ /* 0x000fce0003f2e000 */
[----:B------:R-:W-:-:S04]  /*0830*/  @!P0 FMUL R9, R9, 0.5 ;  /* 0x3f00000009098820 */ /* 0x000fc80000400000 */
[----:B------:R-:W1:Y:S02]  /*0840*/  MUFU.EX2 R15, R9 ;  /* 0x00000009000f7308 */ /* 0x000e640000000800 */
[----:B------:R-:W-:-:S06]  /*0850*/  @!P1 FMUL R18, R18, 0.5 ;  /* 0x3f00000012129820 */ /* 0x000fcc0000400000 */
[----:B------:R-:W2:Y:S01]  /*0860*/  MUFU.EX2 R19, R18 ;  /* 0x0000001200137308 */ /* 0x000ea20000000800 */
[----:B-1----:R-:W-:Y:S01]  /*0870*/  @!P0 FMUL R15, R15, R15 ;  /* 0x0000000f0f0f8220 */ /* 0x002fe20000400000 */
[----:B------:R-:W-:-:S03]  /*0880*/  FSETP.GT.AND P0, PT, R14, R3, PT ;  /* 0x000000030e00720b */ /* 0x000fc60003f04000 */
[----:B-----5:R-:W-:Y:S01]  /*0890*/  FMUL R15, R6, R15 ;  /* 0x0000000f060f7220 */ /* 0x020fe20000400000 */
[----:B--2---:R-:W-:Y:S01]  /*08a0*/  @!P1 FMUL R19, R19, R19 ;  /* 0x0000001313139220 */ /* 0x004fe20000400000 */
[----:B------:R-:W-:-:S03]  /*08b0*/  FSETP.GT.AND P1, PT, R14, R17, PT ;  /* 0x000000110e00720b */ /* 0x000fc60003f24000 */
[----:B------:R-:W-:Y:S01]  /*08c0*/  FSEL R15, R15, -R15, P0 ;  /* 0x8000000f0f0f7208 */ /* 0x000fe20000000000 */
[----:B------:R-:W-:-:S04]  /*08d0*/  FMUL R19, R8, R19 ;  /* 0x0000001308137220 */ /* 0x000fc80000400000 */
[----:B------:R-:W-:Y:S01]  /*08e0*/  FADD R3, RZ, R15 ;  /* 0x0000000fff037221 */ /* 0x000fe20000000000 */
[----:B------:R-:W-:Y:S01]  /*08f0*/  FSEL R4, R19, -R19, P1 ;  /* 0x8000001313047208 */ /* 0x000fe20000800000 */
[----:B0-----:R-:W-:-:S04]  /*0900*/  IMAD.WIDE R14, R5, 0x4, R12 ;  /* 0x00000004050e7825 */ /* 0x001fc800078e020c */
[----:B------:R-:W-:Y:S01]  /*0910*/  FADD R3, R3, R4 ;  /* 0x0000000403037221 */ /* 0x000fe20000000000 */
[----:B------:R-:W-:-:S04]  /*0920*/  VIADD R5, R5, UR9 ;  /* 0x0000000905057c36 */ /* 0x000fc80008000000 */
[----:B------:R1:W-:Y:S01]  /*0930*/  STG.E desc[UR6][R14.64], R3 ;  /* 0x000000030e007986 */ /* 0x0003e2000c101906 */
[----:B------:R-:W-:Y:S05]  /*0940*/  BRA.U UP0, `(.L_x_1656) ;  /* 0xfffffffd005c7547 */ /* 0x000fea000b83ffff */
[----:B------:R-:W-:Y:S05]  /*0950*/  EXIT ;  /* 0x000000000000794d */ /* 0x000fea0003800000 */
        .weak           $__internal_45_$__cuda_sm20_rcp_rn_f32_slowpath
        .type           $__internal_45_$__cuda_sm20_rcp_rn_f32_slowpath,@function
        .size           $__internal_45_$__cuda_sm20_rcp_rn_f32_slowpath,(.L_x_3872 - $__internal_45_$__cuda_sm20_rcp_rn_f32_slowpath)
$__internal_45_$__cuda_sm20_rcp_rn_f32_slowpath:
        /* <DEDUP_REMOVED lines=15> */
.L_x_1658:
        /* <DEDUP_REMOVED lines=33> */
.L_x_1660:
[----:B------:R0:W1:Y:S02]  /*0c60*/  MUFU.RCP R13, R0 ;  /* 0x00000000000d7308 */ /* 0x0000640000001000 */
.L_x_1659:
[----:B------:R-:W-:Y:S05]  /*0c70*/  BSYNC.RECONVERGENT B1 ;  /* 0x0000000000017941 */ /* 0x000fea0003800200 */
.L_x_1657:
[----:B01----:R-:W-:Y:S02]  /*0c80*/  IMAD.MOV.U32 R0, RZ, RZ, R13 ;  /* 0x000000ffff007224 */ /* 0x003fe400078e000d */
[----:B------:R-:W-:-:S04]  /*0c90*/  HFMA2 R13, -RZ, RZ, 0, 0 ;  /* 0x00000000ff0d7431 */ /* 0x000fc800000001ff */
[----:B------:R-:W-:Y:S05]  /*0ca0*/  RET.REL.NODEC R12 `(_Z31norm_dist_backward_input_kernelILi36ELi2EEvPKfS1_S1_S1_iiiiPff) ;  /* 0xfffffff00cd47950 */ /* 0x000fea0003c3ffff */
.L_x_1661:
        /* <DEDUP_REMOVED lines=13> */
.L_x_3872:


//--------------------- .text._Z31norm_dist_backward_input_kernelILi18ELi4EEvPKfS1_S1_S1_iiiiPff --------------------------
	.section	.text._Z31norm_dist_backward_input_kernelILi18ELi4EEvPKfS1_S1_S1_iiiiPff,"ax",@progbits
	.align	128
        .global         _Z31norm_dist_backward_input_kernelILi18ELi4EEvPKfS1_S1_S1_iiiiPff
        .type           _Z31norm_dist_backward_input_kernelILi18ELi4EEvPKfS1_S1_S1_iiiiPff,@function
        .size           _Z31norm_dist_backward_input_kernelILi18ELi4EEvPKfS1_S1_S1_iiiiPff,(.L_x_3873 - _Z31norm_dist_backward_input_kernelILi18ELi4EEvPKfS1_S1_S1_iiiiPff)
        .other          _Z31norm_dist_backward_input_kernelILi18ELi4EEvPKfS1_S1_S1_iiiiPff,@"STO_CUDA_ENTRY STV_DEFAULT"
_Z31norm_dist_backward_input_kernelILi18ELi4EEvPKfS1_S1_S1_iiiiPff:
.text._Z31norm_dist_backward_input_kernelILi18ELi4EEvPKfS1_S1_S1_iiiiPff:
        /* <DEDUP_REMOVED lines=69> */
[----:B-----5:R-:W-:Y:S05]  /*0450*/  CALL.REL.NOINC `($__internal_46_$__cuda_sm20_rcp_rn_f32_slowpath) ;  /* 0x0000000800647944 */ /* 0x020fea0003c00000 */
[----:B------:R-:W-:Y:S01]  /*0460*/  IMAD.MOV.U32 R11, RZ, RZ, R0 ;  /* 0x000000ffff0b7224 */ /* 0x000fe200078e0000 */
[----:B------:R-:W-:Y:S06]  /*0470*/  BRA `(.L_x_1664) ;  /* 0x0000000000107947 */ /* 0x000fec0003800000 */
.L_x_1663:
[----:B------:R-:W0:Y:S02]  /*0480*/  MUFU.RCP R11, R2 ;  /* 0x00000002000b7308 */ /* 0x000e240000001000 */
[----:B0-----:R-:W-:-:S04]  /*0490*/  FFMA R0, R2, R11, -1 ;  /* 0xbf80000002007423 */ /* 0x001fc8000000000b */
[----:B------:R-:W-:-:S04]  /*04a0*/  FADD.FTZ R0, -R0, -RZ ;  /* 0x800000ff00007221 */ /* 0x000fc80000010100 */
[----:B------:R-:W-:-:S07]  /*04b0*/  FFMA R11, R11, R0, R11 ;  /* 0x000000000b0b7223 */ /* 0x000fce000000000b */
.L_x_1664:
[----:B------:R-:W-:Y:S05]  /*04c0*/  BSYNC.RECONVERGENT B0 ;  /* 0x0000000000007941 */ /* 0x000fea0003800200 */
.L_x_1662:
        /* <DEDUP_REMOVED lines=15> */
.L_x_1666:
[----:B------:R-:W0:Y:S02]  /*05c0*/  MUFU.RCP R15, R2 ;  /* 0x00000002000f7308 */ /* 0x000e240000001000 */
[----:B0-----:R-:W-:-:S04]  /*05d0*/  FFMA R0, R2, R15, -1 ;  /* 0xbf80000002007423 */ /* 0x001fc8000000000f */
[----:B------:R-:W-:-:S04]  /*05e0*/  FADD.FTZ R0, -R0, -RZ ;  /* 0x800000ff00007221 */ /* 0x000fc80000010100 */
[----:B------:R-:W-:-:S07]  /*05f0*/  FFMA R15, R15, R0, R15 ;  /* 0x000000000f0f7223 */ /* 0x000fce000000000f */
.L_x_1667:
[----:B------:R-:W-:Y:S05]  /*0600*/  BSYNC.RECONVERGENT B0 ;  /* 0x0000000000007941 */ /* 0x000fea0003800200 */
.L_x_1665:
        /* <DEDUP_REMOVED lines=15> */
.L_x_1669:
[----:B------:R-:W0:Y:S02]  /*0700*/  MUFU.RCP R22, R17 ;  /* 0x0000001100167308 */ /* 0x000e240000001000 */
[----:B0-----:R-:W-:-:S04]  /*0710*/  FFMA R0, R17, R22, -1 ;  /* 0xbf80000011007423 */ /* 0x001fc80000000016 */
[----:B------:R-:W-:-:S04]  /*0720*/  FADD.FTZ R13, -R0, -RZ ;  /* 0x800000ff000d7221 */ /* 0x000fc80000010100 */
[----:B------:R-:W-:-:S07]  /*0730*/  FFMA R22, R22, R13, R22 ;  /* 0x0000000d16167223 */ /* 0x000fce0000000016 */
.L_x_1670:
[----:B------:R-:W-:Y:S05]  /*0740*/  BSYNC.RECONVERGENT B0 ;  /* 0x0000000000007941 */ /* 0x000fea0003800200 */
.L_x_1668:
        /* <DEDUP_REMOVED lines=13> */
[----:B------:R-:W-:Y:S05]  /*0820*/  BRA `(.L_x_1673) ;  /* 0x0000000000107947 */ /* 0x000fea0003800000 */
.L_x_1672:
[----:B------:R-:W0:Y:S02]  /*0830*/  MUFU.RCP R0, R7 ;  /* 0x0000000700007308 */ /* 0x000e240000001000 */
[----:B0-----:R-:W-:-:S04]  /*0840*/  FFMA R2, R7, R0, -1 ;  /* 0xbf80000007027423 */ /* 0x001fc80000000000 */
[----:B------:R-:W-:-:S04]  /*0850*/  FADD.FTZ R5, -R2, -RZ ;  /* 0x800000ff02057221 */ /* 0x000fc80000010100 */
[----:B------:R-:W-:-:S07]  /*0860*/  FFMA R0, R0, R5, R0 ;  /* 0x0000000500007223 */ /* 0x000fce0000000000 */
.L_x_1673:
[----:B------:R-:W-:Y:S05]  /*0870*/  BSYNC.RECONVERGENT B0 ;  /* 0x0000000000007941 */ /* 0x000fea0003800200 */
.L_x_1671:
        /* <DEDUP_REMOVED lines=13> */
.L_x_1674:
        /* <DEDUP_REMOVED lines=74> */
        .weak           $__internal_46_$__cuda_sm20_rcp_rn_f32_slowpath
        .type           $__internal_46_$__cuda_sm20_rcp_rn_f32_slowpath,@function
        .size           $__internal_46_$__cuda_sm20_rcp_rn_f32_slowpath,(.L_x_3873 - $__internal_46_$__cuda_sm20_rcp_rn_f32_slowpath)
$__internal_46_$__cuda_sm20_rcp_rn_f32_slowpath:
        /* <DEDUP_REMOVED lines=15> */
.L_x_1676:
        /* <DEDUP_REMOVED lines=33> */
.L_x_1678:
[----:B------:R0:W1:Y:S02]  /*10f0*/  MUFU.RCP R13, R0 ;  /* 0x00000000000d7308 */ /* 0x0000640000001000 */
.L_x_1677:
[----:B------:R-:W-:Y:S05]  /*1100*/  BSYNC.RECONVERGENT B1 ;  /* 0x0000000000017941 */ /* 0x000fea0003800200 */
.L_x_1675:
[----:B01----:R-:W-:Y:S01]  /*1110*/  MOV R0, R13 ;  /* 0x0000000d00007202 */ /* 0x003fe20000000f00 */
[----:B------:R-:W-:-:S04]  /*1120*/  HFMA2 R13, -RZ, RZ, 0, 0 ;  /* 0x00000000ff0d7431 */ /* 0x000fc800000001ff */
[----:B------:R-:W-:Y:S05]  /*1130*/  RET.REL.NODEC R12 `(_Z31norm_dist_backward_input_kernelILi18ELi4EEvPKfS1_S1_S1_iiiiPff) ;  /* 0xffffffec0cb07950 */ /* 0x000fea0003c3ffff */
.L_x_1679:
        /* <DEDUP_REMOVED lines=12> */
.L_x_3873:


//--------------------- .text._Z31norm_dist_backward_input_kernelILi18ELi2EEvPKfS1_S1_S1_iiiiPff --------------------------
	.section	.text._Z31norm_dist_backward_input_kernelILi18ELi2EEvPKfS1_S1_S1_iiiiPff,"ax",@progbits
	.align	128
        .global         _Z31norm_dist_backward_input_kernelILi18ELi2EEvPKfS1_S1_S1_iiiiPff
        .type           _Z31norm_dist_backward_input_kernelILi18ELi2EEvPKfS1_S1_S1_iiiiPff,@function
        .size           _Z31norm_dist_backward_input_kernelILi18ELi2EEvPKfS1_S1_S1_iiiiPff,(.L_x_3874 - _Z31norm_dist_backward_input_kernelILi18ELi2EEvPKfS1_S1_S1_iiiiPff)
        .other          _Z31norm_dist_backward_input_kernelILi18ELi2EEvPKfS1_S1_S1_iiiiPff,@"STO_CUDA_ENTRY STV_DEFAULT"
_Z31norm_dist_backward_input_kernelILi18ELi2EEvPKfS1_S1_S1_iiiiPff:
.text._Z31norm_dist_backward_input_kernelILi18ELi2EEvPKfS1_S1_S1_iiiiPff:
        /* <DEDUP_REMOVED lines=69> */
[----:B-----5:R-:W-:Y:S05]  /*0450*/  CALL.REL.NOINC `($__internal_47_$__cuda_sm20_rcp_rn_f32_slowpath) ;  /* 0x0000000400407944 */ /* 0x020fea0003c00000 */
[----:B------:R-:W-:Y:S01]  /*0460*/  MOV R7, R0 ;  /* 0x0000000000077202 */ /* 0x000fe20000000f00 */
[----:B------:R-:W-:Y:S06]  /*0470*/  BRA `(.L_x_1682) ;  /* 0x0000000000107947 */ /* 0x000fec0003800000 */
.L_x_1681:
[----:B------:R-:W0:Y:S02]  /*0480*/  MUFU.RCP R7, R2 ;  /* 0x0000000200077308 */ /* 0x000e240000001000 */
[----:B0-----:R-:W-:-:S04]  /*0490*/  FFMA R0, R2, R7, -1 ;  /* 0xbf80000002007423 */ /* 0x001fc80000000007 */
[----:B------:R-:W-:-:S04]  /*04a0*/  FADD.FTZ R0, -R0, -RZ ;  /* 0x800000ff00007221 */ /* 0x000fc80000010100 */
[----:B------:R-:W-:-:S07]  /*04b0*/  FFMA R7, R7, R0, R7 ;  /* 0x0000000007077223 */ /* 0x000fce0000000007 */
.L_x_1682:
[----:B------:R-:W-:Y:S05]  /*04c0*/  BSYNC.RECONVERGENT B0 ;  /* 0x0000000000007941 */ /* 0x000fea0003800200 */
.L_x_1680:
        /* <DEDUP_REMOVED lines=12> */
[----:B-----5:R-:W-:Y:S05]  /*0590*/  CALL.REL.NOINC `($__internal_47_$__cuda_sm20_rcp_rn_f32_slowpath) ;  /* 0x0000000000f07944 */ /* 0x020fea0003c00000 */
[----:B------:R-:W-:Y:S05]  /*05a0*/  BRA `(.L_x_1685) ;  /* 0x0000000000107947 */ /* 0x000fea0003800000 */
.L_x_1684:
[----:B------:R-:W0:Y:S02]  /*05b0*/  MUFU.RCP R0, R13 ;  /* 0x0000000d00007308 */ /* 0x000e240000001000 */
[----:B0-----:R-:W-:-:S04]  /*05c0*/  FFMA R2, R13, R0, -1 ;  /* 0xbf8000000d027423 */ /* 0x001fc80000000000 */
[----:B------:R-:W-:-:S04]  /*05d0*/  FADD.FTZ R9, -R2, -RZ ;  /* 0x800000ff02097221 */ /* 0x000fc80000010100 */
[----:B------:R-:W-:-:S07]  /*05e0*/  FFMA R0, R0, R9, R0 ;  /* 0x0000000900007223 */ /* 0x000fce0000000000 */
.L_x_1685:
[----:B------:R-:W-:Y:S05]  /*05f0*/  BSYNC.RECONVERGENT B0 ;  /* 0x0000000000007941 */ /* 0x000fea0003800200 */
.L_x_1683:
        /* <DEDUP_REMOVED lines=12> */
.L_x_1686:
        /* <DEDUP_REMOVED lines=42> */
        .weak           $__internal_47_$__cuda_sm20_rcp_rn_f32_slowpath
        .type           $__internal_47_$__cuda_sm20_rcp_rn_f32_slowpath,@function
        .size           $__internal_47_$__cuda_sm20_rcp_rn_f32_slowpath,(.L_x_3874 - $__internal_47_$__cuda_sm20_rcp_rn_f32_slowpath)
$__internal_47_$__cuda_sm20_rcp_rn_f32_slowpath:
        /* <DEDUP_REMOVED lines=15> */
.L_x_1688:
        /* <DEDUP_REMOVED lines=33> */
.L_x_1690:
[----:B------:R0:W1:Y:S02]  /*0c60*/  MUFU.RCP R13, R0 ;  /* 0x00000000000d7308 */ /* 0x0000640000001000 */
.L_x_1689:
[----:B------:R-:W-:Y:S05]  /*0c70*/  BSYNC.RECONVERGENT B1 ;  /* 0x0000000000017941 */ /* 0x000fea0003800200 */
.L_x_1687:
[----:B01----:R-:W-:Y:S02]  /*0c80*/  IMAD.MOV.U32 R0, RZ, RZ, R13 ;  /* 0x000000ffff007224 */ /* 0x003fe400078e000d */
[----:B------:R-:W-:-:S04]  /*0c90*/  HFMA2 R13, -RZ, RZ, 0, 0 ;  /* 0x00000000ff0d7431 */ /* 0x000fc800000001ff */
[----:B------:R-:W-:Y:S05]  /*0ca0*/  RET.REL.NODEC R12 `(_Z31norm_dist_backward_input_kernelILi18ELi2EEvPKfS1_S1_S1_iiiiPff) ;  /* 0xfffffff00cd47950 */ /* 0x000fea0003c3ffff */
.L_x_1691:
        /* <DEDUP_REMOVED lines=13> */
.L_x_3874:


//--------------------- .text._Z31norm_dist_backward_input_kernelILi18ELi1EEvPKfS1_S1_S1_iiiiPff --------------------------
	.section	.text._Z31norm_dist_backward_input_kernelILi18ELi1EEvPKfS1_S1_S1_iiiiPff,"ax",@progbits
	.align	128
        .global         _Z31norm_dist_backward_input_kernelILi18ELi1EEvPKfS1_S1_S1_iiiiPff
        .type           _Z31norm_dist_backward_input_kernelILi18ELi1EEvPKfS1_S1_S1_iiiiPff,@function
        .size           _Z31norm_dist_backward_input_kernelILi18ELi1EEvPKfS1_S1_S1_iiiiPff,(.L_x_3875 - _Z31norm_dist_backward_input_kernelILi18ELi1EEvPKfS1_S1_S1_iiiiPff)
        .other          _Z31norm_dist_backward_input_kernelILi18ELi1EEvPKfS1_S1_S1_iiiiPff,@"STO_CUDA_ENTRY STV_DEFAULT"
_Z31norm_dist_backward_input_kernelILi18ELi1EEvPKfS1_S1_S1_iiiiPff:
.text._Z31norm_dist_backward_input_kernelILi18ELi1EEvPKfS1_S1_S1_iiiiPff:
        /* <DEDUP_REMOVED lines=16> */
[----:B0-----:R-:W-:Y:S01]  /*0100*/  LOP3.LUT R7, R2, UR4, RZ, 0xfc, !PT ;  /* 0x0000000402077c12 */ /* 0x001fe2000f8efcff */
[----:B----4-:R-:W-:-:S03]  /*0110*/  VIADD R8, R4, 0xffffffe ;  /* 0x0ffffffe04087836 */ /* 0x010fc60000000000 */
[----:B------:R-:W-:Y:S01]  /*0120*/  IABS R4, R7 ;  /* 0x0000000700047213 */ /* 0x000fe20000000000 */
[----:B------:R-:W0:Y:S01]  /*0130*/  LDCU UR4, c[0x0][0x3a0] ;  /* 0x00007400ff0477ac */ /* 0x000e220008000800 */
[----:B------:R1:W4:Y:S02]  /*0140*/  F2I.FTZ.U32.TRUNC.NTZ R9, R8 ;  /* 0x0000000800097305 */ /* 0x000324000021f000 */
[----:B-1----:R-:W-:Y:S02]  /*0150*/  HFMA2 R8, -RZ, RZ, 0, 0 ;  /* 0x00000000ff087431 */ /* 0x002fe400000001ff */
[----:B----4-:R-:W-:-:S04]  /*0160*/  IMAD.MOV R10, RZ, RZ, -R9 ;  /* 0x000000ffff0a7224 */ /* 0x010fc800078e0a09 */
[----:B------:R-:W-:Y:S01]  /*0170*/  IMAD R11, R10, R5, RZ ;  /* 0x000000050a0b7224 */ /* 0x000fe200078e02ff */
[----:B------:R-:W-:-:S03]  /*0180*/  LOP3.LUT R10, RZ, R0, RZ, 0x33, !PT ;  /* 0x00000000ff0a7212 */ /* 0x000fc600078e33ff */
[----:B------:R-:W-:Y:S01]  /*0190*/  IMAD.HI.U32 R9, R9, R11, R8 ;  /* 0x0000000b09097227 */ /* 0x000fe200078e0008 */
[----:B------:R-:W-:-:S04]  /*01a0*/  @!P0 MOV R11, 0x400 ;  /* 0x00000400000b8802 */ /* 0x000fc80000000f00 */
[----:B--2---:R-:W-:Y:S01]  /*01b0*/  @!P0 LEA R11, R12, R11, 0x18 ;  /* 0x0000000b0c0b8211 */ /* 0x004fe200078ec0ff */
[----:B------:R-:W-:-:S03]  /*01c0*/  IMAD.HI.U32 R9, R9, R4, RZ ;  /* 0x0000000409097227 */ /* 0x000fc600078e00ff */
[----:B------:R-:W-:Y:S01]  /*01d0*/  @!P0 LEA R11, R2, R11, 0x2 ;  /* 0x0000000b020b8211 */ /* 0x000fe200078e10ff */
        /* <DEDUP_REMOVED lines=8> */
[----:B------:R-:W-:Y:S01]  /*0260*/  @P2 VIADD R9, R9, 0x1 ;  /* 0x0000000109092836 */ /* 0x000fe20000000000 */
[----:B------:R-:W-:-:S03]  /*0270*/  ISETP.NE.AND P2, PT, R0, RZ, PT ;  /* 0x000000ff0000720c */ /* 0x000fc60003f45270 */
[----:B------:R-:W-:-:S05]  /*0280*/  @!P1 IMAD.MOV R9, RZ, RZ, -R9 ;  /* 0x000000ffff099224 */ /* 0x000fca00078e0a09 */
[----:B------:R-:W-:-:S04]  /*0290*/  SEL R4, R10, R9, !P2 ;  /* 0x000000090a047207 */ /* 0x000fc80005000000 */
[----:B0-----:R-:W-:Y:S01]  /*02a0*/  ISETP.GE.AND P1, PT, R4, UR4, PT ;  /* 0x0000000404007c0c */ /* 0x001fe2000bf26270 */
[----:B---3--:R0:W-:Y:S01]  /*02b0*/  @!P0 STS [R11], R6 ;  /* 0x000000060b008388 */ /* 0x0081e20000000800 */
[----:B------:R-:W-:Y:S11]  /*02c0*/  BAR.SYNC.DEFER_BLOCKING 0x0 ;  /* 0x0000000000007b1d */ /* 0x000ff60000010000 */
[----:B------:R-:W-:Y:S05]  /*02d0*/  @P1 EXIT ;  /* 0x000000000000194d */ /* 0x000fea0003800000 */
[----:B------:R-:W-:Y:S01]  /*02e0*/  ISETP.GE.AND P1, PT, R7, RZ, PT ;  /* 0x000000ff0700720c */ /* 0x000fe20003f26270 */
[----:B------:R-:W1:Y:S01]  /*02f0*/  LDCU UR4, c[0x0][0x3a4] ;  /* 0x00007480ff0477ac */ /* 0x000e620008000800 */
[----:B------:R-:W-:Y:S01]  /*0300*/  ISETP.GT.U32.AND P0, PT, R5, R8, PT ;  /* 0x000000080500720c */ /* 0x000fe20003f04070 */
[----:B0-----:R-:W0:Y:S01]  /*0310*/  LDC.64 R6, c[0x0][0x398] ;  /* 0x0000e600ff067b82 */ /* 0x001e220000000a00 */
[----:B------:R-:W-:-:S05]  /*0320*/  IMAD.IADD R5, R8, 0x1, -R5 ;  /* 0x0000000108057824 */ /* 0x000fca00078e0a05 */
[----:B------:R-:W-:-:S05]  /*0330*/  SEL R5, R5, R8, !P0 ;  /* 0x0000000805057207 */ /* 0x000fca0004000000 */
[----:B------:R-:W-:-:S05]  /*0340*/  @!P1 IMAD.MOV R5, RZ, RZ, -R5 ;  /* 0x000000ffff059224 */ /* 0x000fca00078e0a05 */
[----:B------:R-:W-:Y:S01]  /*0350*/  SEL R5, R10, R5, !P2 ;  /* 0x000000050a057207 */ /* 0x000fe20005000000 */
[----:B-1----:R-:W-:Y:S01]  /*0360*/  IMAD R2, R4, UR4, R3 ;  /* 0x0000000404027c24 */ /* 0x002fe2000f8e0203 */
[----:B------:R-:W1:Y:S03]  /*0370*/  LDC.64 R10, c[0x0][0x380] ;  /* 0x0000e000ff0a7b82 */ /* 0x000e660000000a00 */
[----:B------:R-:W-:-:S04]  /*0380*/  IMAD R9, R2, R0, R5 ;  /* 0x0000000002097224 */ /* 0x000fc800078e0205 */
[----:B0-----:R-:W-:-:S05]  /*0390*/  IMAD.WIDE R6, R9, 0x4, R6 ;  /* 0x0000000409067825 */ /* 0x001fca00078e0206 */
[----:B------:R-:W2:Y:S01]  /*03a0*/  LDG.E.CONSTANT R13, desc[UR6][R6.64] ;  /* 0x00000006060d7981 */ /* 0x000ea2000c1e9900 */
[----:B-1----:R-:W-:-:S06]  /*03b0*/  IMAD.WIDE R10, R9, 0x4, R10 ;  /* 0x00000004090a7825 */ /* 0x002fcc00078e020a */
[----:B------:R0:W5:Y:S01]  /*03c0*/  LDG.E.CONSTANT R10, desc[UR6][R10.64] ;  /* 0x000000060a0a7981 */ /* 0x000162000c1e9900 */
[----:B------:R-:W-:Y:S01]  /*03d0*/  BSSY.RECONVERGENT B0, `(.L_x_1692) ;  /* 0x000000c000007945 */ /* 0x000fe20003800200 */
[----:B--2---:R-:W-:-:S04]  /*03e0*/  IADD3 R0, PT, PT, R13, 0x1800000, RZ ;  /* 0x018000000d007810 */ /* 0x004fc80007ffe0ff */
[----:B------:R-:W-:-:S04]  /*03f0*/  LOP3.LUT R0, R0, 0x7f800000, RZ, 0xc0, !PT ;  /* 0x7f80000000007812 */ /* 0x000fc800078ec0ff */
[----:B------:R-:W-:-:S13]  /*0400*/  ISETP.GT.U32.AND P0, PT, R0, 0x1ffffff, PT ;  /* 0x01ffffff0000780c */ /* 0x000fda0003f04070 */
[----:B0-----:R-:W-:Y:S05]  /*0410*/  @P0 BRA `(.L_x_1693) ;  /* 0x00000000000c0947 */ /* 0x001fea0003800000 */
[----:B------:R-:W-:-:S07]  /*0420*/  MOV R6, 0x440 ;  /* 0x0000044000067802 */ /* 0x000fce0000000f00 */
[----:B-----5:R-:W-:Y:S05]  /*0430*/  CALL.REL.NOINC `($__internal_48_$__cuda_sm20_rcp_rn_f32_slowpath) ;  /* 0x0000000000b07944 */ /* 0x020fea0003c00000 */
[----:B------:R-:W-:Y:S05]  /*0440*/  BRA `(.L_x_1694) ;  /* 0x0000000000107947 */ /* 0x000fea0003800000 */
.L_x_1693:
[----:B------:R-:W0:Y:S02]  /*0450*/  MUFU.RCP R0, R13 ;  /* 0x0000000d00007308 */ /* 0x000e240000001000 */
[----:B0-----:R-:W-:-:S04]  /*0460*/  FFMA R2, R13, R0, -1 ;  /* 0xbf8000000d027423 */ /* 0x001fc80000000000 */
[----:B------:R-:W-:-:S04]  /*0470*/  FADD.FTZ R7, -R2, -RZ ;  /* 0x800000ff02077221 */ /* 0x000fc80000010100 */
[----:B------:R-:W-:-:S07]  /*0480*/  FFMA R0, R0, R7, R0 ;  /* 0x0000000700007223 */ /* 0x000fce0000000000 */
.L_x_1694:
[----:B------:R-:W-:Y:S05]  /*0490*/  BSYNC.RECONVERGENT B0 ;  /* 0x0000000000007941 */ /* 0x000fea0003800200 */
.L_x_1692:
        /* <DEDUP_REMOVED lines=11> */
[----:B------:R-:W-:-:S09]  /*0550*/  UMOV UR4, URZ ;  /* 0x000000ff00047c82 */ /* 0x000fd20008000000 */
.L_x_1695:
[----:B-1-3--:R-:W-:Y:S01]  /*0560*/  IMAD.WIDE R2, R5, 0x4, R6 ;  /* 0x0000000405027825 */ /* 0x00afe200078e0206 */
[----:B------:R-:W1:Y:S05]  /*0570*/  LDS R11, [UR5] ;  /* 0x00000005ff0b7984 */ /* 0x000e6a0008000800 */
[----:B------:R-:W1:Y:S01]  /*0580*/  LDG.E.CONSTANT R2, desc[UR6][R2.64] ;  /* 0x0000000602027981 */ /* 0x000e62000c1e9900 */
[----:B------:R-:W-:Y:S02]  /*0590*/  UIADD3 UR4, UPT, UPT, UR4, 0x1, URZ ;  /* 0x0000000104047890 */ /* 0x000fe4000fffe0ff */
[----:B------:R-:W-:Y:S02]  /*05a0*/  UIADD3 UR5, UPT, UPT, UR5, 0x4, URZ ;  /* 0x0000000405057890 */ /* 0x000fe4000fffe0ff */
[----:B------:R-:W-:Y:S01]  /*05b0*/  UISETP.NE.AND UP0, UPT, UR4, 0x12, UPT ;  /* 0x000000120400788c */ /* 0x000fe2000bf05270 */
[----:B-1----:R-:W-:-:S04]  /*05c0*/  FADD R13, R2, -R11 ;  /* 0x8000000b020d7221 */ /* 0x002fc80000000000 */
[----:B------:R-:W-:-:S05]  /*05d0*/  FMUL R13, |R13|, R0 ;  /* 0x000000000d0d7220 */ /* 0x000fca0000400200 */
[----:B------:R-:W-:-:S13]  /*05e0*/  FSETP.GEU.AND P0, PT, |R13|, 1.175494350822287508e-38, PT ;  /* 0x008000000d00780b */ /* 0x000fda0003f0e200 */
[----:B------:R-:W-:-:S04]  /*05f0*/  @!P0 FMUL R13, R13, 16777216 ;  /* 0x4b8000000d0d8820 */ /* 0x000fc80000400000 */
[----:B------:R-:W1:Y:S02]  /*0600*/  MUFU.LG2 R15, R13 ;  /* 0x0000000d000f7308 */ /* 0x000e640000000c00 */
[----:B-1----:R-:W-:-:S04]  /*0610*/  @!P0 FADD R15, R15, -24 ;  /* 0xc1c000000f0f8421 */ /* 0x002fc80000000000 */
[----:B------:R-:W-:-:S05]  /*0620*/  FMUL R15, R4, R15 ;  /* 0x0000000f040f7220 */ /* 0x000fca0000400000 */
[----:B------:R-:W-:-:S13]  /*0630*/  FSETP.GEU.AND P0, PT, R15, -126, PT ;  /* 0xc2fc00000f00780b */ /* 0x000fda0003f0e000 */
[----:B------:R-:W-:-:S04]  /*0640*/  @!P0 FMUL R15, R15, 0.5 ;  /* 0x3f0000000f0f8820 */ /* 0x000fc80000400000 */
[----:B------:R-:W1:Y:S02]  /*0650*/  MUFU.EX2 R3, R15 ;  /* 0x0000000f00037308 */ /* 0x000e640000000800 */
[----:B-1----:R-:W-:Y:S01]  /*0660*/  @!P0 FMUL R3, R3, R3 ;  /* 0x0000000303038220 */ /* 0x002fe20000400000 */
[----:B------:R-:W-:-:S03]  /*0670*/  FSETP.GT.AND P0, PT, R2, R11, PT ;  /* 0x0000000b0200720b */ /* 0x000fc60003f04000 */
[----:B-----5:R-:W-:-:S05]  /*0680*/  FMUL R3, R10, R3 ;  /* 0x000000030a037220 */ /* 0x020fca0000400000 */
[----:B------:R-:W-:Y:S01]  /*0690*/  FSEL R11, R3, -R3, P0 ;  /* 0x80000003030b7208 */ /* 0x000fe20000000000 */
[----:B0-----:R-:W-:-:S04]  /*06a0*/  IMAD.WIDE R2, R5, 0x4, R8 ;  /* 0x0000000405027825 */ /* 0x001fc800078e0208 */
[----:B------:R-:W-:Y:S01]  /*06b0*/  FADD R11, RZ, R11 ;  /* 0x0000000bff0b7221 */ /* 0x000fe20000000000 */
[----:B------:R-:W-:-:S04]  /*06c0*/  VIADD R5, R5, UR9 ;  /* 0x0000000905057c36 */ /* 0x000fc80008000000 */
[----:B------:R1:W-:Y:S01]  /*06d0*/  STG.E desc[UR6][R2.64], R11 ;  /* 0x0000000b02007986 */ /* 0x0003e2000c101906 */
[----:B------:R-:W-:Y:S05]  /*06e0*/  BRA.U UP0, `(.L_x_1695) ;  /* 0xfffffffd009c7547 */ /* 0x000fea000b83ffff */
[----:B------:R-:W-:Y:S05]  /*06f0*/  EXIT ;  /* 0x000000000000794d */ /* 0x000fea0003800000 */
        .weak           $__internal_48_$__cuda_sm20_rcp_rn_f32_slowpath
        .type           $__internal_48_$__cuda_sm20_rcp_rn_f32_slowpath,@function
        .size           $__internal_48_$__cuda_sm20_rcp_rn_f32_slowpath,(.L_x_3875 - $__internal_48_$__cuda_sm20_rcp_rn_f32_slowpath)
$__internal_48_$__cuda_sm20_rcp_rn_f32_slowpath:
[----:B------:R-:W-:Y:S01]  /*0700*/  IMAD.SHL.U32 R0, R13, 0x2, RZ ;  /* 0x000000020d007824 */ /* 0x000fe200078e00ff */
[----:B------:R-:W-:Y:S04]  /*0710*/  BSSY.RECONVERGENT B1, `(.L_x_1696) ;  /* 0x0000031000017945 */ /* 0x000fe80003800200 */
[----:B------:R-:W-:Y:S02]  /*0720*/  SHF.R.U32.HI R11, RZ, 0x18, R0 ;  /* 0x00000018ff0b7819 */ /* 0x000fe40000011600 */
[----:B------:R-:W-:Y:S02]  /*0730*/  MOV R0, R13 ;  /* 0x0000000d00007202 */ /* 0x000fe40000000f00 */
        /* <DEDUP_REMOVED lines=12> */
.L_x_1697:
        /* <DEDUP_REMOVED lines=33> */
.L_x_1699:
[----:B------:R0:W1:Y:S02]  /*0a10*/  MUFU.RCP R7, R0 ;  /* 0x0000000000077308 */ /* 0x0000640000001000 */
.L_x_1698:
[----:B------:R-:W-:Y:S05]  /*0a20*/  BSYNC.RECONVERGENT B1 ;  /* 0x0000000000017941 */ /* 0x000fea0003800200 */
.L_x_1696:
[----:B01----:R-:W-:Y:S01]  /*0a30*/  IMAD.MOV.U32 R0, RZ, RZ, R7 ;  /* 0x000000ffff007224 */ /* 0x003fe200078e0007 */
[----:B------:R-:W-:-:S04]  /*0a40*/  MOV R7, 0x0 ;  /* 0x0000000000077802 */ /* 0x000fc80000000f00 */
[----:B------:R-:W-:Y:S05]  /*0a50*/  RET.REL.NODEC R6 `(_Z31norm_dist_backward_input_kernelILi18ELi1EEvPKfS1_S1_S1_iiiiPff) ;  /* 0xfffffff406687950 */ /* 0x000fea0003c3ffff */
.L_x_1700:
        /* <DEDUP_REMOVED lines=10> */
.L_x_3875:


//--------------------- .text._Z31norm_dist_backward_input_kernelILi9ELi2EEvPKfS1_S1_S1_iiiiPff --------------------------
	.section	.text._Z31norm_dist_backward_input_kernelILi9ELi2EEvPKfS1_S1_S1_iiiiPff,"ax",@progbits
	.align	128
        .global         _Z31norm_dist_backward_input_kernelILi9ELi2EEvPKfS1_S1_S1_iiiiPff
        .type           _Z31norm_dist_backward_input_kernelILi9ELi2EEvPKfS1_S1_S1_iiiiPff,@function
        .size           _Z31norm_dist_backward_input_kernelILi9ELi2EEvPKfS1_S1_S1_iiiiPff,(.L_x_3876 - _Z31norm_dist_backward_input_kernelILi9ELi2EEvPKfS1_S1_S1_iiiiPff)
        .other          _Z31norm_dist_backward_input_kernelILi9ELi2EEvPKfS1_S1_S1_iiiiPff,@"STO_CUDA_ENTRY STV_DEFAULT"
_Z31norm_dist_backward_input_kernelILi9ELi2EEvPKfS1_S1_S1_iiiiPff:
.text._Z31norm_dist_backward_input_kernelILi9ELi2EEvPKfS1_S1_S1_iiiiPff:
        /* <DEDUP_REMOVED lines=69> */
[----:B-----5:R-:W-:Y:S05]  /*0450*/  CALL.REL.NOINC `($__internal_49_$__cuda_sm20_rcp_rn_f32_slowpath) ;  /* 0x0000000400407944 */ /* 0x020fea0003c00000 */
[----:B------:R-:W-:Y:S01]  /*0460*/  MOV R7, R0 ;  /* 0x0000000000077202 */ /* 0x000fe20000000f00 */
[----:B------:R-:W-:Y:S06]  /*0470*/  BRA `(.L_x_1703) ;  /* 0x0000000000107947 */ /* 0x000fec0003800000 */
.L_x_1702:
[----:B------:R-:W0:Y:S02]  /*0480*/  MUFU.RCP R7, R2 ;  /* 0x0000000200077308 */ /* 0x000e240000001000 */
[----:B0-----:R-:W-:-:S04]  /*0490*/  FFMA R0, R2, R7, -1 ;  /* 0xbf80000002007423 */ /* 0x001fc80000000007 */
[----:B------:R-:W-:-:S04]  /*04a0*/  FADD.FTZ R0, -R0, -RZ ;  /* 0x800000ff00007221 */ /* 0x000fc80000010100 */
[----:B------:R-:W-:-:S07]  /*04b0*/  FFMA R7, R7, R0, R7 ;  /* 0x0000000007077223 */ /* 0x000fce0000000007 */
.L_x_1703:
[----:B------:R-:W-:Y:S05]  /*04c0*/  BSYNC.RECONVERGENT B0 ;  /* 0x0000000000007941 */ /* 0x000fea0003800200 */
.L_x_1701:
        /* <DEDUP_REMOVED lines=12> */
[----:B-----5:R-:W-:Y:S05]  /*0590*/  CALL.REL.NOINC `($__internal_49_$__cuda_sm20_rcp_rn_f32_slowpath) ;  /* 0x0000000000f07944 */ /* 0x020fea0003c00000 */
[----:B------:R-:W-:Y:S05]  /*05a0*/  BRA `(.L_x_1706) ;  /* 0x0000000000107947 */ /* 0x000fea0003800000 */
.L_x_1705:
[----:B------:R-:W0:Y:S02]  /*05b0*/  MUFU.RCP R0, R13 ;  /* 0x0000000d00007308 */ /* 0x000e240000001000 */
[----:B0-----:R-:W-:-:S04]  /*05c0*/  FFMA R2, R13, R0, -1 ;  /* 0xbf8000000d027423 */ /* 0x001fc80000000000 */
[----:B------:R-:W-:-:S04]  /*05d0*/  FADD.FTZ R9, -R2, -RZ ;  /* 0x800000ff02097221 */ /* 0x000fc80000010100 */
[----:B------:R-:W-:-:S07]  /*05e0*/  FFMA R0, R0, R9, R0 ;  /* 0x0000000900007223 */ /* 0x000fce0000000000 */
.L_x_1706:
[----:B------:R-:W-:Y:S05]  /*05f0*/  BSYNC.RECONVERGENT B0 ;  /* 0x0000000000007941 */ /* 0x000fea0003800200 */
.L_x_1704:
        /* <DEDUP_REMOVED lines=12> */
.L_x_1707:
        /* <DEDUP_REMOVED lines=42> */
        .weak           $__internal_49_$__cuda_sm20_rcp_rn_f32_slowpath
        .type           $__internal_49_$__cuda_sm20_rcp_rn_f32_slowpath,@function
        .size           $__internal_49_$__cuda_sm20_rcp_rn_f32_slowpath,(.L_x_3876 - $__internal_49_$__cuda_sm20_rcp_rn_f32_slowpath)
$__internal_49_$__cuda_sm20_rcp_rn_f32_slowpath:
        /* <DEDUP_REMOVED lines=15> */
.L_x_1709:
        /* <DEDUP_REMOVED lines=33> */
.L_x_1711:
[----:B------:R0:W1:Y:S02]  /*0c60*/  MUFU.RCP R13, R0 ;  /* 0x00000000000d7308 */ /* 0x0000640000001000 */
.L_x_1710:
[----:B------:R-:W-:Y:S05]  /*0c70*/  BSYNC.RECONVERGENT B1 ;  /* 0x0000000000017941 */ /* 0x000fea0003800200 */
.L_x_1708:
[----:B01----:R-:W-:Y:S02]  /*0c80*/  IMAD.MOV.U32 R0, RZ, RZ, R13 ;  /* 0x000000ffff007224 */ /* 0x003fe400078e000d */
[----:B------:R-:W-:-:S04]  /*0c90*/  HFMA2 R13, -RZ, RZ, 0, 0 ;  /* 0x00000000ff0d7431 */ /* 0x000fc800000001ff */
[----:B------:R-:W-:Y:S05]  /*0ca0*/  RET.REL.NODEC R12 `(_Z31norm_dist_backward_input_kernelILi9ELi2EEvPKfS1_S1_S1_iiiiPff) ;  /* 0xfffffff00cd47950 */ /* 0x000fea0003c3ffff */
.L_x_1712:
        /* <DEDUP_REMOVED lines=13> */
.L_x_3876:


//--------------------- .text._Z31norm_dist_backward_input_kernelILi9ELi1EEvPKfS1_S1_S1_iiiiPff --------------------------
	.section	.text._Z31norm_dist_backward_input_kernelILi9ELi1EEvPKfS1_S1_S1_iiiiPff,"ax",@progbits
	.align	128
        .global         _Z31norm_dist_backward_input_kernelILi9ELi1EEvPKfS1_S1_S1_iiiiPff
        .type           _Z31norm_dist_backward_input_kernelILi9ELi1EEvPKfS1_S1_S1_iiiiPff,@function
        .size           _Z31norm_dist_backward_input_kernelILi9ELi1EEvPKfS1_S1_S1_iiiiPff,(.L_x_3877 - _Z31norm_dist_backward_input_kernelILi9ELi1EEvPKfS1_S1_S1_iiiiPff)
        .other          _Z31norm_dist_backward_input_kernelILi9ELi1EEvPKfS1_S1_S1_iiiiPff,@"STO_CUDA_ENTRY STV_DEFAULT"
_Z31norm_dist_backward_input_kernelILi9ELi1EEvPKfS1_S1_S1_iiiiPff:
.text._Z31norm_dist_backward_input_kernelILi9ELi1EEvPKfS1_S1_S1_iiiiPff:
        /* <DEDUP_REMOVED lines=67> */
[----:B-----5:R-:W-:Y:S05]  /*0430*/  CALL.REL.NOINC `($__internal_50_$__cuda_sm20_rcp_rn_f32_slowpath) ;  /* 0x0000000000b07944 */ /* 0x020fea0003c00000 */
[----:B------:R-:W-:Y:S05]  /*0440*/  BRA `(.L_x_1715) ;  /* 0x0000000000107947 */ /* 0x000fea0003800000 */
.L_x_1714:
[----:B------:R-:W0:Y:S02]  /*0450*/  MUFU.RCP R0, R13 ;  /* 0x0000000d00007308 */ /* 0x000e240000001000 */
[----:B0-----:R-:W-:-:S04]  /*0460*/  FFMA R2, R13, R0, -1 ;  /* 0xbf8000000d027423 */ /* 0x001fc80000000000 */
[----:B------:R-:W-:-:S04]  /*0470*/  FADD.FTZ R7, -R2, -RZ ;  /* 0x800000ff02077221 */ /* 0x000fc80000010100 */
[----:B------:R-:W-:-:S07]  /*0480*/  FFMA R0, R0, R7, R0 ;  /* 0x0000000700007223 */ /* 0x000fce0000000000 */
.L_x_1715:
[----:B------:R-:W-:Y:S05]  /*0490*/  BSYNC.RECONVERGENT B0 ;  /* 0x0000000000007941 */ /* 0x000fea0003800200 */
.L_x_1713:
        /* <DEDUP_REMOVED lines=12> */
.L_x_1716:
        /* <DEDUP_REMOVED lines=26> */
        .weak           $__internal_50_$__cuda_sm20_rcp_rn_f32_slowpath
        .type           $__internal_50_$__cuda_sm20_rcp_rn_f32_slowpath,@function
        .size           $__internal_50_$__cuda_sm20_rcp_rn_f32_slowpath,(.L_x_3877 - $__internal_50_$__cuda_sm20_rcp_rn_f32_slowpath)
$__internal_50_$__cuda_sm20_rcp_rn_f32_slowpath:
        /* <DEDUP_REMOVED lines=16> */
.L_x_1718:
        /* <DEDUP_REMOVED lines=33> */
.L_x_1720:
[----:B------:R0:W1:Y:S02]  /*0a10*/  MUFU.RCP R7, R0 ;  /* 0x0000000000077308 */ /* 0x0000640000001000 */
.L_x_1719:
[----:B------:R-:W-:Y:S05]  /*0a20*/  BSYNC.RECONVERGENT B1 ;  /* 0x0000000000017941 */ /* 0x000fea0003800200 */
.L_x_1717:
[----:B01----:R-:W-:Y:S01]  /*0a30*/  IMAD.MOV.U32 R0, RZ, RZ, R7 ;  /* 0x000000ffff007224 */ /* 0x003fe200078e0007 */
[----:B------:R-:W-:-:S04]  /*0a40*/  MOV R7, 0x0 ;  /* 0x0000000000077802 */ /* 0x000fc80000000f00 */
[----:B------:R-:W-:Y:S05]  /*0a50*/  RET.REL.NODEC R6 `(_Z31norm_dist_backward_input_kernelILi9ELi1EEvPKfS1_S1_S1_iiiiPff) ;  /* 0xfffffff406687950 */ /* 0x000fea0003c3ffff */
.L_x_1721:
        /* <DEDUP_REMOVED lines=10> */
.L_x_3877:


//--------------------- .text._Z31norm_dist_backward_input_kernelILi64ELi64EEvPKfS1_S1_S1_iiiiPff --------------------------
	.section	.text._Z31norm_dist_backward_input_kernelILi64ELi64EEvPKfS1_S1_S1_iiiiPff,"ax",@progbits
	.align	128
        .global         _Z31norm_dist_backward_input_kernelILi64ELi64EEvPKfS1_S1_S1_iiiiPff
        .type           _Z31norm_dist_backward_input_kernelILi64ELi64EEvPKfS1_S1_S1_iiiiPff,@function
        .size           _Z31norm_dist_backward_input_kernelILi64ELi64EEvPKfS1_S1_S1_iiiiPff,(.L_x_3878 - _Z31norm_dist_backward_input_kernelILi64ELi64EEvPKfS1_S1_S1_iiiiPff)
        .other          _Z31norm_dist_backward_input_kernelILi64ELi64EEvPKfS1_S1_S1_iiiiPff,@"STO_CUDA_ENTRY STV_DEFAULT"
_Z31norm_dist_backward_input_kernelILi64ELi64EEvPKfS1_S1_S1_iiiiPff:
.text._Z31norm_dist_backward_input_kernelILi64ELi64EEvPKfS1_S1_S1_iiiiPff:
[----:B------:R-:W-:Y:S08]  /*0000*/  LDC R1, c[0x0][0x37c] ;  /* 0x0000df00ff017b82 */ /* 0x000ff00000000800 */
[----:B------:R-:W0:Y:S01]  /*0010*/  LDC R11, c[0x0][0x3ac] ;  /* 0x0000eb00ff0b7b82 */ /* 0x000e220000000800 */
[----:B------:R-:W1:Y:S01]  /*0020*/  S2R R0, SR_TID.X ;  /* 0x0000000000007919 */ /* 0x000e620000002100 */
[----:B------:R-:W-:Y:S01]  /*0030*/  BSSY.RECONVERGENT B0, `(.L_x_1722) ;  /* 0x000002c000007945 */ /* 0x000fe20003800200 */
[----:B------:R-:W2:Y:S05]  /*0040*/  LDCU.64 UR8, c[0x0][0x358] ;  /* 0x00006b00ff0877ac */ /* 0x000eaa0008000a00 */
[----:B------:R-:W3:Y:S08]  /*0050*/  S2UR UR4, SR_CTAID.Y ;  /* 0x00000000000479c3 */ /* 0x000ef00000002600 */
[----:B------:R-:W4:Y:S01]  /*0060*/  S2UR UR5, SR_CgaCtaId ;  /* 0x00000000000579c3 */ /* 0x000f220000008800 */
[----:B0-----:R-:W-:-:S04]  /*0070*/  IABS R7, R11 ;  /* 0x0000000b00077213 */ /* 0x001fc80000000000 */
[----:B------:R-:W0:Y:S01]  /*0080*/  I2F.RP R5, R7 ;  /* 0x0000000700057306 */ /* 0x000e220000209400 */
[----:B---3--:R-:W-:-:S06]  /*0090*/  USHF.L.U32 UR4, UR4, 0x8, URZ ;  /* 0x0000000804047899 */ /* 0x008fcc00080006ff */
[----:B-1----:R-:W-:Y:S01]  /*00a0*/  LOP3.LUT R4, R0, UR4, RZ, 0xfc, !PT ;  /* 0x0000000400047c12 */ /* 0x002fe2000f8efcff */
[----:B------:R-:W-:Y:S02]  /*00b0*/  UMOV UR4, 0x400 ;  /* 0x0000040000047882 */ /* 0x000fe40000000000 */
[----:B----4-:R-:W-:Y:S01]  /*00c0*/  ULEA UR5, UR5, UR4, 0x18 ;  /* 0x0000000405057291 */ /* 0x010fe2000f8ec0ff */
[----:B0-----:R-:W0:Y:S02]  /*00d0*/  MUFU.RCP R5, R5 ;  /* 0x0000000500057308 */ /* 0x001e240000001000 */
[----:B0-----:R-:W-:-:S06]  /*00e0*/  IADD3 R2, PT, PT, R5, 0xffffffe, RZ ;  /* 0x0ffffffe05027810 */ /* 0x001fcc0007ffe0ff */
        /* <DEDUP_REMOVED lines=15> */
[----:B------:R-:W1:Y:S01]  /*01e0*/  LDC.64 R6, c[0x0][0x390] ;  /* 0x0000e400ff067b82 */ /* 0x000e620000000a00 */
[----:B------:R-:W-:Y:S02]  /*01f0*/  ISETP.NE.AND P1, PT, R11, RZ, PT ;  /* 0x000000ff0b00720c */ /* 0x000fe40003f25270 */
[----:B------:R-:W-:-:S07]  /*0200*/  ISETP.GE.AND P2, PT, R2, RZ, PT ;  /* 0x000000ff0200720c */ /* 0x000fce0003f46270 */
[----:B------:R-:W-:-:S04]  /*0210*/  @P0 IADD3 R3, PT, PT, R3, 0x1, RZ ;  /* 0x0000000103030810 */ /* 0x000fc80007ffe0ff */
[----:B------:R-:W-:-:S04]  /*0220*/  MOV R13, R3 ;  /* 0x00000003000d7202 */ /* 0x000fc80000000f00 */
[----:B------:R-:W-:Y:S02]  /*0230*/  @!P2 IADD3 R13, PT, PT, -R13, RZ, RZ ;  /* 0x000000ff0d0da210 */ /* 0x000fe40007ffe1ff */
[----:B------:R-:W-:-:S04]  /*0240*/  @!P1 LOP3.LUT R13, RZ, R11, RZ, 0x33, !PT ;  /* 0x0000000bff0d9212 */ /* 0x000fc800078e33ff */
[----:B------:R-:W-:-:S05]  /*0250*/  IADD3 R2, PT, PT, -R13, RZ, RZ ;  /* 0x000000ff0d027210 */ /* 0x000fca0007ffe1ff */
[----:B0-2---:R-:W-:-:S07]  /*0260*/  IMAD R4, R11, R2, R4 ;  /* 0x000000020b047224 */ /* 0x005fce00078e0204 */
.L_x_1723:
[----:B------:R-:W-:-:S05]  /*0270*/  LEA R3, R9, R0, 0xc ;  /* 0x0000000009037211 */ /* 0x000fca00078e60ff */
        /* <DEDUP_REMOVED lines=8> */
.L_x_1722:
[----:B------:R-:W1:Y:S01]  /*0300*/  LDCU UR4, c[0x0][0x3a0] ;  /* 0x00007400ff0477ac */ /* 0x000e620008000800 */
[----:B------:R-:W-:Y:S01]  /*0310*/  BAR.SYNC.DEFER_BLOCKING 0x0 ;  /* 0x0000000000007b1d */ /* 0x000fe20000010000 */
[----:B-1----:R-:W-:-:S13]  /*0320*/  ISETP.GE.AND P0, PT, R13, UR4, PT ;  /* 0x000000040d007c0c */ /* 0x002fda000bf06270 */
[----:B------:R-:W-:Y:S05]  /*0330*/  @P0 EXIT ;  /* 0x000000000000094d */ /* 0x000fea0003800000 */
[----:B------:R-:W1:Y:S01]  /*0340*/  LDC R7, c[0x0][0x3b8] ;  /* 0x0000ee00ff077b82 */ /* 0x000e620000000800 */
[----:B------:R-:W0:Y:S01]  /*0350*/  LDCU UR6, c[0x0][0x3a8] ;  /* 0x00007500ff0677ac */ /* 0x000e220008000800 */
[----:B------:R-:W-:Y:S01]  /*0360*/  SHF.L.U32 R6, R9, 0x6, RZ ;  /* 0x0000000609067819 */ /* 0x000fe200000006ff */
[----:B------:R-:W2:Y:S04]  /*0370*/  LDCU UR4, c[0x0][0x3a4] ;  /* 0x00007480ff0477ac */ /* 0x000ea80008000800 */
[----:B0-----:R-:W-:-:S04]  /*0380*/  IMAD R5, R13, UR6, R6 ;  /* 0x000000060d057c24 */ /* 0x001fc8000f8e0206 */
[----:B------:R-:W-:Y:S02]  /*0390*/  IMAD R8, R5, R11, R4 ;  /* 0x0000000b05087224 */ /* 0x000fe400078e0204 */
[----:B-1----:R-:W-:Y:S01]  /*03a0*/  FADD R7, R7, -1 ;  /* 0xbf80000007077421 */ /* 0x002fe20000000000 */
[----:B--2---:R-:W-:Y:S01]  /*03b0*/  IMAD R6, R13, UR4, R6 ;  /* 0x000000040d067c24 */ /* 0x004fe2000f8e0206 */
[----:B------:R-:W-:-:S06]  /*03c0*/  UMOV UR4, URZ ;  /* 0x000000ff00047c82 */ /* 0x000fcc0008000000 */
.L_x_1752:
        /* <DEDUP_REMOVED lines=16> */
[----:B-----5:R-:W-:Y:S05]  /*04d0*/  CALL.REL.NOINC `($__internal_51_$__cuda_sm20_rcp_rn_f32_slowpath) ;  /* 0x0000002000f47944 */ /* 0x020fea0003c00000 */
[----:B------:R-:W-:Y:S01]  /*04e0*/  MOV R10, R0 ;  /* 0x00000000000a7202 */ /* 0x000fe20000000f00 */
[----:B------:R-:W-:Y:S06]  /*04f0*/  BRA `(.L_x_1726) ;  /* 0x0000000000107947 */ /* 0x000fec0003800000 */
.L_x_1725:
[----:B------:R-:W0:Y:S02]  /*0500*/  MUFU.RCP R10, R11 ;  /* 0x0000000b000a7308 */ /* 0x000e240000001000 */
[----:B0-----:R-:W-:-:S04]  /*0510*/  FFMA R0, R11, R10, -1 ;  /* 0xbf8000000b007423 */ /* 0x001fc8000000000a */
[----:B------:R-:W-:-:S04]  /*0520*/  FADD.FTZ R3, -R0, -RZ ;  /* 0x800000ff00037221 */ /* 0x000fc80000010100 */
[----:B------:R-:W-:-:S07]  /*0530*/  FFMA R10, R10, R3, R10 ;  /* 0x000000030a0a7223 */ /* 0x000fce000000000a */
.L_x_1726:
[----:B------:R-:W-:Y:S05]  /*0540*/  BSYNC.RECONVERGENT B0 ;  /* 0x0000000000007941 */ /* 0x000fea0003800200 */
.L_x_1724:
        /* <DEDUP_REMOVED lines=15> */
.L_x_1728:
[----:B------:R-:W0:Y:S02]  /*0640*/  MUFU.RCP R11, R2 ;  /* 0x00000002000b7308 */ /* 0x000e240000001000 */
[----:B0-----:R-:W-:-:S04]  /*0650*/  FFMA R0, R2, R11, -1 ;  /* 0xbf80000002007423 */ /* 0x001fc8000000000b */
[----:B------:R-:W-:-:S04]  /*0660*/  FADD.FTZ R0, -R0, -RZ ;  /* 0x800000ff00007221 */ /* 0x000fc80000010100 */
[----:B------:R-:W-:-:S07]  /*0670*/  FFMA R11, R11, R0, R11 ;  /* 0x000000000b0b7223 */ /* 0x000fce000000000b */
.L_x_1729:
[----:B------:R-:W-:Y:S05]  /*0680*/  BSYNC.RECONVERGENT B0 ;  /* 0x0000000000007941 */ /* 0x000fea0003800200 */
.L_x_1727:
        /* <DEDUP_REMOVED lines=15> */
.L_x_1731:
[----:B------:R-:W0:Y:S02]  /*0780*/  MUFU.RCP R20, R17 ;  /* 0x0000001100147308 */ /* 0x000e240000001000 */
[----:B0-----:R-:W-:-:S04]  /*0790*/  FFMA R0, R17, R20, -1 ;  /* 0xbf80000011007423 */ /* 0x001fc80000000014 */
[----:B------:R-:W-:-:S04]  /*07a0*/  FADD.FTZ R3, -R0, -RZ ;  /* 0x800000ff00037221 */ /* 0x000fc80000010100 */
[----:B------:R-:W-:-:S07]  /*07b0*/  FFMA R20, R20, R3, R20 ;  /* 0x0000000314147223 */ /* 0x000fce0000000014 */
.L_x_1732:
[----:B------:R-:W-:Y:S05]  /*07c0*/  BSYNC.RECONVERGENT B0 ;  /* 0x0000000000007941 */ /* 0x000fea0003800200 */
.L_x_1730:
        /* <DEDUP_REMOVED lines=15> */
.L_x_1734:
[----:B------:R-:W0:Y:S02]  /*08c0*/  MUFU.RCP R22, R17 ;  /* 0x0000001100167308 */ /* 0x000e240000001000 */
[----:B0-----:R-:W-:-:S04]  /*08d0*/  FFMA R0, R17, R22, -1 ;  /* 0xbf80000011007423 */ /* 0x001fc80000000016 */
[----:B------:R-:W-:-:S04]  /*08e0*/  FADD.FTZ R3, -R0, -RZ ;  /* 0x800000ff00037221 */ /* 0x000fc80000010100 */
[----:B------:R-:W-:-:S07]  /*08f0*/  FFMA R22, R22, R3, R22 ;  /* 0x0000000316167223 */ /* 0x000fce0000000016 */
.L_x_1735:
[----:B------:R-:W-:Y:S05]  /*0900*/  BSYNC.RECONVERGENT B0 ;  /* 0x0000000000007941 */ /* 0x000fea0003800200 */
.L_x_1733:
        /* <DEDUP_REMOVED lines=15> */
.L_x_1737:
[----:B------:R-:W0:Y:S02]  /*0a00*/  MUFU.RCP R26, R17 ;  /* 0x00000011001a7308 */ /* 0x000e240000001000 */
[----:B0-----:R-:W-:-:S04]  /*0a10*/  FFMA R0, R17, R26, -1 ;  /* 0xbf80000011007423 */ /* 0x001fc8000000001a */
[----:B------:R-:W-:-:S04]  /*0a20*/  FADD.FTZ R3, -R0, -RZ ;  /* 0x800000ff00037221 */ /* 0x000fc80000010100 */
[----:B------:R-:W-:-:S07]  /*0a30*/  FFMA R26, R26, R3, R26 ;  /* 0x000000031a1a7223 */ /* 0x000fce000000001a */
.L_x_1738:
[----:B------:R-:W-:Y:S05]  /*0a40*/  BSYNC.RECONVERGENT B0 ;  /* 0x0000000000007941 */ /* 0x000fea0003800200 */
.L_x_1736:
        /* <DEDUP_REMOVED lines=15> */
.L_x_1740:
[----:B------:R-:W0:Y:S02]  /*0b40*/  MUFU.RCP R29, R2 ;  /* 0x00000002001d7308 */ /* 0x000e240000001000 */
[----:B0-----:R-:W-:-:S04]  /*0b50*/  FFMA R0, R2, R29, -1 ;  /* 0xbf80000002007423 */ /* 0x001fc8000000001d */
[----:B------:R-:W-:-:S04]  /*0b60*/  FADD.FTZ R0, -R0, -RZ ;  /* 0x800000ff00007221 */ /* 0x000fc80000010100 */
[----:B------:R-:W-:-:S07]  /*0b70*/  FFMA R29, R29, R0, R29 ;  /* 0x000000001d1d7223 */ /* 0x000fce000000001d */
.L_x_1741:
[----:B------:R-:W-:Y:S05]  /*0b80*/  BSYNC.RECONVERGENT B0 ;  /* 0x0000000000007941 */ /* 0x000fea0003800200 */
.L_x_1739:
        /* <DEDUP_REMOVED lines=15> */
.L_x_1743:
[----:B------:R-:W0:Y:S02]  /*0c80*/  MUFU.RCP R33, R2 ;  /* 0x0000000200217308 */ /* 0x000e240000001000 */
[----:B0-----:R-:W-:-:S04]  /*0c90*/  FFMA R0, R2, R33, -1 ;  /* 0xbf80000002007423 */ /* 0x001fc80000000021 */
[----:B------:R-:W-:-:S04]  /*0ca0*/  FADD.FTZ R0, -R0, -RZ ;  /* 0x800000ff00007221 */ /* 0x000fc80000010100 */
[----:B------:R-:W-:-:S07]  /*0cb0*/  FFMA R33, R33, R0, R33 ;  /* 0x0000000021217223 */ /* 0x000fce0000000021 */
.L_x_1744:
[----:B------:R-:W-:Y:S05]  /*0cc0*/  BSYNC.RECONVERGENT B0 ;  /* 0x0000000000007941 */ /* 0x000fea0003800200 */
.L_x_1742:
        /* <DEDUP_REMOVED lines=13> */
[----:B------:R-:W-:Y:S05]  /*0da0*/  BRA `(.L_x_1747) ;  /* 0x0000000000107947 */ /* 0x000fea0003800000 */
.L_x_1746:
[----:B------:R-:W0:Y:S02]  /*0db0*/  MUFU.RCP R0, R17 ;  /* 0x0000001100007308 */ /* 0x000e240000001000 */
[----:B0-----:R-:W-:-:S04]  /*0dc0*/  FFMA R2, R17, R0, -1 ;  /* 0xbf80000011027423 */ /* 0x001fc80000000000 */
[----:B------:R-:W-:-:S04]  /*0dd0*/  FADD.FTZ R3, -R2, -RZ ;  /* 0x800000ff02037221 */ /* 0x000fc80000010100 */
[----:B------:R-:W-:-:S07]  /*0de0*/  FFMA R0, R0, R3, R0 ;  /* 0x0000000300007223 */ /* 0x000fce0000000000 */
.L_x_1747:
[----:B------:R-:W-:Y:S05]  /*0df0*/  BSYNC.RECONVERGENT B0 ;  /* 0x0000000000007941 */ /* 0x000fea0003800200 */
.L_x_1745:
        /* <DEDUP_REMOVED lines=139> */
.L_x_1749:
        /* <DEDUP_REMOVED lines=139> */
.L_x_1748:
[----:B------:R-:W0:Y:S01]  /*1f60*/  LDC.64 R2, c[0x0][0x388] ;  /* 0x0000e200ff027b82 */ /* 0x000e220000000a00 */
[----:B------:R-:W-:Y:S01]  /*1f70*/  HFMA2 R17, -RZ, RZ, 0, 6.103515625e-05 ;  /* 0x00000400ff117431 */ /* 0x000fe200000001ff */
[----:B------:R-:W-:Y:S01]  /*1f80*/  MOV R13, R8 ;  /* 0x00000008000d7202 */ /* 0x000fe20000000f00 */
[----:B------:R-:W1:Y:S01]  /*1f90*/  LDCU UR7, c[0x0][0x3ac] ;  /* 0x00007580ff0777ac */ /* 0x000e620008000800 */
[----:B------:R-:W-:-:S04]  /*1fa0*/  ULEA UR6, UR4, UR5, 0x8 ;  /* 0x0000000504067291 */ /* 0x000fc8000f8e40ff */
[----:B------:R-:W2:Y:S08]  /*1fb0*/  LDC.64 R14, c[0x0][0x3b0] ;  /* 0x0000ec00ff0e7b82 */ /* 0x000eb00000000a00 */
.L_x_1751:
        /* <DEDUP_REMOVED lines=138> */
.L_x_1750:
[----:B------:R-:W-:Y:S02]  /*2860*/  UISETP.GE.U32.AND UP0, UPT, UR4, 0x38, UPT ;  /* 0x000000380400788c */ /* 0x000fe4000bf06070 */
[----:B------:R-:W-:-:S07]  /*2870*/  UIADD3 UR6, UPT, UPT, UR4, 0x8, URZ ;  /* 0x0000000804067890 */ /* 0x000fce000fffe0ff */
[----:B------:R-:W-:Y:S01]  /*2880*/  UMOV UR4, UR6 ;  /* 0x0000000600047c82 */ /* 0x000fe20008000000 */
[----:B------:R-:W-:Y:S05]  /*2890*/  BRA.U !UP0, `(.L_x_1752) ;  /* 0xffffffd908cc7547 */ /* 0x000fea000b83ffff */
[----:B------:R-:W-:Y:S05]  /*28a0*/  EXIT ;  /* 0x000000000000794d */ /* 0x000fea0003800000 */
        .weak           $__internal_51_$__cuda_sm20_rcp_rn_f32_slowpath
        .type           $__internal_51_$__cuda_sm20_rcp_rn_f32_slowpath,@function
        .size           $__internal_51_$__cuda_sm20_rcp_rn_f32_slowpath,(.L_x_3878 - $__internal_51_$__cuda_sm20_rcp_rn_f32_slowpath)
$__internal_51_$__cuda_sm20_rcp_rn_f32_slowpath:
        /* <DEDUP_REMOVED lines=15> */
.L_x_1754:
        /* <DEDUP_REMOVED lines=33> */
.L_x_1756:
[----:B------:R-:W0:Y:S02]  /*2bb0*/  MUFU.RCP R0, R0 ;  /* 0x0000000000007308 */ /* 0x000e240000001000 */
.L_x_1755:
[----:B------:R-:W-:Y:S05]  /*2bc0*/  BSYNC.RECONVERGENT B1 ;  /* 0x0000000000017941 */ /* 0x000fea0003800200 */
.L_x_1753:
[----:B------:R-:W-:Y:S01]  /*2bd0*/  HFMA2 R3, -RZ, RZ, 0, 0 ;  /* 0x00000000ff037431 */ /* 0x000fe200000001ff */
[----:B------:R-:W-:-:S04]  /*2be0*/  MOV R2, R17 ;  /* 0x0000001100027202 */ /* 0x000fc80000000f00 */
[----:B0-----:R-:W-:Y:S05]  /*2bf0*/  RET.REL.NODEC R2 `(_Z31norm_dist_backward_input_kernelILi64ELi64EEvPKfS1_S1_S1_iiiiPff) ;  /* 0xffffffd402007950 */ /* 0x001fea0003c3ffff */
.L_x_1757:
        /* <DEDUP_REMOVED lines=16> */
.L_x_3878:


//--------------------- .text._Z31norm_dist_backward_input_kernelILi64ELi32EEvPKfS1_S1_S1_iiiiPff --------------------------
	.section	.text._Z31norm_dist_backward_input_kernelILi64ELi32EEvPKfS1_S1_S1_iiiiPff,"ax",@progbits
	.align	128
        .global         _Z31norm_dist_backward_input_kernelILi64ELi32EEvPKfS1_S1_S1_iiiiPff
        .type           _Z31norm_dist_backward_input_kernelILi64ELi32EEvPKfS1_S1_S1_iiiiPff,@function
        .size           _Z31norm_dist_backward_input_kernelILi64ELi32EEvPKfS1_S1_S1_iiiiPff,(.L_x_3879 - _Z31norm_dist_backward_input_kernelILi64ELi32EEvPKfS1_S1_S1_iiiiPff)
        .other          _Z31norm_dist_backward_input_kernelILi64ELi32EEvPKfS1_S1_S1_iiiiPff,@"STO_CUDA_ENTRY STV_DEFAULT"
_Z31norm_dist_backward_input_kernelILi64ELi32EEvPKfS1_S1_S1_iiiiPff:
.text._Z31norm_dist_backward_input_kernelILi64ELi32EEvPKfS1_S1_S1_iiiiPff:
        /* <DEDUP_REMOVED lines=39> */
.L_x_1759:
        /* <DEDUP_REMOVED lines=9> */
.L_x_1758:
[----:B------:R-:W1:Y:S01]  /*0300*/  LDCU UR4, c[0x0][0x3a0] ;  /* 0x00007400ff0477ac */ /* 0x000e620008000800 */
[----:B------:R-:W-:Y:S01]  /*0310*/  BAR.SYNC.DEFER_BLOCKING 0x0 ;  /* 0x0000000000007b1d */ /* 0x000fe20000010000 */
[----:B-1----:R-:W-:-:S13]  /*0320*/  ISETP.GE.AND P0, PT, R8, UR4, PT ;  /* 0x0000000408007c0c */ /* 0x002fda000bf06270 */
[----:B------:R-:W-:Y:S05]  /*0330*/  @P0 EXIT ;  /* 0x000000000000094d */ /* 0x000fea0003800000 */
[----:B------:R-:W1:Y:S01]  /*0340*/  LDC R7, c[0x0][0x3b8] ;  /* 0x0000ee00ff077b82 */ /* 0x000e620000000800 */
[----:B------:R-:W2:Y:S01]  /*0350*/  LDCU UR6, c[0x0][0x3a8] ;  /* 0x00007500ff0677ac */ /* 0x000ea20008000800 */
[C---:B0-----:R-:W-:Y:S02]  /*0360*/  SHF.L.U32 R5, R9.reuse, 0x6, RZ ;  /* 0x0000000609057819 */ /* 0x041fe400000006ff */
[----:B------:R-:W-:Y:S01]  /*0370*/  SHF.L.U32 R6, R9, 0x5, RZ ;  /* 0x0000000509067819 */ /* 0x000fe200000006ff */
[----:B------:R-:W0:Y:S02]  /*0380*/  LDCU UR4, c[0x0][0x3a4] ;  /* 0x00007480ff0477ac */ /* 0x000e240008000800 */
[C---:B--2---:R-:W-:Y:S02]  /*0390*/  IMAD R5, R8.reuse, UR6, R5 ;  /* 0x0000000608057c24 */ /* 0x044fe4000f8e0205 */
[----:B0-----:R-:W-:Y:S02]  /*03a0*/  IMAD R6, R8, UR4, R6 ;  /* 0x0000000408067c24 */ /* 0x001fe4000f8e0206 */
[----:B-1----:R-:W-:Y:S01]  /*03b0*/  FADD R7, R7, -1 ;  /* 0xbf80000007077421 */ /* 0x002fe20000000000 */
[----:B------:R-:W-:Y:S01]  /*03c0*/  IMAD R8, R5, R11, R4 ;  /* 0x0000000b05087224 */ /* 0x000fe200078e0204 */
[----:B------:R-:W-:-:S06]  /*03d0*/  UMOV UR4, URZ ;  /* 0x000000ff00047c82 */ /* 0x000fcc0008000000 */
.L_x_1788:
        /* <DEDUP_REMOVED lines=16> */
[----:B-----5:R-:W-:Y:S05]  /*04e0*/  CALL.REL.NOINC `($__internal_52_$__cuda_sm20_rcp_rn_f32_slowpath) ;  /* 0x0000002000f47944 */ /* 0x020fea0003c00000 */
[----:B------:R-:W-:Y:S01]  /*04f0*/  MOV R10, R0 ;  /* 0x00000000000a7202 */ /* 0x000fe20000000f00 */
[----:B------:R-:W-:Y:S06]  /*0500*/  BRA `(.L_x_1762) ;  /* 0x0000000000107947 */ /* 0x000fec0003800000 */
.L_x_1761:
[----:B------:R-:W0:Y:S02]  /*0510*/  MUFU.RCP R10, R11 ;  /* 0x0000000b000a7308 */ /* 0x000e240000001000 */
[----:B0-----:R-:W-:-:S04]  /*0520*/  FFMA R0, R11, R10, -1 ;  /* 0xbf8000000b007423 */ /* 0x001fc8000000000a */
[----:B------:R-:W-:-:S04]  /*0530*/  FADD.FTZ R3, -R0, -RZ ;  /* 0x800000ff00037221 */ /* 0x000fc80000010100 */
[----:B------:R-:W-:-:S07]  /*0540*/  FFMA R10, R10, R3, R10 ;  /* 0x000000030a0a7223 */ /* 0x000fce000000000a */
.L_x_1762:
[----:B------:R-:W-:Y:S05]  /*0550*/  BSYNC.RECONVERGENT B0 ;  /* 0x0000000000007941 */ /* 0x000fea0003800200 */
.L_x_1760:
        /* <DEDUP_REMOVED lines=15> */
.L_x_1764:
[----:B------:R-:W0:Y:S02]  /*0650*/  MUFU.RCP R11, R2 ;  /* 0x00000002000b7308 */ /* 0x000e240000001000 */
[----:B0-----:R-:W-:-:S04]  /*0660*/  FFMA R0, R2, R11, -1 ;  /* 0xbf80000002007423 */ /* 0x001fc8000000000b */
[----:B------:R-:W-:-:S04]  /*0670*/  FADD.FTZ R0, -R0, -RZ ;  /* 0x800000ff00007221 */ /* 0x000fc80000010100 */
[----:B------:R-:W-:-:S07]  /*0680*/  FFMA R11, R11, R0, R11 ;  /* 0x000000000b0b7223 */ /* 0x000fce000000000b */
.L_x_1765:
[----:B------:R-:W-:Y:S05]  /*0690*/  BSYNC.RECONVERGENT B0 ;  /* 0x0000000000007941 */ /* 0x000fea0003800200 */
.L_x_1763:
        /* <DEDUP_REMOVED lines=15> */
.L_x_1767:
[----:B------:R-:W0:Y:S02]  /*0790*/  MUFU.RCP R20, R17 ;  /* 0x0000001100147308 */ /* 0x000e240000001000 */
[----:B0-----:R-:W-:-:S04]  /*07a0*/  FFMA R0, R17, R20, -1 ;  /* 0xbf80000011007423 */ /* 0x001fc80000000014 */
[----:B------:R-:W-:-:S04]  /*07b0*/  FADD.FTZ R3, -R0, -RZ ;  /* 0x800000ff00037221 */ /* 0x000fc80000010100 */
[----:B------:R-:W-:-:S07]  /*07c0*/  FFMA R20, R20, R3, R20 ;  /* 0x0000000314147223 */ /* 0x000fce0000000014 */
.L_x_1768:
[----:B------:R-:W-:Y:S05]  /*07d0*/  BSYNC.RECONVERGENT B0 ;  /* 0x0000000000007941 */ /* 0x000fea0003800200 */
.L_x_1766:
        /* <DEDUP_REMOVED lines=15> */
.L_x_1770:
[----:B------:R-:W0:Y:S02]  /*08d0*/  MUFU.RCP R22, R17 ;  /* 0x0000001100167308 */ /* 0x000e240000001000 */
[----:B0-----:R-:W-:-:S04]  /*08e0*/  FFMA R0, R17, R22, -1 ;  /* 0xbf80000011007423 */ /* 0x001fc80000000016 */
[----:B------:R-:W-:-:S04]  /*08f0*/  FADD.FTZ R3, -R0, -RZ ;  /* 0x800000ff00037221 */ /* 0x000fc80000010100 */
[----:B------:R-:W-:-:S07]  /*0900*/  FFMA R22, R22, R3, R22 ;  /* 0x0000000316167223 */ /* 0x000fce0000000016 */
.L_x_1771:
[----:B------:R-:W-:Y:S05]  /*0910*/  BSYNC.RECONVERGENT B0 ;  /* 0x0000000000007941 */ /* 0x000fea0003800200 */
.L_x_1769:
        /* <DEDUP_REMOVED lines=15> */
.L_x_1773:
[----:B------:R-:W0:Y:S02]  /*0a10*/  MUFU.RCP R26, R17 ;  /* 0x00000011001a7308 */ /* 0x000e240000001000 */
[----:B0-----:R-:W-:-:S04]  /*0a20*/  FFMA R0, R17, R26, -1 ;  /* 0xbf80000011007423 */ /* 0x001fc8000000001a */
[----:B------:R-:W-:-:S04]  /*0a30*/  FADD.FTZ R3, -R0, -RZ ;  /* 0x800000ff00037221 */ /* 0x000fc80000010100 */
[----:B------:R-:W-:-:S07]  /*0a40*/  FFMA R26, R26, R3, R26 ;  /* 0x000000031a1a7223 */ /* 0x000fce000000001a */
.L_x_1774:
[----:B------:R-:W-:Y:S05]  /*0a50*/  BSYNC.RECONVERGENT B0 ;  /* 0x0000000000007941 */ /* 0x000fea0003800200 */
.L_x_1772:
        /* <DEDUP_REMOVED lines=15> */
.L_x_1776:
[----:B------:R-:W0:Y:S02]  /*0b50*/  MUFU.RCP R29, R2 ;  /* 0x00000002001d7308 */ /* 0x000e240000001000 */
[----:B0-----:R-:W-:-:S04]  /*0b60*/  FFMA R0, R2, R29, -1 ;  /* 0xbf80000002007423 */ /* 0x001fc8000000001d */
[----:B------:R-:W-:-:S04]  /*0b70*/  FADD.FTZ R0, -R0, -RZ ;  /* 0x800000ff00007221 */ /* 0x000fc80000010100 */
[----:B------:R-:W-:-:S07]  /*0b80*/  FFMA R29, R29, R0, R29 ;  /* 0x000000001d1d7223 */ /* 0x000fce000000001d */
.L_x_1777:
[----:B------:R-:W-:Y:S05]  /*0b90*/  BSYNC.RECONVERGENT B0 ;  /* 0x0000000000007941 */ /* 0x000fea0003800200 */
.L_x_1775:
        /* <DEDUP_REMOVED lines=15> */
.L_x_1779:
[----:B------:R-:W0:Y:S02]  /*0c90*/  MUFU.RCP R33, R2 ;  /* 0x0000000200217308 */ /* 0x000e240000001000 */
[----:B0-----:R-:W-:-:S04]  /*0ca0*/  FFMA R0, R2, R33, -1 ;  /* 0xbf80000002007423 */ /* 0x001fc80000000021 */
[----:B------:R-:W-:-:S04]  /*0cb0*/  FADD.FTZ R0, -R0, -RZ ;  /* 0x800000ff00007221 */ /* 0x000fc80000010100 */
[----:B------:R-:W-:-:S07]  /*0cc0*/  FFMA R33, R33, R0, R33 ;  /* 0x0000000021217223 */ /* 0x000fce0000000021 */
.L_x_1780:
[----:B------:R-:W-:Y:S05]  /*0cd0*/  BSYNC.RECONVERGENT B0 ;  /* 0x0000000000007941 */ /* 0x000fea0003800200 */
.L_x_1778:
        /* <DEDUP_REMOVED lines=13> */
[----:B------:R-:W-:Y:S05]  /*0db0*/  BRA `(.L_x_1783) ;  /* 0x0000000000107947 */ /* 0x000fea0003800000 */
.L_x_1782:
[----:B------:R-:W0:Y:S02]  /*0dc0*/  MUFU.RCP R0, R17 ;  /* 0x0000001100007308 */ /* 0x000e240000001000 */
[----:B0-----:R-:W-:-:S04]  /*0dd0*/  FFMA R2, R17, R0, -1 ;  /* 0xbf80000011027423 */ /* 0x001fc80000000000 */
[----:B------:R-:W-:-:S04]  /*0de0*/  FADD.FTZ R3, -R2, -RZ ;  /* 0x800000ff02037221 */ /* 0x000fc80000010100 */
[----:B------:R-:W-:-:S07]  /*0df0*/  FFMA R0, R0, R3, R0 ;  /* 0x0000000300007223 */ /* 0x000fce0000000000 */
.L_x_1783:
[----:B------:R-:W-:Y:S05]  /*0e00*/  BSYNC.RECONVERGENT B0 ;  /* 0x0000000000007941 */ /* 0x000fea0003800200 */
.L_x_1781:
        /* <DEDUP_REMOVED lines=139> */
.L_x_1785:
        /* <DEDUP_REMOVED lines=139> */
.L_x_1784:
[----:B------:R-:W0:Y:S01]  /*1f70*/  LDC.64 R2, c[0x0][0x388] ;  /* 0x0000e200ff027b82 */ /* 0x000e220000000a00 */
[----:B------:R-:W-:Y:S01]  /*1f80*/  HFMA2 R17, -RZ, RZ, 0, 6.103515625e-05 ;  /* 0x00000400ff117431 */ /* 0x000fe200000001ff */
[----:B------:R-:W-:Y:S01]  /*1f90*/  MOV R13, R8 ;  /* 0x00000008000d7202 */ /* 0x000fe20000000f00 */
[----:B------:R-:W1:Y:S01]  /*1fa0*/  LDCU UR7, c[0x0][0x3ac] ;  /* 0x00007580ff0777ac */ /* 0x000e620008000800 */
[----:B------:R-:W-:-:S04]  /*1fb0*/  ULEA UR6, UR4, UR5, 0x8 ;  /* 0x0000000504067291 */ /* 0x000fc8000f8e40ff */
[----:B------:R-:W2:Y:S08]  /*1fc0*/  LDC.64 R14, c[0x0][0x3b0] ;  /* 0x0000ec00ff0e7b82 */ /* 0x000eb00000000a00 */
.L_x_1787:
        /* <DEDUP_REMOVED lines=138> */
.L_x_1786:
[----:B------:R-:W-:Y:S02]  /*2870*/  UISETP.GE.U32.AND UP0, UPT, UR4, 0x18, UPT ;  /* 0x000000180400788c */ /* 0x000fe4000bf06070 */
[----:B------:R-:W-:-:S07]  /*2880*/  UIADD3 UR6, UPT, UPT, UR4, 0x8, URZ ;  /* 0x0000000804067890 */ /* 0x000fce000fffe0ff */
[----:B------:R-:W-:Y:S01]  /*2890*/  UMOV UR4, UR6 ;  /* 0x0000000600047c82 */ /* 0x000fe20008000000 */
[----:B------:R-:W-:Y:S05]  /*28a0*/  BRA.U !UP0, `(.L_x_1788) ;  /* 0xffffffd908cc7547 */ /* 0x000fea000b83ffff */
[----:B------:R-:W-:Y:S05]  /*28b0*/  EXIT ;  /* 0x000000000000794d */ /* 0x000fea0003800000 */
        .weak           $__internal_52_$__cuda_sm20_rcp_rn_f32_slowpath
        .type           $__internal_52_$__cuda_sm20_rcp_rn_f32_slowpath,@function
        .size           $__internal_52_$__cuda_sm20_rcp_rn_f32_slowpath,(.L_x_3879 - $__internal_52_$__cuda_sm20_rcp_rn_f32_slowpath)
$__internal_52_$__cuda_sm20_rcp_rn_f32_slowpath:
        /* <DEDUP_REMOVED lines=15> */
.L_x_1790:
        /* <DEDUP_REMOVED lines=33> */
.L_x_1792:
[----:B------:R-:W0:Y:S02]  /*2bc0*/  MUFU.RCP R0, R0 ;  /* 0x0000000000007308 */ /* 0x000e240000001000 */
.L_x_1791:
[----:B------:R-:W-:Y:S05]  /*2bd0*/  BSYNC.RECONVERGENT B1 ;  /* 0x0000000000017941 */ /* 0x000fea0003800200 */
.L_x_1789:
[----:B------:R-:W-:Y:S01]  /*2be0*/  HFMA2 R3, -RZ, RZ, 0, 0 ;  /* 0x00000000ff037431 */ /* 0x000fe200000001ff */
[----:B------:R-:W-:-:S04]  /*2bf0*/  MOV R2, R17 ;  /* 0x0000001100027202 */ /* 0x000fc80000000f00 */
[----:B0-----:R-:W-:Y:S05]  /*2c00*/  RET.REL.NODEC R2 `(_Z31norm_dist_backward_input_kernelILi64ELi32EEvPKfS1_S1_S1_iiiiPff) ;  /* 0xffffffd002fc7950 */ /* 0x001fea0003c3ffff */
.L_x_1793:
        /* <DEDUP_REMOVED lines=15> */
.L_x_3879:


//--------------------- .text._Z31norm_dist_backward_input_kernelILi32ELi64EEvPKfS1_S1_S1_iiiiPff --------------------------
	.section	.text._Z31norm_dist_backward_input_kernelILi32ELi64EEvPKfS1_S1_S1_iiiiPff,"ax",@progbits
	.align	128
        .global         _Z31norm_dist_backward_input_kernelILi32ELi64EEvPKfS1_S1_S1_iiiiPff
        .type           _Z31norm_dist_backward_input_kernelILi32ELi64EEvPKfS1_S1_S1_iiiiPff,@function
        .size           _Z31norm_dist_backward_input_kernelILi32ELi64EEvPKfS1_S1_S1_iiiiPff,(.L_x_3880 - _Z31norm_dist_backward_input_kernelILi32ELi64EEvPKfS1_S1_S1_iiiiPff)
        .other          _Z31norm_dist_backward_input_kernelILi32ELi64EEvPKfS1_S1_S1_iiiiPff,@"STO_CUDA_ENTRY STV_DEFAULT"
_Z31norm_dist_backward_input_kernelILi32ELi64EEvPKfS1_S1_S1_iiiiPff:
.text._Z31norm_dist_backward_input_kernelILi32ELi64EEvPKfS1_S1_S1_iiiiPff:
        /* <DEDUP_REMOVED lines=39> */
.L_x_1795:
        /* <DEDUP_REMOVED lines=9> */
.L_x_1794:
        /* <DEDUP_REMOVED lines=14> */
.L_x_1824:
        /* <DEDUP_REMOVED lines=16> */
[----:B-----5:R-:W-:Y:S05]  /*04e0*/  CALL.REL.NOINC `($__internal_53_$__cuda_sm20_rcp_rn_f32_slowpath) ;  /* 0x0000002000f47944 */ /* 0x020fea0003c00000 */
[----:B------:R-:W-:Y:S01]  /*04f0*/  MOV R10, R0 ;  /* 0x00000000000a7202 */ /* 0x000fe20000000f00 */
[----:B------:R-:W-:Y:S06]  /*0500*/  BRA `(.L_x_1798) ;  /* 0x0000000000107947 */ /* 0x000fec0003800000 */
.L_x_1797:
[----:B------:R-:W0:Y:S02]  /*0510*/  MUFU.RCP R10, R11 ;  /* 0x0000000b000a7308 */ /* 0x000e240000001000 */
[----:B0-----:R-:W-:-:S04]  /*0520*/  FFMA R0, R11, R10, -1 ;  /* 0xbf8000000b007423 */ /* 0x001fc8000000000a */
[----:B------:R-:W-:-:S04]  /*0530*/  FADD.FTZ R3, -R0, -RZ ;  /* 0x800000ff00037221 */ /* 0x000fc80000010100 */
[----:B------:R-:W-:-:S07]  /*0540*/  FFMA R10, R10, R3, R10 ;  /* 0x000000030a0a7223 */ /* 0x000fce000000000a */
.L_x_1798:
[----:B------:R-:W-:Y:S05]  /*0550*/  BSYNC.RECONVERGENT B0 ;  /* 0x0000000000007941 */ /* 0x000fea0003800200 */
.L_x_1796:
        /* <DEDUP_REMOVED lines=15> */
.L_x_1800:
[----:B------:R-:W0:Y:S02]  /*0650*/  MUFU.RCP R11, R2 ;  /* 0x00000002000b7308 */ /* 0x000e240000001000 */
[----:B0-----:R-:W-:-:S04]  /*0660*/  FFMA R0, R2, R11, -1 ;  /* 0xbf80000002007423 */ /* 0x001fc8000000000b */
[----:B------:R-:W-:-:S04]  /*0670*/  FADD.FTZ R0, -R0, -RZ ;  /* 0x800000ff00007221 */ /* 0x000fc80000010100 */
[----:B------:R-:W-:-:S07]  /*0680*/  FFMA R11, R11, R0, R11 ;  /* 0x000000000b0b7223 */ /* 0x000fce000000000b */
.L_x_1801:
[----:B------:R-:W-:Y:S05]  /*0690*/  BSYNC.RECONVERGENT B0 ;  /* 0x0000000000007941 */ /* 0x000fea0003800200 */
.L_x_1799:
        /* <DEDUP_REMOVED lines=15> */
.L_x_1803:
[----:B------:R-:W0:Y:S02]  /*0790*/  MUFU.RCP R20, R17 ;  /* 0x0000001100147308 */ /* 0x000e240000001000 */
[----:B0-----:R-:W-:-:S04]  /*07a0*/  FFMA R0, R17, R20, -1 ;  /* 0xbf80000011007423 */ /* 0x001fc80000000014 */
[----:B------:R-:W-:-:S04]  /*07b0*/  FADD.FTZ R3, -R0, -RZ ;  /* 0x800000ff00037221 */ /* 0x000fc80000010100 */
[----:B------:R-:W-:-:S07]  /*07c0*/  FFMA R20, R20, R3, R20 ;  /* 0x0000000314147223 */ /* 0x000fce0000000014 */
.L_x_1804:
[----:B------:R-:W-:Y:S05]  /*07d0*/  BSYNC.RECONVERGENT B0 ;  /* 0x0000000000007941 */ /* 0x000fea0003800200 */
.L_x_1802:
        /* <DEDUP_REMOVED lines=15> */
.L_x_1806:
[----:B------:R-:W0:Y:S02]  /*08d0*/  MUFU.RCP R22, R17 ;  /* 0x0000001100167308 */ /* 0x000e240000001000 */
[----:B0-----:R-:W-:-:S04]  /*08e0*/  FFMA R0, R17, R22, -1 ;  /* 0xbf80000011007423 */ /* 0x001fc80000000016 */
[----:B------:R-:W-:-:S04]  /*08f0*/  FADD.FTZ R3, -R0, -RZ ;  /* 0x800000ff00037221 */ /* 0x000fc80000010100 */
[----:B------:R-:W-:-:S07]  /*0900*/  FFMA R22, R22, R3, R22 ;  /* 0x0000000316167223 */ /* 0x000fce0000000016 */
.L_x_1807:
[----:B------:R-:W-:Y:S05]  /*0910*/  BSYNC.RECONVERGENT B0 ;  /* 0x0000000000007941 */ /* 0x000fea0003800200 */
.L_x_1805:
        /* <DEDUP_REMOVED lines=15> */
.L_x_1809:
[----:B------:R-:W0:Y:S02]  /*0a10*/  MUFU.RCP R26, R17 ;  /* 0x00000011001a7308 */ /* 0x000e240000001000 */
[----:B0-----:R-:W-:-:S04]  /*0a20*/  FFMA R0, R17, R26, -1 ;  /* 0xbf80000011007423 */ /* 0x001fc8000000001a */
[----:B------:R-:W-:-:S04]  /*0a30*/  FADD.FTZ R3, -R0, -RZ ;  /* 0x800000ff00037221 */ /* 0x000fc80000010100 */
[----:B------:R-:W-:-:S07]  /*0a40*/  FFMA R26, R26, R3, R26 ;  /* 0x000000031a1a7223 */ /* 0x000fce000000001a */
.L_x_1810:
[----:B------:R-:W-:Y:S05]  /*0a50*/  BSYNC.RECONVERGENT B0 ;  /* 0x0000000000007941 */ /* 0x000fea0003800200 */
.L_x_1808:
        /* <DEDUP_REMOVED lines=15> */
.L_x_1812:
[----:B------:R-:W0:Y:S02]  /*0b50*/  MUFU.RCP R29, R2 ;  /* 0x00000002001d7308 */ /* 0x000e240000001000 */
[----:B0-----:R-:W-:-:S04]  /*0b60*/  FFMA R0, R2, R29, -1 ;  /* 0xbf80000002007423 */ /* 0x001fc8000000001d */
[----:B------:R-:W-:-:S04]  /*0b70*/  FADD.FTZ R0, -R0, -RZ ;  /* 0x800000ff00007221 */ /* 0x000fc80000010100 */
[----:B------:R-:W-:-:S07]  /*0b80*/  FFMA R29, R29, R0, R29 ;  /* 0x000000001d1d7223 */ /* 0x000fce000000001d */
.L_x_1813:
[----:B------:R-:W-:Y:S05]  /*0b90*/  BSYNC.RECONVERGENT B0 ;  /* 0x0000000000007941 */ /* 0x000fea0003800200 */
.L_x_1811:
        /* <DEDUP_REMOVED lines=15> */
.L_x_1815:
[----:B------:R-:W0:Y:S02]  /*0c90*/  MUFU.RCP R33, R2 ;  /* 0x0000000200217308 */ /* 0x000e240000001000 */
[----:B0-----:R-:W-:-:S04]  /*0ca0*/  FFMA R0, R2, R33, -1 ;  /* 0xbf80000002007423 */ /* 0x001fc80000000021 */
[----:B------:R-:W-:-:S04]  /*0cb0*/  FADD.FTZ R0, -R0, -RZ ;  /* 0x800000ff00007221 */ /* 0x000fc80000010100 */
[----:B------:R-:W-:-:S07]  /*0cc0*/  FFMA R33, R33, R0, R33 ;  /* 0x0000000021217223 */ /* 0x000fce0000000021 */
.L_x_1816:
[----:B------:R-:W-:Y:S05]  /*0cd0*/  BSYNC.RECONVERGENT B0 ;  /* 0x0000000000007941 */ /* 0x000fea0003800200 */
.L_x_1814:
        /* <DEDUP_REMOVED lines=13> */
[----:B------:R-:W-:Y:S05]  /*0db0*/  BRA `(.L_x_1819) ;  /* 0x0000000000107947 */ /* 0x000fea0003800000 */
.L_x_1818:
[----:B------:R-:W0:Y:S02]  /*0dc0*/  MUFU.RCP R0, R17 ;  /* 0x0000001100007308 */ /* 0x000e240000001000 */
[----:B0-----:R-:W-:-:S04]  /*0dd0*/  FFMA R2, R17, R0, -1 ;  /* 0xbf80000011027423 */ /* 0x001fc80000000000 */
[----:B------:R-:W-:-:S04]  /*0de0*/  FADD.FTZ R3, -R2, -RZ ;  /* 0x800000ff02037221 */ /* 0x000fc80000010100 */
[----:B------:R-:W-:-:S07]  /*0df0*/  FFMA R0, R0, R3, R0 ;  /* 0x0000000300007223 */ /* 0x000fce0000000000 */
.L_x_1819:
[----:B------:R-:W-:Y:S05]  /*0e00*/  BSYNC.RECONVERGENT B0 ;  /* 0x0000000000007941 */ /* 0x000fea0003800200 */
.L_x_1817:
        /* <DEDUP_REMOVED lines=139> */
.L_x_1821:
        /* <DEDUP_REMOVED lines=139> */
.L_x_1820:
[----:B------:R-:W0:Y:S01]  /*1f70*/  LDC.64 R2, c[0x0][0x388] ;  /* 0x0000e200ff027b82 */ /* 0x000e220000000a00 */
[----:B------:R-:W-:Y:S01]  /*1f80*/  HFMA2 R17, -RZ, RZ, 0, 3.0517578125e-05 ;  /* 0x00000200ff117431 */ /* 0x000fe200000001ff */
[----:B------:R-:W-:Y:S01]  /*1f90*/  MOV R13, R8 ;  /* 0x00000008000d7202 */ /* 0x000fe20000000f00 */
[----:B------:R-:W1:Y:S01]  /*1fa0*/  LDCU UR7, c[0x0][0x3ac] ;  /* 0x00007580ff0777ac */ /* 0x000e620008000800 */
[----:B------:R-:W-:-:S04]  /*1fb0*/  ULEA UR6, UR4, UR5, 0x7 ;  /* 0x0000000504067291 */ /* 0x000fc8000f8e38ff */
[----:B------:R-:W2:Y:S08]  /*1fc0*/  LDC.64 R14, c[0x0][0x3b0] ;  /* 0x0000ec00ff0e7b82 */ /* 0x000eb00000000a00 */
.L_x_1823:
        /* <DEDUP_REMOVED lines=138> */
.L_x_1822:
[----:B------:R-:W-:Y:S02]  /*2870*/  UISETP.GE.U32.AND UP0, UPT, UR4, 0x38, UPT ;  /* 0x000000380400788c */ /* 0x000fe4000bf06070 */
[----:B------:R-:W-:-:S07]  /*2880*/  UIADD3 UR6, UPT, UPT, UR4, 0x8, URZ ;  /* 0x0000000804067890 */ /* 0x000fce000fffe0ff */
[----:B------:R-:W-:Y:S01]  /*2890*/  UMOV UR4, UR6 ;  /* 0x0000000600047c82 */ /* 0x000fe20008000000 */
[----:B------:R-:W-:Y:S05]  /*28a0*/  BRA.U !UP0, `(.L_x_1824) ;  /* 0xffffffd908cc7547 */ /* 0x000fea000b83ffff */
[----:B------:R-:W-:Y:S05]  /*28b0*/  EXIT ;  /* 0x000000000000794d */ /* 0x000fea0003800000 */
        .weak           $__internal_53_$__cuda_sm20_rcp_rn_f32_slowpath
        .type           $__internal_53_$__cuda_sm20_rcp_rn_f32_slowpath,@function
        .size           $__internal_53_$__cuda_sm20_rcp_rn_f32_slowpath,(.L_x_3880 - $__internal_53_$__cuda_sm20_rcp_rn_f32_slowpath)
$__internal_53_$__cuda_sm20_rcp_rn_f32_slowpath:
        /* <DEDUP_REMOVED lines=15> */
.L_x_1826:
        /* <DEDUP_REMOVED lines=33> */
.L_x_1828:
[----:B------:R-:W0:Y:S02]  /*2bc0*/  MUFU.RCP R0, R0 ;  /* 0x0000000000007308 */ /* 0x000e240000001000 */
.L_x_1827:
[----:B------:R-:W-:Y:S05]  /*2bd0*/  BSYNC.RECONVERGENT B1 ;  /* 0x0000000000017941 */ /* 0x000fea0003800200 */
.L_x_1825:
[----:B------:R-:W-:Y:S01]  /*2be0*/  HFMA2 R3, -RZ, RZ, 0, 0 ;  /* 0x00000000ff037431 */ /* 0x000fe200000001ff */
[----:B------:R-:W-:-:S04]  /*2bf0*/  MOV R2, R17 ;  /* 0x0000001100027202 */ /* 0x000fc80000000f00 */
[----:B0-----:R-:W-:Y:S05]  /*2c00*/  RET.REL.NODEC R2 `(_Z31norm_dist_backward_input_kernelILi32ELi64EEvPKfS1_S1_S1_iiiiPff) ;  /* 0xffffffd002fc7950 */ /* 0x001fea0003c3ffff */
.L_x_1829:
        /* <DEDUP_REMOVED lines=15> */
.L_x_3880:


//--------------------- .text._Z31norm_dist_backward_input_kernelILi32ELi32EEvPKfS1_S1_S1_iiiiPff --------------------------
	.section	.text._Z31norm_dist_backward_input_kernelILi32ELi32EEvPKfS1_S1_S1_iiiiPff,"ax",@progbits
	.align	128
        .global         _Z31norm_dist_backward_input_kernelILi32ELi32EEvPKfS1_S1_S1_iiiiPff
        .type           _Z31norm_dist_backward_input_kernelILi32ELi32EEvPKfS1_S1_S1_iiiiPff,@function
        .size           _Z31norm_dist_backward_input_kernelILi32ELi32EEvPKfS1_S1_S1_iiiiPff,(.L_x_3881 - _Z31norm_dist_backward_input_kernelILi32ELi32EEvPKfS1_S1_S1_iiiiPff)
        .other          _Z31norm_dist_backward_input_kernelILi32ELi32EEvPKfS1_S1_S1_iiiiPff,@"STO_CUDA_ENTRY STV_DEFAULT"
_Z31norm_dist_backward_input_kernelILi32ELi32EEvPKfS1_S1_S1_iiiiPff:
.text._Z31norm_dist_backward_input_kernelILi32ELi32EEvPKfS1_S1_S1_iiiiPff:
        /* <DEDUP_REMOVED lines=39> */
.L_x_1831:
        /* <DEDUP_REMOVED lines=9> */
.L_x_1830:
        /* <DEDUP_REMOVED lines=13> */
.L_x_1860:
        /* <DEDUP_REMOVED lines=16> */
[----:B-----5:R-:W-:Y:S05]  /*04d0*/  CALL.REL.NOINC `($__internal_54_$__cuda_sm20_rcp_rn_f32_slowpath) ;  /* 0x0000002000f47944 */ /* 0x020fea0003c00000 */
[----:B------:R-:W-:Y:S01]  /*04e0*/  MOV R10, R0 ;  /* 0x00000000000a7202 */ /* 0x000fe20000000f00 */
[----:B------:R-:W-:Y:S06]  /*04f0*/  BRA `(.L_x_1834) ;  /* 0x0000000000107947 */ /* 0x000fec0003800000 */
.L_x_1833:
[----:B------:R-:W0:Y:S02]  /*0500*/  MUFU.RCP R10, R11 ;  /* 0x0000000b000a7308 */ /* 0x000e240000001000 */
[----:B0-----:R-:W-:-:S04]  /*0510*/  FFMA R0, R11, R10, -1 ;  /* 0xbf8000000b007423 */ /* 0x001fc8000000000a */
[----:B------:R-:W-:-:S04]  /*0520*/  FADD.FTZ R3, -R0, -RZ ;  /* 0x800000ff00037221 */ /* 0x000fc80000010100 */
[----:B------:R-:W-:-:S07]  /*0530*/  FFMA R10, R10, R3, R10 ;  /* 0x000000030a0a7223 */ /* 0x000fce000000000a */
.L_x_1834:
[----:B------:R-:W-:Y:S05]  /*0540*/  BSYNC.RECONVERGENT B0 ;  /* 0x0000000000007941 */ /* 0x000fea0003800200 */
.L_x_1832:
        /* <DEDUP_REMOVED lines=15> */
.L_x_1836:
[----:B------:R-:W0:Y:S02]  /*0640*/  MUFU.RCP R11, R2 ;  /* 0x00000002000b7308 */ /* 0x000e240000001000 */
[----:B0-----:R-:W-:-:S04]  /*0650*/  FFMA R0, R2, R11, -1 ;  /* 0xbf80000002007423 */ /* 0x001fc8000000000b */
[----:B------:R-:W-:-:S04]  /*0660*/  FADD.FTZ R0, -R0, -RZ ;  /* 0x800000ff00007221 */ /* 0x000fc80000010100 */
[----:B------:R-:W-:-:S07]  /*0670*/  FFMA R11, R11, R0, R11 ;  /* 0x000000000b0b7223 */ /* 0x000fce000000000b */
.L_x_1837:
[----:B------:R-:W-:Y:S05]  /*0680*/  BSYNC.RECONVERGENT B0 ;  /* 0x0000000000007941 */ /* 0x000fea0003800200 */
.L_x_1835:
        /* <DEDUP_REMOVED lines=15> */
.L_x_1839:
[----:B------:R-:W0:Y:S02]  /*0780*/  MUFU.RCP R20, R17 ;  /* 0x0000001100147308 */ /* 0x000e240000001000 */
[----:B0-----:R-:W-:-:S04]  /*0790*/  FFMA R0, R17, R20, -1 ;  /* 0xbf80000011007423 */ /* 0x001fc80000000014 */
[----:B------:R-:W-:-:S04]  /*07a0*/  FADD.FTZ R3, -R0, -RZ ;  /* 0x800000ff00037221 */ /* 0x000fc80000010100 */
[----:B------:R-:W-:-:S07]  /*07b0*/  FFMA R20, R20, R3, R20 ;  /* 0x0000000314147223 */ /* 0x000fce0000000014 */
.L_x_1840:
[----:B------:R-:W-:Y:S05]  /*07c0*/  BSYNC.RECONVERGENT B0 ;  /* 0x0000000000007941 */ /* 0x000fea0003800200 */
.L_x_1838:
        /* <DEDUP_REMOVED lines=15> */
.L_x_1842:
[----:B------:R-:W0:Y:S02]  /*08c0*/  MUFU.RCP R22, R17 ;  /* 0x0000001100167308 */ /* 0x000e240000001000 */
[----:B0-----:R-:W-:-:S04]  /*08d0*/  FFMA R0, R17, R22, -1 ;  /* 0xbf80000011007423 */ /* 0x001fc80000000016 */
[----:B------:R-:W-:-:S04]  /*08e0*/  FADD.FTZ R3, -R0, -RZ ;  /* 0x800000ff00037221 */ /* 0x000fc80000010100 */
[----:B------:R-:W-:-:S07]  /*08f0*/  FFMA R22, R22, R3, R22 ;  /* 0x0000000316167223 */ /* 0x000fce0000000016 */
.L_x_1843:
[----:B------:R-:W-:Y:S05]  /*0900*/  BSYNC.RECONVERGENT B0 ;  /* 0x0000000000007941 */ /* 0x000fea0003800200 */
.L_x_1841:
        /* <DEDUP_REMOVED lines=15> */
.L_x_1845:
[----:B------:R-:W0:Y:S02]  /*0a00*/  MUFU.RCP R26, R17 ;  /* 0x00000011001a7308 */ /* 0x000e240000001000 */
[----:B0-----:R-:W-:-:S04]  /*0a10*/  FFMA R0, R17, R26, -1 ;  /* 0xbf80000011007423 */ /* 0x001fc8000000001a */
[----:B------:R-:W-:-:S04]  /*0a20*/  FADD.FTZ R3, -R0, -RZ ;  /* 0x800000ff00037221 */ /* 0x000fc80000010100 */
[----:B------:R-:W-:-:S07]  /*0a30*/  FFMA R26, R26, R3, R26 ;  /* 0x000000031a1a7223 */ /* 0x000fce000000001a */
.L_x_1846:
[----:B------:R-:W-:Y:S05]  /*0a40*/  BSYNC.RECONVERGENT B0 ;  /* 0x0000000000007941 */ /* 0x000fea0003800200 */
.L_x_1844:
        /* <DEDUP_REMOVED lines=15> */
.L_x_1848:
[----:B------:R-:W0:Y:S02]  /*0b40*/  MUFU.RCP R29, R2 ;  /* 0x00000002001d7308 */ /* 0x000e240000001000 */
[----:B0-----:R-:W-:-:S04]  /*0b50*/  FFMA R0, R2, R29, -1 ;  /* 0xbf80000002007423 */ /* 0x001fc8000000001d */
[----:B------:R-:W-:-:S04]  /*0b60*/  FADD.FTZ R0, -R0, -RZ ;  /* 0x800000ff00007221 */ /* 0x000fc80000010100 */
[----:B------:R-:W-:-:S07]  /*0b70*/  FFMA R29, R29, R0, R29 ;  /* 0x000000001d1d7223 */ /* 0x000fce000000001d */
.L_x_1849:
[----:B------:R-:W-:Y:S05]  /*0b80*/  BSYNC.RECONVERGENT B0 ;  /* 0x0000000000007941 */ /* 0x000fea0003800200 */
.L_x_1847:
        /* <DEDUP_REMOVED lines=15> */
.L_x_1851:
[----:B------:R-:W0:Y:S02]  /*0c80*/  MUFU.RCP R33, R2 ;  /* 0x0000000200217308 */ /* 0x000e240000001000 */
[----:B0-----:R-:W-:-:S04]  /*0c90*/  FFMA R0, R2, R33, -1 ;  /* 0xbf80000002007423 */ /* 0x001fc80000000021 */
[----:B------:R-:W-:-:S04]  /*0ca0*/  FADD.FTZ R0, -R0, -RZ ;  /* 0x800000ff00007221 */ /* 0x000fc80000010100 */
[----:B------:R-:W-:-:S07]  /*0cb0*/  FFMA R33, R33, R0, R33 ;  /* 0x0000000021217223 */ /* 0x000fce0000000021 */
.L_x_1852:
[----:B------:R-:W-:Y:S05]  /*0cc0*/  BSYNC.RECONVERGENT B0 ;  /* 0x0000000000007941 */ /* 0x000fea0003800200 */
.L_x_1850:
        /* <DEDUP_REMOVED lines=13> */
[----:B------:R-:W-:Y:S05]  /*0da0*/  BRA `(.L_x_1855) ;  /* 0x0000000000107947 */ /* 0x000fea0003800000 */
.L_x_1854:
[----:B------:R-:W0:Y:S02]  /*0db0*/  MUFU.RCP R0, R17 ;  /* 0x0000001100007308 */ /* 0x000e240000001000 */
[----:B0-----:R-:W-:-:S04]  /*0dc0*/  FFMA R2, R17, R0, -1 ;  /* 0xbf80000011027423 */ /* 0x001fc80000000000 */
[----:B------:R-:W-:-:S04]  /*0dd0*/  FADD.FTZ R3, -R2, -RZ ;  /* 0x800000ff02037221 */ /* 0x000fc80000010100 */
[----:B------:R-:W-:-:S07]  /*0de0*/  FFMA R0, R0, R3, R0 ;  /* 0x0000000300007223 */ /* 0x000fce0000000000 */
.L_x_1855:
[----:B------:R-:W-:Y:S05]  /*0df0*/  BSYNC.RECONVERGENT B0 ;  /* 0x0000000000007941 */ /* 0x000fea0003800200 */
.L_x_1853:
        /* <DEDUP_REMOVED lines=139> */
.L_x_1857:
        /* <DEDUP_REMOVED lines=139> */
.L_x_1856:
[----:B------:R-:W0:Y:S01]  /*1f60*/  LDC.64 R2, c[0x0][0x388] ;  /* 0x0000e200ff027b82 */ /* 0x000e220000000a00 */
[----:B------:R-:W-:Y:S01]  /*1f70*/  HFMA2 R17, -RZ, RZ, 0, 3.0517578125e-05 ;  /* 0x00000200ff117431 */ /* 0x000fe200000001ff */
[----:B------:R-:W-:Y:S01]  /*1f80*/  MOV R13, R8 ;  /* 0x00000008000d7202 */ /* 0x000fe20000000f00 */
[----:B------:R-:W1:Y:S01]  /*1f90*/  LDCU UR7, c[0x0][0x3ac] ;  /* 0x00007580ff0777ac */ /* 0x000e620008000800 */
[----:B------:R-:W-:-:S04]  /*1fa0*/  ULEA UR6, UR4, UR5, 0x7 ;  /* 0x0000000504067291 */ /* 0x000fc8000f8e38ff */
[----:B------:R-:W2:Y:S08]  /*1fb0*/  LDC.64 R14, c[0x0][0x3b0] ;  /* 0x0000ec00ff0e7b82 */ /* 0x000eb00000000a00 */
.L_x_1859:
        /* <DEDUP_REMOVED lines=138> */
.L_x_1858:
[----:B------:R-:W-:Y:S02]  /*2860*/  UISETP.GE.U32.AND UP0, UPT, UR4, 0x18, UPT ;  /* 0x000000180400788c */ /* 0x000fe4000bf06070 */
[----:B------:R-:W-:-:S07]  /*2870*/  UIADD3 UR6, UPT, UPT, UR4, 0x8, URZ ;  /* 0x0000000804067890 */ /* 0x000fce000fffe0ff */
[----:B------:R-:W-:Y:S01]  /*2880*/  UMOV UR4, UR6 ;  /* 0x0000000600047c82 */ /* 0x000fe20008000000 */
[----:B------:R-:W-:Y:S05]  /*2890*/  BRA.U !UP0, `(.L_x_1860) ;  /* 0xffffffd908cc7547 */ /* 0x000fea000b83ffff */
[----:B------:R-:W-:Y:S05]  /*28a0*/  EXIT ;  /* 0x000000000000794d */ /* 0x000fea0003800000 */
        .weak           $__internal_54_$__cuda_sm20_rcp_rn_f32_slowpath
        .type           $__internal_54_$__cuda_sm20_rcp_rn_f32_slowpath,@function
        .size           $__internal_54_$__cuda_sm20_rcp_rn_f32_slowpath,(.L_x_3881 - $__internal_54_$__cuda_sm20_rcp_rn_f32_slowpath)
$__internal_54_$__cuda_sm20_rcp_rn_f32_slowpath:
        /* <DEDUP_REMOVED lines=15> */
.L_x_1862:
        /* <DEDUP_REMOVED lines=33> */
.L_x_1864:
[----:B------:R-:W0:Y:S02]  /*2bb0*/  MUFU.RCP R0, R0 ;  /* 0x0000000000007308 */ /* 0x000e240000001000 */
.L_x_1863:
[----:B------:R-:W-:Y:S05]  /*2bc0*/  BSYNC.RECONVERGENT B1 ;  /* 0x0000000000017941 */ /* 0x000fea0003800200 */
.L_x_1861:
[----:B------:R-:W-:Y:S01]  /*2bd0*/  HFMA2 R3, -RZ, RZ, 0, 0 ;  /* 0x00000000ff037431 */ /* 0x000fe200000001ff */
[----:B------:R-:W-:-:S04]  /*2be0*/  MOV R2, R17 ;  /* 0x0000001100027202 */ /* 0x000fc80000000f00 */
[----:B0-----:R-:W-:Y:S05]  /*2bf0*/  RET.REL.NODEC R2 `(_Z31norm_dist_backward_input_kernelILi32ELi32EEvPKfS1_S1_S1_iiiiPff) ;  /* 0xffffffd402007950 */ /* 0x001fea0003c3ffff */
.L_x_1865:
        /* <DEDUP_REMOVED lines=16> */
.L_x_3881:


//--------------------- .text._Z31norm_dist_backward_input_kernelILi32ELi16EEvPKfS1_S1_S1_iiiiPff --------------------------
	.section	.text._Z31norm_dist_backward_input_kernelILi32ELi16EEvPKfS1_S1_S1_iiiiPff,"ax",@progbits
	.align	128
        .global         _Z31norm_dist_backward_input_kernelILi32ELi16EEvPKfS1_S1_S1_iiiiPff
        .type           _Z31norm_dist_backward_input_kernelILi32ELi16EEvPKfS1_S1_S1_iiiiPff,@function
        .size           _Z31norm_dist_backward_input_kernelILi32ELi16EEvPKfS1_S1_S1_iiiiPff,(.L_x_3882 - _Z31norm_dist_backward_input_kernelILi32ELi16EEvPKfS1_S1_S1_iiiiPff)
        .other          _Z31norm_dist_backward_input_kernelILi32ELi16EEvPKfS1_S1_S1_iiiiPff,@"STO_CUDA_ENTRY STV_DEFAULT"
_Z31norm_dist_backward_input_kernelILi32ELi16EEvPKfS1_S1_S1_iiiiPff:
.text._Z31norm_dist_backward_input_kernelILi32ELi16EEvPKfS1_S1_S1_iiiiPff:
        /* <DEDUP_REMOVED lines=39> */
.L_x_1867:
        /* <DEDUP_REMOVED lines=9> */
.L_x_1866:
        /* <DEDUP_REMOVED lines=8> */
[----:B------:R-:W0:Y:S01]  /*0380*/  LDCU UR4, c[0x0][0x3a4] ;  /* 0x00007480ff0477ac */ /* 0x000e220008000800 */
[----:B------:R-:W-:Y:S01]  /*0390*/  UPLOP3.LUT UP0, UPT, UPT, UPT, UPT, 0x80, 0x8 ;  /* 0x000000000008789c */ /* 0x000fe20003f0f070 */
[C---:B--2---:R-:W-:Y:S02]  /*03a0*/  IMAD R5, R8.reuse, UR6, R5 ;  /* 0x0000000608057c24 */ /* 0x044fe4000f8e0205 */
[----:B0-----:R-:W-:Y:S02]  /*03b0*/  IMAD R6, R8, UR4, R6 ;  /* 0x0000000408067c24 */ /* 0x001fe4000f8e0206 */
[----:B-1----:R-:W-:Y:S01]  /*03c0*/  FADD R7, R7, -1 ;  /* 0xbf80000007077421 */ /* 0x002fe20000000000 */
[----:B------:R-:W-:Y:S01]  /*03d0*/  IMAD R8, R5, R11, R4 ;  /* 0x0000000b05087224 */ /* 0x000fe200078e0204 */
[----:B------:R-:W-:-:S06]  /*03e0*/  UMOV UR4, URZ ;  /* 0x000000ff00047c82 */ /* 0x000fcc0008000000 */
.L_x_1896:
        /* <DEDUP_REMOVED lines=17> */
[----:B-----5:R-:W-:Y:S05]  /*0500*/  CALL.REL.NOINC `($__internal_55_$__cuda_sm20_rcp_rn_f32_slowpath) ;  /* 0x0000002000ec7944 */ /* 0x020fea0003c00000 */
[----:B------:R-:W-:Y:S01]  /*0510*/  MOV R10, R0 ;  /* 0x00000000000a7202 */ /* 0x000fe20000000f00 */
[----:B------:R-:W-:Y:S06]  /*0520*/  BRA `(.L_x_1870) ;  /* 0x0000000000107947 */ /* 0x000fec0003800000 */
.L_x_1869:
[----:B------:R-:W0:Y:S02]  /*0530*/  MUFU.RCP R10, R11 ;  /* 0x0000000b000a7308 */ /* 0x000e240000001000 */
[----:B0-----:R-:W-:-:S04]  /*0540*/  FFMA R0, R11, R10, -1 ;  /* 0xbf8000000b007423 */ /* 0x001fc8000000000a */
[----:B------:R-:W-:-:S04]  /*0550*/  FADD.FTZ R3, -R0, -RZ ;  /* 0x800000ff00037221 */ /* 0x000fc80000010100 */
[----:B------:R-:W-:-:S07]  /*0560*/  FFMA R10, R10, R3, R10 ;  /* 0x000000030a0a7223 */ /* 0x000fce000000000a */
.L_x_1870:
[----:B------:R-:W-:Y:S05]  /*0570*/  BSYNC.RECONVERGENT B0 ;  /* 0x0000000000007941 */ /* 0x000fea0003800200 */
.L_x_1868:
        /* <DEDUP_REMOVED lines=15> */
.L_x_1872:
[----:B------:R-:W0:Y:S02]  /*0670*/  MUFU.RCP R11, R2 ;  /* 0x00000002000b7308 */ /* 0x000e240000001000 */
[----:B0-----:R-:W-:-:S04]  /*0680*/  FFMA R0, R2, R11, -1 ;  /* 0xbf80000002007423 */ /* 0x001fc8000000000b */
[----:B------:R-:W-:-:S04]  /*0690*/  FADD.FTZ R0, -R0, -RZ ;  /* 0x800000ff00007221 */ /* 0x000fc80000010100 */
[----:B------:R-:W-:-:S07]  /*06a0*/  FFMA R11, R11, R0, R11 ;  /* 0x000000000b0b7223 */ /* 0x000fce000000000b */
.L_x_1873:
[----:B------:R-:W-:Y:S05]  /*06b0*/  BSYNC.RECONVERGENT B0 ;  /* 0x0000000000007941 */ /* 0x000fea0003800200 */
.L_x_1871:
        /* <DEDUP_REMOVED lines=15> */
.L_x_1875:
[----:B------:R-:W0:Y:S02]  /*07b0*/  MUFU.RCP R20, R17 ;  /* 0x0000001100147308 */ /* 0x000e240000001000 */
[----:B0-----:R-:W-:-:S04]  /*07c0*/  FFMA R0, R17, R20, -1 ;  /* 0xbf80000011007423 */ /* 0x001fc80000000014 */
[----:B------:R-:W-:-:S04]  /*07d0*/  FADD.FTZ R3, -R0, -RZ ;  /* 0x800000ff00037221 */ /* 0x000fc80000010100 */
[----:B------:R-:W-:-:S07]  /*07e0*/  FFMA R20, R20, R3, R20 ;  /* 0x0000000314147223 */ /* 0x000fce0000000014 */
.L_x_1876:
[----:B------:R-:W-:Y:S05]  /*07f0*/  BSYNC.RECONVERGENT B0 ;  /* 0x0000000000007941 */ /* 0x000fea0003800200 */
.L_x_1874:
        /* <DEDUP_REMOVED lines=15> */
.L_x_1878:
[----:B------:R-:W0:Y:S02]  /*08f0*/  MUFU.RCP R22, R17 ;  /* 0x0000001100167308 */ /* 0x000e240000001000 */
[----:B0-----:R-:W-:-:S04]  /*0900*/  FFMA R0, R17, R22, -1 ;  /* 0xbf80000011007423 */ /* 0x001fc80000000016 */
[----:B------:R-:W-:-:S04]  /*0910*/  FADD.FTZ R3, -R0, -RZ ;  /* 0x800000ff00037221 */ /* 0x000fc80000010100 */
[----:B------:R-:W-:-:S07]  /*0920*/  FFMA R22, R22, R3, R22 ;  /* 0x0000000316167223 */ /* 0x000fce0000000016 */
.L_x_1879:
[----:B------:R-:W-:Y:S05]  /*0930*/  BSYNC.RECONVERGENT B0 ;  /* 0x0000000000007941 */ /* 0x000fea0003800200 */
.L_x_1877:
        /* <DEDUP_REMOVED lines=15> */
.L_x_1881:
[----:B------:R-:W0:Y:S02]  /*0a30*/  MUFU.RCP R26, R17 ;  /* 0x00000011001a7308 */ /* 0x000e240000001000 */
[----:B0-----:R-:W-:-:S04]  /*0a40*/  FFMA R0, R17, R26, -1 ;  /* 0xbf80000011007423 */ /* 0x001fc8000000001a */
[----:B------:R-:W-:-:S04]  /*0a50*/  FADD.FTZ R3, -R0, -RZ ;  /* 0x800000ff00037221 */ /* 0x000fc80000010100 */
[----:B------:R-:W-:-:S07]  /*0a60*/  FFMA R26, R26, R3, R26 ;  /* 0x000000031a1a7223 */ /* 0x000fce000000001a */
.L_x_1882:
[----:B------:R-:W-:Y:S05]  /*0a70*/  BSYNC.RECONVERGENT B0 ;  /* 0x0000000000007941 */ /* 0x000fea0003800200 */
.L_x_1880:
        /* <DEDUP_REMOVED lines=15> */
.L_x_1884:
[----:B------:R-:W0:Y:S02]  /*0b70*/  MUFU.RCP R29, R2 ;  /* 0x00000002001d7308 */ /* 0x000e240000001000 */
[----:B0-----:R-:W-:-:S04]  /*0b80*/  FFMA R0, R2, R29, -1 ;  /* 0xbf80000002007423 */ /* 0x001fc8000000001d */
[----:B------:R-:W-:-:S04]  /*0b90*/  FADD.FTZ R0, -R0, -RZ ;  /* 0x800000ff00007221 */ /* 0x000fc80000010100 */
[----:B------:R-:W-:-:S07]  /*0ba0*/  FFMA R29, R29, R0, R29 ;  /* 0x000000001d1d7223 */ /* 0x000fce000000001d */
.L_x_1885:
[----:B------:R-:W-:Y:S05]  /*0bb0*/  BSYNC.RECONVERGENT B0 ;  /* 0x0000000000007941 */ /* 0x000fea0003800200 */
.L_x_1883:
        /* <DEDUP_REMOVED lines=15> */
.L_x_1887:
[----:B------:R-:W0:Y:S02]  /*0cb0*/  MUFU.RCP R33, R2 ;  /* 0x0000000200217308 */ /* 0x000e240000001000 */
[----:B0-----:R-:W-:-:S04]  /*0cc0*/  FFMA R0, R2, R33, -1 ;  /* 0xbf80000002007423 */ /* 0x001fc80000000021 */
[----:B------:R-:W-:-:S04]  /*0cd0*/  FADD.FTZ R0, -R0, -RZ ;  /* 0x800000ff00007221 */ /* 0x000fc80000010100 */
[----:B------:R-:W-:-:S07]  /*0ce0*/  FFMA R33, R33, R0, R33 ;  /* 0x0000000021217223 */ /* 0x000fce0000000021 */
.L_x_1888:
[----:B------:R-:W-:Y:S05]  /*0cf0*/  BSYNC.RECONVERGENT B0 ;  /* 0x0000000000007941 */ /* 0x000fea0003800200 */
.L_x_1886:
        /* <DEDUP_REMOVED lines=13> */
[----:B------:R-:W-:Y:S05]  /*0dd0*/  BRA `(.L_x_1891) ;  /* 0x0000000000107947 */ /* 0x000fea0003800000 */
.L_x_1890:
[----:B------:R-:W0:Y:S02]  /*0de0*/  MUFU.RCP R0, R17 ;  /* 0x0000001100007308 */ /* 0x000e240000001000 */
[----:B0-----:R-:W-:-:S04]  /*0df0*/  FFMA R2, R17, R0, -1 ;  /* 0xbf80000011027423 */ /* 0x001fc80000000000 */
[----:B------:R-:W-:-:S04]  /*0e00*/  FADD.FTZ R3, -R2, -RZ ;  /* 0x800000ff02037221 */ /* 0x000fc80000010100 */
[----:B------:R-:W-:-:S07]  /*0e10*/  FFMA R0, R0, R3, R0 ;  /* 0x0000000300007223 */ /* 0x000fce0000000000 */
.L_x_1891:
[----:B------:R-:W-:Y:S05]  /*0e20*/  BSYNC.RECONVERGENT B0 ;  /* 0x0000000000007941 */ /* 0x000fea0003800200 */
.L_x_1889:
        /* <DEDUP_REMOVED lines=138> */
.L_x_1893:
        /* <DEDUP_REMOVED lines=139> */
.L_x_1892:
[----:B------:R-:W0:Y:S01]  /*1f80*/  LDC.64 R2, c[0x0][0x388] ;  /* 0x0000e200ff027b82 */ /* 0x000e220000000a00 */
[----:B------:R-:W-:Y:S01]  /*1f90*/  HFMA2 R17, -RZ, RZ, 0, 3.0517578125e-05 ;  /* 0x00000200ff117431 */ /* 0x000fe200000001ff */
[----:B------:R-:W-:Y:S01]  /*1fa0*/  MOV R13, R8 ;  /* 0x00000008000d7202 */ /* 0x000fe20000000f00 */
[----:B------:R-:W1:Y:S01]  /*1fb0*/  LDCU UR6, c[0x0][0x3ac] ;  /* 0x00007580ff0677ac */ /* 0x000e620008000800 */
[----:B------:R-:W-:-:S04]  /*1fc0*/  ULEA UR4, UR4, UR5, 0x7 ;  /* 0x0000000504047291 */ /* 0x000fc8000f8e38ff */
[----:B------:R-:W2:Y:S08]  /*1fd0*/  LDC.64 R14, c[0x0][0x3b0] ;  /* 0x0000ec00ff0e7b82 */ /* 0x000eb00000000a00 */
.L_x_1895:
        /* <DEDUP_REMOVED lines=138> */
.L_x_1894:
[----:B------:R-:W-:Y:S01]  /*2880*/  UPLOP3.LUT UP0, UPT, UPT, UPT, UPT, 0x40, 0x4 ;  /* 0x000000000004789c */ /* 0x000fe20003f0e870 */
[----:B------:R-:W-:Y:S01]  /*2890*/  UMOV UR4, 0x8 ;  /* 0x0000000800047882 */ /* 0x000fe20000000000 */
[----:B------:R-:W-:Y:S09]  /*28a0*/  BRA.U UP1, `(.L_x_1896) ;  /* 0xffffffd901d07547 */ /* 0x000ff2000b83ffff */
[----:B------:R-:W-:Y:S05]  /*28b0*/  EXIT ;  /* 0x000000000000794d */ /* 0x000fea0003800000 */
        .weak           $__internal_55_$__cuda_sm20_rcp_rn_f32_slowpath
        .type           $__internal_55_$__cuda_sm20_rcp_rn_f32_slowpath,@function
        .size           $__internal_55_$__cuda_sm20_rcp_rn_f32_slowpath,(.L_x_3882 - $__internal_55_$__cuda_sm20_rcp_rn_f32_slowpath)
$__internal_55_$__cuda_sm20_rcp_rn_f32_slowpath:
        /* <DEDUP_REMOVED lines=15> */
.L_x_1898:
        /* <DEDUP_REMOVED lines=33> */
.L_x_1900:
[----:B------:R-:W0:Y:S02]  /*2bc0*/  MUFU.RCP R0, R0 ;  /* 0x0000000000007308 */ /* 0x000e240000001000 */
.L_x_1899:
[----:B------:R-:W-:Y:S05]  /*2bd0*/  BSYNC.RECONVERGENT B1 ;  /* 0x0000000000017941 */ /* 0x000fea0003800200 */
.L_x_1897:
[----:B------:R-:W-:Y:S01]  /*2be0*/  HFMA2 R3, -RZ, RZ, 0, 0 ;  /* 0x00000000ff037431 */ /* 0x000fe200000001ff */
[----:B------:R-:W-:-:S04]  /*2bf0*/  MOV R2, R17 ;  /* 0x0000001100027202 */ /* 0x000fc80000000f00 */
[----:B0-----:R-:W-:Y:S05]  /*2c00*/  RET.REL.NODEC R2 `(_Z31norm_dist_backward_input_kernelILi32ELi16EEvPKfS1_S1_S1_iiiiPff) ;  /* 0xffffffd002fc7950 */ /* 0x001fea0003c3ffff */
.L_x_1901:
        /* <DEDUP_REMOVED lines=15> */
.L_x_3882:


//--------------------- .text._Z31norm_dist_backward_input_kernelILi16ELi32EEvPKfS1_S1_S1_iiiiPff --------------------------
	.section	.text._Z31norm_dist_backward_input_kernelILi16ELi32EEvPKfS1_S1_S1_iiiiPff,"ax",@progbits
	.align	128
        .global         _Z31norm_dist_backward_input_kernelILi16ELi32EEvPKfS1_S1_S1_iiiiPff
        .type           _Z31norm_dist_backward_input_kernelILi16ELi32EEvPKfS1_S1_S1_iiiiPff,@function
        .size           _Z31norm_dist_backward_input_kernelILi16ELi32EEvPKfS1_S1_S1_iiiiPff,(.L_x_3883 - _Z31norm_dist_backward_input_kernelILi16ELi32EEvPKfS1_S1_S1_iiiiPff)
        .other          _Z31norm_dist_backward_input_kernelILi16ELi32EEvPKfS1_S1_S1_iiiiPff,@"STO_CUDA_ENTRY STV_DEFAULT"
_Z31norm_dist_backward_input_kernelILi16ELi32EEvPKfS1_S1_S1_iiiiPff:
.text._Z31norm_dist_backward_input_kernelILi16ELi32EEvPKfS1_S1_S1_iiiiPff:
        /* <DEDUP_REMOVED lines=39> */
.L_x_1903:
        /* <DEDUP_REMOVED lines=9> */
.L_x_1902:
        /* <DEDUP_REMOVED lines=14> */
.L_x_1932:
        /* <DEDUP_REMOVED lines=16> */
[----:B-----5:R-:W-:Y:S05]  /*04e0*/  CALL.REL.NOINC `($__internal_56_$__cuda_sm20_rcp_rn_f32_slowpath) ;  /* 0x0000002000f47944 */ /* 0x020fea0003c00000 */
[----:B------:R-:W-:Y:S01]  /*04f0*/  MOV R10, R0 ;  /* 0x00000000000a7202 */ /* 0x000fe20000000f00 */
[----:B------:R-:W-:Y:S06]  /*0500*/  BRA `(.L_x_1906) ;  /* 0x0000000000107947 */ /* 0x000fec0003800000 */
.L_x_1905:
[----:B------:R-:W0:Y:S02]  /*0510*/  MUFU.RCP R10, R11 ;  /* 0x0000000b000a7308 */ /* 0x000e240000001000 */
[----:B0-----:R-:W-:-:S04]  /*0520*/  FFMA R0, R11, R10, -1 ;  /* 0xbf8000000b007423 */ /* 0x001fc8000000000a */
[----:B------:R-:W-:-:S04]  /*0530*/  FADD.FTZ R3, -R0, -RZ ;  /* 0x800000ff00037221 */ /* 0x000fc80000010100 */
[----:B------:R-:W-:-:S07]  /*0540*/  FFMA R10, R10, R3, R10 ;  /* 0x000000030a0a7223 */ /* 0x000fce000000000a */
.L_x_1906:
[----:B------:R-:W-:Y:S05]  /*0550*/  BSYNC.RECONVERGENT B0 ;  /* 0x0000000000007941 */ /* 0x000fea0003800200 */
.L_x_1904:
        /* <DEDUP_REMOVED lines=15> */
.L_x_1908:
[----:B------:R-:W0:Y:S02]  /*0650*/  MUFU.RCP R11, R2 ;  /* 0x00000002000b7308 */ /* 0x000e240000001000 */
[----:B0-----:R-:W-:-:S04]  /*0660*/  FFMA R0, R2, R11, -1 ;  /* 0xbf80000002007423 */ /* 0x001fc8000000000b */
[----:B------:R-:W-:-:S04]  /*0670*/  FADD.FTZ R0, -R0, -RZ ;  /* 0x800000ff00007221 */ /* 0x000fc80000010100 */
[----:B------:R-:W-:-:S07]  /*0680*/  FFMA R11, R11, R0, R11 ;  /* 0x000000000b0b7223 */ /* 0x000fce000000000b */
.L_x_1909:
[----:B------:R-:W-:Y:S05]  /*0690*/  BSYNC.RECONVERGENT B0 ;  /* 0x0000000000007941 */ /* 0x000fea0003800200 */
.L_x_1907:
        /* <DEDUP_REMOVED lines=15> */
.L_x_1911:
[----:B------:R-:W0:Y:S02]  /*0790*/  MUFU.RCP R20, R17 ;  /* 0x0000001100147308 */ /* 0x000e240000001000 */
[----:B0-----:R-:W-:-:S04]  /*07a0*/  FFMA R0, R17, R20, -1 ;  /* 0xbf80000011007423 */ /* 0x001fc80000000014 */
[----:B------:R-:W-:-:S04]  /*07b0*/  FADD.FTZ R3, -R0, -RZ ;  /* 0x800000ff00037221 */ /* 0x000fc80000010100 */
[----:B------:R-:W-:-:S07]  /*07c0*/  FFMA R20, R20, R3, R20 ;  /* 0x0000000314147223 */ /* 0x000fce0000000014 */
.L_x_1912:
[----:B------:R-:W-:Y:S05]  /*07d0*/  BSYNC.RECONVERGENT B0 ;  /* 0x0000000000007941 */ /* 0x000fea0003800200 */
.L_x_1910:
        /* <DEDUP_REMOVED lines=15> */
.L_x_1914:
[----:B------:R-:W0:Y:S02]  /*08d0*/  MUFU.RCP R22, R17 ;  /* 0x0000001100167308 */ /* 0x000e240000001000 */
[----:B0-----:R-:W-:-:S04]  /*08e0*/  FFMA R0, R17, R22, -1 ;  /* 0xbf80000011007423 */ /* 0x001fc80000000016 */
[----:B------:R-:W-:-:S04]  /*08f0*/  FADD.FTZ R3, -R0, -RZ ;  /* 0x800000ff00037221 */ /* 0x000fc80000010100 */
[----:B------:R-:W-:-:S07]  /*0900*/  FFMA R22, R22, R3, R22 ;  /* 0x0000000316167223 */ /* 0x000fce0000000016 */
.L_x_1915:
[----:B------:R-:W-:Y:S05]  /*0910*/  BSYNC.RECONVERGENT B0 ;  /* 0x0000000000007941 */ /* 0x000fea0003800200 */
.L_x_1913:
        /* <DEDUP_REMOVED lines=15> */
.L_x_1917:
[----:B------:R-:W0:Y:S02]  /*0a10*/  MUFU.RCP R26, R17 ;  /* 0x00000011001a7308 */ /* 0x000e240000001000 */
[----:B0-----:R-:W-:-:S04]  /*0a20*/  FFMA R0, R17, R26, -1 ;  /* 0xbf80000011007423 */ /* 0x001fc8000000001a */
[----:B------:R-:W-:-:S04]  /*0a30*/  FADD.FTZ R3, -R0, -RZ ;  /* 0x800000ff00037221 */ /* 0x000fc80000010100 */
[----:B------:R-:W-:-:S07]  /*0a40*/  FFMA R26, R26, R3, R26 ;  /* 0x000000031a1a7223 */ /* 0x000fce000000001a */
.L_x_1918:
[----:B------:R-:W-:Y:S05]  /*0a50*/  BSYNC.RECONVERGENT B0 ;  /* 0x0000000000007941 */ /* 0x000fea0003800200 */
.L_x_1916:
        /* <DEDUP_REMOVED lines=15> */
.L_x_1920:
[----:B------:R-:W0:Y:S02]  /*0b50*/  MUFU.RCP R29, R2 ;  /* 0x00000002001d7308 */ /* 0x000e240000001000 */
[----:B0-----:R-:W-:-:S04]  /*0b60*/  FFMA R0, R2, R29, -1 ;  /* 0xbf80000002007423 */ /* 0x001fc8000000001d */
[----:B------:R-:W-:-:S04]  /*0b70*/  FADD.FTZ R0, -R0, -RZ ;  /* 0x800000ff00007221 */ /* 0x000fc80000010100 */
[----:B------:R-:W-:-:S07]  /*0b80*/  FFMA R29, R29, R0, R29 ;  /* 0x000000001d1d7223 */ /* 0x000fce000000001d */
.L_x_1921:
[----:B------:R-:W-:Y:S05]  /*0b90*/  BSYNC.RECONVERGENT B0 ;  /* 0x0000000000007941 */ /* 0x000fea0003800200 */
.L_x_1919:
        /* <DEDUP_REMOVED lines=15> */
.L_x_1923:
[----:B------:R-:W0:Y:S02]  /*0c90*/  MUFU.RCP R33, R2 ;  /* 0x0000000200217308 */ /* 0x000e240000001000 */
[----:B0-----:R-:W-:-:S04]  /*0ca0*/  FFMA R0, R2, R33, -1 ;  /* 0xbf80000002007423 */ /* 0x001fc80000000021 */
[----:B------:R-:W-:-:S04]  /*0cb0*/  FADD.FTZ R0, -R0, -RZ ;  /* 0x800000ff00007221 */ /* 0x000fc80000010100 */
[----:B------:R-:W-:-:S07]  /*0cc0*/  FFMA R33, R33, R0, R33 ;  /* 0x0000000021217223 */ /* 0x000fce0000000021 */
.L_x_1924:
[----:B------:R-:W-:Y:S05]  /*0cd0*/  BSYNC.RECONVERGENT B0 ;  /* 0x0000000000007941 */ /* 0x000fea0003800200 */
.L_x_1922:
        /* <DEDUP_REMOVED lines=13> */
[----:B------:R-:W-:Y:S05]  /*0db0*/  BRA `(.L_x_1927) ;  /* 0x0000000000107947 */ /* 0x000fea0003800000 */
.L_x_1926:
[----:B------:R-:W0:Y:S02]  /*0dc0*/  MUFU.RCP R0, R17 ;  /* 0x0000001100007308 */ /* 0x000e240000001000 */
[----:B0-----:R-:W-:-:S04]  /*0dd0*/  FFMA R2, R17, R0, -1 ;  /* 0xbf80000011027423 */ /* 0x001fc80000000000 */
[----:B------:R-:W-:-:S04]  /*0de0*/  FADD.FTZ R3, -R2, -RZ ;  /* 0x800000ff02037221 */ /* 0x000fc80000010100 */
[----:B------:R-:W-:-:S07]  /*0df0*/  FFMA R0, R0, R3, R0 ;  /* 0x0000000300007223 */ /* 0x000fce0000000000 */
.L_x_1927:
[----:B------:R-:W-:Y:S05]  /*0e00*/  BSYNC.RECONVERGENT B0 ;  /* 0x0000000000007941 */ /* 0x000fea0003800200 */
.L_x_1925:
        /* <DEDUP_REMOVED lines=139> */
.L_x_1929:
        /* <DEDUP_REMOVED lines=139> */
.L_x_1928:
[----:B------:R-:W0:Y:S01]  /*1f70*/  LDC.64 R2, c[0x0][0x388] ;  /* 0x0000e200ff027b82 */ /* 0x000e220000000a00 */
[----:B------:R-:W-:Y:S01]  /*1f80*/  HFMA2 R17, -RZ, RZ, 0, 1.52587890625e-05 ;  /* 0x00000100ff117431 */ /* 0x000fe200000001ff */
[----:B------:R-:W-:Y:S01]  /*1f90*/  MOV R13, R8 ;  /* 0x00000008000d7202 */ /* 0x000fe20000000f00 */
[----:B------:R-:W1:Y:S01]  /*1fa0*/  LDCU UR7, c[0x0][0x3ac] ;  /* 0x00007580ff0777ac */ /* 0x000e620008000800 */
[----:B------:R-:W-:-:S04]  /*1fb0*/  ULEA UR6, UR4, UR5, 0x6 ;  /* 0x0000000504067291 */ /* 0x000fc8000f8e30ff */
[----:B------:R-:W2:Y:S08]  /*1fc0*/  LDC.64 R14, c[0x0][0x3b0] ;  /* 0x0000ec00ff0e7b82 */ /* 0x000eb00000000a00 */
.L_x_1931:
        /* <DEDUP_REMOVED lines=138> */
.L_x_1930:
[----:B------:R-:W-:Y:S02]  /*2870*/  UISETP.GE.U32.AND UP0, UPT, UR4, 0x18, UPT ;  /* 0x000000180400788c */ /* 0x000fe4000bf06070 */
[----:B------:R-:W-:-:S07]  /*2880*/  UIADD3 UR6, UPT, UPT, UR4, 0x8, URZ ;  /* 0x0000000804067890 */ /* 0x000fce000fffe0ff */
[----:B------:R-:W-:Y:S01]  /*2890*/  UMOV UR4, UR6 ;  /* 0x0000000600047c82 */ /* 0x000fe20008000000 */
[----:B------:R-:W-:Y:S05]  /*28a0*/  BRA.U !UP0, `(.L_x_1932) ;  /* 0xffffffd908cc7547 */ /* 0x000fea000b83ffff */
[----:B------:R-:W-:Y:S05]  /*28b0*/  EXIT ;  /* 0x000000000000794d */ /* 0x000fea0003800000 */
        .weak           $__internal_56_$__cuda_sm20_rcp_rn_f32_slowpath
        .type           $__internal_56_$__cuda_sm20_rcp_rn_f32_slowpath,@function
        .size           $__internal_56_$__cuda_sm20_rcp_rn_f32_slowpath,(.L_x_3883 - $__internal_56_$__cuda_sm20_rcp_rn_f32_slowpath)
$__internal_56_$__cuda_sm20_rcp_rn_f32_slowpath:
        /* <DEDUP_REMOVED lines=15> */
.L_x_1934:
        /* <DEDUP_REMOVED lines=33> */
.L_x_1936:
[----:B------:R-:W0:Y:S02]  /*2bc0*/  MUFU.RCP R0, R0 ;  /* 0x0000000000007308 */ /* 0x000e240000001000 */
.L_x_1935:
[----:B------:R-:W-:Y:S05]  /*2bd0*/  BSYNC.RECONVERGENT B1 ;  /* 0x0000000000017941 */ /* 0x000fea0003800200 */
.L_x_1933:
[----:B------:R-:W-:Y:S01]  /*2be0*/  HFMA2 R3, -RZ, RZ, 0, 0 ;  /* 0x00000000ff037431 */ /* 0x000fe200000001ff */
[----:B------:R-:W-:-:S04]  /*2bf0*/  MOV R2, R17 ;  /* 0x0000001100027202 */ /* 0x000fc80000000f00 */
[----:B0-----:R-:W-:Y:S05]  /*2c00*/  RET.REL.NODEC R2 `(_Z31norm_dist_backward_input_kernelILi16ELi32EEvPKfS1_S1_S1_iiiiPff) ;  /* 0xffffffd002fc7950 */ /* 0x001fea0003c3ffff */
.L_x_1937:
        /* <DEDUP_REMOVED lines=15> */
.L_x_3883:


//--------------------- .text._Z31norm_dist_backward_input_kernelILi16ELi16EEvPKfS1_S1_S1_iiiiPff --------------------------
	.section	.text._Z31norm_dist_backward_input_kernelILi16ELi16EEvPKfS1_S1_S1_iiiiPff,"ax",@progbits
	.align	128
        .global         _Z31norm_dist_backward_input_kernelILi16ELi16EEvPKfS1_S1_S1_iiiiPff
        .type           _Z31norm_dist_backward_input_kernelILi16ELi16EEvPKfS1_S1_S1_iiiiPff,@function
        .size           _Z31norm_dist_backward_input_kernelILi16ELi16EEvPKfS1_S1_S1_iiiiPff,(.L_x_3884 - _Z31norm_dist_backward_input_kernelILi16ELi16EEvPKfS1_S1_S1_iiiiPff)
        .other          _Z31norm_dist_backward_input_kernelILi16ELi16EEvPKfS1_S1_S1_iiiiPff,@"STO_CUDA_ENTRY STV_DEFAULT"
_Z31norm_dist_backward_input_kernelILi16ELi16EEvPKfS1_S1_S1_iiiiPff:
.text._Z31norm_dist_backward_input_kernelILi16ELi16EEvPKfS1_S1_S1_iiiiPff:
[----:B------:R-:W-:Y:S01]  /*0000*/  LDC R1, c[0x0][0x37c] ;  /* 0x0000df00ff017b82 */ /* 0x000fe20000000800 */
[----:B------:R-:W0:Y:S07]  /*0010*/  S2R R7, SR_TID.X ;  /* 0x0000000000077919 */ /* 0x000e2e0000002100 */
[----:B------:R-:W1:Y:S01]  /*0020*/  S2UR UR6, SR_CTAID.X ;  /* 0x00000000000679c3 */ /* 0x000e620000002500 */
[----:B------:R-:W2:Y:S01]  /*0030*/  LDCU.64 UR8, c[0x0][0x358] ;  /* 0x00006b00ff0877ac */ /* 0x000ea20008000a00 */
[----:B------:R-:W3:Y:S06]  /*0040*/  LDCU UR7, c[0x0][0x3a0] ;  /* 0x00007400ff0777ac */ /* 0x000eec0008000800 */
[----:B------:R-:W4:Y:S08]  /*0050*/  LDC.64 R2, c[0x0][0x390] ;  /* 0x0000e400ff027b82 */ /* 0x000f300000000a00 */
[----:B------:R-:W5:Y:S01]  /*0060*/  LDC R11, c[0x0][0x3ac] ;  /* 0x0000eb00ff0b7b82 */ /* 0x000f620000000800 */
[----:B-1----:R-:W-:-:S06]  /*0070*/  USHF.L.U32 UR4, UR6, 0x8, URZ ;  /* 0x0000000806047899 */ /* 0x002fcc00080006ff */
[----:B0-----:R-:W-:-:S05]  /*0080*/  LOP3.LUT R5, R7, UR4, RZ, 0xfc, !PT ;  /* 0x0000000407057c12 */ /* 0x001fca000f8efcff */
[----:B----4-:R-:W-:-:S06]  /*0090*/  IMAD.WIDE.U32 R2, R5, 0x4, R2 ;  /* 0x0000000405027825 */ /* 0x010fcc00078e0002 */
[----:B--2---:R0:W2:Y:S01]  /*00a0*/  LDG.E.CONSTANT R3, desc[UR8][R2.64] ;  /* 0x0000000802037981 */ /* 0x0040a2000c1e9900 */
[----:B-----5:R-:W-:Y:S01]  /*00b0*/  IABS R9, R11 ;  /* 0x0000000b00097213 */ /* 0x020fe20000000000 */
[----:B------:R-:W1:Y:S03]  /*00c0*/  S2UR UR4, SR_CTAID.Y ;  /* 0x00000000000479c3 */ /* 0x000e660000002600 */
[----:B------:R-:W4:Y:S05]  /*00d0*/  I2F.RP R6, R9 ;  /* 0x0000000900067306 */ /* 0x000f2a0000209400 */
[----:B------:R-:W5:Y:S03]  /*00e0*/  S2UR UR5, SR_CgaCtaId ;  /* 0x00000000000579c3 */ /* 0x000f660000008800 */
[----:B----4-:R-:W4:Y:S01]  /*00f0*/  MUFU.RCP R6, R6 ;  /* 0x0000000600067308 */ /* 0x010f220000001000 */
[----:B-1----:R-:W-:-:S06]  /*0100*/  USHF.L.U32 UR4, UR4, 0x8, URZ ;  /* 0x0000000804047899 */ /* 0x002fcc00080006ff */
[----:B------:R-:W-:Y:S01]  /*0110*/  LOP3.LUT R0, R7, UR4, RZ, 0xfc, !PT ;  /* 0x0000000407007c12 */ /* 0x000fe2000f8efcff */
[----:B------:R-:W-:Y:S02]  /*0120*/  UMOV UR4, 0x400 ;  /* 0x0000040000047882 */ /* 0x000fe40000000000 */
[----:B-----5:R-:W-:Y:S01]  /*0130*/  ULEA UR5, UR5, UR4, 0x18 ;  /* 0x0000000405057291 */ /* 0x020fe2000f8ec0ff */
[----:B----4-:R-:W-:-:S04]  /*0140*/  IADD3 R4, PT, PT, R6, 0xffffffe, RZ ;  /* 0x0ffffffe06047810 */ /* 0x010fc80007ffe0ff */
[----:B------:R1:W0:Y:S02]  /*0150*/  F2I.FTZ.U32.TRUNC.NTZ R5, R4 ;  /* 0x0000000400057305 */ /* 0x000224000021f000 */
[----:B-1----:R-:W-:Y:S01]  /*0160*/  HFMA2 R4, -RZ, RZ, 0, 0 ;  /* 0x00000000ff047431 */ /* 0x002fe200000001ff */
[----:B0-----:R-:W-:-:S05]  /*0170*/  IADD3 R2, PT, PT, RZ, -R5, RZ ;  /* 0x80000005ff027210 */ /* 0x001fca0007ffe0ff */
        /* <DEDUP_REMOVED lines=13> */
[----:B------:R-:W-:-:S05]  /*0250*/  LEA R2, R7, UR5, 0x2 ;  /* 0x0000000507027c11 */ /* 0x000fca000f8e10ff */
[----:B------:R-:W-:-:S04]  /*0260*/  @P0 IADD3 R5, PT, PT, R5, 0x1, RZ ;  /* 0x0000000105050810 */ /* 0x000fc80007ffe0ff */
[----:B------:R-:W-:-:S04]  /*0270*/  MOV R8, R5 ;  /* 0x0000000500087202 */ /* 0x000fc80000000f00 */
[----:B------:R-:W-:Y:S02]  /*0280*/  @!P2 IADD3 R8, PT, PT, -R8, RZ, RZ ;  /* 0x000000ff0808a210 */ /* 0x000fe40007ffe1ff */
[----:B------:R-:W-:-:S04]  /*0290*/  @!P1 LOP3.LUT R8, RZ, R11, RZ, 0x33, !PT ;  /* 0x0000000bff089212 */ /* 0x000fc800078e33ff */
[----:B---3--:R-:W-:Y:S01]  /*02a0*/  ISETP.GE.AND P0, PT, R8, UR7, PT ;  /* 0x0000000708007c0c */ /* 0x008fe2000bf06270 */
[----:B--2---:R0:W-:Y:S01]  /*02b0*/  STS [R2], R3 ;  /* 0x0000000302007388 */ /* 0x0041e20000000800 */
[----:B------:R-:W-:Y:S11]  /*02c0*/  BAR.SYNC.DEFER_BLOCKING 0x0 ;  /* 0x0000000000007b1d */ /* 0x000ff60000010000 */
[----:B------:R-:W-:Y:S05]  /*02d0*/  @P0 EXIT ;  /* 0x000000000000094d */ /* 0x000fea0003800000 */
[----:B------:R-:W1:Y:S01]  /*02e0*/  LDC R5, c[0x0][0x3a8] ;  /* 0x0000ea00ff057b82 */ /* 0x000e620000000800 */
[----:B------:R-:W-:Y:S01]  /*02f0*/  USHF.L.U32 UR4, UR6, 0x4, URZ ;  /* 0x0000000406047899 */ /* 0x000fe200080006ff */
[----:B------:R-:W-:Y:S01]  /*0300*/  IADD3 R4, PT, PT, -R8, RZ, RZ ;  /* 0x000000ff08047210 */ /* 0x000fe20007ffe1ff */
[----:B------:R-:W-:-:S04]  /*0310*/  UPLOP3.LUT UP0, UPT, UPT, UPT, UPT, 0x80, 0x8 ;  /* 0x000000000008789c */ /* 0x000fc80003f0f070 */
[----:B------:R-:W-:Y:S01]  /*0320*/  IMAD R4, R11, R4, R0 ;  /* 0x000000040b047224 */ /* 0x000fe200078e0200 */
[----:B------:R-:W2:Y:S08]  /*0330*/  LDC R6, c[0x0][0x3a4] ;  /* 0x0000e900ff067b82 */ /* 0x000eb00000000800 */
[----:B------:R-:W3:Y:S01]  /*0340*/  LDC R7, c[0x0][0x3b8] ;  /* 0x0000ee00ff077b82 */ /* 0x000ee20000000800 */
[----:B-1----:R-:W-:-:S02]  /*0350*/  IMAD R5, R8, R5, UR4 ;  /* 0x0000000408057e24 */ /* 0x002fc4000f8e0205 */
[----:B--2---:R-:W-:Y:S01]  /*0360*/  IMAD R6, R8, R6, UR4 ;  /* 0x0000000408067e24 */ /* 0x004fe2000f8e0206 */
[----:B------:R-:W-:Y:S01]  /*0370*/  UMOV UR4, URZ ;  /* 0x000000ff00047c82 */ /* 0x000fe20008000000 */
[----:B------:R-:W-:Y:S02]  /*0380*/  IMAD R8, R5, R11, R4 ;  /* 0x0000000b05087224 */ /* 0x000fe400078e0204 */
[----:B---3--:R-:W-:-:S07]  /*0390*/  FADD R7, R7, -1 ;  /* 0xbf80000007077421 */ /* 0x008fce0000000000 */
.L_x_1966:
[----:B-1----:R-:W1:Y:S01]  /*03a0*/  LDC.64 R12, c[0x0][0x398] ;  /* 0x0000e600ff0c7b82 */ /* 0x002e620000000a00 */
[----:B------:R-:W2:Y:S01]  /*03b0*/  LDCU UR6, c[0x0][0x3ac] ;  /* 0x00007580ff0677ac */ /* 0x000ea20008000800 */
[----:B0-----:R-:W-:-:S06]  /*03c0*/  IADD3 R3, PT, PT, R6, UR4, RZ ;  /* 0x0000000406037c10 */ /* 0x001fcc000fffe0ff */
[----:B------:R-:W0:Y:S01]  /*03d0*/  LDC.64 R14, c[0x0][0x380] ;  /* 0x0000e000ff0e7b82 */ /* 0x000e220000000a00 */
[----:B--2---:R-:W-:-:S04]  /*03e0*/  IMAD R3, R3, UR6, R4 ;  /* 0x0000000603037c24 */ /* 0x004fc8000f8e0204 */
[----:B-1----:R-:W-:-:S05]  /*03f0*/  IMAD.WIDE R12, R3, 0x4, R12 ;  /* 0x00000004030c7825 */ /* 0x002fca00078e020c */
[----:B------:R-:W2:Y:S01]  /*0400*/  LDG.E.CONSTANT R11, desc[UR8][R12.64] ;  /* 0x000000080c0b7981 */ /* 0x000ea2000c1e9900 */
[----:B0-----:R-:W-:-:S05]  /*0410*/  IMAD.WIDE R14, R3, 0x4, R14 ;  /* 0x00000004030e7825 */ /* 0x001fca00078e020e */
[----:B------:R0:W5:Y:S01]  /*0420*/  LDG.E.CONSTANT R9, desc[UR8][R14.64] ;  /* 0x000000080e097981 */ /* 0x000162000c1e9900 */
[----:B------:R-:W-:Y:S01]  /*0430*/  UPLOP3.LUT UP1, UPT, UPT, UPT, UP0, 0x80, 0x8 ;  /* 0x000000000008789c */ /* 0x000fe20003f2f000 */
[----:B------:R-:W-:Y:S01]  /*0440*/  BSSY.RECONVERGENT B0, `(.L_x_1938) ;  /* 0x000000e000007945 */ /* 0x000fe20003800200 */
[----:B--2---:R-:W-:-:S04]  /*0450*/  IADD3 R0, PT, PT, R11, 0x1800000, RZ ;  /* 0x018000000b007810 */ /* 0x004fc80007ffe0ff */
[----:B------:R-:W-:-:S04]  /*0460*/  LOP3.LUT R0, R0, 0x7f800000, RZ, 0xc0, !PT ;  /* 0x7f80000000007812 */ /* 0x000fc800078ec0ff */
[----:B------:R-:W-:-:S13]  /*0470*/  ISETP.GT.U32.AND P0, PT, R0, 0x1ffffff, PT ;  /* 0x01ffffff0000780c */ /* 0x000fda0003f04070 */
[----:B0--3--:R-:W-:Y:S05]  /*0480*/  @P0 BRA `(.L_x_1939) ;  /* 0x0000000000140947 */ /* 0x009fea0003800000 */
[----:B------:R-:W-:Y:S02]  /*0490*/  MOV R0, R11 ;  /* 0x0000000b00007202 */ /* 0x000fe40000000f00 */
[----:B------:R-:W-:-:S07]  /*04a0*/  MOV R17, 0x4c0 ;  /* 0x000004c000117802 */ /* 0x000fce0000000f00 */
[----:B-----5:R-:W-:Y:S05]  /*04b0*/  CALL.REL.NOINC `($__internal_57_$__cuda_sm20_rcp_rn_f32_slowpath) ;  /* 0x0000002000ec7944 */ /* 0x020fea0003c00000 */
[----:B------:R-:W-:Y:S01]  /*04c0*/  MOV R10, R0 ;  /* 0x00000000000a7202 */ /* 0x000fe20000000f00 */
[----:B------:R-:W-:Y:S06]  /*04d0*/  BRA `(.L_x_1940) ;  /* 0x0000000000107947 */ /* 0x000fec0003800000 */
.L_x_1939:
[----:B------:R-:W0:Y:S02]  /*04e0*/  MUFU.RCP R10, R11 ;  /* 0x0000000b000a7308 */ /* 0x000e240000001000 */
[----:B0-----:R-:W-:-:S04]  /*04f0*/  FFMA R0, R11, R10, -1 ;  /* 0xbf8000000b007423 */ /* 0x001fc8000000000a */
[----:B------:R-:W-:-:S04]  /*0500*/  FADD.FTZ R3, -R0, -RZ ;  /* 0x800000ff00037221 */ /* 0x000fc80000010100 */
[----:B------:R-:W-:-:S07]  /*0510*/  FFMA R10, R10, R3, R10 ;  /* 0x000000030a0a7223 */ /* 0x000fce000000000a */
.L_x_1940:
[----:B------:R-:W-:Y:S05]  /*0520*/  BSYNC.RECONVERGENT B0 ;  /* 0x0000000000007941 */ /* 0x000fea0003800200 */
.L_x_1938:
        /* <DEDUP_REMOVED lines=12> */
[----:B-----5:R-:W-:Y:S05]  /*05f0*/  CALL.REL.NOINC `($__internal_57_$__cuda_sm20_rcp_rn_f32_slowpath) ;  /* 0x00000020009c7944 */ /* 0x020fea0003c00000 */
[----:B------:R-:W-:Y:S01]  /*0600*/  MOV R11, R0 ;  /* 0x00000000000b7202 */ /* 0x000fe20000000f00 */
[----:B------:R-:W-:Y:S06]  /*0610*/  BRA `(.L_x_1943) ;  /* 0x0000000000107947 */ /* 0x000fec0003800000 */
.L_x_1942:
[----:B------:R-:W0:Y:S02]  /*0620*/  MUFU.RCP R11, R2 ;  /* 0x00000002000b7308 */ /* 0x000e240000001000 */
[----:B0-----:R-:W-:-:S04]  /*0630*/  FFMA R0, R2, R11, -1 ;  /* 0xbf80000002007423 */ /* 0x001fc8000000000b */
[----:B------:R-:W-:-:S04]  /*0640*/  FADD.FTZ R0, -R0, -RZ ;  /* 0x800000ff00007221 */ /* 0x000fc80000010100 */
[----:B------:R-:W-:-:S07]  /*0650*/  FFMA R11, R11, R0, R11 ;  /* 0x000000000b0b7223 */ /* 0x000fce000000000b */
.L_x_1943:
[----:B------:R-:W-:Y:S05]  /*0660*/  BSYNC.RECONVERGENT B0 ;  /* 0x0000000000007941 */ /* 0x000fea0003800200 */
.L_x_1941:
        /* <DEDUP_REMOVED lines=15> */
.L_x_1945:
[----:B------:R-:W0:Y:S02]  /*0760*/  MUFU.RCP R20, R17 ;  /* 0x0000001100147308 */ /* 0x000e240000001000 */
[----:B0-----:R-:W-:-:S04]  /*0770*/  FFMA R0, R17, R20, -1 ;  /* 0xbf80000011007423 */ /* 0x001fc80000000014 */
[----:B------:R-:W-:-:S04]  /*0780*/  FADD.FTZ R3, -R0, -RZ ;  /* 0x800000ff00037221 */ /* 0x000fc80000010100 */
[----:B------:R-:W-:-:S07]  /*0790*/  FFMA R20, R20, R3, R20 ;  /* 0x0000000314147223 */ /* 0x000fce0000000014 */
.L_x_1946:
[----:B------:R-:W-:Y:S05]  /*07a0*/  BSYNC.RECONVERGENT B0 ;  /* 0x0000000000007941 */ /* 0x000fea0003800200 */
.L_x_1944:
        /* <DEDUP_REMOVED lines=15> */
.L_x_1948:
[----:B------:R-:W0:Y:S02]  /*08a0*/  MUFU.RCP R22, R17 ;  /* 0x0000001100167308 */ /* 0x000e240000001000 */
[----:B0-----:R-:W-:-:S04]  /*08b0*/  FFMA R0, R17, R22, -1 ;  /* 0xbf80000011007423 */ /* 0x001fc80000000016 */
[----:B------:R-:W-:-:S04]  /*08c0*/  FADD.FTZ R3, -R0, -RZ ;  /* 0x800000ff00037221 */ /* 0x000fc80000010100 */
[----:B------:R-:W-:-:S07]  /*08d0*/  FFMA R22, R22, R3, R22 ;  /* 0x0000000316167223 */ /* 0x000fce0000000016 */
.L_x_1949:
[----:B------:R-:W-:Y:S05]  /*08e0*/  BSYNC.RECONVERGENT B0 ;  /* 0x0000000000007941 */ /* 0x000fea0003800200 */
.L_x_1947:
        /* <DEDUP_REMOVED lines=15> */
.L_x_1951:
[----:B------:R-:W0:Y:S02]  /*09e0*/  MUFU.RCP R26, R17 ;  /* 0x00000011001a7308 */ /* 0x000e240000001000 */
[----:B0-----:R-:W-:-:S04]  /*09f0*/  FFMA R0, R17, R26, -1 ;  /* 0xbf80000011007423 */ /* 0x001fc8000000001a */
[----:B------:R-:W-:-:S04]  /*0a00*/  FADD.FTZ R3, -R0, -RZ ;  /* 0x800000ff00037221 */ /* 0x000fc80000010100 */
[----:B------:R-:W-:-:S07]  /*0a10*/  FFMA R26, R26, R3, R26 ;  /* 0x000000031a1a7223 */ /* 0x000fce000000001a */
.L_x_1952:
[----:B------:R-:W-:Y:S05]  /*0a20*/  BSYNC.RECONVERGENT B0 ;  /* 0x0000000000007941 */ /* 0x000fea0003800200 */
.L_x_1950:
        /* <DEDUP_REMOVED lines=15> */
.L_x_1954:
[----:B------:R-:W0:Y:S02]  /*0b20*/  MUFU.RCP R29, R2 ;  /* 0x00000002001d7308 */ /* 0x000e240000001000 */
[----:B0-----:R-:W-:-:S04]  /*0b30*/  FFMA R0, R2, R29, -1 ;  /* 0xbf80000002007423 */ /* 0x001fc8000000001d */
[----:B------:R-:W-:-:S04]  /*0b40*/  FADD.FTZ R0, -R0, -RZ ;  /* 0x800000ff00007221 */ /* 0x000fc80000010100 */
[----:B------:R-:W-:-:S07]  /*0b50*/  FFMA R29, R29, R0, R29 ;  /* 0x000000001d1d7223 */ /* 0x000fce000000001d */
.L_x_1955:
[----:B------:R-:W-:Y:S05]  /*0b60*/  BSYNC.RECONVERGENT B0 ;  /* 0x0000000000007941 */ /* 0x000fea0003800200 */
.L_x_1953:
        /* <DEDUP_REMOVED lines=15> */
.L_x_1957:
[----:B------:R-:W0:Y:S02]  /*0c60*/  MUFU.RCP R33, R2 ;  /* 0x0000000200217308 */ /* 0x000e240000001000 */
[----:B0-----:R-:W-:-:S04]  /*0c70*/  FFMA R0, R2, R33, -1 ;  /* 0xbf80000002007423 */ /* 0x001fc80000000021 */
[----:B------:R-:W-:-:S04]  /*0c80*/  FADD.FTZ R0, -R0, -RZ ;  /* 0x800000ff00007221 */ /* 0x000fc80000010100 */
[----:B------:R-:W-:-:S07]  /*0c90*/  FFMA R33, R33, R0, R33 ;  /* 0x0000000021217223 */ /* 0x000fce0000000021 */
.L_x_1958:
[----:B------:R-:W-:Y:S05]  /*0ca0*/  BSYNC.RECONVERGENT B0 ;  /* 0x0000000000007941 */ /* 0x000fea0003800200 */
.L_x_1956:
        /* <DEDUP_REMOVED lines=13> */
[----:B------:R-:W-:Y:S05]  /*0d80*/  BRA `(.L_x_1961) ;  /* 0x0000000000107947 */ /* 0x000fea0003800000 */
.L_x_1960:
[----:B------:R-:W0:Y:S02]  /*0d90*/  MUFU.RCP R0, R17 ;  /* 0x0000001100007308 */ /* 0x000e240000001000 */
[----:B0-----:R-:W-:-:S04]  /*0da0*/  FFMA R2, R17, R0, -1 ;  /* 0xbf80000011027423 */ /* 0x001fc80000000000 */
[----:B------:R-:W-:-:S04]  /*0db0*/  FADD.FTZ R3, -R2, -RZ ;  /* 0x800000ff02037221 */ /* 0x000fc80000010100 */
[----:B------:R-:W-:-:S07]  /*0dc0*/  FFMA R0, R0, R3, R0 ;  /* 0x0000000300007223 */ /* 0x000fce0000000000 */
.L_x_1961:
[----:B------:R-:W-:Y:S05]  /*0dd0*/  BSYNC.RECONVERGENT B0 ;  /* 0x0000000000007941 */ /* 0x000fea0003800200 */
.L_x_1959:
        /* <DEDUP_REMOVED lines=138> */
.L_x_1963:
        /* <DEDUP_REMOVED lines=139> */
.L_x_1962:
[----:B------:R-:W0:Y:S01]  /*1f30*/  LDC.64 R2, c[0x0][0x388] ;  /* 0x0000e200ff027b82 */ /* 0x000e220000000a00 */
[----:B------:R-:W-:Y:S01]  /*1f40*/  HFMA2 R17, -RZ, RZ, 0, 1.52587890625e-05 ;  /* 0x00000100ff117431 */ /* 0x000fe200000001ff */
[----:B------:R-:W-:Y:S01]  /*1f50*/  MOV R13, R8 ;  /* 0x00000008000d7202 */ /* 0x000fe20000000f00 */
[----:B------:R-:W1:Y:S01]  /*1f60*/  LDCU UR6, c[0x0][0x3ac] ;  /* 0x00007580ff0677ac */ /* 0x000e620008000800 */
[----:B------:R-:W-:-:S04]  /*1f70*/  ULEA UR4, UR4, UR5, 0x6 ;  /* 0x0000000504047291 */ /* 0x000fc8000f8e30ff */
[----:B------:R-:W2:Y:S08]  /*1f80*/  LDC.64 R14, c[0x0][0x3b0] ;  /* 0x0000ec00ff0e7b82 */ /* 0x000eb00000000a00 */
.L_x_1965:
        /* <DEDUP_REMOVED lines=138> */
.L_x_1964:
[----:B------:R-:W-:Y:S01]  /*2830*/  UPLOP3.LUT UP0, UPT, UPT, UPT, UPT, 0x40, 0x4 ;  /* 0x000000000004789c */ /* 0x000fe20003f0e870 */
[----:B------:R-:W-:Y:S01]  /*2840*/  UMOV UR4, 0x8 ;  /* 0x0000000800047882 */ /* 0x000fe20000000000 */
[----:B------:R-:W-:Y:S09]  /*2850*/  BRA.U UP1, `(.L_x_1966) ;  /* 0xffffffd901d07547 */ /* 0x000ff2000b83ffff */
[----:B------:R-:W-:Y:S05]  /*2860*/  EXIT ;  /* 0x000000000000794d */ /* 0x000fea0003800000 */
        .weak           $__internal_57_$__cuda_sm20_rcp_rn_f32_slowpath
        .type           $__internal_57_$__cuda_sm20_rcp_rn_f32_slowpath,@function
        .size           $__internal_57_$__cuda_sm20_rcp_rn_f32_slowpath,(.L_x_3884 - $__internal_57_$__cuda_sm20_rcp_rn_f32_slowpath)
$__internal_57_$__cuda_sm20_rcp_rn_f32_slowpath:
        /* <DEDUP_REMOVED lines=15> */
.L_x_1968:
        /* <DEDUP_REMOVED lines=33> */
.L_x_1970:
[----:B------:R-:W0:Y:S02]  /*2b70*/  MUFU.RCP R0, R0 ;  /* 0x0000000000007308 */ /* 0x000e240000001000 */
.L_x_1969:
[----:B------:R-:W-:Y:S05]  /*2b80*/  BSYNC.RECONVERGENT B1 ;  /* 0x0000000000017941 */ /* 0x000fea0003800200 */
.L_x_1967:
[----:B------:R-:W-:Y:S01]  /*2b90*/  HFMA2 R3, -RZ, RZ, 0, 0 ;  /* 0x00000000ff037431 */ /* 0x000fe200000001ff */
[----:B------:R-:W-:-:S04]  /*2ba0*/  MOV R2, R17 ;  /* 0x0000001100027202 */ /* 0x000fc80000000f00 */
[----:B0-----:R-:W-:Y:S05]  /*2bb0*/  RET.REL.NODEC R2 `(_Z31norm_dist_backward_input_kernelILi16ELi16EEvPKfS1_S1_S1_iiiiPff) ;  /* 0xffffffd402107950 */ /* 0x001fea0003c3ffff */
.L_x_1971:
        /* <DEDUP_REMOVED lines=12> */
.L_x_3884:


//--------------------- .text._Z31norm_dist_backward_input_kernelILi16ELi8EEvPKfS1_S1_S1_iiiiPff --------------------------
	.section	.text._Z31norm_dist_backward_input_kernelILi16ELi8EEvPKfS1_S1_S1_iiiiPff,"ax",@progbits
	.align	128
        .global         _Z31norm_dist_backward_input_kernelILi16ELi8EEvPKfS1_S1_S1_iiiiPff
        .type           _Z31norm_dist_backward_input_kernelILi16ELi8EEvPKfS1_S1_S1_iiiiPff,@function
        .size           _Z31norm_dist_backward_input_kernelILi16ELi8EEvPKfS1_S1_S1_iiiiPff,(.L_x_3885 - _Z31norm_dist_backward_input_kernelILi16ELi8EEvPKfS1_S1_S1_iiiiPff)
        .other          _Z31norm_dist_backward_input_kernelILi16ELi8EEvPKfS1_S1_S1_iiiiPff,@"STO_CUDA_ENTRY STV_DEFAULT"
_Z31norm_dist_backward_input_kernelILi16ELi8EEvPKfS1_S1_S1_iiiiPff:
.text._Z31norm_dist_backward_input_kernelILi16ELi8EEvPKfS1_S1_S1_iiiiPff:
[----:B------:R-:W-:Y:S01]  /*0000*/  LDC R1, c[0x0][0x37c] ;  /* 0x0000df00ff017b82 */ /* 0x000fe20000000800 */
[----:B------:R-:W0:Y:S01]  /*0010*/  S2R R10, SR_TID.X ;  /* 0x00000000000a7919 */ /* 0x000e220000002100 */
[----:B------:R-:W1:Y:S06]  /*0020*/  LDCU.64 UR6, c[0x0][0x358] ;  /* 0x00006b00ff0677ac */ /* 0x000e6c0008000a00 */
[----:B------:R-:W2:Y:S01]  /*0030*/  LDC R13, c[0x0][0x3ac] ;  /* 0x0000eb00ff0d7b82 */ /* 0x000ea20000000800 */
[----:B------:R-:W3:Y:S01]  /*0040*/  S2R R7, SR_CTAID.X ;  /* 0x0000000000077919 */ /* 0x000ee20000002500 */
[----:B0-----:R-:W-:-:S13]  /*0050*/  ISETP.GT.U32.AND P3, PT, R10, 0x7f, PT ;  /* 0x0000007f0a00780c */ /* 0x001fda0003f64070 */
[----:B------:R-:W0:Y:S01]  /*0060*/  @!P3 LDC.64 R2, c[0x0][0x390] ;  /* 0x0000e400ff02bb82 */ /* 0x000e220000000a00 */
[----:B---3--:R-:W-:-:S05]  /*0070*/  @!P3 LEA R5, R7, R10, 0x7 ;  /* 0x0000000a0705b211 */ /* 0x008fca00078e38ff */
[----:B0-----:R-:W-:-:S06]  /*0080*/  @!P3 IMAD.WIDE.U32 R2, R5, 0x4, R2 ;  /* 0x000000040502b825 */ /* 0x001fcc00078e0002 */
[----:B-1----:R0:W3:Y:S01]  /*0090*/  @!P3 LDG.E.CONSTANT R3, desc[UR6][R2.64] ;  /* 0x000000060203b981 */ /* 0x0020e2000c1e9900 */
[----:B--2---:R-:W-:Y:S01]  /*00a0*/  IABS R11, R13 ;  /* 0x0000000d000b7213 */ /* 0x004fe20000000000 */
[----:B------:R-:W1:Y:S03]  /*00b0*/  S2UR UR4, SR_CTAID.Y ;  /* 0x00000000000479c3 */ /* 0x000e660000002600 */
[----:B------:R-:W2:Y:S08]  /*00c0*/  I2F.RP R6, R11 ;  /* 0x0000000b00067306 */ /* 0x000eb00000209400 */
[----:B--2---:R-:W2:Y:S01]  /*00d0*/  MUFU.RCP R6, R6 ;  /* 0x0000000600067308 */ /* 0x004ea20000001000 */
[----:B-1----:R-:W-:-:S06]  /*00e0*/  USHF.L.U32 UR4, UR4, 0x8, URZ ;  /* 0x0000000804047899 */ /* 0x002fcc00080006ff */
[----:B------:R-:W-:Y:S02]  /*00f0*/  LOP3.LUT R0, R10, UR4, RZ, 0xfc, !PT ;  /* 0x000000040a007c12 */ /* 0x000fe4000f8efcff */
[----:B--2---:R-:W-:-:S03]  /*0100*/  IADD3 R4, PT, PT, R6, 0xffffffe, RZ ;  /* 0x0ffffffe06047810 */ /* 0x004fc60007ffe0ff */
[----:B------:R-:W1:Y:S01]  /*0110*/  LDCU UR4, c[0x0][0x3a0] ;  /* 0x00007400ff0477ac */ /* 0x000e620008000800 */
[----:B------:R-:W-:Y:S01]  /*0120*/  LOP3.LUT R6, RZ, R13, RZ, 0x33, !PT ;  /* 0x0000000dff067212 */ /* 0x000fe200078e33ff */
[----:B------:R2:W0:Y:S02]  /*0130*/  F2I.FTZ.U32.TRUNC.NTZ R5, R4 ;  /* 0x0000000400057305 */ /* 0x000424000021f000 */
[----:B--2---:R-:W-:Y:S01]  /*0140*/  HFMA2 R4, -RZ, RZ, 0, 0 ;  /* 0x00000000ff047431 */ /* 0x004fe200000001ff */
[----:B0-----:R-:W-:-:S05]  /*0150*/  IADD3 R2, PT, PT, RZ, -R5, RZ ;  /* 0x80000005ff027210 */ /* 0x001fca0007ffe0ff */
[----:B------:R-:W-:Y:S01]  /*0160*/  IMAD R9, R2, R11, RZ ;  /* 0x0000000b02097224 */ /* 0x000fe200078e02ff */
[----:B------:R-:W-:-:S03]  /*0170*/  IABS R2, R0 ;  /* 0x0000000000027213 */ /* 0x000fc60000000000 */
[----:B------:R-:W-:Y:S02]  /*0180*/  IMAD.HI.U32 R5, R5, R9, R4 ;  /* 0x0000000905057227 */ /* 0x000fe400078e0004 */
[----:B------:R-:W0:Y:S04]  /*0190*/  @!P3 S2R R9, SR_CgaCtaId ;  /* 0x000000000009b919 */ /* 0x000e280000008800 */
[----:B------:R-:W-:-:S05]  /*01a0*/  IMAD.HI.U32 R5, R5, R2, RZ ;  /* 0x0000000205057227 */ /* 0x000fca00078e00ff */
[----:B------:R-:W-:-:S05]  /*01b0*/  IADD3 R4, PT, PT, -R5, RZ, RZ ;  /* 0x000000ff05047210 */ /* 0x000fca0007ffe1ff */
[----:B------:R-:W-:Y:S01]  /*01c0*/  IMAD R2, R11, R4, R2 ;  /* 0x000000040b027224 */ /* 0x000fe200078e0202 */
[----:B------:R-:W-:-:S04]  /*01d0*/  LOP3.LUT R4, R0, R13, RZ, 0x3c, !PT ;  /* 0x0000000d00047212 */ /* 0x000fc800078e3cff */
[----:B------:R-:W-:Y:S02]  /*01e0*/  ISETP.GT.U32.AND P1, PT, R11, R2, PT ;  /* 0x000000020b00720c */ /* 0x000fe40003f24070 */
[----:B------:R-:W-:Y:S02]  /*01f0*/  ISETP.GE.AND P2, PT, R4, RZ, PT ;  /* 0x000000ff0400720c */ /* 0x000fe40003f46270 */
[----:B------:R-:W-:-:S09]  /*0200*/  @!P3 MOV R4, 0x400 ;  /* 0x000004000004b802 */ /* 0x000fd20000000f00 */
[-C--:B------:R-:W-:Y:S01]  /*0210*/  @!P1 IADD3 R2, PT, PT, R2, -R11.reuse, RZ ;  /* 0x8000000b02029210 */ /* 0x080fe20007ffe0ff */
[----:B------:R-:W-:Y:S01]  /*0220*/  @!P1 VIADD R5, R5, 0x1 ;  /* 0x0000000105059836 */ /* 0x000fe20000000000 */
[----:B0-----:R-:W-:Y:S02]  /*0230*/  @!P3 LEA R4, R9, R4, 0x18 ;  /* 0x000000040904b211 */ /* 0x001fe400078ec0ff */
[----:B------:R-:W-:Y:S02]  /*0240*/  ISETP.GE.U32.AND P0, PT, R2, R11, PT ;  /* 0x0000000b0200720c */ /* 0x000fe40003f06070 */
[----:B------:R-:W-:-:S11]  /*0250*/  @!P3 LEA R4, R10, R4, 0x2 ;  /* 0x000000040a04b211 */ /* 0x000fd600078e10ff */
        /* <DEDUP_REMOVED lines=31> */
[----:B-----5:R-:W-:Y:S05]  /*0450*/  CALL.REL.NOINC `($__internal_58_$__cuda_sm20_rcp_rn_f32_slowpath) ;  /* 0x00000010009c7944 */ /* 0x020fea0003c00000 */
[----:B------:R-:W-:Y:S01]  /*0460*/  MOV R11, R16 ;  /* 0x00000010000b7202 */ /* 0x000fe20000000f00 */
[----:B------:R-:W-:Y:S06]  /*0470*/  BRA `(.L_x_1974) ;  /* 0x0000000000107947 */ /* 0x000fec0003800000 */
.L_x_1973:
[----:B------:R-:W0:Y:S02]  /*0480*/  MUFU.RCP R11, R6 ;  /* 0x00000006000b7308 */ /* 0x000e240000001000 */
[----:B0-----:R-:W-:-:S04]  /*0490*/  FFMA R0, R6, R11, -1 ;  /* 0xbf80000006007423 */ /* 0x001fc8000000000b */
[----:B------:R-:W-:-:S04]  /*04a0*/  FADD.FTZ R0, -R0, -RZ ;  /* 0x800000ff00007221 */ /* 0x000fc80000010100 */
[----:B------:R-:W-:-:S07]  /*04b0*/  FFMA R11, R11, R0, R11 ;  /* 0x000000000b0b7223 */ /* 0x000fce000000000b */
.L_x_1974:
[----:B------:R-:W-:Y:S05]  /*04c0*/  BSYNC.RECONVERGENT B0 ;  /* 0x0000000000007941 */ /* 0x000fea0003800200 */
.L_x_1972:
        /* <DEDUP_REMOVED lines=13> */
[----:B------:R-:W-:Y:S01]  /*05a0*/  IMAD.MOV.U32 R13, RZ, RZ, R16 ;  /* 0x000000ffff0d7224 */ /* 0x000fe200078e0010 */
[----:B------:R-:W-:Y:S06]  /*05b0*/  BRA `(.L_x_1977) ;  /* 0x0000000000107947 */ /* 0x000fec0003800000 */
.L_x_1976:
[----:B------:R-:W0:Y:S02]  /*05c0*/  MUFU.RCP R13, R6 ;  /* 0x00000006000d7308 */ /* 0x000e240000001000 */
[----:B0-----:R-:W-:-:S04]  /*05d0*/  FFMA R0, R6, R13, -1 ;  /* 0xbf80000006007423 */ /* 0x001fc8000000000d */
[----:B------:R-:W-:-:S04]  /*05e0*/  FADD.FTZ R0, -R0, -RZ ;  /* 0x800000ff00007221 */ /* 0x000fc80000010100 */
[----:B------:R-:W-:-:S07]  /*05f0*/  FFMA R13, R13, R0, R13 ;  /* 0x000000000d0d7223 */ /* 0x000fce000000000d */
.L_x_1977:
[----:B------:R-:W-:Y:S05]  /*0600*/  BSYNC.RECONVERGENT B0 ;  /* 0x0000000000007941 */ /* 0x000fea0003800200 */
.L_x_1975:
        /* <DEDUP_REMOVED lines=15> */
.L_x_1979:
[----:B------:R-:W0:Y:S02]  /*0700*/  MUFU.RCP R18, R19 ;  /* 0x0000001300127308 */ /* 0x000e240000001000 */
[----:B0-----:R-:W-:-:S04]  /*0710*/  FFMA R0, R19, R18, -1 ;  /* 0xbf80000013007423 */ /* 0x001fc80000000012 */
[----:B------:R-:W-:-:S04]  /*0720*/  FADD.FTZ R15, -R0, -RZ ;  /* 0x800000ff000f7221 */ /* 0x000fc80000010100 */
[----:B------:R-:W-:-:S07]  /*0730*/  FFMA R18, R18, R15, R18 ;  /* 0x0000000f12127223 */ /* 0x000fce0000000012 */
.L_x_1980:
[----:B------:R-:W-:Y:S05]  /*0740*/  BSYNC.RECONVERGENT B0 ;  /* 0x0000000000007941 */ /* 0x000fea0003800200 */
.L_x_1978:
        /* <DEDUP_REMOVED lines=15> */
.L_x_1982:
[----:B------:R-:W0:Y:S02]  /*0840*/  MUFU.RCP R22, R19 ;  /* 0x0000001300167308 */ /* 0x000e240000001000 */
[----:B0-----:R-:W-:-:S04]  /*0850*/  FFMA R0, R19, R22, -1 ;  /* 0xbf80000013007423 */ /* 0x001fc80000000016 */
[----:B------:R-:W-:-:S04]  /*0860*/  FADD.FTZ R15, -R0, -RZ ;  /* 0x800000ff000f7221 */ /* 0x000fc80000010100 */
[----:B------:R-:W-:-:S07]  /*0870*/  FFMA R22, R22, R15, R22 ;  /* 0x0000000f16167223 */ /* 0x000fce0000000016 */
.L_x_1983:
[----:B------:R-:W-:Y:S05]  /*0880*/  BSYNC.RECONVERGENT B0 ;  /* 0x0000000000007941 */ /* 0x000fea0003800200 */
.L_x_1981:
        /* <DEDUP_REMOVED lines=15> */
.L_x_1985:
[----:B------:R-:W0:Y:S02]  /*0980*/  MUFU.RCP R26, R19 ;  /* 0x00000013001a7308 */ /* 0x000e240000001000 */
[----:B0-----:R-:W-:-:S04]  /*0990*/  FFMA R0, R19, R26, -1 ;  /* 0xbf80000013007423 */ /* 0x001fc8000000001a */
[----:B------:R-:W-:-:S04]  /*09a0*/  FADD.FTZ R15, -R0, -RZ ;  /* 0x800000ff000f7221 */ /* 0x000fc80000010100 */
[----:B------:R-:W-:-:S07]  /*09b0*/  FFMA R26, R26, R15, R26 ;  /* 0x0000000f1a1a7223 */ /* 0x000fce000000001a */
.L_x_1986:
[----:B------:R-:W-:Y:S05]  /*09c0*/  BSYNC.RECONVERGENT B0 ;  /* 0x0000000000007941 */ /* 0x000fea0003800200 */
.L_x_1984:
        /* <DEDUP_REMOVED lines=15> */
.L_x_1988:
[----:B------:R-:W0:Y:S02]  /*0ac0*/  MUFU.RCP R28, R19 ;  /* 0x00000013001c7308 */ /* 0x000e240000001000 */
[----:B0-----:R-:W-:-:S04]  /*0ad0*/  FFMA R0, R19, R28, -1 ;  /* 0xbf80000013007423 */ /* 0x001fc8000000001c */
[----:B------:R-:W-:-:S04]  /*0ae0*/  FADD.FTZ R15, -R0, -RZ ;  /* 0x800000ff000f7221 */ /* 0x000fc80000010100 */
[----:B------:R-:W-:-:S07]  /*0af0*/  FFMA R28, R28, R15, R28 ;  /* 0x0000000f1c1c7223 */ /* 0x000fce000000001c */
.L_x_1989:
[----:B------:R-:W-:Y:S05]  /*0b00*/  BSYNC.RECONVERGENT B0 ;  /* 0x0000000000007941 */ /* 0x000fea0003800200 */
.L_x_1987:
        /* <DEDUP_REMOVED lines=15> */
.L_x_1991:
[----:B------:R-:W0:Y:S02]  /*0c00*/  MUFU.RCP R31, R6 ;  /* 0x00000006001f7308 */ /* 0x000e240000001000 */
[----:B0-----:R-:W-:-:S04]  /*0c10*/  FFMA R0, R6, R31, -1 ;  /* 0xbf80000006007423 */ /* 0x001fc8000000001f */
[----:B------:R-:W-:-:S04]  /*0c20*/  FADD.FTZ R0, -R0, -RZ ;  /* 0x800000ff00007221 */ /* 0x000fc80000010100 */
[----:B------:R-:W-:-:S07]  /*0c30*/  FFMA R31, R31, R0, R31 ;  /* 0x000000001f1f7223 */ /* 0x000fce000000001f */
.L_x_1992:
[----:B------:R-:W-:Y:S05]  /*0c40*/  BSYNC.RECONVERGENT B0 ;  /* 0x0000000000007941 */ /* 0x000fea0003800200 */
.L_x_1990:
        /* <DEDUP_REMOVED lines=13> */
[----:B------:R-:W-:Y:S05]  /*0d20*/  BRA `(.L_x_1995) ;  /* 0x0000000000107947 */ /* 0x000fea0003800000 */
.L_x_1994:
[----:B------:R-:W0:Y:S02]  /*0d30*/  MUFU.RCP R16, R5 ;  /* 0x0000000500107308 */ /* 0x000e240000001000 */
[----:B0-----:R-:W-:-:S04]  /*0d40*/  FFMA R0, R5, R16, -1 ;  /* 0xbf80000005007423 */ /* 0x001fc80000000010 */
[----:B------:R-:W-:-:S04]  /*0d50*/  FADD.FTZ R3, -R0, -RZ ;  /* 0x800000ff00037221 */ /* 0x000fc80000010100 */
[----:B------:R-:W-:-:S07]  /*0d60*/  FFMA R16, R16, R3, R16 ;  /* 0x0000000310107223 */ /* 0x000fce0000000010 */
.L_x_1995:
[----:B------:R-:W-:Y:S05]  /*0d70*/  BSYNC.RECONVERGENT B0 ;  /* 0x0000000000007941 */ /* 0x000fea0003800200 */
.L_x_1993:
[----:B------:R-:W0:Y:S01]  /*0d80*/  LDC R0, c[0x0][0x3b8] ;  /* 0x0000ee00ff007b82 */ /* 0x000e220000000800 */
[----:B------:R-:W1:Y:S01]  /*0d90*/  LDCU.64 UR8, c[0x0][0x3a8] ;  /* 0x00007500ff0877ac */ /* 0x000e620008000a00 */
[----:B------:R-:W-:Y:S01]  /*0da0*/  SHF.L.U32 R7, R7, 0x4, RZ ;  /* 0x0000000407077819 */ /* 0x000fe200000006ff */
[----:B------:R-:W-:-:S05]  /*0db0*/  IMAD.MOV.U32 R3, RZ, RZ, 0x100 ;  /* 0x00000100ff037424 */ /* 0x000fca00078e00ff */
[----:B------:R-:W2:Y:S08]  /*0dc0*/  LDC.64 R14, c[0x0][0x388] ;  /* 0x0000e200ff0e7b82 */ /* 0x000eb00000000a00 */
[----:B------:R-:W3:Y:S01]  /*0dd0*/  LDC.64 R4, c[0x0][0x3b0] ;  /* 0x0000ec00ff047b82 */ /* 0x000ee20000000a00 */
[----:B-1----:R-:W-:-:S04]  /*0de0*/  IMAD R8, R8, UR8, R7 ;  /* 0x0000000808087c24 */ /* 0x002fc8000f8e0207 */
[----:B------:R-:W-:Y:S02]  /*0df0*/  IMAD R9, R8, UR9, R9 ;  /* 0x0000000908097c24 */ /* 0x000fe4000f8e0209 */
[----:B0-----:R-:W-:-:S07]  /*0e00*/  FADD R0, R0, -1 ;  /* 0xbf80000000007421 */ /* 0x001fce0000000000 */
.L_x_1996:
[----:B--2---:R-:W-:-:S05]  /*0e10*/  IMAD.WIDE R38, R9, 0x4, R14 ;  /* 0x0000000409267825 */ /* 0x004fca00078e020e */
[----:B------:R-:W2:Y:S01]  /*0e20*/  LDG.E.CONSTANT R20, desc[UR6][R38.64] ;  /* 0x0000000626147981 */ /* 0x000ea2000c1e9900 */
[----:B0-----:R-:W0:Y:S01]  /*0e30*/  S2UR UR5, SR_CgaCtaId ;  /* 0x00000000000579c3 */ /* 0x001e220000008800 */
[----:B------:R-:W-:Y:S02]  /*0e40*/  UMOV UR4, 0x400 ;  /* 0x0000040000047882 */ /* 0x000fe40000000000 */
[----:B0-----:R-:W-:-:S09]  /*0e50*/  ULEA UR4, UR5, UR4, 0x18 ;  /* 0x0000000405047291 */ /* 0x001fd2000f8ec0ff */
[----:B------:R-:W2:Y:S04]  /*0e60*/  LDS R37, [R3+UR4+-0x100] ;  /* 0xffff000403257984 */ /* 0x000ea80008000800 */
[----:B------:R-:W0:Y:S04]  /*0e70*/  LDS R35, [R3+UR4+-0xc0] ;  /* 0xffff400403237984 */ /* 0x000e280008000800 */
[----:B------:R-:W1:Y:S04]  /*0e80*/  LDS R19, [R3+UR4+-0x80] ;  /* 0xffff800403137984 */ /* 0x000e680008000800 */
[----:B------:R-:W4:Y:S04]  /*0e90*/  LDS R33, [R3+UR4+-0x40] ;  /* 0xffffc00403217984 */ /* 0x000f280008000800 */
[----:B------:R-:W3:Y:S04]  /*0ea0*/  LDS R7, [R3+UR4] ;  /* 0x0000000403077984 */ /* 0x000ee80008000800 */
[----:B------:R-:W3:Y:S01]  /*0eb0*/  LDS R21, [R3+UR4+0x40] ;  /* 0x0000400403157984 */ /* 0x000ee20008000800 */
[C---:B--2---:R-:W-:Y:S01]  /*0ec0*/  FADD R6, R20.reuse, -R37 ;  /* 0x8000002514067221 */ /* 0x044fe20000000000 */
[C---:B0-----:R-:W-:Y:S01]  /*0ed0*/  FADD R8, R20.reuse, -R35 ;  /* 0x8000002314087221 */ /* 0x041fe20000000000 */
[C---:B-1----:R-:W-:Y:S01]  /*0ee0*/  FADD R41, R20.reuse, -R19 ;  /* 0x8000001314297221 */ /* 0x042fe20000000000 */
        /* <DEDUP_REMOVED lines=19> */
[----:B------:R-:W-:Y:S02]  /*1020*/  @!P3 FMUL R41, R41, 16777216 ;  /* 0x4b8000002929b820 */ /* 0x000fe40000400000 */
[----:B------:R-:W1:Y:S01]  /*1030*/  MUFU.LG2 R39, R39 ;  /* 0x0000002700277308 */ /* 0x000e620000000c00 */
[----:B------:R-:W-:Y:S01]  /*1040*/  FSETP.GEU.AND P6, PT, |R43|, 1.175494350822287508e-38, PT ;  /* 0x008000002b00780b */ /* 0x000fe20003fce200 */
[----:B------:R-:W-:-:S04]  /*1050*/  @!P4 FMUL R32, R32, 16777216 ;  /* 0x4b8000002020c820 */ /* 0x000fc80000400000 */
[----:B------:R-:W-:Y:S02]  /*1060*/  @!P5 FMUL R24, R24, 16777216 ;  /* 0x4b8000001818d820 */ /* 0x000fe40000400000 */
[----:B------:R-:W3:Y:S06]  /*1070*/  MUFU.LG2 R30, R30 ;  /* 0x0000001e001e7308 */ /* 0x000eec0000000c00 */
[----:B------:R-:W-:Y:S02]  /*1080*/  @!P6 FMUL R43, R43, 16777216 ;  /* 0x4b8000002b2be820 */ /* 0x000fe40000400000 */
[----:B------:R-:W4:Y:S01]  /*1090*/  MUFU.LG2 R45, R41 ;  /* 0x00000029002d7308 */ /* 0x000f220000000c00 */
[----:B-1----:R-:W-:Y:S01]  /*10a0*/  @!P1 FADD R39, R39, -24 ;  /* 0xc1c0000027279421 */ /* 0x002fe20000000000 */
[----:B0-----:R-:W-:-:S03]  /*10b0*/  FADD R34, R20, -R6 ;  /* 0x8000000614227221 */ /* 0x001fc60000000000 */
[----:B------:R-:W-:Y:S01]  /*10c0*/  FMUL R36, R0, R39 ;  /* 0x0000002700247220 */ /* 0x000fe20000400000 */
[----:B------:R-:W-:Y:S01]  /*10d0*/  FMUL R40, |R34|, R31 ;  /* 0x0000001f22287220 */ /* 0x000fe20000400200 */
[----:B--2---:R-:W-:Y:S01]  /*10e0*/  FADD R34, R20, -R8 ;  /* 0x8000000814227221 */ /* 0x004fe20000000000 */
[----:B------:R-:W0:Y:S01]  /*10f0*/  MUFU.LG2 R32, R32 ;  /* 0x0000002000207308 */ /* 0x000e220000000c00 */
[----:B---3--:R-:W-:Y:S01]  /*1100*/  @!P2 FADD R30, R30, -24 ;  /* 0xc1c000001e1ea421 */ /* 0x008fe20000000000 */
[----:B------:R-:W-:Y:S01]  /*1110*/  FSETP.GEU.AND P2, PT, R36, -126, PT ;  /* 0xc2fc00002400780b */ /* 0x000fe20003f4e000 */
[----:B------:R-:W-:Y:S01]  /*1120*/  FMUL R42, |R34|, R16 ;  /* 0x00000010222a7220 */ /* 0x000fe20000400200 */
[----:B------:R-:W-:Y:S01]  /*1130*/  FSETP.GEU.AND P0, PT, |R40|, 1.175494350822287508e-38, PT ;  /* 0x008000002800780b */ /* 0x000fe20003f0e200 */
[----:B------:R-:W-:-:S03]  /*1140*/  FMUL R34, R0, R30 ;  /* 0x0000001e00227220 */ /* 0x000fc60000400000 */
[----:B------:R-:W-:Y:S01]  /*1150*/  FSETP.GEU.AND P1, PT, |R42|, 1.175494350822287508e-38, PT ;  /* 0x008000002a00780b */ /* 0x000fe20003f2e200 */
[----:B------:R-:W1:Y:S01]  /*1160*/  MUFU.LG2 R24, R24 ;  /* 0x0000001800187308 */ /* 0x000e620000000c00 */
[----:B----4-:R-:W-:Y:S01]  /*1170*/  @!P3 FADD R45, R45, -24 ;  /* 0xc1c000002d2db421 */ /* 0x010fe20000000000 */
[----:B------:R-:W-:-:S03]  /*1180*/  FSETP.GEU.AND P3, PT, R34, -126, PT ;  /* 0xc2fc00002200780b */ /* 0x000fc60003f6e000 */
[----:B------:R-:W-:Y:S01]  /*1190*/  FMUL R38, R0, R45 ;  /* 0x0000002d00267220 */ /* 0x000fe20000400000 */
[----:B------:R-:W-:Y:S02]  /*11a0*/  @!P2 FMUL R36, R36, 0.5 ;  /* 0x3f0000002424a820 */ /* 0x000fe40000400000 */
[----:B------:R-:W2:Y:S01]  /*11b0*/  MUFU.LG2 R43, R43 ;  /* 0x0000002b002b7308 */ /* 0x000ea20000000c00 */
[----:B------:R-:W-:Y:S01]  /*11c0*/  @!P0 FMUL R40, R40, 16777216 ;  /* 0x4b80000028288820 */ /* 0x000fe20000400000 */
[----:B0-----:R-:W-:Y:S01]  /*11d0*/  @!P4 FADD R32, R32, -24 ;  /* 0xc1c000002020c421 */ /* 0x001fe20000000000 */
[----:B------:R-:W-:Y:S01]  /*11e0*/  FSETP.GEU.AND P4, PT, R38, -126, PT ;  /* 0xc2fc00002600780b */ /* 0x000fe20003f8e000 */
[----:B------:R-:W-:Y:S02]  /*11f0*/  @!P1 FMUL R42, R42, 16777216 ;  /* 0x4b8000002a2a9820 */ /* 0x000fe40000400000 */
[----:B------:R-:W-:Y:S01]  /*1200*/  FMUL R30, R0, R32 ;  /* 0x00000020001e7220 */ /* 0x000fe20000400000 */
[----:B------:R-:W-:Y:S01]  /*1210*/  @!P3 FMUL R34, R34, 0.5 ;  /* 0x3f0000002222b820 */ /* 0x000fe20000400000 */
[----:B------:R-:W0:Y:S01]  /*1220*/  MUFU.LG2 R41, R40 ;  /* 0x0000002800297308 */ /* 0x000e220000000c00 */
[----:B-1----:R-:W-:-:S02]  /*1230*/  @!P5 FADD R24, R24, -24 ;  /* 0xc1c000001818d421 */ /* 0x002fc40000000000 */
[----:B------:R-:W-:Y:S02]  /*1240*/  FSETP.GEU.AND P5, PT, R30, -126, PT ;  /* 0xc2fc00001e00780b */ /* 0x000fe40003fae000 */
[----:B------:R-:W-:-:S03]  /*1250*/  FMUL R32, R0, R24 ;  /* 0x0000001800207220 */ /* 0x000fc60000400000 */
[----:B------:R-:W1:Y:S01]  /*1260*/  MUFU.EX2 R45, R36 ;  /* 0x00000024002d7308 */ /* 0x000e620000000800 */
[----:B--2---:R-:W-:Y:S01]  /*1270*/  @!P6 FADD R43, R43, -24 ;  /* 0xc1c000002b2be421 */ /* 0x004fe20000000000 */
[----:B------:R-:W-:Y:S01]  /*1280*/  FSETP.GEU.AND P6, PT, R32, -126, PT ;  /* 0xc2fc00002000780b */ /* 0x000fe20003fce000 */
[----:B------:R-:W-:Y:S02]  /*1290*/  @!P4 FMUL R38, R38, 0.5 ;  /* 0x3f0000002626c820 */ /* 0x000fe40000400000 */
[----:B------:R-:W-:-:S03]  /*12a0*/  FMUL R43, R0, R43 ;  /* 0x0000002b002b7220 */ /* 0x000fc60000400000 */
[----:B------:R-:W2:Y:S01]  /*12b0*/  MUFU.LG2 R39, R42 ;  /* 0x0000002a00277308 */ /* 0x000ea20000000c00 */
[----:B0-----:R-:W-:Y:S01]  /*12c0*/  @!P0 FADD R41, R41, -24 ;  /* 0xc1c0000029298421 */ /* 0x001fe20000000000 */
[----:B------:R-:W-:Y:S01]  /*12d0*/  FSETP.GEU.AND P0, PT, R43, -126, PT ;  /* 0xc2fc00002b00780b */ /* 0x000fe20003f0e000 */
[----:B------:R-:W-:Y:S02]  /*12e0*/  @!P5 FMUL R30, R30, 0.5 ;  /* 0x3f0000001e1ed820 */ /* 0x000fe40000400000 */
[----:B------:R-:W-:Y:S02]  /*12f0*/  FMUL R41, R0, R41 ;  /* 0x0000002900297220 */ /* 0x000fe40000400000 */
[----:B------:R-:W-:Y:S01]  /*1300*/  @!P6 FMUL R32, R32, 0.5 ;  /* 0x3f0000002020e820 */ /* 0x000fe20000400000 */
[----:B------:R-:W0:Y:S01]  /*1310*/  MUFU.EX2 R34, R34 ;  /* 0x0000002200227308 */ /* 0x000e220000000800 */
[----:B-1----:R-:W-:Y:S01]  /*1320*/  @!P2 FMUL R45, R45, R45 ;  /* 0x0000002d2d2da220 */ /* 0x002fe20000400000 */
[----:B------:R-:W-:-:S03]  /*1330*/  FSETP.GT.AND P2, PT, R20, R37, PT ;  /* 0x000000251400720b */ /* 0x000fc60003f44000 */
[----:B-----5:R-:W-:Y:S02]  /*1340*/  FMUL R45, R10, R45 ;  /* 0x0000002d0a2d7220 */ /* 0x020fe40000400000 */
        /* <DEDUP_REMOVED lines=45> */
[----:B------:R-:W-:Y:S01]  /*1620*/  IADD3 R9, PT, PT, R9, UR9, RZ ;  /* 0x0000000909097c10 */ /* 0x000fe2000fffe0ff */
[----:B0-----:R-:W-:Y:S01]  /*1630*/  @!P2 FMUL R39, R39, R39 ;  /* 0x000000272727a220 */ /* 0x001fe20000400000 */
[----:B------:R-:W-:Y:S02]  /*1640*/  FSEL R36, R36, -R36, P0 ;  /* 0x8000002424247208 */ /* 0x000fe40000000000 */
        /* <DEDUP_REMOVED lines=8> */
        .weak           $__internal_58_$__cuda_sm20_rcp_rn_f32_slowpath
        .type           $__internal_58_$__cuda_sm20_rcp_rn_f32_slowpath,@function
        .size           $__internal_58_$__cuda_sm20_rcp_rn_f32_slowpath,(.L_x_3885 - $__internal_58_$__cuda_sm20_rcp_rn_f32_slowpath)
$__internal_58_$__cuda_sm20_rcp_rn_f32_slowpath:
        /* <DEDUP_REMOVED lines=15> */
.L_x_1998:
        /* <DEDUP_REMOVED lines=33> */
.L_x_2000:
[----:B------:R0:W1:Y:S02]  /*19d0*/  MUFU.RCP R16, R0 ;  /* 0x0000000000107308 */ /* 0x0000640000001000 */
.L_x_1999:
[----:B------:R-:W-:Y:S05]  /*19e0*/  BSYNC.RECONVERGENT B1 ;  /* 0x0000000000017941 */ /* 0x000fea0003800200 */
.L_x_1997:
[----:B------:R-:W-:Y:S01]  /*19f0*/  HFMA2 R15, -RZ, RZ, 0, 0 ;  /* 0x00000000ff0f7431 */ /* 0x000fe200000001ff */
[----:B------:R-:W-:-:S04]  /*1a00*/  MOV R14, R6 ;  /* 0x00000006000e7202 */ /* 0x000fc80000000f00 */
[----:B01----:R-:W-:Y:S05]  /*1a10*/  RET.REL.NODEC R14 `(_Z31norm_dist_backward_input_kernelILi16ELi8EEvPKfS1_S1_S1_iiiiPff) ;  /* 0xffffffe40e787950 */ /* 0x003fea0003c3ffff */
.L_x_2001:
        /* <DEDUP_REMOVED lines=14> */
.L_x_3885:


//--------------------- .text._Z31norm_dist_backward_input_kernelILi8ELi16EEvPKfS1_S1_S1_iiiiPff --------------------------
	.section	.text._Z31norm_dist_backward_input_kernelILi8ELi16EEvPKfS1_S1_S1_iiiiPff,"ax",@progbits
	.align	128
        .global         _Z31norm_dist_backward_input_kernelILi8ELi16EEvPKfS1_S1_S1_iiiiPff
        .type           _Z31norm_dist_backward_input_kernelILi8ELi16EEvPKfS1_S1_S1_iiiiPff,@function
        .size           _Z31norm_dist_backward_input_kernelILi8ELi16EEvPKfS1_S1_S1_iiiiPff,(.L_x_3886 - _Z31norm_dist_backward_input_kernelILi8ELi16EEvPKfS1_S1_S1_iiiiPff)
        .other          _Z31norm_dist_backward_input_kernelILi8ELi16EEvPKfS1_S1_S1_iiiiPff,@"STO_CUDA_ENTRY STV_DEFAULT"
_Z31norm_dist_backward_input_kernelILi8ELi16EEvPKfS1_S1_S1_iiiiPff:
.text._Z31norm_dist_backward_input_kernelILi8ELi16EEvPKfS1_S1_S1_iiiiPff:
        /* <DEDUP_REMOVED lines=35> */
[----:B------:R-:W-:-:S04]  /*0230*/  @!P3 MOV R2, 0x400 ;  /* 0x000004000002b802 */ /* 0x000fc80000000f00 */
[----:B0-----:R-:W-:Y:S02]  /*0240*/  @!P3 LEA R2, R7, R2, 0x18 ;  /* 0x000000020702b211 */ /* 0x001fe400078ec0ff */
[----:B------:R-:W-:Y:S02]  /*0250*/  @P0 IADD3 R5, PT, PT, R5, 0x1, RZ ;  /* 0x0000000105050810 */ /* 0x000fe40007ffe0ff */
[----:B------:R-:W-:Y:S02]  /*0260*/  @!P3 LEA R2, R9, R2, 0x2 ;  /* 0x000000020902b211 */ /* 0x000fe400078e10ff */
[----:B------:R-:W-:-:S04]  /*0270*/  MOV R10, R5 ;  /* 0x00000005000a7202 */ /* 0x000fc80000000f00 */
[----:B------:R-:W-:Y:S02]  /*0280*/  @!P2 IADD3 R10, PT, PT, -R10, RZ, RZ ;  /* 0x000000ff0a0aa210 */ /* 0x000fe40007ffe1ff */
[----:B------:R-:W-:-:S04]  /*0290*/  @!P1 LOP3.LUT R10, RZ, R13, RZ, 0x33, !PT ;  /* 0x0000000dff0a9212 */ /* 0x000fc800078e33ff */
[----:B-1----:R-:W-:Y:S01]  /*02a0*/  ISETP.GE.AND P0, PT, R10, UR4, PT ;  /* 0x000000040a007c0c */ /* 0x002fe2000bf06270 */
[----:B---3--:R0:W-:Y:S01]  /*02b0*/  @!P3 STS [R2], R3 ;  /* 0x000000030200b388 */ /* 0x0081e20000000800 */
[----:B------:R-:W-:Y:S11]  /*02c0*/  BAR.SYNC.DEFER_BLOCKING 0x0 ;  /* 0x0000000000007b1d */ /* 0x000ff60000010000 */
[----:B------:R-:W-:Y:S05]  /*02d0*/  @P0 EXIT ;  /* 0x000000000000094d */ /* 0x000fea0003800000 */
[----:B------:R-:W1:Y:S01]  /*02e0*/  LDC R7, c[0x0][0x3b8] ;  /* 0x0000ee00ff077b82 */ /* 0x000e620000000800 */
[----:B------:R-:W2:Y:S01]  /*02f0*/  LDCU UR5, c[0x0][0x3a8] ;  /* 0x00007500ff0577ac */ /* 0x000ea20008000800 */
[----:B------:R-:W-:Y:S02]  /*0300*/  IADD3 R4, PT, PT, -R10, RZ, RZ ;  /* 0x000000ff0a047210 */ /* 0x000fe40007ffe1ff */
[C---:B------:R-:W-:Y:S01]  /*0310*/  SHF.L.U32 R5, R8.reuse, 0x3, RZ ;  /* 0x0000000308057819 */ /* 0x040fe200000006ff */
[----:B------:R-:W3:Y:S01]  /*0320*/  LDCU UR4, c[0x0][0x3a4] ;  /* 0x00007480ff0477ac */ /* 0x000ee20008000800 */
[----:B------:R-:W-:Y:S01]  /*0330*/  SHF.L.U32 R6, R8, 0x4, RZ ;  /* 0x0000000408067819 */ /* 0x000fe200000006ff */
[----:B------:R-:W-:Y:S01]  /*0340*/  IMAD R4, R13, R4, R0 ;  /* 0x000000040d047224 */ /* 0x000fe200078e0200 */
[----:B------:R-:W-:Y:S01]  /*0350*/  UPLOP3.LUT UP0, UPT, UPT, UPT, UPT, 0x80, 0x8 ;  /* 0x000000000008789c */ /* 0x000fe20003f0f070 */
[----:B--2---:R-:W-:-:S04]  /*0360*/  IMAD R5, R10, UR5, R5 ;  /* 0x000000050a057c24 */ /* 0x004fc8000f8e0205 */
[----:B------:R-:W-:Y:S02]  /*0370*/  IMAD R8, R5, R13, R4 ;  /* 0x0000000d05087224 */ /* 0x000fe400078e0204 */
[----:B-1----:R-:W-:Y:S01]  /*0380*/  FADD R7, R7, -1 ;  /* 0xbf80000007077421 */ /* 0x002fe20000000000 */
[----:B---3--:R-:W-:Y:S01]  /*0390*/  IMAD R6, R10, UR4, R6 ;  /* 0x000000040a067c24 */ /* 0x008fe2000f8e0206 */
[----:B------:R-:W-:-:S06]  /*03a0*/  UMOV UR4, URZ ;  /* 0x000000ff00047c82 */ /* 0x000fcc0008000000 */
.L_x_2030:
        /* <DEDUP_REMOVED lines=14> */
[----:B0-----:R-:W-:Y:S05]  /*0490*/  @P0 BRA `(.L_x_2003) ;  /* 0x0000000000140947 */ /* 0x001fea0003800000 */
[----:B------:R-:W-:Y:S02]  /*04a0*/  MOV R0, R11 ;  /* 0x0000000b00007202 */ /* 0x000fe40000000f00 */
[----:B------:R-:W-:-:S07]  /*04b0*/  MOV R17, 0x4d0 ;  /* 0x000004d000117802 */ /* 0x000fce0000000f00 */
[----:B-----5:R-:W-:Y:S05]  /*04c0*/  CALL.REL.NOINC `($__internal_59_$__cuda_sm20_rcp_rn_f32_slowpath) ;  /* 0x0000002400047944 */ /* 0x020fea0003c00000 */
[----:B------:R-:W-:Y:S01]  /*04d0*/  MOV R10, R0 ;  /* 0x00000000000a7202 */ /* 0x000fe20000000f00 */
[----:B------:R-:W-:Y:S06]  /*04e0*/  BRA `(.L_x_2004) ;  /* 0x0000000000107947 */ /* 0x000fec0003800000 */
.L_x_2003:
[----:B------:R-:W0:Y:S02]  /*04f0*/  MUFU.RCP R10, R11 ;  /* 0x0000000b000a7308 */ /* 0x000e240000001000 */
[----:B0-----:R-:W-:-:S04]  /*0500*/  FFMA R0, R11, R10, -1 ;  /* 0xbf8000000b007423 */ /* 0x001fc8000000000a */
[----:B------:R-:W-:-:S04]  /*0510*/  FADD.FTZ R3, -R0, -RZ ;  /* 0x800000ff00037221 */ /* 0x000fc80000010100 */
[----:B------:R-:W-:-:S07]  /*0520*/  FFMA R10, R10, R3, R10 ;  /* 0x000000030a0a7223 */ /* 0x000fce000000000a */
.L_x_2004:
[----:B------:R-:W-:Y:S05]  /*0530*/  BSYNC.RECONVERGENT B0 ;  /* 0x0000000000007941 */ /* 0x000fea0003800200 */
.L_x_2002:
        /* <DEDUP_REMOVED lines=15> */
.L_x_2006:
[----:B------:R-:W0:Y:S02]  /*0630*/  MUFU.RCP R11, R2 ;  /* 0x00000002000b7308 */ /* 0x000e240000001000 */
[----:B0-----:R-:W-:-:S04]  /*0640*/  FFMA R0, R2, R11, -1 ;  /* 0xbf80000002007423 */ /* 0x001fc8000000000b */
[----:B------:R-:W-:-:S04]  /*0650*/  FADD.FTZ R0, -R0, -RZ ;  /* 0x800000ff00007221 */ /* 0x000fc80000010100 */
[----:B------:R-:W-:-:S07]  /*0660*/  FFMA R11, R11, R0, R11 ;  /* 0x000000000b0b7223 */ /* 0x000fce000000000b */
.L_x_2007:
[----:B------:R-:W-:Y:S05]  /*0670*/  BSYNC.RECONVERGENT B0 ;  /* 0x0000000000007941 */ /* 0x000fea0003800200 */
.L_x_2005:
        /* <DEDUP_REMOVED lines=15> */
.L_x_2009:
[----:B------:R-:W0:Y:S02]  /*0770*/  MUFU.RCP R20, R17 ;  /* 0x0000001100147308 */ /* 0x000e240000001000 */
[----:B0-----:R-:W-:-:S04]  /*0780*/  FFMA R0, R17, R20, -1 ;  /* 0xbf80000011007423 */ /* 0x001fc80000000014 */
[----:B------:R-:W-:-:S04]  /*0790*/  FADD.FTZ R3, -R0, -RZ ;  /* 0x800000ff00037221 */ /* 0x000fc80000010100 */
[----:B------:R-:W-:-:S07]  /*07a0*/  FFMA R20, R20, R3, R20 ;  /* 0x0000000314147223 */ /* 0x000fce0000000014 */
.L_x_2010:
[----:B------:R-:W-:Y:S05]  /*07b0*/  BSYNC.RECONVERGENT B0 ;  /* 0x0000000000007941 */ /* 0x000fea0003800200 */
.L_x_2008:
        /* <DEDUP_REMOVED lines=15> */
.L_x_2012:
[----:B------:R-:W0:Y:S02]  /*08b0*/  MUFU.RCP R22, R17 ;  /* 0x0000001100167308 */ /* 0x000e240000001000 */
[----:B0-----:R-:W-:-:S04]  /*08c0*/  FFMA R0, R17, R22, -1 ;  /* 0xbf80000011007423 */ /* 0x001fc80000000016 */
[----:B------:R-:W-:-:S04]  /*08d0*/  FADD.FTZ R3, -R0, -RZ ;  /* 0x800000ff00037221 */ /* 0x000fc80000010100 */
[----:B------:R-:W-:-:S07]  /*08e0*/  FFMA R22, R22, R3, R22 ;  /* 0x0000000316167223 */ /* 0x000fce0000000016 */
.L_x_2013:
[----:B------:R-:W-:Y:S05]  /*08f0*/  BSYNC.RECONVERGENT B0 ;  /* 0x0000000000007941 */ /* 0x000fea0003800200 */
.L_x_2011:
        /* <DEDUP_REMOVED lines=15> */
.L_x_2015:
[----:B------:R-:W0:Y:S02]  /*09f0*/  MUFU.RCP R26, R17 ;  /* 0x00000011001a7308 */ /* 0x000e240000001000 */
[----:B0-----:R-:W-:-:S04]  /*0a00*/  FFMA R0, R17, R26, -1 ;  /* 0xbf80000011007423 */ /* 0x001fc8000000001a */
[----:B------:R-:W-:-:S04]  /*0a10*/  FADD.FTZ R3, -R0, -RZ ;  /* 0x800000ff00037221 */ /* 0x000fc80000010100 */
[----:B------:R-:W-:-:S07]  /*0a20*/  FFMA R26, R26, R3, R26 ;  /* 0x000000031a1a7223 */ /* 0x000fce000000001a */
.L_x_2016:
[----:B------:R-:W-:Y:S05]  /*0a30*/  BSYNC.RECONVERGENT B0 ;  /* 0x0000000000007941 */ /* 0x000fea0003800200 */
.L_x_2014:
        /* <DEDUP_REMOVED lines=15> */
.L_x_2018:
[----:B------:R-:W0:Y:S02]  /*0b30*/  MUFU.RCP R29, R2 ;  /* 0x00000002001d7308 */ /* 0x000e240000001000 */
[----:B0-----:R-:W-:-:S04]  /*0b40*/  FFMA R0, R2, R29, -1 ;  /* 0xbf80000002007423 */ /* 0x001fc8000000001d */
[----:B------:R-:W-:-:S04]  /*0b50*/  FADD.FTZ R0, -R0, -RZ ;  /* 0x800000ff00007221 */ /* 0x000fc80000010100 */
[----:B------:R-:W-:-:S07]  /*0b60*/  FFMA R29, R29, R0, R29 ;  /* 0x000000001d1d7223 */ /* 0x000fce000000001d */
.L_x_2019:
[----:B------:R-:W-:Y:S05]  /*0b70*/  BSYNC.RECONVERGENT B0 ;  /* 0x0000000000007941 */ /* 0x000fea0003800200 */
.L_x_2017:
        /* <DEDUP_REMOVED lines=15> */
.L_x_2021:
[----:B------:R-:W0:Y:S02]  /*0c70*/  MUFU.RCP R33, R2 ;  /* 0x0000000200217308 */ /* 0x000e240000001000 */
[----:B0-----:R-:W-:-:S04]  /*0c80*/  FFMA R0, R2, R33, -1 ;  /* 0xbf80000002007423 */ /* 0x001fc80000000021 */
[----:B------:R-:W-:-:S04]  /*0c90*/  FADD.FTZ R0, -R0, -RZ ;  /* 0x800000ff00007221 */ /* 0x000fc80000010100 */
[----:B------:R-:W-:-:S07]  /*0ca0*/  FFMA R33, R33, R0, R33 ;  /* 0x0000000021217223 */ /* 0x000fce0000000021 */
.L_x_2022:
[----:B------:R-:W-:Y:S05]  /*0cb0*/  BSYNC.RECONVERGENT B0 ;  /* 0x0000000000007941 */ /* 0x000fea0003800200 */
.L_x_2020:
        /* <DEDUP_REMOVED lines=13> */
[----:B------:R-:W-:Y:S05]  /*0d90*/  BRA `(.L_x_2025) ;  /* 0x0000000000107947 */ /* 0x000fea0003800000 */
.L_x_2024:
[----:B------:R-:W0:Y:S02]  /*0da0*/  MUFU.RCP R0, R17 ;  /* 0x0000001100007308 */ /* 0x000e240000001000 */
[----:B0-----:R-:W-:-:S04]  /*0db0*/  FFMA R2, R17, R0, -1 ;  /* 0xbf80000011027423 */ /* 0x001fc80000000000 */
[----:B------:R-:W-:-:S04]  /*0dc0*/  FADD.FTZ R3, -R2, -RZ ;  /* 0x800000ff02037221 */ /* 0x000fc80000010100 */
[----:B------:R-:W-:-:S07]  /*0dd0*/  FFMA R0, R0, R3, R0 ;  /* 0x0000000300007223 */ /* 0x000fce0000000000 */
.L_x_2025:
[----:B------:R-:W-:Y:S05]  /*0de0*/  BSYNC.RECONVERGENT B0 ;  /* 0x0000000000007941 */ /* 0x000fea0003800200 */
.L_x_2023:
[----:B------:R-:W-:Y:S05]  /*0df0*/  BRA.U !UP0, `(.L_x_2026) ;  /* 0x00000011085c7547 */ /* 0x000fea000b800000 */
[----:B------:R-:W0:Y:S01]  /*0e00*/  LDC.64 R14, c[0x0][0x388] ;  /* 0x0000e200ff0e7b82 */ /* 0x000e220000000a00 */
[----:B------:R-:W1:Y:S02]  /*0e10*/  LDCU UR7, c[0x0][0x3ac] ;  /* 0x00007580ff0777ac */ /* 0x000e640008000800 */
[----:B-1----:R-:W-:-:S04]  /*0e20*/  IMAD R13, R5, UR7, R4 ;  /* 0x00000007050d7c24 */ /* 0x002fc8000f8e0204 */
[----:B0-----:R-:W-:-:S05]  /*0e30*/  IMAD.WIDE R24, R13, 0x4, R14 ;  /* 0x000000040d187825 */ /* 0x001fca00078e020e */
[----:B------:R0:W2:Y:S01]  /*0e40*/  LDG.E.CONSTANT R18, desc[UR8][R24.64] ;  /* 0x0000000818127981 */ /* 0x0000a2000c1e9900 */
[----:B------:R-:W1:Y:S01]  /*0e50*/  S2UR UR5, SR_CgaCtaId ;  /* 0x00000000000579c3 */ /* 0x000e620000008800 */
[----:B------:R-:W-:Y:S02]  /*0e60*/  UMOV UR4, 0x400 ;  /* 0x0000040000047882 */ /* 0x000fe40000000000 */
[----:B-1----:R-:W-:-:S03]  /*0e70*/  ULEA UR4, UR5, UR4, 0x18 ;  /* 0x0000000405047291 */ /* 0x002fc6000f8ec0ff */
[----:B------:R-:W-:-:S06]  /*0e80*/  UMOV UR5, 0x1 ;  /* 0x0000000100057882 */ /* 0x000fcc0000000000 */
[----:B------:R-:W2:Y:S04]  /*0e90*/  LDS R41, [UR4] ;  /* 0x00000004ff297984 */ /* 0x000ea80008000800 */
[----:B------:R-:W1:Y:S04]  /*0ea0*/  LDS R39, [UR4+0x20] ;  /* 0x00002004ff277984 */ /* 0x000e680008000800 */
[----:B------:R-:W3:Y:S04]  /*0eb0*/  LDS R3, [UR4+0x40] ;  /* 0x00004004ff037984 */ /* 0x000ee80008000800 */
[----:B------:R-:W4:Y:S04]  /*0ec0*/  LDS R37, [UR4+0x60] ;  /* 0x00006004ff257984 */ /* 0x000f280008000800 */
[----:B------:R-:W4:Y:S04]  /*0ed0*/  LDS R17, [UR4+0x80] ;  /* 0x00008004ff117984 */ /* 0x000f280008000800 */
[----:B------:R-:W4:Y:S04]  /*0ee0*/  LDS R23, [UR4+0xa0] ;  /* 0x0000a004ff177984 */ /* 0x000f280008000800 */
[----:B0-----:R-:W0:Y:S01]  /*0ef0*/  LDS R25, [UR4+0xc0] ;  /* 0x0000c004ff197984 */ /* 0x001e220008000800 */
        /* <DEDUP_REMOVED lines=10> */
[----:B------:R-:W-:Y:S01]  /*0fa0*/  FADD R47, R18, -R17 ;  /* 0x80000011122f7221 */ /* 0x000fe20000000000 */
[----:B------:R-:W-:Y:S01]  /*0fb0*/  FSETP.GEU.AND P2, PT, |R24|, 1.175494350822287508e-38, PT ;  /* 0x008000001800780b */ /* 0x000fe20003f4e200 */
[----:B------:R-:W-:Y:S01]  /*0fc0*/  FADD R30, R18, -R23 ;  /* 0x80000017121e7221 */ /* 0x000fe20000000000 */
        /* <DEDUP_REMOVED lines=12> */
[----:B------:R-:W-:Y:S01]  /*1090*/  @!P4 FMUL R45, R45, 16777216 ;  /* 0x4b8000002d2dc820 */ /* 0x000fe20000400000 */
[----:B------:R-:W-:-:S02]  /*10a0*/  FSETP.GEU.AND P0, PT, |R42|, 1.175494350822287508e-38, PT ;  /* 0x008000002a00780b */ /* 0x000fc40003f0e200 */
[----:B------:R-:W-:Y:S02]  /*10b0*/  @!P5 FMUL R47, R47, 16777216 ;  /* 0x4b8000002f2fd820 */ /* 0x000fe40000400000 */
[----:B------:R-:W-:Y:S02]  /*10c0*/  @!P6 FMUL R40, R40, 16777216 ;  /* 0x4b8000002828e820 */ /* 0x000fe40000400000 */
[----:B------:R2:W3:Y:S07]  /*10d0*/  MUFU.LG2 R28, R24 ;  /* 0x00000018001c7308 */ /* 0x0004ee0000000c00 */
[----:B------:R-:W-:Y:S01]  /*10e0*/  @!P0 FMUL R42, R42, 16777216 ;  /* 0x4b8000002a2a8820 */ /* 0x000fe20000400000 */
[----:B------:R-:W4:Y:S01]  /*10f0*/  MUFU.LG2 R34, R43 ;  /* 0x0000002b00227308 */ /* 0x000f220000000c00 */
[----:B0-----:R-:W-:Y:S01]  /*1100*/  @!P1 FADD R2, R2, -24 ;  /* 0xc1c0000002029421 */ /* 0x001fe20000000000 */
[----:B-1----:R-:W-:-:S03]  /*1110*/  FADD R49, R18, -R35 ;  /* 0x8000002312317221 */ /* 0x002fc60000000000 */
[----:B--2---:R-:W-:Y:S01]  /*1120*/  FMUL R24, R7, R2 ;  /* 0x0000000207187220 */ /* 0x004fe20000400000 */
        /* <DEDUP_REMOVED lines=8> */
[----:B------:R-:W-:-:S03]  /*11b0*/  FSETP.GEU.AND P3, PT, R30, -126, PT ;  /* 0xc2fc00001e00780b */ /* 0x000fc60003f6e000 */
[----:B------:R-:W-:Y:S02]  /*11c0*/  FMUL R2, R7, R34 ;  /* 0x0000002207027220 */ /* 0x000fe40000400000 */
[----:B------:R-:W-:Y:S01]  /*11d0*/  @!P2 FMUL R24, R24, 0.5 ;  /* 0x3f0000001818a820 */ /* 0x000fe20000400000 */
[----:B------:R-:W2:Y:S01]  /*11e0*/  MUFU.LG2 R40, R40 ;  /* 0x0000002800287308 */ /* 0x000ea20000000c00 */
[----:B------:R-:W-:Y:S01]  /*11f0*/  @!P1 FMUL R49, R49, 16777216 ;  /* 0x4b80000031319820 */ /* 0x000fe20000400000 */
[----:B0-----:R-:W-:Y:S01]  /*1200*/  @!P4 FADD R36, R36, -24 ;  /* 0xc1c000002424c421 */ /* 0x001fe20000000000 */
[----:B------:R-:W-:-:S03]  /*1210*/  FSETP.GEU.AND P4, PT, R2, -126, PT ;  /* 0xc2fc00000200780b */ /* 0x000fc60003f8e000 */
[C---:B------:R-:W-:Y:S01]  /*1220*/  FMUL R36, R7.reuse, R36 ;  /* 0x0000002407247220 */ /* 0x040fe20000400000 */
[----:B------:R-:W-:Y:S01]  /*1230*/  @!P3 FMUL R30, R30, 0.5 ;  /* 0x3f0000001e1eb820 */ /* 0x000fe20000400000 */
[----:B------:R-:W0:Y:S01]  /*1240*/  MUFU.LG2 R42, R42 ;  /* 0x0000002a002a7308 */ /* 0x000e220000000c00 */
[----:B-1----:R-:W-:Y:S02]  /*1250*/  @!P5 FADD R38, R38, -24 ;  /* 0xc1c000002626d421 */ /* 0x002fe40000000000 */
        /* <DEDUP_REMOVED lines=70> */
.L_x_2027:
        /* <DEDUP_REMOVED lines=139> */
.L_x_2026:
[----:B------:R-:W0:Y:S01]  /*1f70*/  S2UR UR6, SR_CgaCtaId ;  /* 0x00000000000679c3 */ /* 0x000e220000008800 */
[----:B------:R-:W-:Y:S01]  /*1f80*/  UMOV UR5, 0x400 ;  /* 0x0000040000057882 */ /* 0x000fe20000000000 */
[----:B------:R-:W-:Y:S01]  /*1f90*/  HFMA2 R17, -RZ, RZ, 0, 7.62939453125e-06 ;  /* 0x00000080ff117431 */ /* 0x000fe200000001ff */
[----:B------:R-:W-:Y:S01]  /*1fa0*/  MOV R13, R8 ;  /* 0x00000008000d7202 */ /* 0x000fe20000000f00 */
[----:B------:R-:W1:Y:S04]  /*1fb0*/  LDCU UR7, c[0x0][0x3ac] ;  /* 0x00007580ff0777ac */ /* 0x000e680008000800 */
[----:B------:R-:W2:Y:S08]  /*1fc0*/  LDC.64 R2, c[0x0][0x388] ;  /* 0x0000e200ff027b82 */ /* 0x000eb00000000a00 */
[----:B------:R-:W3:Y:S01]  /*1fd0*/  LDC.64 R14, c[0x0][0x3b0] ;  /* 0x0000ec00ff0e7b82 */ /* 0x000ee20000000a00 */
[----:B0-----:R-:W-:-:S04]  /*1fe0*/  ULEA UR5, UR6, UR5, 0x18 ;  /* 0x0000000506057291 */ /* 0x001fc8000f8ec0ff */
[----:B-1----:R-:W-:-:S12]  /*1ff0*/  ULEA UR4, UR4, UR5, 0x5 ;  /* 0x0000000504047291 */ /* 0x002fd8000f8e28ff */
.L_x_2029:
[C---:B--2---:R-:W-:Y:S01]  /*2000*/  IMAD.WIDE R44, R13.reuse, 0x4, R2 ;  /* 0x000000040d2c7825 */ /* 0x044fe200078e0202 */
[----:B0-----:R-:W0:Y:S04]  /*2010*/  LDS R42, [R17+UR4+-0x80] ;  /* 0xffff8004112a7984 */ /* 0x001e280008000800 */
[----:B------:R-:W0:Y:S01]  /*2020*/  LDG.E.CONSTANT R35, desc[UR8][R44.64] ;  /* 0x000000082c237981 */ /* 0x000e22000c1e9900 */
[----:B---3--:R-:W-:-:S03]  /*2030*/  IMAD.WIDE R24, R13, 0x4, R14 ;  /* 0x000000040d187825 */ /* 0x008fc600078e020e */
[----:B------:R-:W1:Y:S04]  /*2040*/  LDS R40, [R17+UR4+-0x60] ;  /* 0xffffa00411287984 */ /* 0x000e680008000800 */
[----:B------:R-:W2:Y:S01]  /*2050*/  LDG.E R18, desc[UR8][R24.64] ;  /* 0x0000000818127981 */ /* 0x000ea2000c1e1900 */
[----:B------:R-:W-:-:S03]  /*2060*/  IADD3 R13, PT, PT, R13, UR7, RZ ;  /* 0x000000070d0d7c10 */ /* 0x000fc6000fffe0ff */
[----:B------:R-:W3:Y:S04]  /*2070*/  LDS R34, [R17+UR4+-0x40] ;  /* 0xffffc00411227984 */ /* 0x000ee80008000800 */
[----:B------:R-:W4:Y:S04]  /*2080*/  LDS R38, [R17+UR4+-0x20] ;  /* 0xffffe00411267984 */ /* 0x000f280008000800 */
[----:B------:R-:W4:Y:S04]  /*2090*/  LDS R36, [R17+UR4+0x20] ;  /* 0x0000200411247984 */ /* 0x000f280008000800 */
[----:B------:R-:W4:Y:S01]  /*20a0*/  LDS R28, [R17+UR4] ;  /* 0x00000004111c7984 */ /* 0x000f220008000800 */
[C---:B0-----:R-:W-:Y:S01]  /*20b0*/  FADD R23, R35.reuse, -R42 ;  /* 0x8000002a23177221 */ /* 0x041fe20000000000 */
[C---:B-1----:R-:W-:Y:S01]  /*20c0*/  FADD R30, R35.reuse, -R40 ;  /* 0x80000028231e7221 */ /* 0x042fe20000000000 */
[C---:B---3--:R-:W-:Y:S01]  /*20d0*/  FADD R41, R35.reuse, -R34 ;  /* 0x8000002223297221 */ /* 0x048fe20000000000 */
[----:B----4-:R-:W-:Y:S01]  /*20e0*/  FADD R43, R35, -R38 ;  /* 0x80000026232b7221 */ /* 0x010fe20000000000 */
[----:B------:R-:W-:Y:S01]  /*20f0*/  FMUL R39, |R23|, R10 ;  /* 0x0000000a17277220 */ /* 0x000fe20000400200 */
[----:B------:R-:W-:Y:S01]  /*2100*/  FMUL R37, |R30|, R11 ;  /* 0x0000000b1e257220 */ /* 0x000fe20000400200 */
[----:B------:R-:W0:Y:S01]  /*2110*/  LDS R23, [R17+UR4+0x40] ;  /* 0x0000400411177984 */ /* 0x000e220008000800 */
[----:B------:R-:W-:Y:S01]  /*2120*/  FMUL R41, |R41|, R20 ;  /* 0x0000001429297220 */ /* 0x000fe20000400200 */
[----:B------:R-:W-:Y:S01]  /*2130*/  FADD R46, R35, -R36 ;  /* 0x80000024232e7221 */ /* 0x000fe20000000000 */
[----:B------:R-:W-:Y:S01]  /*2140*/  FSETP.GEU.AND P1, PT, |R39|, 1.175494350822287508e-38, PT ;  /* 0x008000002700780b */ /* 0x000fe20003f2e200 */
[----:B------:R1:W3:Y:S01]  /*2150*/  LDS R30, [R17+UR4+0x60] ;  /* 0x00006004111e7984 */ /* 0x0002e20008000800 */
        /* <DEDUP_REMOVED lines=22> */
[----:B---3--:R-:W-:Y:S01]  /*22c0*/  FADD R47, R35, -R30 ;  /* 0x8000001e232f7221 */ /* 0x008fe20000000000 */
[----:B--2---:R-:W-:Y:S01]  /*22d0*/  FMUL R41, R7, R44 ;  /* 0x0000002c07297220 */ /* 0x004fe20000400000 */
        /* <DEDUP_REMOVED lines=92> */
.L_x_2028:
[----:B------:R-:W-:Y:S01]  /*28a0*/  UPLOP3.LUT UP0, UPT, UPT, UPT, UPT, 0x40, 0x4 ;  /* 0x000000000004789c */ /* 0x000fe20003f0e870 */
[----:B------:R-:W-:Y:S01]  /*28b0*/  UMOV UR4, 0x8 ;  /* 0x0000000800047882 */ /* 0x000fe20000000000 */
[----:B------:R-:W-:Y:S09]  /*28c0*/  BRA.U UP1, `(.L_x_2030) ;  /* 0xffffffd901b87547 */ /* 0x000ff2000b83ffff */
[----:B------:R-:W-:Y:S05]  /*28d0*/  EXIT ;  /* 0x000000000000794d */ /* 0x000fea0003800000 */
        .weak           $__internal_59_$__cuda_sm20_rcp_rn_f32_slowpath
        .type           $__internal_59_$__cuda_sm20_rcp_rn_f32_slowpath,@function
        .size           $__internal_59_$__cuda_sm20_rcp_rn_f32_slowpath,(.L_x_3886 - $__internal_59_$__cuda_sm20_rcp_rn_f32_slowpath)
$__internal_59_$__cuda_sm20_rcp_rn_f32_slowpath:
        /* <DEDUP_REMOVED lines=15> */
.L_x_2032:
        /* <DEDUP_REMOVED lines=33> */
.L_x_2034:
[----:B------:R-:W0:Y:S02]  /*2be0*/  MUFU.RCP R0, R0 ;  /* 0x0000000000007308 */ /* 0x000e240000001000 */
.L_x_2033:
[----:B------:R-:W-:Y:S05]  /*2bf0*/  BSYNC.RECONVERGENT B1 ;  /* 0x0000000000017941 */ /* 0x000fea0003800200 */
.L_x_2031:
[----:B------:R-:W-:Y:S01]  /*2c00*/  HFMA2 R3, -RZ, RZ, 0, 0 ;  /* 0x00000000ff037431 */ /* 0x000fe200000001ff */
[----:B------:R-:W-:-:S04]  /*2c10*/  MOV R2, R17 ;  /* 0x0000001100027202 */ /* 0x000fc80000000f00 */
[----:B0-----:R-:W-:Y:S05]  /*2c20*/  RET.REL.NODEC R2 `(_Z31norm_dist_backward_input_kernelILi8ELi16EEvPKfS1_S1_S1_iiiiPff) ;  /* 0xffffffd002f47950 */ /* 0x001fea0003c3ffff */
.L_x_2035:
        /* <DEDUP_REMOVED lines=13> */
.L_x_3886:


//--------------------- .text._Z31norm_dist_backward_input_kernelILi8ELi8EEvPKfS1_S1_S1_iiiiPff --------------------------
	.section	.text._Z31norm_dist_backward_input_kernelILi8ELi8EEvPKfS1_S1_S1_iiiiPff,"ax",@progbits
	.align	128
        .global         _Z31norm_dist_backward_input_kernelILi8ELi8EEvPKfS1_S1_S1_iiiiPff
        .type           _Z31norm_dist_backward_input_kernelILi8ELi8EEvPKfS1_S1_S1_iiiiPff,@function
        .size           _Z31norm_dist_backward_input_kernelILi8ELi8EEvPKfS1_S1_S1_iiiiPff,(.L_x_3887 - _Z31norm_dist_backward_input_kernelILi8ELi8EEvPKfS1_S1_S1_iiiiPff)
        .other          _Z31norm_dist_backward_input_kernelILi8ELi8EEvPKfS1_S1_S1_iiiiPff,@"STO_CUDA_ENTRY STV_DEFAULT"
_Z31norm_dist_backward_input_kernelILi8ELi8EEvPKfS1_S1_S1_iiiiPff:
.text._Z31norm_dist_backward_input_kernelILi8ELi8EEvPKfS1_S1_S1_iiiiPff:
        /* <DEDUP_REMOVED lines=16> */
[----:B------:R-:W-:Y:S02]  /*0100*/  LOP3.LUT R0, R11, UR4, RZ, 0xfc, !PT ;  /* 0x000000040b007c12 */ /* 0x000fe4000f8efcff */
[----:B----4-:R-:W-:-:S03]  /*0110*/  IADD3 R4, PT, PT, R6, 0xffffffe, RZ ;  /* 0x0ffffffe06047810 */ /* 0x010fc60007ffe0ff */
[----:B------:R-:W1:Y:S01]  /*0120*/  LDCU UR4, c[0x0][0x3a0] ;  /* 0x00007400ff0477ac */ /* 0x000e620008000800 */
[----:B------:R-:W-:Y:S01]  /*0130*/  LOP3.LUT R6, RZ, R15, RZ, 0x33, !PT ;  /* 0x0000000fff067212 */ /* 0x000fe200078e33ff */
[----:B------:R4:W0:Y:S02]  /*0140*/  F2I.FTZ.U32.TRUNC.NTZ R5, R4 ;  /* 0x0000000400057305 */ /* 0x000824000021f000 */
[----:B----4-:R-:W-:Y:S01]  /*0150*/  HFMA2 R4, -RZ, RZ, 0, 0 ;  /* 0x00000000ff047431 */ /* 0x010fe200000001ff */
[----:B0-----:R-:W-:-:S05]  /*0160*/  IADD3 R2, PT, PT, RZ, -R5, RZ ;  /* 0x80000005ff027210 */ /* 0x001fca0007ffe0ff */
[----:B------:R-:W-:Y:S01]  /*0170*/  IMAD R7, R2, R13, RZ ;  /* 0x0000000d02077224 */ /* 0x000fe200078e02ff */
[----:B------:R-:W-:-:S03]  /*0180*/  IABS R2, R0 ;  /* 0x0000000000027213 */ /* 0x000fc60000000000 */
[----:B------:R-:W-:-:S06]  /*0190*/  IMAD.HI.U32 R5, R5, R7, R4 ;  /* 0x0000000705057227 */ /* 0x000fcc00078e0004 */
[----:B------:R-:W-:-:S05]  /*01a0*/  IMAD.HI.U32 R5, R5, R2, RZ ;  /* 0x0000000205057227 */ /* 0x000fca00078e00ff */
[----:B------:R-:W-:-:S05]  /*01b0*/  IADD3 R4, PT, PT, -R5, RZ, RZ ;  /* 0x000000ff05047210 */ /* 0x000fca0007ffe1ff */
[----:B------:R-:W-:Y:S01]  /*01c0*/  IMAD R2, R13, R4, R2 ;  /* 0x000000040d027224 */ /* 0x000fe200078e0202 */
[----:B------:R-:W-:-:S04]  /*01d0*/  LOP3.LUT R4, R0, R15, RZ, 0x3c, !PT ;  /* 0x0000000f00047212 */ /* 0x000fc800078e3cff */
[----:B------:R-:W-:Y:S02]  /*01e0*/  ISETP.GT.U32.AND P1, PT, R13, R2, PT ;  /* 0x000000020d00720c */ /* 0x000fe40003f24070 */
[----:B------:R-:W-:Y:S02]  /*01f0*/  ISETP.GE.AND P2, PT, R4, RZ, PT ;  /* 0x000000ff0400720c */ /* 0x000fe40003f46270 */
[----:B------:R-:W-:-:S04]  /*0200*/  @!P3 MOV R4, 0x400 ;  /* 0x000004000004b802 */ /* 0x000fc80000000f00 */
[----:B--2---:R-:W-:-:S04]  /*0210*/  @!P3 LEA R4, R9, R4, 0x18 ;  /* 0x000000040904b211 */ /* 0x004fc800078ec0ff */
[----:B------:R-:W-:Y:S01]  /*0220*/  @!P3 LEA R4, R11, R4, 0x2 ;  /* 0x000000040b04b211 */ /* 0x000fe200078e10ff */
[----:B------:R-:W-:Y:S01]  /*0230*/  @!P1 VIADD R5, R5, 0x1 ;  /* 0x0000000105059836 */ /* 0x000fe20000000000 */
[----:B------:R-:W-:-:S04]  /*0240*/  @!P1 IADD3 R2, PT, PT, R2, -R13, RZ ;  /* 0x8000000d02029210 */ /* 0x000fc80007ffe0ff */
        /* <DEDUP_REMOVED lines=32> */
[----:B-----5:R-:W-:Y:S05]  /*0450*/  CALL.REL.NOINC `($__internal_60_$__cuda_sm20_rcp_rn_f32_slowpath) ;  /* 0x0000001000987944 */ /* 0x020fea0003c00000 */
[----:B------:R-:W-:Y:S01]  /*0460*/  MOV R11, R16 ;  /* 0x00000010000b7202 */ /* 0x000fe20000000f00 */
[----:B------:R-:W-:Y:S06]  /*0470*/  BRA `(.L_x_2038) ;  /* 0x0000000000107947 */ /* 0x000fec0003800000 */
.L_x_2037:
[----:B------:R-:W0:Y:S02]  /*0480*/  MUFU.RCP R11, R6 ;  /* 0x00000006000b7308 */ /* 0x000e240000001000 */
[----:B0-----:R-:W-:-:S04]  /*0490*/  FFMA R0, R6, R11, -1 ;  /* 0xbf80000006007423 */ /* 0x001fc8000000000b */
[----:B------:R-:W-:-:S04]  /*04a0*/  FADD.FTZ R0, -R0, -RZ ;  /* 0x800000ff00007221 */ /* 0x000fc80000010100 */
[----:B------:R-:W-:-:S07]  /*04b0*/  FFMA R11, R11, R0, R11 ;  /* 0x000000000b0b7223 */ /* 0x000fce000000000b */
.L_x_2038:
[----:B------:R-:W-:Y:S05]  /*04c0*/  BSYNC.RECONVERGENT B0 ;  /* 0x0000000000007941 */ /* 0x000fea0003800200 */
.L_x_2036:
        /* <DEDUP_REMOVED lines=13> */
[----:B------:R-:W-:Y:S01]  /*05a0*/  IMAD.MOV.U32 R13, RZ, RZ, R16 ;  /* 0x000000ffff0d7224 */ /* 0x000fe200078e0010 */
[----:B------:R-:W-:Y:S06]  /*05b0*/  BRA `(.L_x_2041) ;  /* 0x0000000000107947 */ /* 0x000fec0003800000 */
.L_x_2040:
[----:B------:R-:W0:Y:S02]  /*05c0*/  MUFU.RCP R13, R6 ;  /* 0x00000006000d7308 */ /* 0x000e240000001000 */
[----:B0-----:R-:W-:-:S04]  /*05d0*/  FFMA R0, R6, R13, -1 ;  /* 0xbf80000006007423 */ /* 0x001fc8000000000d */
[----:B------:R-:W-:-:S04]  /*05e0*/  FADD.FTZ R0, -R0, -RZ ;  /* 0x800000ff00007221 */ /* 0x000fc80000010100 */
[----:B------:R-:W-:-:S07]  /*05f0*/  FFMA R13, R13, R0, R13 ;  /* 0x000000000d0d7223 */ /* 0x000fce000000000d */
.L_x_2041:
[----:B------:R-:W-:Y:S05]  /*0600*/  BSYNC.RECONVERGENT B0 ;  /* 0x0000000000007941 */ /* 0x000fea0003800200 */
.L_x_2039:
        /* <DEDUP_REMOVED lines=15> */
.L_x_2043:
[----:B------:R-:W0:Y:S02]  /*0700*/  MUFU.RCP R18, R19 ;  /* 0x0000001300127308 */ /* 0x000e240000001000 */
[----:B0-----:R-:W-:-:S04]  /*0710*/  FFMA R0, R19, R18, -1 ;  /* 0xbf80000013007423 */ /* 0x001fc80000000012 */
[----:B------:R-:W-:-:S04]  /*0720*/  FADD.FTZ R15, -R0, -RZ ;  /* 0x800000ff000f7221 */ /* 0x000fc80000010100 */
[----:B------:R-:W-:-:S07]  /*0730*/  FFMA R18, R18, R15, R18 ;  /* 0x0000000f12127223 */ /* 0x000fce0000000012 */
.L_x_2044:
[----:B------:R-:W-:Y:S05]  /*0740*/  BSYNC.RECONVERGENT B0 ;  /* 0x0000000000007941 */ /* 0x000fea0003800200 */
.L_x_2042:
        /* <DEDUP_REMOVED lines=15> */
.L_x_2046:
[----:B------:R-:W0:Y:S02]  /*0840*/  MUFU.RCP R22, R19 ;  /* 0x0000001300167308 */ /* 0x000e240000001000 */
[----:B0-----:R-:W-:-:S04]  /*0850*/  FFMA R0, R19, R22, -1 ;  /* 0xbf80000013007423 */ /* 0x001fc80000000016 */
[----:B------:R-:W-:-:S04]  /*0860*/  FADD.FTZ R15, -R0, -RZ ;  /* 0x800000ff000f7221 */ /* 0x000fc80000010100 */
[----:B------:R-:W-:-:S07]  /*0870*/  FFMA R22, R22, R15, R22 ;  /* 0x0000000f16167223 */ /* 0x000fce0000000016 */
.L_x_2047:
[----:B------:R-:W-:Y:S05]  /*0880*/  BSYNC.RECONVERGENT B0 ;  /* 0x0000000000007941 */ /* 0x000fea0003800200 */
.L_x_2045:
        /* <DEDUP_REMOVED lines=15> */
.L_x_2049:
[----:B------:R-:W0:Y:S02]  /*0980*/  MUFU.RCP R26, R19 ;  /* 0x00000013001a7308 */ /* 0x000e240000001000 */
[----:B0-----:R-:W-:-:S04]  /*0990*/  FFMA R0, R19, R26, -1 ;  /* 0xbf80000013007423 */ /* 0x001fc8000000001a */
[----:B------:R-:W-:-:S04]  /*09a0*/  FADD.FTZ R15, -R0, -RZ ;  /* 0x800000ff000f7221 */ /* 0x000fc80000010100 */
[----:B------:R-:W-:-:S07]  /*09b0*/  FFMA R26, R26, R15, R26 ;  /* 0x0000000f1a1a7223 */ /* 0x000fce000000001a */
.L_x_2050:
[----:B------:R-:W-:Y:S05]  /*09c0*/  BSYNC.RECONVERGENT B0 ;  /* 0x0000000000007941 */ /* 0x000fea0003800200 */
.L_x_2048:
        /* <DEDUP_REMOVED lines=15> */
.L_x_2052:
[----:B------:R-:W0:Y:S02]  /*0ac0*/  MUFU.RCP R28, R19 ;  /* 0x00000013001c7308 */ /* 0x000e240000001000 */
[----:B0-----:R-:W-:-:S04]  /*0ad0*/  FFMA R0, R19, R28, -1 ;  /* 0xbf80000013007423 */ /* 0x001fc8000000001c */
[----:B------:R-:W-:-:S04]  /*0ae0*/  FADD.FTZ R15, -R0, -RZ ;  /* 0x800000ff000f7221 */ /* 0x000fc80000010100 */
[----:B------:R-:W-:-:S07]  /*0af0*/  FFMA R28, R28, R15, R28 ;  /* 0x0000000f1c1c7223 */ /* 0x000fce000000001c */
.L_x_2053:
[----:B------:R-:W-:Y:S05]  /*0b00*/  BSYNC.RECONVERGENT B0 ;  /* 0x0000000000007941 */ /* 0x000fea0003800200 */
.L_x_2051:
        /* <DEDUP_REMOVED lines=15> */
.L_x_2055:
[----:B------:R-:W0:Y:S02]  /*0c00*/  MUFU.RCP R31, R6 ;  /* 0x00000006001f7308 */ /* 0x000e240000001000 */
[----:B0-----:R-:W-:-:S04]  /*0c10*/  FFMA R0, R6, R31, -1 ;  /* 0xbf80000006007423 */ /* 0x001fc8000000001f */
[----:B------:R-:W-:-:S04]  /*0c20*/  FADD.FTZ R0, -R0, -RZ ;  /* 0x800000ff00007221 */ /* 0x000fc80000010100 */
[----:B------:R-:W-:-:S07]  /*0c30*/  FFMA R31, R31, R0, R31 ;  /* 0x000000001f1f7223 */ /* 0x000fce000000001f */
.L_x_2056:
[----:B------:R-:W-:Y:S05]  /*0c40*/  BSYNC.RECONVERGENT B0 ;  /* 0x0000000000007941 */ /* 0x000fea0003800200 */
.L_x_2054:
        /* <DEDUP_REMOVED lines=13> */
[----:B------:R-:W-:Y:S05]  /*0d20*/  BRA `(.L_x_2059) ;  /* 0x0000000000107947 */ /* 0x000fea0003800000 */
.L_x_2058:
[----:B------:R-:W0:Y:S02]  /*0d30*/  MUFU.RCP R16, R5 ;  /* 0x0000000500107308 */ /* 0x000e240000001000 */
[----:B0-----:R-:W-:-:S04]  /*0d40*/  FFMA R0, R5, R16, -1 ;  /* 0xbf80000005007423 */ /* 0x001fc80000000010 */
[----:B------:R-:W-:-:S04]  /*0d50*/  FADD.FTZ R3, -R0, -RZ ;  /* 0x800000ff00037221 */ /* 0x000fc80000010100 */
[----:B------:R-:W-:-:S07]  /*0d60*/  FFMA R16, R16, R3, R16 ;  /* 0x0000000310107223 */ /* 0x000fce0000000010 */
.L_x_2059:
[----:B------:R-:W-:Y:S05]  /*0d70*/  BSYNC.RECONVERGENT B0 ;  /* 0x0000000000007941 */ /* 0x000fea0003800200 */
.L_x_2057:
[----:B------:R-:W0:Y:S01]  /*0d80*/  LDC R0, c[0x0][0x3b8] ;  /* 0x0000ee00ff007b82 */ /* 0x000e220000000800 */
[----:B------:R-:W1:Y:S01]  /*0d90*/  LDCU.64 UR8, c[0x0][0x3a8] ;  /* 0x00007500ff0877ac */ /* 0x000e620008000a00 */
[----:B------:R-:W-:-:S06]  /*0da0*/  IMAD.MOV.U32 R3, RZ, RZ, 0x80 ;  /* 0x00000080ff037424 */ /* 0x000fcc00078e00ff */
[----:B------:R-:W2:Y:S08]  /*0db0*/  LDC.64 R14, c[0x0][0x388] ;  /* 0x0000e200ff0e7b82 */ /* 0x000eb00000000a00 */
[----:B------:R-:W3:Y:S01]  /*0dc0*/  LDC.64 R4, c[0x0][0x3b0] ;  /* 0x0000ec00ff047b82 */ /* 0x000ee20000000a00 */
[----:B-1----:R-:W-:-:S04]  /*0dd0*/  IMAD R8, R7, UR8, R8 ;  /* 0x0000000807087c24 */ /* 0x002fc8000f8e0208 */
[----:B------:R-:W-:Y:S02]  /*0de0*/  IMAD R9, R8, UR9, R9 ;  /* 0x0000000908097c24 */ /* 0x000fe4000f8e0209 */
[----:B0-----:R-:W-:-:S07]  /*0df0*/  FADD R0, R0, -1 ;  /* 0xbf80000000007421 */ /* 0x001fce0000000000 */
.L_x_2060:
        /* <DEDUP_REMOVED lines=140> */
        .weak           $__internal_60_$__cuda_sm20_rcp_rn_f32_slowpath
        .type           $__internal_60_$__cuda_sm20_rcp_rn_f32_slowpath,@function
        .size           $__internal_60_$__cuda_sm20_rcp_rn_f32_slowpath,(.L_x_3887 - $__internal_60_$__cuda_sm20_rcp_rn_f32_slowpath)
$__internal_60_$__cuda_sm20_rcp_rn_f32_slowpath:
        /* <DEDUP_REMOVED lines=15> */
.L_x_2062:
        /* <DEDUP_REMOVED lines=33> */
.L_x_2064:
[----:B------:R0:W1:Y:S02]  /*19c0*/  MUFU.RCP R16, R0 ;  /* 0x0000000000107308 */ /* 0x0000640000001000 */
.L_x_2063:
[----:B------:R-:W-:Y:S05]  /*19d0*/  BSYNC.RECONVERGENT B1 ;  /* 0x0000000000017941 */ /* 0x000fea0003800200 */
.L_x_2061:
[----:B------:R-:W-:Y:S01]  /*19e0*/  HFMA2 R15, -RZ, RZ, 0, 0 ;  /* 0x00000000ff0f7431 */ /* 0x000fe200000001ff */
[----:B------:R-:W-:-:S04]  /*19f0*/  MOV R14, R6 ;  /* 0x00000006000e7202 */ /* 0x000fc80000000f00 */
[----:B01----:R-:W-:Y:S05]  /*1a00*/  RET.REL.NODEC R14 `(_Z31norm_dist_backward_input_kernelILi8ELi8EEvPKfS1_S1_S1_iiiiPff) ;  /* 0xffffffe40e7c7950 */ /* 0x003fea0003c3ffff */
.L_x_2065:
        /* <DEDUP_REMOVED lines=15> */
.L_x_3887:


//--------------------- .text._Z31norm_dist_backward_input_kernelILi8ELi4EEvPKfS1_S1_S1_iiiiPff --------------------------
	.section	.text._Z31norm_dist_backward_input_kernelILi8ELi4EEvPKfS1_S1_S1_iiiiPff,"ax",@progbits
	.align	128
        .global         _Z31norm_dist_backward_input_kernelILi8ELi4EEvPKfS1_S1_S1_iiiiPff
        .type           _Z31norm_dist_backward_input_kernelILi8ELi4EEvPKfS1_S1_S1_iiiiPff,@function
        .size           _Z31norm_dist_backward_input_kernelILi8ELi4EEvPKfS1_S1_S1_iiiiPff,(.L_x_3888 - _Z31norm_dist_backward_input_kernelILi8ELi4EEvPKfS1_S1_S1_iiiiPff)
        .other          _Z31norm_dist_backward_input_kernelILi8ELi4EEvPKfS1_S1_S1_iiiiPff,@"STO_CUDA_ENTRY STV_DEFAULT"
_Z31norm_dist_backward_input_kernelILi8ELi4EEvPKfS1_S1_S1_iiiiPff:
.text._Z31norm_dist_backward_input_kernelILi8ELi4EEvPKfS1_S1_S1_iiiiPff:
        /* <DEDUP_REMOVED lines=18> */
[----:B----4-:R-:W-:Y:S01]  /*0120*/  VIADD R8, R10, 0xffffffe ;  /* 0x0ffffffe0a087836 */ /* 0x010fe20000000000 */
[----:B------:R-:W1:Y:S01]  /*0130*/  LDCU UR4, c[0x0][0x3a0] ;  /* 0x00007400ff0477ac */ /* 0x000e620008000800 */
[----:B------:R-:W-:Y:S02]  /*0140*/  LOP3.LUT R10, RZ, R0, RZ, 0x33, !PT ;  /* 0x00000000ff0a7212 */ /* 0x000fe400078e33ff */
[----:B------:R4:W0:Y:S02]  /*0150*/  F2I.FTZ.U32.TRUNC.NTZ R9, R8 ;  /* 0x0000000800097305 */ /* 0x000824000021f000 */
[----:B----4-:R-:W-:Y:S01]  /*0160*/  IMAD.MOV.U32 R8, RZ, RZ, RZ ;  /* 0x000000ffff087224 */ /* 0x010fe200078e00ff */
[----:B0-----:R-:W-:-:S05]  /*0170*/  IADD3 R7, PT, PT, RZ, -R9, RZ ;  /* 0x80000009ff077210 */ /* 0x001fca0007ffe0ff */
[----:B------:R-:W-:-:S04]  /*0180*/  IMAD R7, R7, R4, RZ ;  /* 0x0000000407077224 */ /* 0x000fc800078e02ff */
        /* <DEDUP_REMOVED lines=8> */
[----:B--2---:R-:W-:-:S05]  /*0210*/  @!P0 LEA R7, R12, R7, 0x18 ;  /* 0x000000070c078211 */ /* 0x004fca00078ec0ff */
[----:B------:R-:W-:Y:S01]  /*0220*/  @!P3 IMAD.IADD R11, R11, 0x1, -R4 ;  /* 0x000000010b0bb824 */ /* 0x000fe200078e0a04 */
[----:B------:R-:W-:Y:S01]  /*0230*/  @!P3 IADD3 R9, PT, PT, R9, 0x1, RZ ;  /* 0x000000010909b810 */ /* 0x000fe20007ffe0ff */
[----:B------:R-:W-:-:S03]  /*0240*/  @!P0 IMAD R7, R2, 0x4, R7 ;  /* 0x0000000402078824 */ /* 0x000fc600078e0207 */
[----:B------:R-:W-:-:S13]  /*0250*/  ISETP.GE.U32.AND P2, PT, R11, R4, PT ;  /* 0x000000040b00720c */ /* 0x000fda0003f46070 */
[----:B------:R-:W-:Y:S01]  /*0260*/  @P2 VIADD R9, R9, 0x1 ;  /* 0x0000000109092836 */ /* 0x000fe20000000000 */
[----:B------:R-:W-:-:S04]  /*0270*/  ISETP.NE.AND P2, PT, R0, RZ, PT ;  /* 0x000000ff0000720c */ /* 0x000fc80003f45270 */
        /* <DEDUP_REMOVED lines=9> */
[----:B------:R-:W-:Y:S01]  /*0310*/  ISETP.GT.U32.AND P0, PT, R4, R11, PT ;  /* 0x0000000b0400720c */ /* 0x000fe20003f04070 */
[----:B------:R-:W-:Y:S01]  /*0320*/  IMAD.SHL.U32 R5, R3, 0x4, RZ ;  /* 0x0000000403057824 */ /* 0x000fe200078e00ff */
[----:B------:R-:W-:-:S04]  /*0330*/  IADD3 R4, PT, PT, R11, -R4, RZ ;  /* 0x800000040b047210 */ /* 0x000fc80007ffe0ff */
[----:B------:R-:W-:-:S04]  /*0340*/  SEL R9, R4, R11, !P0 ;  /* 0x0000000b04097207 */ /* 0x000fc80004000000 */
[----:B------:R-:W-:-:S04]  /*0350*/  @!P1 IADD3 R9, PT, PT, -R9, RZ, RZ ;  /* 0x000000ff09099210 */ /* 0x000fc80007ffe1ff */
        /* <DEDUP_REMOVED lines=15> */
[----:B-----5:R-:W-:Y:S05]  /*0450*/  CALL.REL.NOINC `($__internal_61_$__cuda_sm20_rcp_rn_f32_slowpath) ;  /* 0x0000000800647944 */ /* 0x020fea0003c00000 */
[----:B------:R-:W-:Y:S01]  /*0460*/  MOV R11, R0 ;  /* 0x00000000000b7202 */ /* 0x000fe20000000f00 */
[----:B------:R-:W-:Y:S06]  /*0470*/  BRA `(.L_x_2068) ;  /* 0x0000000000107947 */ /* 0x000fec0003800000 */
.L_x_2067:
[----:B------:R-:W0:Y:S02]  /*0480*/  MUFU.RCP R11, R2 ;  /* 0x00000002000b7308 */ /* 0x000e240000001000 */
[----:B0-----:R-:W-:-:S04]  /*0490*/  FFMA R0, R2, R11, -1 ;  /* 0xbf80000002007423 */ /* 0x001fc8000000000b */
[----:B------:R-:W-:-:S04]  /*04a0*/  FADD.FTZ R0, -R0, -RZ ;  /* 0x800000ff00007221 */ /* 0x000fc80000010100 */
[----:B------:R-:W-:-:S07]  /*04b0*/  FFMA R11, R11, R0, R11 ;  /* 0x000000000b0b7223 */ /* 0x000fce000000000b */
.L_x_2068:
[----:B------:R-:W-:Y:S05]  /*04c0*/  BSYNC.RECONVERGENT B0 ;  /* 0x0000000000007941 */ /* 0x000fea0003800200 */
.L_x_2066:
[----:B------:R-:W0:Y:S02]  /*04d0*/  LDC R13, c[0x0][0x3ac] ;  /* 0x0000eb00ff0d7b82 */ /* 0x000e240000000800 */
[----:B0-----:R-:W-:-:S05]  /*04e0*/  IMAD.WIDE R6, R13, 0x4, R6 ;  /* 0x000000040d067825 */ /* 0x001fca00078e0206 */
[----:B------:R-:W2:Y:S01]  /*04f0*/  LDG.E.CONSTANT R2, desc[UR6][R6.64] ;  /* 0x0000000606027981 */ /* 0x000ea2000c1e9900 */
[----:B------:R-:W-:-:S05]  /*0500*/  IMAD.WIDE R4, R13, 0x4, R4 ;  /* 0x000000040d047825 */ /* 0x000fca00078e0204 */
        /* <DEDUP_REMOVED lines=11> */
.L_x_2070:
[----:B------:R-:W0:Y:S02]  /*05c0*/  MUFU.RCP R15, R2 ;  /* 0x00000002000f7308 */ /* 0x000e240000001000 */
[----:B0-----:R-:W-:-:S04]  /*05d0*/  FFMA R0, R2, R15, -1 ;  /* 0xbf80000002007423 */ /* 0x001fc8000000000f */
[----:B------:R-:W-:-:S04]  /*05e0*/  FADD.FTZ R0, -R0, -RZ ;  /* 0x800000ff00007221 */ /* 0x000fc80000010100 */
[----:B------:R-:W-:-:S07]  /*05f0*/  FFMA R15, R15, R0, R15 ;  /* 0x000000000f0f7223 */ /* 0x000fce000000000f */
.L_x_2071:
[----:B------:R-:W-:Y:S05]  /*0600*/  BSYNC.RECONVERGENT B0 ;  /* 0x0000000000007941 */ /* 0x000fea0003800200 */
.L_x_2069:
        /* <DEDUP_REMOVED lines=15> */
.L_x_2073:
[----:B------:R-:W0:Y:S02]  /*0700*/  MUFU.RCP R22, R17 ;  /* 0x0000001100167308 */ /* 0x000e240000001000 */
[----:B0-----:R-:W-:-:S04]  /*0710*/  FFMA R0, R17, R22, -1 ;  /* 0xbf80000011007423 */ /* 0x001fc80000000016 */
[----:B------:R-:W-:-:S04]  /*0720*/  FADD.FTZ R13, -R0, -RZ ;  /* 0x800000ff000d7221 */ /* 0x000fc80000010100 */
[----:B------:R-:W-:-:S07]  /*0730*/  FFMA R22, R22, R13, R22 ;  /* 0x0000000d16167223 */ /* 0x000fce0000000016 */
.L_x_2074:
[----:B------:R-:W-:Y:S05]  /*0740*/  BSYNC.RECONVERGENT B0 ;  /* 0x0000000000007941 */ /* 0x000fea0003800200 */
.L_x_2072:
        /* <DEDUP_REMOVED lines=13> */
[----:B------:R-:W-:Y:S05]  /*0820*/  BRA `(.L_x_2077) ;  /* 0x0000000000107947 */ /* 0x000fea0003800000 */
.L_x_2076:
[----:B------:R-:W0:Y:S02]  /*0830*/  MUFU.RCP R0, R7 ;  /* 0x0000000700007308 */ /* 0x000e240000001000 */
[----:B0-----:R-:W-:-:S04]  /*0840*/  FFMA R2, R7, R0, -1 ;  /* 0xbf80000007027423 */ /* 0x001fc80000000000 */
[----:B------:R-:W-:-:S04]  /*0850*/  FADD.FTZ R5, -R2, -RZ ;  /* 0x800000ff02057221 */ /* 0x000fc80000010100 */
[----:B------:R-:W-:-:S07]  /*0860*/  FFMA R0, R0, R5, R0 ;  /* 0x0000000500007223 */ /* 0x000fce0000000000 */
.L_x_2077:
[----:B------:R-:W-:Y:S05]  /*0870*/  BSYNC.RECONVERGENT B0 ;  /* 0x0000000000007941 */ /* 0x000fea0003800200 */
.L_x_2075:
[----:B------:R-:W0:Y:S01]  /*0880*/  S2UR UR5, SR_CgaCtaId ;  /* 0x00000000000579c3 */ /* 0x000e220000008800 */
[----:B------:R-:W1:Y:S01]  /*0890*/  LDCU.64 UR8, c[0x0][0x3a8] ;  /* 0x00007500ff0877ac */ /* 0x000e620008000a00 */
[----:B------:R-:W-:Y:S01]  /*08a0*/  SHF.L.U32 R3, R3, 0x3, RZ ;  /* 0x0000000303037819 */ /* 0x000fe200000006ff */
[----:B------:R-:W-:-:S05]  /*08b0*/  UMOV UR4, 0x400 ;  /* 0x0000040000047882 */ /* 0x000fca0000000000 */
[----:B------:R-:W2:Y:S08]  /*08c0*/  LDC R2, c[0x0][0x3b8] ;  /* 0x0000ee00ff027b82 */ /* 0x000eb00000000800 */
[----:B------:R-:W3:Y:S01]  /*08d0*/  LDC.64 R12, c[0x0][0x388] ;  /* 0x0000e200ff0c7b82 */ /* 0x000ee20000000a00 */
[----:B-1----:R-:W-:-:S04]  /*08e0*/  IMAD R8, R8, UR8, R3 ;  /* 0x0000000808087c24 */ /* 0x002fc8000f8e0203 */
[----:B------:R-:W-:-:S03]  /*08f0*/  IMAD R9, R8, UR9, R9 ;  /* 0x0000000908097c24 */ /* 0x000fc6000f8e0209 */
[----:B------:R-:W1:Y:S01]  /*0900*/  LDC.64 R6, c[0x0][0x3b0] ;  /* 0x0000ec00ff067b82 */ /* 0x000e620000000a00 */
[----:B0-----:R-:W-:-:S03]  /*0910*/  ULEA UR4, UR5, UR4, 0x18 ;  /* 0x0000000405047291 */ /* 0x001fc6000f8ec0ff */
[----:B------:R-:W-:Y:S01]  /*0920*/  UMOV UR5, 0x40 ;  /* 0x0000004000057882 */ /* 0x000fe20000000000 */
[----:B------:R-:W-:Y:S01]  /*0930*/  UIADD3 UR4, UPT, UPT, UR4, 0x40, URZ ;  /* 0x0000004004047890 */ /* 0x000fe2000fffe0ff */
[----:B--2---:R-:W-:-:S11]  /*0940*/  FADD R2, R2, -1 ;  /* 0xbf80000002027421 */ /* 0x004fd60000000000 */
.L_x_2078:
[----:B---3--:R-:W-:Y:S01]  /*0950*/  IMAD.WIDE R24, R9, 0x4, R12 ;  /* 0x0000000409187825 */ /* 0x008fe200078e020c */
[----:B0-----:R-:W0:Y:S04]  /*0960*/  LDS R17, [UR4+-0x40] ;  /* 0xffffc004ff117984 */ /* 0x001e280008000800 */
[----:B------:R-:W0:Y:S01]  /*0970*/  LDG.E.CONSTANT R8, desc[UR6][R24.64] ;  /* 0x0000000618087981 */ /* 0x000e22000c1e9900 */
[----:B------:R-:W-:-:S03]  /*0980*/  UIADD3 UR5, UPT, UPT, UR5, 0x4, URZ ;  /* 0x0000000405057890 */ /* 0x000fc6000fffe0ff */
[----:B------:R-:W2:Y:S01]  /*0990*/  LDS R19, [UR4+-0x20] ;  /* 0xffffe004ff137984 */ /* 0x000ea20008000800 */
[----:B------:R-:W-:-:S03]  /*09a0*/  UISETP.NE.AND UP0, UPT, UR5, 0x60, UPT ;  /* 0x000000600500788c */ /* 0x000fc6000bf05270 */
[----:B------:R-:W3:Y:S04]  /*09b0*/  LDS R5, [UR4] ;  /* 0x00000004ff057984 */ /* 0x000ee80008000800 */
[----:B------:R-:W4:Y:S01]  /*09c0*/  LDS R3, [UR4+0x20] ;  /* 0x00002004ff037984 */ /* 0x000f220008000800 */
[----:B------:R-:W-:Y:S01]  /*09d0*/  UIADD3 UR4, UPT, UPT, UR4, 0x4, URZ ;  /* 0x0000000404047890 */ /* 0x000fe2000fffe0ff */
[C---:B0-----:R-:W-:Y:S01]  /*09e0*/  FADD R14, R8.reuse, -R17 ;  /* 0x80000011080e7221 */ /* 0x041fe20000000000 */
        /* <DEDUP_REMOVED lines=16> */
[----:B------:R-:W2:Y:S08]  /*0af0*/  MUFU.LG2 R25, R18 ;  /* 0x0000001200197308 */ /* 0x000eb00000000c00 */
[----:B------:R-:W3:Y:S01]  /*0b00*/  MUFU.LG2 R27, R20 ;  /* 0x00000014001b7308 */ /* 0x000ee20000000c00 */
[----:B0-----:R-:W-:-:S04]  /*0b10*/  @!P0 FADD R23, R23, -24 ;  /* 0xc1c0000017178421 */ /* 0x001fc80000000000 */
[----:B------:R-:W-:-:S03]  /*0b20*/  FMUL R23, R2, R23 ;  /* 0x0000001702177220 */ /* 0x000fc60000400000 */
[----:B------:R-:W0:Y:S01]  /*0b30*/  MUFU.LG2 R29, R24 ;  /* 0x00000018001d7308 */ /* 0x000e220000000c00 */
[----:B--2---:R-:W-:Y:S01]  /*0b40*/  @!P3 FADD R25, R25, -24 ;  /* 0xc1c000001919b421 */ /* 0x004fe20000000000 */
[----:B------:R-:W-:-:S03]  /*0b50*/  FSETP.GEU.AND P0, PT, R23, -126, PT ;  /* 0xc2fc00001700780b */ /* 0x000fc60003f0e000 */
[----:B------:R-:W-:Y:S01]  /*0b60*/  FMUL R14, R2, R25 ;  /* 0x00000019020e7220 */ /* 0x000fe20000400000 */
[----:B---3--:R-:W-:-:S04]  /*0b70*/  @!P1 FADD R27, R27, -24 ;  /* 0xc1c000001b1b9421 */ /* 0x008fc80000000000 */
        /* <DEDUP_REMOVED lines=9> */
[----:B------:R-:W2:Y:S03]  /*0c10*/  MUFU.EX2 R27, R14 ;  /* 0x0000000e001b7308 */ /* 0x000ea60000000800 */
[----:B------:R-:W-:-:S05]  /*0c20*/  @!P2 FMUL R18, R18, 0.5 ;  /* 0x3f0000001212a820 */ /* 0x000fca0000400000 */
[----:B------:R1:W3:Y:S01]  /*0c30*/  MUFU.EX2 R20, R18 ;  /* 0x0000001200147308 */ /* 0x0002e20000000800 */
[----:B0-----:R-:W-:Y:S01]  /*0c40*/  @!P0 FMUL R25, R25, R25 ;  /* 0x0000001919198220 */ /* 0x001fe20000400000 */
[----:B------:R-:W-:Y:S01]  /*0c50*/  FSETP.GT.AND P0, PT, R8, R19, PT ;  /* 0x000000130800720b */ /* 0x000fe20003f04000 */
[----:B------:R-:W-:Y:S02]  /*0c60*/  @!P1 FMUL R29, R29, 0.5 ;  /* 0x3f0000001d1d9820 */ /* 0x000fe40000400000 */
[----:B-----5:R-:W-:-:S03]  /*0c70*/  FMUL R25, R10, R25 ;  /* 0x000000190a197220 */ /* 0x020fc60000400000 */
[----:B------:R-:W0:Y:S01]  /*0c80*/  MUFU.EX2 R24, R29 ;  /* 0x0000001d00187308 */ /* 0x000e220000000800 */
[----:B--2---:R-:W-:Y:S01]  /*0c90*/  @!P3 FMUL R27, R27, R27 ;  /* 0x0000001b1b1bb220 */ /* 0x004fe20000400000 */
[----:B------:R-:W-:Y:S01]  /*0ca0*/  FSETP.GT.AND P3, PT, R8, R17, PT ;  /* 0x000000110800720b */ /* 0x000fe20003f64000 */
[----:B-1----:R-:W-:-:S04]  /*0cb0*/  IMAD.WIDE R18, R9, 0x4, R6 ;  /* 0x0000000409127825 */ /* 0x002fc800078e0206 */
        /* <DEDUP_REMOVED lines=19> */
        .weak           $__internal_61_$__cuda_sm20_rcp_rn_f32_slowpath
        .type           $__internal_61_$__cuda_sm20_rcp_rn_f32_slowpath,@function
        .size           $__internal_61_$__cuda_sm20_rcp_rn_f32_slowpath,(.L_x_3888 - $__internal_61_$__cuda_sm20_rcp_rn_f32_slowpath)
$__internal_61_$__cuda_sm20_rcp_rn_f32_slowpath:
        /* <DEDUP_REMOVED lines=15> */
.L_x_2080:
        /* <DEDUP_REMOVED lines=33> */
.L_x_2082:
[----:B------:R0:W1:Y:S02]  /*10f0*/  MUFU.RCP R13, R0 ;  /* 0x00000000000d7308 */ /* 0x0000640000001000 */
.L_x_2081:
[----:B------:R-:W-:Y:S05]  /*1100*/  BSYNC.RECONVERGENT B1 ;  /* 0x0000000000017941 */ /* 0x000fea0003800200 */
.L_x_2079:
[----:B01----:R-:W-:Y:S01]  /*1110*/  MOV R0, R13 ;  /* 0x0000000d00007202 */ /* 0x003fe20000000f00 */
[----:B------:R-:W-:-:S04]  /*1120*/  HFMA2 R13, -RZ, RZ, 0, 0 ;  /* 0x00000000ff0d7431 */ /* 0x000fc800000001ff */
[----:B------:R-:W-:Y:S05]  /*1130*/  RET.REL.NODEC R12 `(_Z31norm_dist_backward_input_kernelILi8ELi4EEvPKfS1_S1_S1_iiiiPff) ;  /* 0xffffffec0cb07950 */ /* 0x000fea0003c3ffff */
.L_x_2083:
        /* <DEDUP_REMOVED lines=12> */
.L_x_3888:


//--------------------- .text._Z31norm_dist_backward_input_kernelILi4ELi8EEvPKfS1_S1_S1_iiiiPff --------------------------
	.section	.text._Z31norm_dist_backward_input_kernelILi4ELi8EEvPKfS1_S1_S1_iiiiPff,"ax",@progbits
	.align	128
        .global         _Z31norm_dist_backward_input_kernelILi4ELi8EEvPKfS1_S1_S1_iiiiPff
        .type           _Z31norm_dist_backward_input_kernelILi4ELi8EEvPKfS1_S1_S1_iiiiPff,@function
        .size           _Z31norm_dist_backward_input_kernelILi4ELi8EEvPKfS1_S1_S1_iiiiPff,(.L_x_3889 - _Z31norm_dist_backward_input_kernelILi4ELi8EEvPKfS1_S1_S1_iiiiPff)
        .other          _Z31norm_dist_backward_input_kernelILi4ELi8EEvPKfS1_S1_S1_iiiiPff,@"STO_CUDA_ENTRY STV_DEFAULT"
_Z31norm_dist_backward_input_kernelILi4ELi8EEvPKfS1_S1_S1_iiiiPff:
.text._Z31norm_dist_backward_input_kernelILi4ELi8EEvPKfS1_S1_S1_iiiiPff:
        /* <DEDUP_REMOVED lines=69> */
[----:B-----5:R-:W-:Y:S05]  /*0450*/  CALL.REL.NOINC `($__internal_62_$__cuda_sm20_rcp_rn_f32_slowpath) ;  /* 0x00000010009c7944 */ /* 0x020fea0003c00000 */
[----:B------:R-:W-:Y:S01]  /*0460*/  MOV R11, R16 ;  /* 0x00000010000b7202 */ /* 0x000fe20000000f00 */
[----:B------:R-:W-:Y:S06]  /*0470*/  BRA `(.L_x_2086) ;  /* 0x0000000000107947 */ /* 0x000fec0003800000 */
.L_x_2085:
[----:B------:R-:W0:Y:S02]  /*0480*/  MUFU.RCP R11, R6 ;  /* 0x00000006000b7308 */ /* 0x000e240000001000 */
[----:B0-----:R-:W-:-:S04]  /*0490*/  FFMA R0, R6, R11, -1 ;  /* 0xbf80000006007423 */ /* 0x001fc8000000000b */
[----:B------:R-:W-:-:S04]  /*04a0*/  FADD.FTZ R0, -R0, -RZ ;  /* 0x800000ff00007221 */ /* 0x000fc80000010100 */
[----:B------:R-:W-:-:S07]  /*04b0*/  FFMA R11, R11, R0, R11 ;  /* 0x000000000b0b7223 */ /* 0x000fce000000000b */
.L_x_2086:
[----:B------:R-:W-:Y:S05]  /*04c0*/  BSYNC.RECONVERGENT B0 ;  /* 0x0000000000007941 */ /* 0x000fea0003800200 */
.L_x_2084:
        /* <DEDUP_REMOVED lines=13> */
[----:B------:R-:W-:Y:S01]  /*05a0*/  IMAD.MOV.U32 R13, RZ, RZ, R16 ;  /* 0x000000ffff0d7224 */ /* 0x000fe200078e0010 */
[----:B------:R-:W-:Y:S06]  /*05b0*/  BRA `(.L_x_2089) ;  /* 0x0000000000107947 */ /* 0x000fec0003800000 */
.L_x_2088:
[----:B------:R-:W0:Y:S02]  /*05c0*/  MUFU.RCP R13, R6 ;  /* 0x00000006000d7308 */ /* 0x000e240000001000 */
[----:B0-----:R-:W-:-:S04]  /*05d0*/  FFMA R0, R6, R13, -1 ;  /* 0xbf80000006007423 */ /* 0x001fc8000000000d */
[----:B------:R-:W-:-:S04]  /*05e0*/  FADD.FTZ R0, -R0, -RZ ;  /* 0x800000ff00007221 */ /* 0x000fc80000010100 */
[----:B------:R-:W-:-:S07]  /*05f0*/  FFMA R13, R13, R0, R13 ;  /* 0x000000000d0d7223 */ /* 0x000fce000000000d */
.L_x_2089:
[----:B------:R-:W-:Y:S05]  /*0600*/  BSYNC.RECONVERGENT B0 ;  /* 0x0000000000007941 */ /* 0x000fea0003800200 */
.L_x_2087:
        /* <DEDUP_REMOVED lines=15> */
.L_x_2091:
[----:B------:R-:W0:Y:S02]  /*0700*/  MUFU.RCP R18, R19 ;  /* 0x0000001300127308 */ /* 0x000e240000001000 */
[----:B0-----:R-:W-:-:S04]  /*0710*/  FFMA R0, R19, R18, -1 ;  /* 0xbf80000013007423 */ /* 0x001fc80000000012 */
[----:B------:R-:W-:-:S04]  /*0720*/  FADD.FTZ R15, -R0, -RZ ;  /* 0x800000ff000f7221 */ /* 0x000fc80000010100 */
[----:B------:R-:W-:-:S07]  /*0730*/  FFMA R18, R18, R15, R18 ;  /* 0x0000000f12127223 */ /* 0x000fce0000000012 */
.L_x_2092:
[----:B------:R-:W-:Y:S05]  /*0740*/  BSYNC.RECONVERGENT B0 ;  /* 0x0000000000007941 */ /* 0x000fea0003800200 */
.L_x_2090:
        /* <DEDUP_REMOVED lines=15> */
.L_x_2094:
[----:B------:R-:W0:Y:S02]  /*0840*/  MUFU.RCP R22, R19 ;  /* 0x0000001300167308 */ /* 0x000e240000001000 */
[----:B0-----:R-:W-:-:S04]  /*0850*/  FFMA R0, R19, R22, -1 ;  /* 0xbf80000013007423 */ /* 0x001fc80000000016 */
[----:B------:R-:W-:-:S04]  /*0860*/  FADD.FTZ R15, -R0, -RZ ;  /* 0x800000ff000f7221 */ /* 0x000fc80000010100 */
[----:B------:R-:W-:-:S07]  /*0870*/  FFMA R22, R22, R15, R22 ;  /* 0x0000000f16167223 */ /* 0x000fce0000000016 */
.L_x_2095:
[----:B------:R-:W-:Y:S05]  /*0880*/  BSYNC.RECONVERGENT B0 ;  /* 0x0000000000007941 */ /* 0x000fea0003800200 */
.L_x_2093:
        /* <DEDUP_REMOVED lines=15> */
.L_x_2097:
[----:B------:R-:W0:Y:S02]  /*0980*/  MUFU.RCP R26, R19 ;  /* 0x00000013001a7308 */ /* 0x000e240000001000 */
[----:B0-----:R-:W-:-:S04]  /*0990*/  FFMA R0, R19, R26, -1 ;  /* 0xbf80000013007423 */ /* 0x001fc8000000001a */
[----:B------:R-:W-:-:S04]  /*09a0*/  FADD.FTZ R15, -R0, -RZ ;  /* 0x800000ff000f7221 */ /* 0x000fc80000010100 */
[----:B------:R-:W-:-:S07]  /*09b0*/  FFMA R26, R26, R15, R26 ;  /* 0x0000000f1a1a7223 */ /* 0x000fce000000001a */
.L_x_2098:
[----:B------:R-:W-:Y:S05]  /*09c0*/  BSYNC.RECONVERGENT B0 ;  /* 0x0000000000007941 */ /* 0x000fea0003800200 */
.L_x_2096:
        /* <DEDUP_REMOVED lines=15> */
.L_x_2100:
[----:B------:R-:W0:Y:S02]  /*0ac0*/  MUFU.RCP R28, R19 ;  /* 0x00000013001c7308 */ /* 0x000e240000001000 */
[----:B0-----:R-:W-:-:S04]  /*0ad0*/  FFMA R0, R19, R28, -1 ;  /* 0xbf80000013007423 */ /* 0x001fc8000000001c */
[----:B------:R-:W-:-:S04]  /*0ae0*/  FADD.FTZ R15, -R0, -RZ ;  /* 0x800000ff000f7221 */ /* 0x000fc80000010100 */
[----:B------:R-:W-:-:S07]  /*0af0*/  FFMA R28, R28, R15, R28 ;  /* 0x0000000f1c1c7223 */ /* 0x000fce000000001c */
.L_x_2101:
[----:B------:R-:W-:Y:S05]  /*0b00*/  BSYNC.RECONVERGENT B0 ;  /* 0x0000000000007941 */ /* 0x000fea0003800200 */
.L_x_2099:
        /* <DEDUP_REMOVED lines=15> */
.L_x_2103:
[----:B------:R-:W0:Y:S02]  /*0c00*/  MUFU.RCP R31, R6 ;  /* 0x00000006001f7308 */ /* 0x000e240000001000 */
[----:B0-----:R-:W-:-:S04]  /*0c10*/  FFMA R0, R6, R31, -1 ;  /* 0xbf80000006007423 */ /* 0x001fc8000000001f */
[----:B------:R-:W-:-:S04]  /*0c20*/  FADD.FTZ R0, -R0, -RZ ;  /* 0x800000ff00007221 */ /* 0x000fc80000010100 */
[----:B------:R-:W-:-:S07]  /*0c30*/  FFMA R31, R31, R0, R31 ;  /* 0x000000001f1f7223 */ /* 0x000fce000000001f */
.L_x_2104:
[----:B------:R-:W-:Y:S05]  /*0c40*/  BSYNC.RECONVERGENT B0 ;  /* 0x0000000000007941 */ /* 0x000fea0003800200 */
.L_x_2102:
        /* <DEDUP_REMOVED lines=13> */
[----:B------:R-:W-:Y:S05]  /*0d20*/  BRA `(.L_x_2107) ;  /* 0x0000000000107947 */ /* 0x000fea0003800000 */
.L_x_2106:
[----:B------:R-:W0:Y:S02]  /*0d30*/  MUFU.RCP R16, R5 ;  /* 0x0000000500107308 */ /* 0x000e240000001000 */
[----:B0-----:R-:W-:-:S04]  /*0d40*/  FFMA R0, R5, R16, -1 ;  /* 0xbf80000005007423 */ /* 0x001fc80000000010 */
[----:B------:R-:W-:-:S04]  /*0d50*/  FADD.FTZ R3, -R0, -RZ ;  /* 0x800000ff00037221 */ /* 0x000fc80000010100 */
[----:B------:R-:W-:-:S07]  /*0d60*/  FFMA R16, R16, R3, R16 ;  /* 0x0000000310107223 */ /* 0x000fce0000000010 */
.L_x_2107:
[----:B------:R-:W-:Y:S05]  /*0d70*/  BSYNC.RECONVERGENT B0 ;  /* 0x0000000000007941 */ /* 0x000fea0003800200 */
.L_x_2105:
        /* <DEDUP_REMOVED lines=9> */
.L_x_2108:
        /* <DEDUP_REMOVED lines=140> */
        .weak           $__internal_62_$__cuda_sm20_rcp_rn_f32_slowpath
        .type           $__internal_62_$__cuda_sm20_rcp_rn_f32_slowpath,@function
        .size           $__internal_62_$__cuda_sm20_rcp_rn_f32_slowpath,(.L_x_3889 - $__internal_62_$__cuda_sm20_rcp_rn_f32_slowpath)
$__internal_62_$__cuda_sm20_rcp_rn_f32_slowpath:
        /* <DEDUP_REMOVED lines=15> */
.L_x_2110:
        /* <DEDUP_REMOVED lines=33> */
.L_x_2112:
[----:B------:R0:W1:Y:S02]  /*19d0*/  MUFU.RCP R16, R0 ;  /* 0x0000000000107308 */ /* 0x0000640000001000 */
.L_x_2111:
[----:B------:R-:W-:Y:S05]  /*19e0*/  BSYNC.RECONVERGENT B1 ;  /* 0x0000000000017941 */ /* 0x000fea0003800200 */
.L_x_2109:
[----:B------:R-:W-:Y:S01]  /*19f0*/  HFMA2 R15, -RZ, RZ, 0, 0 ;  /* 0x00000000ff0f7431 */ /* 0x000fe200000001ff */
[----:B------:R-:W-:-:S04]  /*1a00*/  MOV R14, R6 ;  /* 0x00000006000e7202 */ /* 0x000fc80000000f00 */
[----:B01----:R-:W-:Y:S05]  /*1a10*/  RET.REL.NODEC R14 `(_Z31norm_dist_backward_input_kernelILi4ELi8EEvPKfS1_S1_S1_iiiiPff) ;  /* 0xffffffe40e787950 */ /* 0x003fea0003c3ffff */
.L_x_2113:
        /* <DEDUP_REMOVED lines=14> */
.L_x_3889:


//--------------------- .text._Z31norm_dist_backward_input_kernelILi4ELi4EEvPKfS1_S1_S1_iiiiPff --------------------------
	.section	.text._Z31norm_dist_backward_input_kernelILi4ELi4EEvPKfS1_S1_S1_iiiiPff,"ax",@progbits
	.align	128
        .global         _Z31norm_dist_backward_input_kernelILi4ELi4EEvPKfS1_S1_S1_iiiiPff
        .type           _Z31norm_dist_backward_input_kernelILi4ELi4EEvPKfS1_S1_S1_iiiiPff,@function
        .size           _Z31norm_dist_backward_input_kernelILi4ELi4EEvPKfS1_S1_S1_iiiiPff,(.L_x_3890 - _Z31norm_dist_backward_input_kernelILi4ELi4EEvPKfS1_S1_S1_iiiiPff)
        .other          _Z31norm_dist_backward_input_kernelILi4ELi4EEvPKfS1_S1_S1_iiiiPff,@"STO_CUDA_ENTRY STV_DEFAULT"
_Z31norm_dist_backward_input_kernelILi4ELi4EEvPKfS1_S1_S1_iiiiPff:
.text._Z31norm_dist_backward_input_kernelILi4ELi4EEvPKfS1_S1_S1_iiiiPff:
        /* <DEDUP_REMOVED lines=16> */
[----:B0-----:R-:W-:-:S04]  /*0100*/  LOP3.LUT R7, R5, UR4, RZ, 0xfc, !PT ;  /* 0x0000000405077c12 */ /* 0x001fc8000f8efcff */
[----:B------:R-:W-:Y:S01]  /*0110*/  IABS R4, R7 ;  /* 0x0000000700047213 */ /* 0x000fe20000000000 */
[----:B----4-:R-:W-:Y:S01]  /*0120*/  VIADD R10, R3, 0xffffffe ;  /* 0x0ffffffe030a7836 */ /* 0x010fe20000000000 */
[----:B------:R-:W0:Y:S03]  /*0130*/  LDCU UR4, c[0x0][0x3a0] ;  /* 0x00007400ff0477ac */ /* 0x000e260008000800 */
[----:B------:R1:W4:Y:S02]  /*0140*/  F2I.FTZ.U32.TRUNC.NTZ R11, R10 ;  /* 0x0000000a000b7305 */ /* 0x000324000021f000 */
[----:B-1----:R-:W-:Y:S01]  /*0150*/  IMAD.MOV.U32 R10, RZ, RZ, RZ ;  /* 0x000000ffff0a7224 */ /* 0x002fe200078e00ff */
[----:B----4-:R-:W-:-:S05]  /*0160*/  IADD3 R9, PT, PT, RZ, -R11, RZ ;  /* 0x8000000bff097210 */ /* 0x010fca0007ffe0ff */
[----:B------:R-:W-:-:S04]  /*0170*/  IMAD R9, R9, R2, RZ ;  /* 0x0000000209097224 */ /* 0x000fc800078e02ff */
[----:B------:R-:W-:Y:S01]  /*0180*/  IMAD.HI.U32 R11, R11, R9, R10 ;  /* 0x000000090b0b7227 */ /* 0x000fe200078e000a */
[----:B------:R-:W-:Y:S02]  /*0190*/  MOV R9, R4 ;  /* 0x0000000400097202 */ /* 0x000fe40000000f00 */
[----:B------:R-:W-:Y:S02]  /*01a0*/  @!P0 MOV R10, 0x400 ;  /* 0x00000400000a8802 */ /* 0x000fe40000000f00 */
[----:B------:R-:W-:Y:S01]  /*01b0*/  LOP3.LUT R4, RZ, R0, RZ, 0x33, !PT ;  /* 0x00000000ff047212 */ /* 0x000fe200078e33ff */
[----:B------:R-:W-:Y:S01]  /*01c0*/  IMAD.HI.U32 R11, R11, R9, RZ ;  /* 0x000000090b0b7227 */ /* 0x000fe200078e00ff */
[----:B--2---:R-:W-:-:S03]  /*01d0*/  @!P0 LEA R10, R13, R10, 0x18 ;  /* 0x0000000a0d0a8211 */ /* 0x004fc600078ec0ff */
[----:B------:R-:W-:Y:S01]  /*01e0*/  IMAD.MOV R3, RZ, RZ, -R11 ;  /* 0x000000ffff037224 */ /* 0x000fe200078e0a0b */
[----:B------:R-:W-:-:S03]  /*01f0*/  @!P0 LEA R5, R5, R10, 0x2 ;  /* 0x0000000a05058211 */ /* 0x000fc600078e10ff */
        /* <DEDUP_REMOVED lines=19> */
[----:B------:R-:W-:Y:S01]  /*0330*/  IMAD.IADD R2, R9, 0x1, -R2 ;  /* 0x0000000109027824 */ /* 0x000fe200078e0a02 */
[----:B------:R-:W-:-:S04]  /*0340*/  SHF.L.U32 R8, R8, 0x2, RZ ;  /* 0x0000000208087819 */ /* 0x000fc800000006ff */
        /* <DEDUP_REMOVED lines=17> */
[----:B-----5:R-:W-:Y:S05]  /*0460*/  CALL.REL.NOINC `($__internal_63_$__cuda_sm20_rcp_rn_f32_slowpath) ;  /* 0x0000000800607944 */ /* 0x020fea0003c00000 */
[----:B------:R-:W-:Y:S01]  /*0470*/  IMAD.MOV.U32 R11, RZ, RZ, R0 ;  /* 0x000000ffff0b7224 */ /* 0x000fe200078e0000 */
[----:B------:R-:W-:Y:S06]  /*0480*/  BRA `(.L_x_2116) ;  /* 0x0000000000107947 */ /* 0x000fec0003800000 */
.L_x_2115:
[----:B------:R-:W0:Y:S02]  /*0490*/  MUFU.RCP R11, R2 ;  /* 0x00000002000b7308 */ /* 0x000e240000001000 */
[----:B0-----:R-:W-:-:S04]  /*04a0*/  FFMA R0, R2, R11, -1 ;  /* 0xbf80000002007423 */ /* 0x001fc8000000000b */
[----:B------:R-:W-:-:S04]  /*04b0*/  FADD.FTZ R0, -R0, -RZ ;  /* 0x800000ff00007221 */ /* 0x000fc80000010100 */
[----:B------:R-:W-:-:S07]  /*04c0*/  FFMA R11, R11, R0, R11 ;  /* 0x000000000b0b7223 */ /* 0x000fce000000000b */
.L_x_2116:
[----:B------:R-:W-:Y:S05]  /*04d0*/  BSYNC.RECONVERGENT B0 ;  /* 0x0000000000007941 */ /* 0x000fea0003800200 */
.L_x_2114:
        /* <DEDUP_REMOVED lines=15> */
.L_x_2118:
[----:B------:R-:W0:Y:S02]  /*05d0*/  MUFU.RCP R15, R2 ;  /* 0x00000002000f7308 */ /* 0x000e240000001000 */
[----:B0-----:R-:W-:-:S04]  /*05e0*/  FFMA R0, R2, R15, -1 ;  /* 0xbf80000002007423 */ /* 0x001fc8000000000f */
[----:B------:R-:W-:-:S04]  /*05f0*/  FADD.FTZ R0, -R0, -RZ ;  /* 0x800000ff00007221 */ /* 0x000fc80000010100 */
[----:B------:R-:W-:-:S07]  /*0600*/  FFMA R15, R15, R0, R15 ;  /* 0x000000000f0f7223 */ /* 0x000fce000000000f */
.L_x_2119:
[----:B------:R-:W-:Y:S05]  /*0610*/  BSYNC.RECONVERGENT B0 ;  /* 0x0000000000007941 */ /* 0x000fea0003800200 */
.L_x_2117:
        /* <DEDUP_REMOVED lines=15> */
.L_x_2121:
[----:B------:R-:W0:Y:S02]  /*0710*/  MUFU.RCP R22, R17 ;  /* 0x0000001100167308 */ /* 0x000e240000001000 */
[----:B0-----:R-:W-:-:S04]  /*0720*/  FFMA R0, R17, R22, -1 ;  /* 0xbf80000011007423 */ /* 0x001fc80000000016 */
[----:B------:R-:W-:-:S04]  /*0730*/  FADD.FTZ R13, -R0, -RZ ;  /* 0x800000ff000d7221 */ /* 0x000fc80000010100 */
[----:B------:R-:W-:-:S07]  /*0740*/  FFMA R22, R22, R13, R22 ;  /* 0x0000000d16167223 */ /* 0x000fce0000000016 */
.L_x_2122:
[----:B------:R-:W-:Y:S05]  /*0750*/  BSYNC.RECONVERGENT B0 ;  /* 0x0000000000007941 */ /* 0x000fea0003800200 */
.L_x_2120:
        /* <DEDUP_REMOVED lines=13> */
[----:B------:R-:W-:Y:S05]  /*0830*/  BRA `(.L_x_2125) ;  /* 0x0000000000107947 */ /* 0x000fea0003800000 */
.L_x_2124:
[----:B------:R-:W0:Y:S02]  /*0840*/  MUFU.RCP R0, R7 ;  /* 0x0000000700007308 */ /* 0x000e240000001000 */
[----:B0-----:R-:W-:-:S04]  /*0850*/  FFMA R2, R7, R0, -1 ;  /* 0xbf80000007027423 */ /* 0x001fc80000000000 */
[----:B------:R-:W-:-:S04]  /*0860*/  FADD.FTZ R5, -R2, -RZ ;  /* 0x800000ff02057221 */ /* 0x000fc80000010100 */
[----:B------:R-:W-:-:S07]  /*0870*/  FFMA R0, R0, R5, R0 ;  /* 0x0000000500007223 */ /* 0x000fce0000000000 */
.L_x_2125:
[----:B------:R-:W-:Y:S05]  /*0880*/  BSYNC.RECONVERGENT B0 ;  /* 0x0000000000007941 */ /* 0x000fea0003800200 */
.L_x_2123:
[----:B------:R-:W0:Y:S01]  /*0890*/  S2UR UR5, SR_CgaCtaId ;  /* 0x00000000000579c3 */ /* 0x000e220000008800 */
[----:B------:R-:W1:Y:S01]  /*08a0*/  LDCU.64 UR8, c[0x0][0x3a8] ;  /* 0x00007500ff0877ac */ /* 0x000e620008000a00 */
[----:B------:R-:W-:-:S06]  /*08b0*/  UMOV UR4, 0x400 ;  /* 0x0000040000047882 */ /* 0x000fcc0000000000 */
        /* <DEDUP_REMOVED lines=9> */
.L_x_2126:
        /* <DEDUP_REMOVED lines=74> */
        .weak           $__internal_63_$__cuda_sm20_rcp_rn_f32_slowpath
        .type           $__internal_63_$__cuda_sm20_rcp_rn_f32_slowpath,@function
        .size           $__internal_63_$__cuda_sm20_rcp_rn_f32_slowpath,(.L_x_3890 - $__internal_63_$__cuda_sm20_rcp_rn_f32_slowpath)
$__internal_63_$__cuda_sm20_rcp_rn_f32_slowpath:
        /* <DEDUP_REMOVED lines=15> */
.L_x_2128:
        /* <DEDUP_REMOVED lines=33> */
.L_x_2130:
[----:B------:R0:W1:Y:S02]  /*10f0*/  MUFU.RCP R13, R0 ;  /* 0x00000000000d7308 */ /* 0x0000640000001000 */
.L_x_2129:
[----:B------:R-:W-:Y:S05]  /*1100*/  BSYNC.RECONVERGENT B1 ;  /* 0x0000000000017941 */ /* 0x000fea0003800200 */
.L_x_2127:
[----:B01----:R-:W-:Y:S01]  /*1110*/  MOV R0, R13 ;  /* 0x0000000d00007202 */ /* 0x003fe20000000f00 */
[----:B------:R-:W-:-:S04]  /*1120*/  HFMA2 R13, -RZ, RZ, 0, 0 ;  /* 0x00000000ff0d7431 */ /* 0x000fc800000001ff */
[----:B------:R-:W-:Y:S05]  /*1130*/  RET.REL.NODEC R12 `(_Z31norm_dist_backward_input_kernelILi4ELi4EEvPKfS1_S1_S1_iiiiPff) ;  /* 0xffffffec0cb07950 */ /* 0x000fea0003c3ffff */
.L_x_2131:
        /* <DEDUP_REMOVED lines=12> */
.L_x_3890:


//--------------------- .text._Z31norm_dist_backward_input_kernelILi4ELi2EEvPKfS1_S1_S1_iiiiPff --------------------------
	.section	.text._Z31norm_dist_backward_input_kernelILi4ELi2EEvPKfS1_S1_S1_iiiiPff,"ax",@progbits
	.align	128
        .global         _Z31norm_dist_backward_input_kernelILi4ELi2EEvPKfS1_S1_S1_iiiiPff
        .type           _Z31norm_dist_backward_input_kernelILi4ELi2EEvPKfS1_S1_S1_iiiiPff,@function
        .size           _Z31norm_dist_backward_input_kernelILi4ELi2EEvPKfS1_S1_S1_iiiiPff,(.L_x_3891 - _Z31norm_dist_backward_input_kernelILi4ELi2EEvPKfS1_S1_S1_iiiiPff)
        .other          _Z31norm_dist_backward_input_kernelILi4ELi2EEvPKfS1_S1_S1_iiiiPff,@"STO_CUDA_ENTRY STV_DEFAULT"
_Z31norm_dist_backward_input_kernelILi4ELi2EEvPKfS1_S1_S1_iiiiPff:
.text._Z31norm_dist_backward_input_kernelILi4ELi2EEvPKfS1_S1_S1_iiiiPff:
        /* <DEDUP_REMOVED lines=20> */
[----:B-1----:R-:W-:Y:S01]  /*0140*/  IMAD.MOV.U32 R8, RZ, RZ, RZ ;  /* 0x000000ffff087224 */ /* 0x002fe200078e00ff */
[----:B--2---:R-:W-:-:S05]  /*0150*/  IADD3 R6, PT, PT, RZ, -R9, RZ ;  /* 0x80000009ff067210 */ /* 0x004fca0007ffe0ff */
        /* <DEDUP_REMOVED lines=14> */
[----:B------:R-:W-:Y:S01]  /*0240*/  @P2 VIADD R9, R9, 0x1 ;  /* 0x0000000109092836 */ /* 0x000fe20000000000 */
[----:B------:R-:W-:-:S04]  /*0250*/  ISETP.NE.AND P2, PT, R0, RZ, PT ;  /* 0x000000ff0000720c */ /* 0x000fc80003f45270 */
[----:B------:R-:W-:-:S04]  /*0260*/  @!P1 IADD3 R9, PT, PT, -R9, RZ, RZ ;  /* 0x000000ff09099210 */ /* 0x000fc80007ffe1ff */
[----:B------:R-:W-:Y:S02]  /*0270*/  SEL R4, R10, R9, !P2 ;  /* 0x000000090a047207 */ /* 0x000fe40005000000 */
[----:B-1----:R-:W-:Y:S02]  /*0280*/  @!P0 LEA R9, R13, R8, 0x18 ;  /* 0x000000080d098211 */ /* 0x002fe400078ec0ff */
[----:B0-----:R-:W-:-:S03]  /*0290*/  ISETP.GE.AND P1, PT, R4, UR4, PT ;  /* 0x0000000404007c0c */ /* 0x001fc6000bf26270 */
[----:B------:R-:W-:-:S05]  /*02a0*/  @!P0 IMAD R2, R2, 0x4, R9 ;  /* 0x0000000402028824 */ /* 0x000fca00078e0209 */
[----:B---3--:R0:W-:Y:S01]  /*02b0*/  @!P0 STS [R2], R11 ;  /* 0x0000000b02008388 */ /* 0x0081e20000000800 */
[----:B------:R-:W-:Y:S06]  /*02c0*/  BAR.SYNC.DEFER_BLOCKING 0x0 ;  /* 0x0000000000007b1d */ /* 0x000fec0000010000 */
[----:B------:R-:W-:Y:S05]  /*02d0*/  @P1 EXIT ;  /* 0x000000000000194d */ /* 0x000fea0003800000 */
[----:B------:R-:W-:Y:S01]  /*02e0*/  ISETP.GE.AND P1, PT, R7, RZ, PT ;  /* 0x000000ff0700720c */ /* 0x000fe20003f26270 */
[----:B------:R-:W1:Y:S01]  /*02f0*/  LDCU UR4, c[0x0][0x3a4] ;  /* 0x00007480ff0477ac */ /* 0x000e620008000800 */
[----:B------:R-:W2:Y:S01]  /*0300*/  LDC.64 R8, c[0x0][0x398] ;  /* 0x0000e600ff087b82 */ /* 0x000ea20000000a00 */
[----:B------:R-:W-:Y:S01]  /*0310*/  ISETP.GT.U32.AND P0, PT, R5, R6, PT ;  /* 0x000000060500720c */ /* 0x000fe20003f04070 */
[----:B------:R-:W-:Y:S01]  /*0320*/  IMAD.SHL.U32 R7, R3, 0x2, RZ ;  /* 0x0000000203077824 */ /* 0x000fe200078e00ff */
[----:B------:R-:W-:-:S04]  /*0330*/  IADD3 R5, PT, PT, R6, -R5, RZ ;  /* 0x8000000506057210 */ /* 0x000fc80007ffe0ff */
[----:B------:R-:W-:-:S04]  /*0340*/  SEL R5, R5, R6, !P0 ;  /* 0x0000000605057207 */ /* 0x000fc80004000000 */
[----:B------:R-:W-:-:S04]  /*0350*/  @!P1 IADD3 R5, PT, PT, -R5, RZ, RZ ;  /* 0x000000ff05059210 */ /* 0x000fc80007ffe1ff */
        /* <DEDUP_REMOVED lines=15> */
[----:B-----5:R-:W-:Y:S05]  /*0450*/  CALL.REL.NOINC `($__internal_64_$__cuda_sm20_rcp_rn_f32_slowpath) ;  /* 0x0000000400447944 */ /* 0x020fea0003c00000 */
[----:B------:R-:W-:Y:S01]  /*0460*/  IMAD.MOV.U32 R7, RZ, RZ, R0 ;  /* 0x000000ffff077224 */ /* 0x000fe200078e0000 */
[----:B------:R-:W-:Y:S06]  /*0470*/  BRA `(.L_x_2134) ;  /* 0x0000000000107947 */ /* 0x000fec0003800000 */
.L_x_2133:
[----:B------:R-:W0:Y:S02]  /*0480*/  MUFU.RCP R7, R2 ;  /* 0x0000000200077308 */ /* 0x000e240000001000 */
[----:B0-----:R-:W-:-:S04]  /*0490*/  FFMA R0, R2, R7, -1 ;  /* 0xbf80000002007423 */ /* 0x001fc80000000007 */
[----:B------:R-:W-:-:S04]  /*04a0*/  FADD.FTZ R0, -R0, -RZ ;  /* 0x800000ff00007221 */ /* 0x000fc80000010100 */
[----:B------:R-:W-:-:S07]  /*04b0*/  FFMA R7, R7, R0, R7 ;  /* 0x0000000007077223 */ /* 0x000fce0000000007 */
.L_x_2134:
[----:B------:R-:W-:Y:S05]  /*04c0*/  BSYNC.RECONVERGENT B0 ;  /* 0x0000000000007941 */ /* 0x000fea0003800200 */
.L_x_2132:
        /* <DEDUP_REMOVED lines=12> */
[----:B-----5:R-:W-:Y:S05]  /*0590*/  CALL.REL.NOINC `($__internal_64_$__cuda_sm20_rcp_rn_f32_slowpath) ;  /* 0x0000000000f47944 */ /* 0x020fea0003c00000 */
[----:B------:R-:W-:Y:S05]  /*05a0*/  BRA `(.L_x_2137) ;  /* 0x0000000000107947 */ /* 0x000fea0003800000 */
.L_x_2136:
[----:B------:R-:W0:Y:S02]  /*05b0*/  MUFU.RCP R0, R13 ;  /* 0x0000000d00007308 */ /* 0x000e240000001000 */
[----:B0-----:R-:W-:-:S04]  /*05c0*/  FFMA R2, R13, R0, -1 ;  /* 0xbf8000000d027423 */ /* 0x001fc80000000000 */
[----:B------:R-:W-:-:S04]  /*05d0*/  FADD.FTZ R9, -R2, -RZ ;  /* 0x800000ff02097221 */ /* 0x000fc80000010100 */
[----:B------:R-:W-:-:S07]  /*05e0*/  FFMA R0, R0, R9, R0 ;  /* 0x0000000900007223 */ /* 0x000fce0000000000 */
.L_x_2137:
[----:B------:R-:W-:Y:S05]  /*05f0*/  BSYNC.RECONVERGENT B0 ;  /* 0x0000000000007941 */ /* 0x000fea0003800200 */
.L_x_2135:
        /* <DEDUP_REMOVED lines=13> */
.L_x_2138:
[----:B0--3--:R-:W-:Y:S01]  /*06d0*/  IMAD.WIDE R14, R5, 0x4, R10 ;  /* 0x00000004050e7825 */ /* 0x009fe200078e020a */
[----:B------:R-:W0:Y:S04]  /*06e0*/  LDS R3, [UR4+-0x10] ;  /* 0xfffff004ff037984 */ /* 0x000e280008000800 */
[----:B------:R-:W2:Y:S04]  /*06f0*/  LDS R17, [UR4] ;  /* 0x00000004ff117984 */ /* 0x000ea80008000800 */
[----:B------:R-:W0:Y:S01]  /*0700*/  LDG.E.CONSTANT R14, desc[UR6][R14.64] ;  /* 0x000000060e0e7981 */ /* 0x000e22000c1e9900 */
[----:B------:R-:W-:-:S02]  /*0710*/  UIADD3 UR5, UPT, UPT, UR5, 0x4, URZ ;  /* 0x0000000405057890 */ /* 0x000fc4000fffe0ff */
[----:B------:R-:W-:Y:S02]  /*0720*/  UIADD3 UR4, UPT, UPT, UR4, 0x4, URZ ;  /* 0x0000000404047890 */ /* 0x000fe4000fffe0ff */
[----:B------:R-:W-:Y:S01]  /*0730*/  UISETP.NE.AND UP0, UPT, UR5, 0x20, UPT ;  /* 0x000000200500788c */ /* 0x000fe2000bf05270 */
[C---:B0-----:R-:W-:Y:S01]  /*0740*/  FADD R4, R14.reuse, -R3 ;  /* 0x800000030e047221 */ /* 0x041fe20000000000 */
[----:B--2---:R-:W-:-:S03]  /*0750*/  FADD R9, R14, -R17 ;  /* 0x800000110e097221 */ /* 0x004fc60000000000 */
[----:B------:R-:W-:Y:S01]  /*0760*/  FMUL R4, |R4|, R7 ;  /* 0x0000000704047220 */ /* 0x000fe20000400200 */
[----:B------:R-:W-:-:S04]  /*0770*/  FMUL R16, |R9|, R0 ;  /* 0x0000000009107220 */ /* 0x000fc80000400200 */
[----:B------:R-:W-:Y:S02]  /*0780*/  FSETP.GEU.AND P0, PT, |R4|, 1.175494350822287508e-38, PT ;  /* 0x008000000400780b */ /* 0x000fe40003f0e200 */
[----:B------:R-:W-:-:S11]  /*0790*/  FSETP.GEU.AND P1, PT, |R16|, 1.175494350822287508e-38, PT ;  /* 0x008000001000780b */ /* 0x000fd60003f2e200 */
[----:B------:R-:W-:Y:S02]  /*07a0*/  @!P0 FMUL R4, R4, 16777216 ;  /* 0x4b80000004048820 */ /* 0x000fe40000400000 */
[----:B------:R-:W-:Y:S02]  /*07b0*/  @!P1 FMUL R16, R16, 16777216 ;  /* 0x4b80000010109820 */ /* 0x000fe40000400000 */
[----:B------:R-:W0:Y:S08]  /*07c0*/  MUFU.LG2 R9, R4 ;  /* 0x0000000400097308 */ /* 0x000e300000000c00 */
[----:B------:R-:W2:Y:S01]  /*07d0*/  MUFU.LG2 R15, R16 ;  /* 0x00000010000f7308 */ /* 0x000ea20000000c00 */
[----:B0-----:R-:W-:-:S04]  /*07e0*/  @!P0 FADD R9, R9, -24 ;  /* 0xc1c0000009098421 */ /* 0x001fc80000000000 */
[----:B------:R-:W-:Y:S01]  /*07f0*/  FMUL R9, R2, R9 ;  /* 0x0000000902097220 */ /* 0x000fe20000400000 */
[----:B--2---:R-:W-:-:S04]  /*0800*/  @!P1 FADD R15, R15, -24 ;  /* 0xc1c000000f0f9421 */ /* 0x004fc80000000000 */
[----:B------:R-:W-:Y:S01]  /*0810*/  FSETP.GEU.AND P0, PT, R9, -126, PT ;  /* 0xc2fc00000900780b */ /* 0x000fe20003f0e000 */
[----:B------:R-:W-:-:S05]  /*0820*/  FMUL R18, R2, R15 ;  /* 0x0000000f02127220 */ /* 0x000fca0000400000 */
[----:B------:R-:W-:-:S07]  /*0830*/  FSETP.GEU.AND P1, PT, R18, -126, PT ;  /* 0xc2fc00001200780b */ /* 0x000fce0003f2e000 */
[----:B------:R-:W-:-:S04]  /*0840*/  @!P0 FMUL R9, R9, 0.5 ;  /* 0x3f00000009098820 */ /* 0x000fc80000400000 */
[----:B------:R-:W0:Y:S02]  /*0850*/  MUFU.EX2 R15, R9 ;  /* 0x00000009000f7308 */ /* 0x000e240000000800 */
[----:B------:R-:W-:-:S06]  /*0860*/  @!P1 FMUL R18, R18, 0.5 ;  /* 0x3f00000012129820 */ /* 0x000fcc0000400000 */
[----:B------:R-:W2:Y:S01]  /*0870*/  MUFU.EX2 R19, R18 ;  /* 0x0000001200137308 */ /* 0x000ea20000000800 */
[----:B0-----:R-:W-:Y:S01]  /*0880*/  @!P0 FMUL R15, R15, R15 ;  /* 0x0000000f0f0f8220 */ /* 0x001fe20000400000 */
        /* <DEDUP_REMOVED lines=8> */
[----:B-1----:R-:W-:-:S04]  /*0910*/  IMAD.WIDE R14, R5, 0x4, R12 ;  /* 0x00000004050e7825 */ /* 0x002fc800078e020c */
[----:B------:R-:W-:Y:S01]  /*0920*/  FADD R3, R3, R4 ;  /* 0x0000000403037221 */ /* 0x000fe20000000000 */
[----:B------:R-:W-:-:S04]  /*0930*/  VIADD R5, R5, UR9 ;  /* 0x0000000905057c36 */ /* 0x000fc80008000000 */
[----:B------:R0:W-:Y:S01]  /*0940*/  STG.E desc[UR6][R14.64], R3 ;  /* 0x000000030e007986 */ /* 0x0001e2000c101906 */
[----:B------:R-:W-:Y:S05]  /*0950*/  BRA.U UP0, `(.L_x_2138) ;  /* 0xfffffffd005c7547 */ /* 0x000fea000b83ffff */
[----:B------:R-:W-:Y:S05]  /*0960*/  EXIT ;  /* 0x000000000000794d */ /* 0x000fea0003800000 */
        .weak           $__internal_64_$__cuda_sm20_rcp_rn_f32_slowpath
        .type           $__internal_64_$__cuda_sm20_rcp_rn_f32_slowpath,@function
        .size           $__internal_64_$__cuda_sm20_rcp_rn_f32_slowpath,(.L_x_3891 - $__internal_64_$__cuda_sm20_rcp_rn_f32_slowpath)
$__internal_64_$__cuda_sm20_rcp_rn_f32_slowpath:
        /* <DEDUP_REMOVED lines=15> */
.L_x_2140:
        /* <DEDUP_REMOVED lines=33> */
.L_x_2142:
[----:B------:R0:W1:Y:S02]  /*0c70*/  MUFU.RCP R13, R0 ;  /* 0x00000000000d7308 */ /* 0x0000640000001000 */
.L_x_2141:
[----:B------:R-:W-:Y:S05]  /*0c80*/  BSYNC.RECONVERGENT B1 ;  /* 0x0000000000017941 */ /* 0x000fea0003800200 */
.L_x_2139:
[----:B01----:R-:W-:Y:S02]  /*0c90*/  IMAD.MOV.U32 R0, RZ, RZ, R13 ;  /* 0x000000ffff007224 */ /* 0x003fe400078e000d */
[----:B------:R-:W-:-:S04]  /*0ca0*/  HFMA2 R13, -RZ, RZ, 0, 0 ;  /* 0x00000000ff0d7431 */ /* 0x000fc800000001ff */
[----:B------:R-:W-:Y:S05]  /*0cb0*/  RET.REL.NODEC R12 `(_Z31norm_dist_backward_input_kernelILi4ELi2EEvPKfS1_S1_S1_iiiiPff) ;  /* 0xfffffff00cd07950 */ /* 0x000fea0003c3ffff */
.L_x_2143:
        /* <DEDUP_REMOVED lines=12> */
.L_x_3891:


//--------------------- .text._Z31norm_dist_backward_input_kernelILi2ELi4EEvPKfS1_S1_S1_iiiiPff --------------------------
	.section	.text._Z31norm_dist_backward_input_kernelILi2ELi4EEvPKfS1_S1_S1_iiiiPff,"ax",@progbits
	.align	128
        .global         _Z31norm_dist_backward_input_kernelILi2ELi4EEvPKfS1_S1_S1_iiiiPff
        .type           _Z31norm_dist_backward_input_kernelILi2ELi4EEvPKfS1_S1_S1_iiiiPff,@function
        .size           _Z31norm_dist_backward_input_kernelILi2ELi4EEvPKfS1_S1_S1_iiiiPff,(.L_x_3892 - _Z31norm_dist_backward_input_kernelILi2ELi4EEvPKfS1_S1_S1_iiiiPff)
        .other          _Z31norm_dist_backward_input_kernelILi2ELi4EEvPKfS1_S1_S1_iiiiPff,@"STO_CUDA_ENTRY STV_DEFAULT"
_Z31norm_dist_backward_input_kernelILi2ELi4EEvPKfS1_S1_S1_iiiiPff:
.text._Z31norm_dist_backward_input_kernelILi2ELi4EEvPKfS1_S1_S1_iiiiPff:
        /* <DEDUP_REMOVED lines=19> */
[----:B--2---:R-:W-:Y:S02]  /*0130*/  HFMA2 R6, -RZ, RZ, 0, 0 ;  /* 0x00000000ff067431 */ /* 0x004fe400000001ff */
[----:B0-----:R-:W-:-:S04]  /*0140*/  IMAD.MOV R4, RZ, RZ, -R7 ;  /* 0x000000ffff047224 */ /* 0x001fc800078e0a07 */
[----:B------:R-:W-:Y:S01]  /*0150*/  IMAD R13, R4, R11, RZ ;  /* 0x0000000b040d7224 */ /* 0x000fe200078e02ff */
[----:B------:R-:W-:-:S03]  /*0160*/  IABS R4, R9 ;  /* 0x0000000900047213 */ /* 0x000fc60000000000 */
[----:B------:R-:W-:-:S06]  /*0170*/  IMAD.HI.U32 R7, R7, R13, R6 ;  /* 0x0000000d07077227 */ /* 0x000fcc00078e0006 */
[----:B------:R-:W-:Y:S02]  /*0180*/  IMAD.HI.U32 R8, R7, R4, RZ ;  /* 0x0000000407087227 */ /* 0x000fe400078e00ff */
[----:B------:R-:W0:Y:S03]  /*0190*/  @!P0 S2R R7, SR_CgaCtaId ;  /* 0x0000000000078919 */ /* 0x000e260000008800 */
[----:B------:R-:W-:-:S05]  /*01a0*/  IADD3 R6, PT, PT, -R8, RZ, RZ ;  /* 0x000000ff08067210 */ /* 0x000fca0007ffe1ff */
[----:B------:R-:W-:-:S05]  /*01b0*/  IMAD R4, R11, R6, R4 ;  /* 0x000000060b047224 */ /* 0x000fca00078e0204 */
[----:B------:R-:W-:-:S13]  /*01c0*/  ISETP.GT.U32.AND P3, PT, R11, R4, PT ;  /* 0x000000040b00720c */ /* 0x000fda0003f64070 */
[----:B------:R-:W-:Y:S01]  /*01d0*/  @!P3 IMAD.IADD R4, R4, 0x1, -R11 ;  /* 0x000000010404b824 */ /* 0x000fe200078e0a0b */
[----:B------:R-:W-:Y:S02]  /*01e0*/  @!P3 IADD3 R8, PT, PT, R8, 0x1, RZ ;  /* 0x000000010808b810 */ /* 0x000fe40007ffe0ff */
[----:B------:R-:W-:Y:S02]  /*01f0*/  ISETP.NE.AND P3, PT, R0, RZ, PT ;  /* 0x000000ff0000720c */ /* 0x000fe40003f65270 */
[----:B------:R-:W-:Y:S02]  /*0200*/  ISETP.GE.U32.AND P1, PT, R4, R11, PT ;  /* 0x0000000b0400720c */ /* 0x000fe40003f26070 */
[----:B------:R-:W-:-:S04]  /*0210*/  LOP3.LUT R4, R9, R0, RZ, 0x3c, !PT ;  /* 0x0000000009047212 */ /* 0x000fc800078e3cff */
[----:B------:R-:W-:Y:S02]  /*0220*/  ISETP.GE.AND P2, PT, R4, RZ, PT ;  /* 0x000000ff0400720c */ /* 0x000fe40003f46270 */
[----:B------:R-:W-:-:S04]  /*0230*/  @!P0 MOV R4, 0x400 ;  /* 0x0000040000048802 */ /* 0x000fc80000000f00 */
[----:B0-----:R-:W-:Y:S02]  /*0240*/  @!P0 LEA R7, R7, R4, 0x18 ;  /* 0x0000000407078211 */ /* 0x001fe400078ec0ff */
[----:B------:R-:W-:Y:S02]  /*0250*/  @P1 IADD3 R8, PT, PT, R8, 0x1, RZ ;  /* 0x0000000108081810 */ /* 0x000fe40007ffe0ff */
[----:B------:R-:W-:-:S03]  /*0260*/  @!P0 LEA R2, R2, R7, 0x2 ;  /* 0x0000000702028211 */ /* 0x000fc600078e10ff */
[----:B------:R-:W-:Y:S01]  /*0270*/  @!P2 IMAD.MOV R8, RZ, RZ, -R8 ;  /* 0x000000ffff08a224 */ /* 0x000fe200078e0a08 */
[----:B------:R-:W-:-:S04]  /*0280*/  @!P3 LOP3.LUT R8, RZ, R0, RZ, 0x33, !PT ;  /* 0x00000000ff08b212 */ /* 0x000fc800078e33ff */
[----:B-1----:R-:W-:Y:S01]  /*0290*/  ISETP.GE.AND P1, PT, R8, UR4, PT ;  /* 0x0000000408007c0c */ /* 0x002fe2000bf26270 */
[----:B---3--:R0:W-:Y:S01]  /*02a0*/  @!P0 STS [R2], R5 ;  /* 0x0000000502008388 */ /* 0x0081e20000000800 */
[----:B------:R-:W-:Y:S11]  /*02b0*/  BAR.SYNC.DEFER_BLOCKING 0x0 ;  /* 0x0000000000007b1d */ /* 0x000ff60000010000 */
[----:B------:R-:W-:Y:S05]  /*02c0*/  @P1 EXIT ;  /* 0x000000000000194d */ /* 0x000fea0003800000 */
[----:B------:R-:W1:Y:S01]  /*02d0*/  LDCU UR4, c[0x0][0x3a4] ;  /* 0x00007480ff0477ac */ /* 0x000e620008000800 */
[----:B------:R-:W2:Y:S01]  /*02e0*/  LDC.64 R6, c[0x0][0x398] ;  /* 0x0000e600ff067b82 */ /* 0x000ea20000000a00 */
[----:B0-----:R-:W-:Y:S01]  /*02f0*/  IADD3 R2, PT, PT, -R8, RZ, RZ ;  /* 0x000000ff08027210 */ /* 0x001fe20007ffe1ff */
[----:B------:R-:W-:-:S04]  /*0300*/  IMAD.SHL.U32 R5, R3, 0x4, RZ ;  /* 0x0000000403057824 */ /* 0x000fc800078e00ff */
[----:B------:R-:W-:Y:S02]  /*0310*/  IMAD R9, R0, R2, R9 ;  /* 0x0000000200097224 */ /* 0x000fe400078e0209 */
[----:B-1----:R-:W-:-:S04]  /*0320*/  IMAD R5, R8, UR4, R5 ;  /* 0x0000000408057c24 */ /* 0x002fc8000f8e0205 */
[----:B------:R-:W-:Y:S02]  /*0330*/  IMAD R11, R5, R0, R9 ;  /* 0x00000000050b7224 */ /* 0x000fe400078e0209 */
[----:B------:R-:W0:Y:S02]  /*0340*/  LDC.64 R4, c[0x0][0x380] ;  /* 0x0000e000ff047b82 */ /* 0x000e240000000a00 */
        /* <DEDUP_REMOVED lines=11> */
[----:B-----5:R-:W-:Y:S05]  /*0400*/  CALL.REL.NOINC `($__internal_65_$__cuda_sm20_rcp_rn_f32_slowpath) ;  /* 0x00000008006c7944 */ /* 0x020fea0003c00000 */
[----:B------:R-:W-:Y:S01]  /*0410*/  IMAD.MOV.U32 R11, RZ, RZ, R0 ;  /* 0x000000ffff0b7224 */ /* 0x000fe200078e0000 */
[----:B------:R-:W-:Y:S06]  /*0420*/  BRA `(.L_x_2146) ;  /* 0x0000000000107947 */ /* 0x000fec0003800000 */
.L_x_2145:
[----:B------:R-:W0:Y:S02]  /*0430*/  MUFU.RCP R11, R2 ;  /* 0x00000002000b7308 */ /* 0x000e240000001000 */
[----:B0-----:R-:W-:-:S04]  /*0440*/  FFMA R0, R2, R11, -1 ;  /* 0xbf80000002007423 */ /* 0x001fc8000000000b */
[----:B------:R-:W-:-:S04]  /*0450*/  FADD.FTZ R0, -R0, -RZ ;  /* 0x800000ff00007221 */ /* 0x000fc80000010100 */
[----:B------:R-:W-:-:S07]  /*0460*/  FFMA R11, R11, R0, R11 ;  /* 0x000000000b0b7223 */ /* 0x000fce000000000b */
.L_x_2146:
[----:B------:R-:W-:Y:S05]  /*0470*/  BSYNC.RECONVERGENT B0 ;  /* 0x0000000000007941 */ /* 0x000fea0003800200 */
.L_x_2144:
        /* <DEDUP_REMOVED lines=15> */
.L_x_2148:
[----:B------:R-:W0:Y:S02]  /*0570*/  MUFU.RCP R15, R2 ;  /* 0x00000002000f7308 */ /* 0x000e240000001000 */
[----:B0-----:R-:W-:-:S04]  /*0580*/  FFMA R0, R2, R15, -1 ;  /* 0xbf80000002007423 */ /* 0x001fc8000000000f */
[----:B------:R-:W-:-:S04]  /*0590*/  FADD.FTZ R0, -R0, -RZ ;  /* 0x800000ff00007221 */ /* 0x000fc80000010100 */
[----:B------:R-:W-:-:S07]  /*05a0*/  FFMA R15, R15, R0, R15 ;  /* 0x000000000f0f7223 */ /* 0x000fce000000000f */
.L_x_2149:
[----:B------:R-:W-:Y:S05]  /*05b0*/  BSYNC.RECONVERGENT B0 ;  /* 0x0000000000007941 */ /* 0x000fea0003800200 */
.L_x_2147:
        /* <DEDUP_REMOVED lines=15> */
.L_x_2151:
[----:B------:R-:W0:Y:S02]  /*06b0*/  MUFU.RCP R22, R17 ;  /* 0x0000001100167308 */ /* 0x000e240000001000 */
[----:B0-----:R-:W-:-:S04]  /*06c0*/  FFMA R0, R17, R22, -1 ;  /* 0xbf80000011007423 */ /* 0x001fc80000000016 */
[----:B------:R-:W-:-:S04]  /*06d0*/  FADD.FTZ R13, -R0, -RZ ;  /* 0x800000ff000d7221 */ /* 0x000fc80000010100 */
[----:B------:R-:W-:-:S07]  /*06e0*/  FFMA R22, R22, R13, R22 ;  /* 0x0000000d16167223 */ /* 0x000fce0000000016 */
.L_x_2152:
[----:B------:R-:W-:Y:S05]  /*06f0*/  BSYNC.RECONVERGENT B0 ;  /* 0x0000000000007941 */ /* 0x000fea0003800200 */
.L_x_2150:
        /* <DEDUP_REMOVED lines=13> */
[----:B------:R-:W-:Y:S05]  /*07d0*/  BRA `(.L_x_2155) ;  /* 0x0000000000107947 */ /* 0x000fea0003800000 */
.L_x_2154:
[----:B------:R-:W0:Y:S02]  /*07e0*/  MUFU.RCP R0, R7 ;  /* 0x0000000700007308 */ /* 0x000e240000001000 */
[----:B0-----:R-:W-:-:S04]  /*07f0*/  FFMA R2, R7, R0, -1 ;  /* 0xbf80000007027423 */ /* 0x001fc80000000000 */
[----:B------:R-:W-:-:S04]  /*0800*/  FADD.FTZ R5, -R2, -RZ ;  /* 0x800000ff02057221 */ /* 0x000fc80000010100 */
[----:B------:R-:W-:-:S07]  /*0810*/  FFMA R0, R0, R5, R0 ;  /* 0x0000000500007223 */ /* 0x000fce0000000000 */
.L_x_2155:
[----:B------:R-:W-:Y:S05]  /*0820*/  BSYNC.RECONVERGENT B0 ;  /* 0x0000000000007941 */ /* 0x000fea0003800200 */
.L_x_2153:
[----:B------:R-:W0:Y:S01]  /*0830*/  LDC R5, c[0x0][0x3b8] ;  /* 0x0000ee00ff057b82 */ /* 0x000e220000000800 */
[----:B------:R-:W1:Y:S01]  /*0840*/  LDCU UR8, c[0x0][0x3a8] ;  /* 0x00007500ff0877ac */ /* 0x000e620008000800 */
[----:B------:R-:W-:Y:S01]  /*0850*/  SHF.L.U32 R3, R3, 0x1, RZ ;  /* 0x0000000103037819 */ /* 0x000fe200000006ff */
[----:B------:R-:W-:Y:S01]  /*0860*/  UMOV UR4, 0x400 ;  /* 0x0000040000047882 */ /* 0x000fe20000000000 */
[----:B------:R-:W2:Y:S04]  /*0870*/  LDCU UR9, c[0x0][0x3ac] ;  /* 0x00007580ff0977ac */ /* 0x000ea80008000800 */
[----:B------:R-:W3:Y:S01]  /*0880*/  S2UR UR5, SR_CgaCtaId ;  /* 0x00000000000579c3 */ /* 0x000ee20000008800 */
[----:B------:R-:W-:-:S07]  /*0890*/  UPLOP3.LUT UP0, UPT, UPT, UPT, UPT, 0x80, 0x8 ;  /* 0x000000000008789c */ /* 0x000fce0003f0f070 */
[----:B------:R-:W4:Y:S01]  /*08a0*/  LDC.64 R12, c[0x0][0x388] ;  /* 0x0000e200ff0c7b82 */ /* 0x000f220000000a00 */
[----:B-1----:R-:W-:-:S07]  /*08b0*/  IMAD R8, R8, UR8, R3 ;  /* 0x0000000808087c24 */ /* 0x002fce000f8e0203 */
[----:B------:R-:W1:Y:S01]  /*08c0*/  LDC.64 R6, c[0x0][0x3b0] ;  /* 0x0000ec00ff067b82 */ /* 0x000e620000000a00 */
[----:B0-----:R-:W-:Y:S01]  /*08d0*/  FADD R5, R5, -1 ;  /* 0xbf80000005057421 */ /* 0x001fe20000000000 */
[----:B---3--:R-:W-:-:S03]  /*08e0*/  ULEA UR5, UR5, UR4, 0x18 ;  /* 0x0000000405057291 */ /* 0x008fc6000f8ec0ff */
[----:B--2---:R-:W-:-:S09]  /*08f0*/  UMOV UR4, URZ ;  /* 0x000000ff00047c82 */ /* 0x004fd20008000000 */
.L_x_2156:
[----:B0-----:R-:W-:-:S04]  /*0900*/  VIADD R2, R8, UR4 ;  /* 0x0000000408027c36 */ /* 0x001fc80008000000 */
[----:B------:R-:W-:-:S04]  /*0910*/  IMAD R17, R2, UR9, R9 ;  /* 0x0000000902117c24 */ /* 0x000fc8000f8e0209 */
[----:B----4-:R-:W-:-:S06]  /*0920*/  IMAD.WIDE R2, R17, 0x4, R12 ;  /* 0x0000000411027825 */ /* 0x010fcc00078e020c */
[----:B------:R-:W2:Y:S01]  /*0930*/  LDG.E.CONSTANT R2, desc[UR6][R2.64] ;  /* 0x0000000602027981 */ /* 0x000ea2000c1e9900 */
[----:B------:R-:W-:Y:S02]  /*0940*/  ULEA UR4, UR4, UR5, 0x2 ;  /* 0x0000000504047291 */ /* 0x000fe4000f8e10ff */
[----:B------:R-:W-:Y:S02]  /*0950*/  UPLOP3.LUT UP1, UPT, UPT, UPT, UP0, 0x80, 0x8 ;  /* 0x000000000008789c */ /* 0x000fe40003f2f000 */
[----:B------:R-:W-:-:S05]  /*0960*/  UPLOP3.LUT UP0, UPT, UPT, UPT, UPT, 0x40, 0x4 ;  /* 0x000000000004789c */ /* 0x000fca0003f0e870 */
[----:B------:R-:W2:Y:S04]  /*0970*/  LDS R25, [UR4] ;  /* 0x00000004ff197984 */ /* 0x000ea80008000800 */
[----:B------:R-:W0:Y:S04]  /*0980*/  LDS R27, [UR4+0x8] ;  /* 0x00000804ff1b7984 */ /* 0x000e280008000800 */
[----:B------:R-:W3:Y:S04]  /*0990*/  LDS R23, [UR4+0x10] ;  /* 0x00001004ff177984 */ /* 0x000ee80008000800 */
[----:B------:R-:W4:Y:S01]  /*09a0*/  LDS R19, [UR4+0x18] ;  /* 0x00001804ff137984 */ /* 0x000f220008000800 */
[----:B------:R-:W-:Y:S01]  /*09b0*/  UMOV UR4, 0x1 ;  /* 0x0000000100047882 */ /* 0x000fe20000000000 */
[C---:B--2---:R-:W-:Y:S01]  /*09c0*/  FADD R14, R2.reuse, -R25 ;  /* 0x80000019020e7221 */ /* 0x044fe20000000000 */
[C---:B0-----:R-:W-:Y:S01]  /*09d0*/  FADD R18, R2.reuse, -R27 ;  /* 0x8000001b02127221 */ /* 0x041fe20000000000 */
[----:B---3--:R-:W-:-:S02]  /*09e0*/  FADD R29, R2, -R23 ;  /* 0x80000017021d7221 */ /* 0x008fc40000000000 */
[----:B------:R-:W-:Y:S01]  /*09f0*/  FMUL R14, |R14|, R11 ;  /* 0x0000000b0e0e7220 */ /* 0x000fe20000400200 */
[----:B------:R-:W-:Y:S01]  /*0a00*/  FMUL R3, |R18|, R15 ;  /* 0x0000000f12037220 */ /* 0x000fe20000400200 */
[----:B----4-:R-:W-:Y:S01]  /*0a10*/  FADD R18, R2, -R19 ;  /* 0x8000001302127221 */ /* 0x010fe20000000000 */
[----:B------:R-:W-:Y:S02]  /*0a20*/  FMUL R29, |R29|, R22 ;  /* 0x000000161d1d7220 */ /* 0x000fe40000400200 */
[----:B------:R-:W-:Y:S01]  /*0a30*/  FSETP.GEU.AND P0, PT, |R14|, 1.175494350822287508e-38, PT ;  /* 0x008000000e00780b */ /* 0x000fe20003f0e200 */
[----:B------:R-:W-:Y:S01]  /*0a40*/  FMUL R26, |R18|, R0 ;  /* 0x00000000121a7220 */ /* 0x000fe20000400200 */
        /* <DEDUP_REMOVED lines=28> */
[----:B------:R-:W3:Y:S01]  /*0c10*/  MUFU.EX2 R26, R24 ;  /* 0x00000018001a7308 */ /* 0x000ee20000000800 */
[----:B0-----:R-:W-:Y:S01]  /*0c20*/  @!P0 FMUL R29, R29, R29 ;  /* 0x0000001d1d1d8220 */ /* 0x001fe20000400000 */
[----:B------:R-:W-:Y:S01]  /*0c30*/  FSETP.GT.AND P0, PT, R2, R27, PT ;  /* 0x0000001b0200720b */ /* 0x000fe20003f04000 */
[----:B------:R-:W-:Y:S02]  /*0c40*/  @!P1 FMUL R28, R28, 0.5 ;  /* 0x3f0000001c1c9820 */ /* 0x000fe40000400000 */
[----:B-----5:R-:W-:-:S03]  /*0c50*/  FMUL R29, R10, R29 ;  /* 0x0000001d0a1d7220 */ /* 0x020fc60000400000 */
[----:B------:R-:W0:Y:S01]  /*0c60*/  MUFU.EX2 R3, R28 ;  /* 0x0000001c00037308 */ /* 0x000e220000000800 */
[----:B--2---:R-:W-:Y:S01]  /*0c70*/  @!P3 FMUL R14, R14, R14 ;  /* 0x0000000e0e0eb220 */ /* 0x004fe20000400000 */
[----:B------:R-:W-:-:S03]  /*0c80*/  FSETP.GT.AND P3, PT, R2, R25, PT ;  /* 0x000000190200720b */ /* 0x000fc60003f64000 */
[----:B------:R-:W-:Y:S01]  /*0c90*/  FMUL R14, R16, R14 ;  /* 0x0000000e100e7220 */ /* 0x000fe20000400000 */
[----:B------:R-:W-:Y:S01]  /*0ca0*/  FSEL R29, R29, -R29, P3 ;  /* 0x8000001d1d1d7208 */ /* 0x000fe20001800000 */
[----:B---3--:R-:W-:Y:S01]  /*0cb0*/  @!P2 FMUL R26, R26, R26 ;  /* 0x0000001a1a1aa220 */ /* 0x008fe20000400000 */
[----:B------:R-:W-:-:S03]  /*0cc0*/  FSETP.GT.AND P2, PT, R2, R23, PT ;  /* 0x000000170200720b */ /* 0x000fc60003f44000 */
[----:B------:R-:W-:Y:S01]  /*0cd0*/  FADD R29, RZ, R29 ;  /* 0x0000001dff1d7221 */ /* 0x000fe20000000000 */
[----:B------:R-:W-:Y:S01]  /*0ce0*/  FSEL R14, R14, -R14, P0 ;  /* 0x8000000e0e0e7208 */ /* 0x000fe20000000000 */
[----:B------:R-:W-:Y:S01]  /*0cf0*/  FMUL R26, R21, R26 ;  /* 0x0000001a151a7220 */ /* 0x000fe20000400000 */
[----:B------:R-:W-:Y:S01]  /*0d00*/  FSETP.GT.AND P0, PT, R2, R19, PT ;  /* 0x000000130200720b */ /* 0x000fe20003f04000 */
[----:B0-----:R-:W-:Y:S02]  /*0d10*/  @!P1 FMUL R3, R3, R3 ;  /* 0x0000000303039220 */ /* 0x001fe40000400000 */
[----:B------:R-:W-:Y:S02]  /*0d20*/  FADD R14, R29, R14 ;  /* 0x0000000e1d0e7221 */ /* 0x000fe40000000000 */
[----:B------:R-:W-:Y:S01]  /*0d30*/  FMUL R2, R4, R3 ;  /* 0x0000000304027220 */ /* 0x000fe20000400000 */
[----:B------:R-:W-:-:S04]  /*0d40*/  FSEL R3, R26, -R26, P2 ;  /* 0x8000001a1a037208 */ /* 0x000fc80001000000 */
[----:B------:R-:W-:Y:S01]  /*0d50*/  FSEL R19, R2, -R2, P0 ;  /* 0x8000000202137208 */ /* 0x000fe20000000000 */
[----:B------:R-:W-:Y:S01]  /*0d60*/  FADD R14, R14, R3 ;  /* 0x000000030e0e7221 */ /* 0x000fe20000000000 */
[----:B-1----:R-:W-:-:S04]  /*0d70*/  IMAD.WIDE R2, R17, 0x4, R6 ;  /* 0x0000000411027825 */ /* 0x002fc800078e0206 */
[----:B------:R-:W-:-:S05]  /*0d80*/  FADD R19, R14, R19 ;  /* 0x000000130e137221 */ /* 0x000fca0000000000 */
[----:B------:R0:W-:Y:S01]  /*0d90*/  STG.E desc[UR6][R2.64], R19 ;  /* 0x0000001302007986 */ /* 0x0001e2000c101906 */
[----:B------:R-:W-:Y:S05]  /*0da0*/  BRA.U UP1, `(.L_x_2156) ;  /* 0xfffffff901d47547 */ /* 0x000fea000b83ffff */
[----:B------:R-:W-:Y:S05]  /*0db0*/  EXIT ;  /* 0x000000000000794d */ /* 0x000fea0003800000 */
        .weak           $__internal_65_$__cuda_sm20_rcp_rn_f32_slowpath
        .type           $__internal_65_$__cuda_sm20_rcp_rn_f32_slowpath,@function
        .size           $__internal_65_$__cuda_sm20_rcp_rn_f32_slowpath,(.L_x_3892 - $__internal_65_$__cuda_sm20_rcp_rn_f32_slowpath)
$__internal_65_$__cuda_sm20_rcp_rn_f32_slowpath:
        /* <DEDUP_REMOVED lines=15> */
.L_x_2158:
[----:B------:R-:W-:-:S04]  /*0eb0*/  IADD3 R13, PT, PT, R2, -0xfd, RZ ;  /* 0xffffff03020d7810 */ /* 0x000fc80007ffe0ff */
[----:B------:R-:W-:-:S13]  /*0ec0*/  ISETP.GT.U32.AND P0, PT, R13, 0x1, PT ;  /* 0x000000010d00780c */ /* 0x000fda0003f04070 */
[----:B------:R-:W-:Y:S05]  /*0ed0*/  @P0 BRA `(.L_x_2160) ;  /* 0x0000000000780947 */ /* 0x000fea0003800000 */
[----:B------:R-:W-:Y:S01]  /*0ee0*/  LOP3.LUT R14, R0, 0x7fffff, RZ, 0xc0, !PT ;  /* 0x007fffff000e7812 */ /* 0x000fe200078ec0ff */
[----:B------:R-:W-:Y:S01]  /*0ef0*/  IMAD.MOV.U32 R18, RZ, RZ, 0x3 ;  /* 0x00000003ff127424 */ /* 0x000fe200078e00ff */
[----:B------:R-:W-:Y:S02]  /*0f00*/  IADD3 R2, PT, PT, R2, -0xfc, RZ ;  /* 0xffffff0402027810 */ /* 0x000fe40007ffe0ff */
        /* <DEDUP_REMOVED lines=22> */
[----:B------:R-:W-:-:S11]  /*1070*/  SHF.R.U32.HI R13, RZ, R2, R19 ;  /* 0x00000002ff0d7219 */ /* 0x000fd60000011613 */
[----:B------:R-:W-:-:S05]  /*1080*/  @!P0 VIADD R13, R13, 0x1 ;  /* 0x000000010d0d8836 */ /* 0x000fca0000000000 */
[----:B------:R-:W-:-:S04]  /*1090*/  @!P1 SHF.L.U32 R13, R13, 0x1, RZ ;  /* 0x000000010d0d9819 */ /* 0x000fc800000006ff */
[----:B------:R-:W-:Y:S01]  /*10a0*/  LOP3.LUT R13, R13, 0x80000000, R0, 0xf8, !PT ;  /* 0x800000000d0d7812 */ /* 0x000fe200078ef800 */
[----:B------:R-:W-:Y:S06]  /*10b0*/  BRA `(.L_x_2159) ;  /* 0x0000000000047947 */ /* 0x000fec0003800000 */
.L_x_2160:
[----:B------:R0:W1:Y:S02]  /*10c0*/  MUFU.RCP R13, R0 ;  /* 0x00000000000d7308 */ /* 0x0000640000001000 */
.L_x_2159:
[----:B------:R-:W-:Y:S05]  /*10d0*/  BSYNC.RECONVERGENT B1 ;  /* 0x0000000000017941 */ /* 0x000fea0003800200 */
.L_x_2157:
[----:B01----:R-:W-:Y:S01]  /*10e0*/  MOV R0, R13 ;  /* 0x0000000d00007202 */ /* 0x003fe20000000f00 */
[----:B------:R-:W-:-:S04]  /*10f0*/  HFMA2 R13, -RZ, RZ, 0, 0 ;  /* 0x00000000ff0d7431 */ /* 0x000fc800000001ff */
[----:B------:R-:W-:Y:S05]  /*1100*/  RET.REL.NODEC R12 `(_Z31norm_dist_backward_input_kernelILi2ELi4EEvPKfS1_S1_S1_iiiiPff) ;  /* 0xffffffec0cbc7950 */ /* 0x000fea0003c3ffff */
.L_x_2161:
        /* <DEDUP_REMOVED lines=15> */
.L_x_3892:


//--------------------- .text._Z31norm_dist_backward_input_kernelILi2ELi2EEvPKfS1_S1_S1_iiiiPff --------------------------
	.section	.text._Z31norm_dist_backward_input_kernelILi2ELi2EEvPKfS1_S1_S1_iiiiPff,"ax",@progbits
	.align	128
        .global         _Z31norm_dist_backward_input_kernelILi2ELi2EEvPKfS1_S1_S1_iiiiPff
        .type           _Z31norm_dist_backward_input_kernelILi2ELi2EEvPKfS1_S1_S1_iiiiPff,@function
        .size           _Z31norm_dist_backward_input_kernelILi2ELi2EEvPKfS1_S1_S1_iiiiPff,(.L_x_3893 - _Z31norm_dist_backward_input_kernelILi2ELi2EEvPKfS1_S1_S1_iiiiPff)
        .other          _Z31norm_dist_backward_input_kernelILi2ELi2EEvPKfS1_S1_S1_iiiiPff,@"STO_CUDA_ENTRY STV_DEFAULT"
_Z31norm_dist_backward_input_kernelILi2ELi2EEvPKfS1_S1_S1_iiiiPff:
.text._Z31norm_dist_backward_input_kernelILi2ELi2EEvPKfS1_S1_S1_iiiiPff:
        /* <DEDUP_REMOVED lines=25> */
[----:B------:R-:W0:Y:S02]  /*0190*/  @!P0 S2R R9, SR_CgaCtaId ;  /* 0x0000000000098919 */ /* 0x000e240000008800 */
[----:B------:R-:W-:-:S04]  /*01a0*/  IMAD.MOV R8, RZ, RZ, -R6 ;  /* 0x000000ffff087224 */ /* 0x000fc800078e0a06 */
[----:B------:R-:W-:-:S05]  /*01b0*/  IMAD R4, R11, R8, R4 ;  /* 0x000000080b047224 */ /* 0x000fca00078e0204 */
[----:B------:R-:W-:-:S13]  /*01c0*/  ISETP.GT.U32.AND P3, PT, R11, R4, PT ;  /* 0x000000040b00720c */ /* 0x000fda0003f64070 */
[-C--:B------:R-:W-:Y:S01]  /*01d0*/  @!P3 IADD3 R4, PT, PT, R4, -R11.reuse, RZ ;  /* 0x8000000b0404b210 */ /* 0x080fe20007ffe0ff */
[----:B------:R-:W-:Y:S01]  /*01e0*/  @!P3 VIADD R6, R6, 0x1 ;  /* 0x000000010606b836 */ /* 0x000fe20000000000 */
        /* <DEDUP_REMOVED lines=16> */
[----:B0-----:R-:W-:Y:S01]  /*02f0*/  IMAD.MOV R2, RZ, RZ, -R6 ;  /* 0x000000ffff027224 */ /* 0x001fe200078e0a06 */
[----:B------:R-:W-:-:S03]  /*0300*/  SHF.L.U32 R7, R7, 0x1, RZ ;  /* 0x0000000107077819 */ /* 0x000fc600000006ff */
[----:B------:R-:W-:-:S03]  /*0310*/  IMAD R3, R0, R2, R3 ;  /* 0x0000000200037224 */ /* 0x000fc600078e0203 */
[----:B------:R-:W0:Y:S01]  /*0320*/  LDC.64 R10, c[0x0][0x380] ;  /* 0x0000e000ff0a7b82 */ /* 0x000e220000000a00 */
[----:B-1----:R-:W-:-:S04]  /*0330*/  IMAD R2, R6, UR4, R7 ;  /* 0x0000000406027c24 */ /* 0x002fc8000f8e0207 */
        /* <DEDUP_REMOVED lines=12> */
[----:B-----5:R-:W-:Y:S05]  /*0400*/  CALL.REL.NOINC `($__internal_66_$__cuda_sm20_rcp_rn_f32_slowpath) ;  /* 0x0000000400487944 */ /* 0x020fea0003c00000 */
[----:B------:R-:W-:Y:S01]  /*0410*/  IMAD.MOV.U32 R5, RZ, RZ, R0 ;  /* 0x000000ffff057224 */ /* 0x000fe200078e0000 */
[----:B------:R-:W-:Y:S06]  /*0420*/  BRA `(.L_x_2164) ;  /* 0x0000000000107947 */ /* 0x000fec0003800000 */
.L_x_2163:
[----:B------:R-:W0:Y:S02]  /*0430*/  MUFU.RCP R5, R2 ;  /* 0x0000000200057308 */ /* 0x000e240000001000 */
[----:B0-----:R-:W-:-:S04]  /*0440*/  FFMA R0, R2, R5, -1 ;  /* 0xbf80000002007423 */ /* 0x001fc80000000005 */
[----:B------:R-:W-:-:S04]  /*0450*/  FADD.FTZ R0, -R0, -RZ ;  /* 0x800000ff00007221 */ /* 0x000fc80000010100 */
[----:B------:R-:W-:-:S07]  /*0460*/  FFMA R5, R5, R0, R5 ;  /* 0x0000000005057223 */ /* 0x000fce0000000005 */
.L_x_2164:
[----:B------:R-:W-:Y:S05]  /*0470*/  BSYNC.RECONVERGENT B0 ;  /* 0x0000000000007941 */ /* 0x000fea0003800200 */
.L_x_2162:
        /* <DEDUP_REMOVED lines=12> */
[----:B-----5:R-:W-:Y:S05]  /*0540*/  CALL.REL.NOINC `($__internal_66_$__cuda_sm20_rcp_rn_f32_slowpath) ;  /* 0x0000000000f87944 */ /* 0x020fea0003c00000 */
[----:B------:R-:W-:Y:S05]  /*0550*/  BRA `(.L_x_2167) ;  /* 0x0000000000107947 */ /* 0x000fea0003800000 */
.L_x_2166:
[----:B------:R-:W0:Y:S02]  /*0560*/  MUFU.RCP R0, R13 ;  /* 0x0000000d00007308 */ /* 0x000e240000001000 */
[----:B0-----:R-:W-:-:S04]  /*0570*/  FFMA R2, R13, R0, -1 ;  /* 0xbf8000000d027423 */ /* 0x001fc80000000000 */
[----:B------:R-:W-:-:S04]  /*0580*/  FADD.FTZ R9, -R2, -RZ ;  /* 0x800000ff02097221 */ /* 0x000fc80000010100 */
[----:B------:R-:W-:-:S07]  /*0590*/  FFMA R0, R0, R9, R0 ;  /* 0x0000000900007223 */ /* 0x000fce0000000000 */
.L_x_2167:
[----:B------:R-:W-:Y:S05]  /*05a0*/  BSYNC.RECONVERGENT B0 ;  /* 0x0000000000007941 */ /* 0x000fea0003800200 */
.L_x_2165:
[----:B------:R-:W0:Y:S01]  /*05b0*/  LDC R2, c[0x0][0x3b8] ;  /* 0x0000ee00ff027b82 */ /* 0x000e220000000800 */
[----:B------:R-:W1:Y:S01]  /*05c0*/  LDCU UR8, c[0x0][0x3a8] ;  /* 0x00007500ff0877ac */ /* 0x000e620008000800 */
[----:B------:R-:W-:Y:S01]  /*05d0*/  UMOV UR4, 0x400 ;  /* 0x0000040000047882 */ /* 0x000fe20000000000 */
[----:B------:R-:W2:Y:S05]  /*05e0*/  LDCU UR9, c[0x0][0x3ac] ;  /* 0x00007580ff0977ac */ /* 0x000eaa0008000800 */
        /* <DEDUP_REMOVED lines=8> */
.L_x_2168:
[----:B0-----:R-:W-:-:S05]  /*0670*/  IADD3 R14, PT, PT, R6, UR4, RZ ;  /* 0x00000004060e7c10 */ /* 0x001fca000fffe0ff */
[----:B------:R-:W-:-:S04]  /*0680*/  IMAD R7, R14, UR9, R3 ;  /* 0x000000090e077c24 */ /* 0x000fc8000f8e0203 */
[----:B----4-:R-:W-:-:S06]  /*0690*/  IMAD.WIDE R14, R7, 0x4, R10 ;  /* 0x00000004070e7825 */ /* 0x010fcc00078e020a */
[----:B------:R-:W2:Y:S01]  /*06a0*/  LDG.E.CONSTANT R14, desc[UR6][R14.64] ;  /* 0x000000060e0e7981 */ /* 0x000ea2000c1e9900 */
[----:B------:R-:W-:Y:S02]  /*06b0*/  ULEA UR4, UR4, UR5, 0x2 ;  /* 0x0000000504047291 */ /* 0x000fe4000f8e10ff */
[----:B------:R-:W-:Y:S02]  /*06c0*/  UPLOP3.LUT UP1, UPT, UPT, UPT, UP0, 0x80, 0x8 ;  /* 0x000000000008789c */ /* 0x000fe40003f2f000 */
[----:B------:R-:W-:-:S05]  /*06d0*/  UPLOP3.LUT UP0, UPT, UPT, UPT, UPT, 0x40, 0x4 ;  /* 0x000000000004789c */ /* 0x000fca0003f0e870 */
[----:B------:R-:W2:Y:S04]  /*06e0*/  LDS R9, [UR4] ;  /* 0x00000004ff097984 */ /* 0x000ea80008000800 */
[----:B------:R-:W0:Y:S01]  /*06f0*/  LDS R19, [UR4+0x8] ;  /* 0x00000804ff137984 */ /* 0x000e220008000800 */
[----:B------:R-:W-:Y:S01]  /*0700*/  UMOV UR4, 0x1 ;  /* 0x0000000100047882 */ /* 0x000fe20000000000 */
[C---:B--2---:R-:W-:Y:S01]  /*0710*/  FADD R16, R14.reuse, -R9 ;  /* 0x800000090e107221 */ /* 0x044fe20000000000 */
[----:B0-----:R-:W-:-:S03]  /*0720*/  FADD R17, R14, -R19 ;  /* 0x800000130e117221 */ /* 0x001fc60000000000 */
        /* <DEDUP_REMOVED lines=22> */
[----:B------:R-:W-:Y:S01]  /*0890*/  FSETP.GT.AND P1, PT, R14, R19, PT ;  /* 0x000000130e00720b */ /* 0x000fe20003f24000 */
[----:B-1----:R-:W-:Y:S02]  /*08a0*/  IMAD.WIDE R14, R7, 0x4, R12 ;  /* 0x00000004070e7825 */ /* 0x002fe400078e020c */
[----:B------:R-:W-:Y:S02]  /*08b0*/  FSEL R17, R17, -R17, P0 ;  /* 0x8000001111117208 */ /* 0x000fe40000000000 */
[----:B------:R-:W-:-:S03]  /*08c0*/  FMUL R21, R8, R21 ;  /* 0x0000001508157220 */ /* 0x000fc60000400000 */
[----:B------:R-:W-:Y:S02]  /*08d0*/  FADD R17, RZ, R17 ;  /* 0x00000011ff117221 */ /* 0x000fe40000000000 */
[----:B------:R-:W-:-:S05]  /*08e0*/  FSEL R16, R21, -R21, P1 ;  /* 0x8000001515107208 */ /* 0x000fca0000800000 */
[----:B------:R-:W-:-:S05]  /*08f0*/  FADD R17, R17, R16 ;  /* 0x0000001011117221 */ /* 0x000fca0000000000 */
[----:B------:R0:W-:Y:S01]  /*0900*/  STG.E desc[UR6][R14.64], R17 ;  /* 0x000000110e007986 */ /* 0x0001e2000c101906 */
[----:B------:R-:W-:Y:S05]  /*0910*/  BRA.U UP1, `(.L_x_2168) ;  /* 0xfffffffd01547547 */ /* 0x000fea000b83ffff */
[----:B------:R-:W-:Y:S05]  /*0920*/  EXIT ;  /* 0x000000000000794d */ /* 0x000fea0003800000 */
        .weak           $__internal_66_$__cuda_sm20_rcp_rn_f32_slowpath
        .type           $__internal_66_$__cuda_sm20_rcp_rn_f32_slowpath,@function
        .size           $__internal_66_$__cuda_sm20_rcp_rn_f32_slowpath,(.L_x_3893 - $__internal_66_$__cuda_sm20_rcp_rn_f32_slowpath)
$__internal_66_$__cuda_sm20_rcp_rn_f32_slowpath:
        /* <DEDUP_REMOVED lines=15> */
.L_x_2170:
        /* <DEDUP_REMOVED lines=33> */
.L_x_2172:
[----:B------:R0:W1:Y:S02]  /*0c30*/  MUFU.RCP R13, R0 ;  /* 0x00000000000d7308 */ /* 0x0000640000001000 */
.L_x_2171:
[----:B------:R-:W-:Y:S05]  /*0c40*/  BSYNC.RECONVERGENT B1 ;  /* 0x0000000000017941 */ /* 0x000fea0003800200 */
.L_x_2169:
[----:B01----:R-:W-:Y:S01]  /*0c50*/  MOV R0, R13 ;  /* 0x0000000d00007202 */ /* 0x003fe20000000f00 */
[----:B------:R-:W-:-:S04]  /*0c60*/  IMAD.MOV.U32 R13, RZ, RZ, 0x0 ;  /* 0x00000000ff0d7424 */ /* 0x000fc800078e00ff */
[----:B------:R-:W-:Y:S05]  /*0c70*/  RET.REL.NODEC R12 `(_Z31norm_dist_backward_input_kernelILi2ELi2EEvPKfS1_S1_S1_iiiiPff) ;  /* 0xfffffff00ce07950 */ /* 0x000fea0003c3ffff */
.L_x_2173:
        /* <DEDUP_REMOVED lines=16> */
.L_x_3893:


//--------------------- .text._Z31norm_dist_backward_input_kernelILi2ELi1EEvPKfS1_S1_S1_iiiiPff --------------------------
	.section	.text._Z31norm_dist_backward_input_kernelILi2ELi1EEvPKfS1_S1_S1_iiiiPff,"ax",@progbits
	.align	128
        .global         _Z31norm_dist_backward_input_kernelILi2ELi1EEvPKfS1_S1_S1_iiiiPff
        .type           _Z31norm_dist_backward_input_kernelILi2ELi1EEvPKfS1_S1_S1_iiiiPff,@function
        .size           _Z31norm_dist_backward_input_kernelILi2ELi1EEvPKfS1_S1_S1_iiiiPff,(.L_x_3894 - _Z31norm_dist_backward_input_kernelILi2ELi1EEvPKfS1_S1_S1_iiiiPff)
        .other          _Z31norm_dist_backward_input_kernelILi2ELi1EEvPKfS1_S1_S1_iiiiPff,@"STO_CUDA_ENTRY STV_DEFAULT"
_Z31norm_dist_backward_input_kernelILi2ELi1EEvPKfS1_S1_S1_iiiiPff:
.text._Z31norm_dist_backward_input_kernelILi2ELi1EEvPKfS1_S1_S1_iiiiPff:
        /* <DEDUP_REMOVED lines=10> */
[----:B--2---:R-:W-:Y:S01]  /*00a0*/  IABS R11, R0 ;  /* 0x00000000000b7213 */ /* 0x004fe20000000000 */
[----:B------:R-:W1:Y:S03]  /*00b0*/  S2UR UR4, SR_CTAID.Y ;  /* 0x00000000000479c3 */ /* 0x000e660000002600 */
[----:B------:R-:W2:Y:S08]  /*00c0*/  I2F.RP R8, R11 ;  /* 0x0000000b00087306 */ /* 0x000eb00000209400 */
[----:B--2---:R-:W2:Y:S01]  /*00d0*/  MUFU.RCP R8, R8 ;  /* 0x0000000800087308 */ /* 0x004ea20000001000 */
[----:B-1----:R-:W-:-:S06]  /*00e0*/  USHF.L.U32 UR4, UR4, 0x8, URZ ;  /* 0x0000000804047899 */ /* 0x002fcc00080006ff */
[----:B0-----:R-:W-:Y:S01]  /*00f0*/  LOP3.LUT R5, R2, UR4, RZ, 0xfc, !PT ;  /* 0x0000000402057c12 */ /* 0x001fe2000f8efcff */
[----:B--2---:R-:W-:-:S03]  /*0100*/  VIADD R6, R8, 0xffffffe ;  /* 0x0ffffffe08067836 */ /* 0x004fc60000000000 */
[----:B------:R-:W-:Y:S01]  /*0110*/  IABS R8, R5 ;  /* 0x0000000500087213 */ /* 0x000fe20000000000 */
[----:B------:R-:W0:Y:S01]  /*0120*/  LDCU UR4, c[0x0][0x3a0] ;  /* 0x00007400ff0477ac */ /* 0x000e220008000800 */
[----:B------:R1:W2:Y:S02]  /*0130*/  F2I.FTZ.U32.TRUNC.NTZ R7, R6 ;  /* 0x0000000600077305 */ /* 0x0002a4000021f000 */
[----:B-1----:R-:W-:Y:S01]  /*0140*/  IMAD.MOV.U32 R6, RZ, RZ, RZ ;  /* 0x000000ffff067224 */ /* 0x002fe200078e00ff */
[----:B--2---:R-:W-:-:S05]  /*0150*/  IADD3 R4, PT, PT, RZ, -R7, RZ ;  /* 0x80000007ff047210 */ /* 0x004fca0007ffe0ff */
[----:B------:R-:W-:-:S04]  /*0160*/  IMAD R13, R4, R11, RZ ;  /* 0x0000000b040d7224 */ /* 0x000fc800078e02ff */
[----:B------:R-:W-:-:S06]  /*0170*/  IMAD.HI.U32 R7, R7, R13, R6 ;  /* 0x0000000d07077227 */ /* 0x000fcc00078e0006 */
[----:B------:R-:W-:Y:S02]  /*0180*/  IMAD.HI.U32 R4, R7, R8, RZ ;  /* 0x0000000807047227 */ /* 0x000fe400078e00ff */
[----:B------:R-:W1:Y:S02]  /*0190*/  @!P0 S2R R7, SR_CgaCtaId ;  /* 0x0000000000078919 */ /* 0x000e640000008800 */
        /* <DEDUP_REMOVED lines=10> */
[----:B-1----:R-:W-:Y:S01]  /*0240*/  @!P0 LEA R7, R7, R6, 0x18 ;  /* 0x0000000607078211 */ /* 0x002fe200078ec0ff */
[----:B------:R-:W-:-:S04]  /*0250*/  @P1 VIADD R4, R4, 0x1 ;  /* 0x0000000104041836 */ /* 0x000fc80000000000 */
[----:B------:R-:W-:Y:S02]  /*0260*/  @!P0 IMAD R2, R2, 0x4, R7 ;  /* 0x0000000402028824 */ /* 0x000fe400078e0207 */
[----:B------:R-:W-:Y:S02]  /*0270*/  @!P2 IADD3 R4, PT, PT, -R4, RZ, RZ ;  /* 0x000000ff0404a210 */ /* 0x000fe40007ffe1ff */
[----:B------:R-:W-:-:S04]  /*0280*/  @!P3 LOP3.LUT R4, RZ, R0, RZ, 0x33, !PT ;  /* 0x00000000ff04b212 */ /* 0x000fc800078e33ff */
[----:B0-----:R-:W-:Y:S01]  /*0290*/  ISETP.GE.AND P1, PT, R4, UR4, PT ;  /* 0x0000000404007c0c */ /* 0x001fe2000bf26270 */
[----:B---3--:R0:W-:Y:S01]  /*02a0*/  @!P0 STS [R2], R9 ;  /* 0x0000000902008388 */ /* 0x0081e20000000800 */
[----:B------:R-:W-:Y:S11]  /*02b0*/  BAR.SYNC.DEFER_BLOCKING 0x0 ;  /* 0x0000000000007b1d */ /* 0x000ff60000010000 */
[----:B------:R-:W-:Y:S05]  /*02c0*/  @P1 EXIT ;  /* 0x000000000000194d */ /* 0x000fea0003800000 */
[----:B------:R-:W1:Y:S01]  /*02d0*/  LDCU UR4, c[0x0][0x3a4] ;  /* 0x00007480ff0477ac */ /* 0x000e620008000800 */
[----:B------:R-:W2:Y:S01]  /*02e0*/  LDC.64 R6, c[0x0][0x398] ;  /* 0x0000e600ff067b82 */ /* 0x000ea20000000a00 */
[----:B0-----:R-:W-:-:S04]  /*02f0*/  IMAD.MOV R2, RZ, RZ, -R4 ;  /* 0x000000ffff027224 */ /* 0x001fc800078e0a04 */
[----:B------:R-:W-:-:S03]  /*0300*/  IMAD R5, R0, R2, R5 ;  /* 0x0000000200057224 */ /* 0x000fc600078e0205 */
[----:B------:R-:W0:Y:S01]  /*0310*/  LDC.64 R10, c[0x0][0x380] ;  /* 0x0000e000ff0a7b82 */ /* 0x000e220000000a00 */
[----:B-1----:R-:W-:-:S04]  /*0320*/  IMAD R2, R4, UR4, R3 ;  /* 0x0000000404027c24 */ /* 0x002fc8000f8e0203 */
[----:B------:R-:W-:-:S04]  /*0330*/  IMAD R9, R2, R0, R5 ;  /* 0x0000000002097224 */ /* 0x000fc800078e0205 */
[----:B--2---:R-:W-:-:S05]  /*0340*/  IMAD.WIDE R6, R9, 0x4, R6 ;  /* 0x0000000409067825 */ /* 0x004fca00078e0206 */
        /* <DEDUP_REMOVED lines=9> */
[----:B-----5:R-:W-:Y:S05]  /*03e0*/  CALL.REL.NOINC `($__internal_67_$__cuda_sm20_rcp_rn_f32_slowpath) ;  /* 0x0000000000bc7944 */ /* 0x020fea0003c00000 */
[----:B------:R-:W-:Y:S05]  /*03f0*/  BRA `(.L_x_2176) ;  /* 0x0000000000107947 */ /* 0x000fea0003800000 */
.L_x_2175:
[----:B------:R-:W0:Y:S02]  /*0400*/  MUFU.RCP R0, R13 ;  /* 0x0000000d00007308 */ /* 0x000e240000001000 */
[----:B0-----:R-:W-:-:S04]  /*0410*/  FFMA R2, R13, R0, -1 ;  /* 0xbf8000000d027423 */ /* 0x001fc80000000000 */
[----:B------:R-:W-:-:S04]  /*0420*/  FADD.FTZ R7, -R2, -RZ ;  /* 0x800000ff02077221 */ /* 0x000fc80000010100 */
[----:B------:R-:W-:-:S07]  /*0430*/  FFMA R0, R0, R7, R0 ;  /* 0x0000000700007223 */ /* 0x000fce0000000000 */
.L_x_2176:
[----:B------:R-:W-:Y:S05]  /*0440*/  BSYNC.RECONVERGENT B0 ;  /* 0x0000000000007941 */ /* 0x000fea0003800200 */
.L_x_2174:
[----:B------:R-:W0:Y:S01]  /*0450*/  LDC R2, c[0x0][0x3b8] ;  /* 0x0000ee00ff027b82 */ /* 0x000e220000000800 */
[----:B------:R-:W1:Y:S01]  /*0460*/  LDCU UR8, c[0x0][0x3a8] ;  /* 0x00007500ff0877ac */ /* 0x000e620008000800 */
[----:B------:R-:W-:Y:S01]  /*0470*/  IMAD.SHL.U32 R3, R3, 0x2, RZ ;  /* 0x0000000203037824 */ /* 0x000fe200078e00ff */
        /* <DEDUP_REMOVED lines=10> */
.L_x_2177:
[----:B0-----:R-:W-:-:S05]  /*0520*/  IADD3 R2, PT, PT, R14, UR4, RZ ;  /* 0x000000040e027c10 */ /* 0x001fca000fffe0ff */
[----:B------:R-:W-:-:S04]  /*0530*/  IMAD R11, R2, UR9, R5 ;  /* 0x00000009020b7c24 */ /* 0x000fc8000f8e0205 */
[----:B----4-:R-:W-:-:S06]  /*0540*/  IMAD.WIDE R2, R11, 0x4, R6 ;  /* 0x000000040b027825 */ /* 0x010fcc00078e0206 */
[----:B------:R-:W2:Y:S01]  /*0550*/  LDG.E.CONSTANT R2, desc[UR6][R2.64] ;  /* 0x0000000602027981 */ /* 0x000ea2000c1e9900 */
[----:B------:R-:W-:Y:S02]  /*0560*/  ULEA UR4, UR4, UR5, 0x2 ;  /* 0x0000000504047291 */ /* 0x000fe4000f8e10ff */
[----:B------:R-:W-:Y:S02]  /*0570*/  UPLOP3.LUT UP1, UPT, UPT, UPT, UP0, 0x80, 0x8 ;  /* 0x000000000008789c */ /* 0x000fe40003f2f000 */
[----:B------:R-:W-:-:S05]  /*0580*/  UPLOP3.LUT UP0, UPT, UPT, UPT, UPT, 0x40, 0x4 ;  /* 0x000000000004789c */ /* 0x000fca0003f0e870 */
[----:B------:R-:W2:Y:S01]  /*0590*/  LDS R13, [UR4] ;  /* 0x00000004ff0d7984 */ /* 0x000ea20008000800 */
[----:B------:R-:W-:Y:S01]  /*05a0*/  UMOV UR4, 0x1 ;  /* 0x0000000100047882 */ /* 0x000fe20000000000 */
[----:B--2---:R-:W-:-:S04]  /*05b0*/  FADD R15, R2, -R13 ;  /* 0x8000000d020f7221 */ /* 0x004fc80000000000 */
[----:B------:R-:W-:-:S05]  /*05c0*/  FMUL R15, |R15|, R0 ;  /* 0x000000000f0f7220 */ /* 0x000fca0000400200 */
[----:B------:R-:W-:-:S13]  /*05d0*/  FSETP.GEU.AND P0, PT, |R15|, 1.175494350822287508e-38, PT ;  /* 0x008000000f00780b */ /* 0x000fda0003f0e200 */
        /* <DEDUP_REMOVED lines=9> */
[----:B-----5:R-:W-:-:S05]  /*0670*/  FMUL R3, R10, R3 ;  /* 0x000000030a037220 */ /* 0x020fca0000400000 */
[----:B------:R-:W-:Y:S01]  /*0680*/  FSEL R12, R3, -R3, P0 ;  /* 0x80000003030c7208 */ /* 0x000fe20000000000 */
[----:B-1----:R-:W-:-:S04]  /*0690*/  IMAD.WIDE R2, R11, 0x4, R8 ;  /* 0x000000040b027825 */ /* 0x002fc800078e0208 */
[----:B------:R-:W-:-:S05]  /*06a0*/  FADD R11, RZ, R12 ;  /* 0x0000000cff0b7221 */ /* 0x000fca0000000000 */
[----:B------:R0:W-:Y:S01]  /*06b0*/  STG.E desc[UR6][R2.64], R11 ;  /* 0x0000000b02007986 */ /* 0x0001e2000c101906 */
[----:B------:R-:W-:Y:S05]  /*06c0*/  BRA.U UP1, `(.L_x_2177) ;  /* 0xfffffffd01947547 */ /* 0x000fea000b83ffff */
[----:B------:R-:W-:Y:S05]  /*06d0*/  EXIT ;  /* 0x000000000000794d */ /* 0x000fea0003800000 */
        .weak           $__internal_67_$__cuda_sm20_rcp_rn_f32_slowpath
        .type           $__internal_67_$__cuda_sm20_rcp_rn_f32_slowpath,@function
        .size           $__internal_67_$__cuda_sm20_rcp_rn_f32_slowpath,(.L_x_3894 - $__internal_67_$__cuda_sm20_rcp_rn_f32_slowpath)
$__internal_67_$__cuda_sm20_rcp_rn_f32_slowpath:
        /* <DEDUP_REMOVED lines=16> */
.L_x_2179:
        /* <DEDUP_REMOVED lines=33> */
.L_x_2181:
[----:B------:R0:W1:Y:S02]  /*09f0*/  MUFU.RCP R7, R0 ;  /* 0x0000000000077308 */ /* 0x0000640000001000 */
.L_x_2180:
[----:B------:R-:W-:Y:S05]  /*0a00*/  BSYNC.RECONVERGENT B1 ;  /* 0x0000000000017941 */ /* 0x000fea0003800200 */
.L_x_2178:
[----:B01----:R-:W-:Y:S02]  /*0a10*/  IMAD.MOV.U32 R0, RZ, RZ, R7 ;  /* 0x000000ffff007224 */ /* 0x003fe400078e0007 */
[----:B------:R-:W-:-:S04]  /*0a20*/  HFMA2 R7, -RZ, RZ, 0, 0 ;  /* 0x00000000ff077431 */ /* 0x000fc800000001ff */
[----:B------:R-:W-:Y:S05]  /*0a30*/  RET.REL.NODEC R6 `(_Z31norm_dist_backward_input_kernelILi2ELi1EEvPKfS1_S1_S1_iiiiPff) ;  /* 0xfffffff406707950 */ /* 0x000fea0003c3ffff */
.L_x_2182:
        /* <DEDUP_REMOVED lines=12> */
.L_x_3894:


//--------------------- .text._Z31norm_dist_backward_input_kernelILi1ELi2EEvPKfS1_S1_S1_iiiiPff --------------------------
	.section	.text._Z31norm_dist_backward_input_kernelILi1ELi2EEvPKfS1_S1_S1_iiiiPff,"ax",@progbits
	.align	128
        .global         _Z31norm_dist_backward_input_kernelILi1ELi2EEvPKfS1_S1_S1_iiiiPff
        .type           _Z31norm_dist_backward_input_kernelILi1ELi2EEvPKfS1_S1_S1_iiiiPff,@function
        .size           _Z31norm_dist_backward_input_kernelILi1ELi2EEvPKfS1_S1_S1_iiiiPff,(.L_x_3895 - _Z31norm_dist_backward_input_kernelILi1ELi2EEvPKfS1_S1_S1_iiiiPff)
        .other          _Z31norm_dist_backward_input_kernelILi1ELi2EEvPKfS1_S1_S1_iiiiPff,@"STO_CUDA_ENTRY STV_DEFAULT"
_Z31norm_dist_backward_input_kernelILi1ELi2EEvPKfS1_S1_S1_iiiiPff:
.text._Z31norm_dist_backward_input_kernelILi1ELi2EEvPKfS1_S1_S1_iiiiPff:
        /* <DEDUP_REMOVED lines=21> */
[----:B-1----:R-:W-:Y:S01]  /*0150*/  IMAD.MOV.U32 R8, RZ, RZ, RZ ;  /* 0x000000ffff087224 */ /* 0x002fe200078e00ff */
[----:B----4-:R-:W-:-:S05]  /*0160*/  IADD3 R10, PT, PT, RZ, -R9, RZ ;  /* 0x80000009ff0a7210 */ /* 0x010fca0007ffe0ff */
[----:B------:R-:W-:Y:S01]  /*0170*/  IMAD R11, R10, R5, RZ ;  /* 0x000000050a0b7224 */ /* 0x000fe200078e02ff */
[----:B------:R-:W-:-:S03]  /*0180*/  LOP3.LUT R10, RZ, R0, RZ, 0x33, !PT ;  /* 0x00000000ff0a7212 */ /* 0x000fc600078e33ff */
[----:B------:R-:W-:Y:S01]  /*0190*/  IMAD.HI.U32 R9, R9, R11, R8 ;  /* 0x0000000b09097227 */ /* 0x000fe200078e0008 */
[----:B------:R-:W-:-:S04]  /*01a0*/  @!P0 MOV R11, 0x400 ;  /* 0x00000400000b8802 */ /* 0x000fc80000000f00 */
[----:B--2---:R-:W-:Y:S01]  /*01b0*/  @!P0 LEA R11, R12, R11, 0x18 ;  /* 0x0000000b0c0b8211 */ /* 0x004fe200078ec0ff */
[----:B------:R-:W-:-:S04]  /*01c0*/  IMAD.HI.U32 R9, R9, R4, RZ ;  /* 0x0000000409097227 */ /* 0x000fc800078e00ff */
[----:B------:R-:W-:Y:S02]  /*01d0*/  IMAD.MOV R8, RZ, RZ, -R9 ;  /* 0x000000ffff087224 */ /* 0x000fe400078e0a09 */
[----:B------:R-:W-:Y:S02]  /*01e0*/  @!P0 IMAD R11, R2, 0x4, R11 ;  /* 0x00000004020b8824 */ /* 0x000fe400078e020b */
        /* <DEDUP_REMOVED lines=10> */
[----:B------:R-:W-:-:S04]  /*0290*/  SEL R4, R10, R9, !P2 ;  /* 0x000000090a047207 */ /* 0x000fc80005000000 */
[----:B0-----:R-:W-:Y:S01]  /*02a0*/  ISETP.GE.AND P1, PT, R4, UR4, PT ;  /* 0x0000000404007c0c */ /* 0x001fe2000bf26270 */
        /* <DEDUP_REMOVED lines=26> */
[----:B-----5:R-:W-:Y:S05]  /*0450*/  CALL.REL.NOINC `($__internal_68_$__cuda_sm20_rcp_rn_f32_slowpath) ;  /* 0x0000000400207944 */ /* 0x020fea0003c00000 */
[----:B------:R-:W-:Y:S01]  /*0460*/  IMAD.MOV.U32 R9, RZ, RZ, R0 ;  /* 0x000000ffff097224 */ /* 0x000fe200078e0000 */
[----:B------:R-:W-:Y:S06]  /*0470*/  BRA `(.L_x_2185) ;  /* 0x0000000000107947 */ /* 0x000fec0003800000 */
.L_x_2184:
[----:B------:R-:W0:Y:S02]  /*0480*/  MUFU.RCP R9, R2 ;  /* 0x0000000200097308 */ /* 0x000e240000001000 */
[----:B0-----:R-:W-:-:S04]  /*0490*/  FFMA R0, R2, R9, -1 ;  /* 0xbf80000002007423 */ /* 0x001fc80000000009 */
[----:B------:R-:W-:-:S04]  /*04a0*/  FADD.FTZ R0, -R0, -RZ ;  /* 0x800000ff00007221 */ /* 0x000fc80000010100 */
[----:B------:R-:W-:-:S07]  /*04b0*/  FFMA R9, R9, R0, R9 ;  /* 0x0000000009097223 */ /* 0x000fce0000000009 */
.L_x_2185:
[----:B------:R-:W-:Y:S05]  /*04c0*/  BSYNC.RECONVERGENT B0 ;  /* 0x0000000000007941 */ /* 0x000fea0003800200 */
.L_x_2183:
        /* <DEDUP_REMOVED lines=12> */
[----:B-----5:R-:W-:Y:S05]  /*0590*/  CALL.REL.NOINC `($__internal_68_$__cuda_sm20_rcp_rn_f32_slowpath) ;  /* 0x0000000000d07944 */ /* 0x020fea0003c00000 */
[----:B------:R-:W-:Y:S05]  /*05a0*/  BRA `(.L_x_2188) ;  /* 0x0000000000107947 */ /* 0x000fea0003800000 */
.L_x_2187:
[----:B------:R-:W0:Y:S02]  /*05b0*/  MUFU.RCP R0, R13 ;  /* 0x0000000d00007308 */ /* 0x000e240000001000 */
[----:B0-----:R-:W-:-:S04]  /*05c0*/  FFMA R2, R13, R0, -1 ;  /* 0xbf8000000d027423 */ /* 0x001fc80000000000 */
[----:B------:R-:W-:-:S04]  /*05d0*/  FADD.FTZ R7, -R2, -RZ ;  /* 0x800000ff02077221 */ /* 0x000fc80000010100 */
[----:B------:R-:W-:-:S07]  /*05e0*/  FFMA R0, R0, R7, R0 ;  /* 0x0000000700007223 */ /* 0x000fce0000000000 */
.L_x_2188:
[----:B------:R-:W-:Y:S05]  /*05f0*/  BSYNC.RECONVERGENT B0 ;  /* 0x0000000000007941 */ /* 0x000fea0003800200 */
.L_x_2186:
[----:B------:R-:W0:Y:S01]  /*0600*/  LDCU.64 UR4, c[0x0][0x3a8] ;  /* 0x00007500ff0477ac */ /* 0x000e220008000a00 */
[----:B------:R-:W1:Y:S01]  /*0610*/  LDC.64 R10, c[0x0][0x388] ;  /* 0x0000e200ff0a7b82 */ /* 0x000e620000000a00 */
[----:B0-----:R-:W-:-:S04]  /*0620*/  IMAD R4, R4, UR4, R3 ;  /* 0x0000000404047c24 */ /* 0x001fc8000f8e0203 */
[----:B------:R-:W-:-:S04]  /*0630*/  IMAD R5, R4, UR5, R5 ;  /* 0x0000000504057c24 */ /* 0x000fc8000f8e0205 */
[----:B-1----:R-:W-:-:S05]  /*0640*/  IMAD.WIDE R10, R5, 0x4, R10 ;  /* 0x00000004050a7825 */ /* 0x002fca00078e020a */
[----:B------:R-:W2:Y:S01]  /*0650*/  LDG.E.CONSTANT R4, desc[UR6][R10.64] ;  /* 0x000000060a047981 */ /* 0x000ea2000c1e9900 */
[----:B------:R-:W0:Y:S01]  /*0660*/  S2UR UR5, SR_CgaCtaId ;  /* 0x00000000000579c3 */ /* 0x000e220000008800 */
[----:B------:R-:W-:Y:S02]  /*0670*/  UMOV UR4, 0x400 ;  /* 0x0000040000047882 */ /* 0x000fe40000000000 */
[----:B0-----:R-:W-:-:S09]  /*0680*/  ULEA UR4, UR5, UR4, 0x18 ;  /* 0x0000000405047291 */ /* 0x001fd2000f8ec0ff */
[----:B------:R-:W2:Y:S02]  /*0690*/  LDS.64 R2, [UR4] ;  /* 0x00000004ff027984 */ /* 0x000ea40008000a00 */
[C---:B--2---:R-:W-:Y:S01]  /*06a0*/  FADD R12, R4.reuse, -R2 ;  /* 0x80000002040c7221 */ /* 0x044fe20000000000 */
[----:B------:R-:W-:-:S03]  /*06b0*/  FADD R7, R4, -R3 ;  /* 0x8000000304077221 */ /* 0x000fc60000000000 */
[----:B------:R-:W-:Y:S01]  /*06c0*/  FMUL R9, |R12|, R9 ;  /* 0x000000090c097220 */ /* 0x000fe20000400200 */
[----:B------:R-:W-:Y:S02]  /*06d0*/  FMUL R12, |R7|, R0 ;  /* 0x00000000070c7220 */ /* 0x000fe40000400200 */
[----:B------:R-:W0:Y:S02]  /*06e0*/  LDC R0, c[0x0][0x3b8] ;  /* 0x0000ee00ff007b82 */ /* 0x000e240000000800 */
[----:B------:R-:W-:Y:S02]  /*06f0*/  FSETP.GEU.AND P0, PT, |R9|, 1.175494350822287508e-38, PT ;  /* 0x008000000900780b */ /* 0x000fe40003f0e200 */
[----:B------:R-:W-:-:S11]  /*0700*/  FSETP.GEU.AND P1, PT, |R12|, 1.175494350822287508e-38, PT ;  /* 0x008000000c00780b */ /* 0x000fd60003f2e200 */
[----:B------:R-:W-:Y:S02]  /*0710*/  @!P0 FMUL R9, R9, 16777216 ;  /* 0x4b80000009098820 */ /* 0x000fe40000400000 */
[----:B------:R-:W-:Y:S02]  /*0720*/  @!P1 FMUL R12, R12, 16777216 ;  /* 0x4b8000000c0c9820 */ /* 0x000fe40000400000 */
[----:B------:R-:W1:Y:S01]  /*0730*/  MUFU.LG2 R7, R9 ;  /* 0x0000000900077308 */ /* 0x000e620000000c00 */
[----:B0-----:R-:W-:-:S07]  /*0740*/  FADD R0, R0, -1 ;  /* 0xbf80000000007421 */ /* 0x001fce0000000000 */
[----:B------:R-:W0:Y:S01]  /*0750*/  MUFU.LG2 R11, R12 ;  /* 0x0000000c000b7308 */ /* 0x000e220000000c00 */
[----:B-1----:R-:W-:-:S04]  /*0760*/  @!P0 FADD R7, R7, -24 ;  /* 0xc1c0000007078421 */ /* 0x002fc80000000000 */
[----:B------:R-:W-:Y:S01]  /*0770*/  FMUL R7, R0, R7 ;  /* 0x0000000700077220 */ /* 0x000fe20000400000 */
[----:B0-----:R-:W-:-:S04]  /*0780*/  @!P1 FADD R11, R11, -24 ;  /* 0xc1c000000b0b9421 */ /* 0x001fc80000000000 */
[----:B------:R-:W-:Y:S01]  /*0790*/  FSETP.GEU.AND P0, PT, R7, -126, PT ;  /* 0xc2fc00000700780b */ /* 0x000fe20003f0e000 */
[----:B------:R-:W-:Y:S02]  /*07a0*/  FMUL R0, R0, R11 ;  /* 0x0000000b00007220 */ /* 0x000fe40000400000 */
[----:B------:R-:W0:Y:S03]  /*07b0*/  LDC.64 R10, c[0x0][0x3b0] ;  /* 0x0000ec00ff0a7b82 */ /* 0x000e260000000a00 */
        /* <DEDUP_REMOVED lines=9> */
[----:B------:R-:W-:Y:S01]  /*0850*/  FSETP.GT.AND P1, PT, R4, R3, PT ;  /* 0x000000030400720b */ /* 0x000fe20003f24000 */
[----:B0-----:R-:W-:Y:S02]  /*0860*/  IMAD.WIDE R2, R5, 0x4, R10 ;  /* 0x0000000405027825 */ /* 0x001fe400078e020a */
[----:B------:R-:W-:Y:S02]  /*0870*/  FSEL R8, R8, -R8, P0 ;  /* 0x8000000808087208 */ /* 0x000fe40000000000 */
[----:B------:R-:W-:-:S03]  /*0880*/  FMUL R6, R6, R13 ;  /* 0x0000000d06067220 */ /* 0x000fc60000400000 */
[----:B------:R-:W-:Y:S02]  /*0890*/  FADD R8, RZ, R8 ;  /* 0x00000008ff087221 */ /* 0x000fe40000000000 */
[----:B------:R-:W-:-:S05]  /*08a0*/  FSEL R7, R6, -R6, P1 ;  /* 0x8000000606077208 */ /* 0x000fca0000800000 */
[----:B------:R-:W-:-:S05]  /*08b0*/  FADD R7, R8, R7 ;  /* 0x0000000708077221 */ /* 0x000fca0000000000 */
[----:B------:R-:W-:Y:S01]  /*08c0*/  STG.E desc[UR6][R2.64], R7 ;  /* 0x0000000702007986 */ /* 0x000fe2000c101906 */
[----:B------:R-:W-:Y:S05]  /*08d0*/  EXIT ;  /* 0x000000000000794d */ /* 0x000fea0003800000 */
        .weak           $__internal_68_$__cuda_sm20_rcp_rn_f32_slowpath
        .type           $__internal_68_$__cuda_sm20_rcp_rn_f32_slowpath,@function
        .size           $__internal_68_$__cuda_sm20_rcp_rn_f32_slowpath,(.L_x_3895 - $__internal_68_$__cuda_sm20_rcp_rn_f32_slowpath)
$__internal_68_$__cuda_sm20_rcp_rn_f32_slowpath:
        /* <DEDUP_REMOVED lines=15> */
.L_x_2190:
        /* <DEDUP_REMOVED lines=33> */
.L_x_2192:
[----:B------:R0:W1:Y:S02]  /*0be0*/  MUFU.RCP R13, R0 ;  /* 0x00000000000d7308 */ /* 0x0000640000001000 */
.L_x_2191:
[----:B------:R-:W-:Y:S05]  /*0bf0*/  BSYNC.RECONVERGENT B1 ;  /* 0x0000000000017941 */ /* 0x000fea0003800200 */
.L_x_2189:
[----:B01----:R-:W-:Y:S02]  /*0c00*/  IMAD.MOV.U32 R0, RZ, RZ, R13 ;  /* 0x000000ffff007224 */ /* 0x003fe400078e000d */
[----:B------:R-:W-:-:S04]  /*0c10*/  HFMA2 R13, -RZ, RZ, 0, 0 ;  /* 0x00000000ff0d7431 */ /* 0x000fc800000001ff */
[----:B------:R-:W-:Y:S05]  /*0c20*/  RET.REL.NODEC R12 `(_Z31norm_dist_backward_input_kernelILi1ELi2EEvPKfS1_S1_S1_iiiiPff) ;  /* 0xfffffff00cf47950 */ /* 0x000fea0003c3ffff */
.L_x_2193:
        /* <DEDUP_REMOVED lines=13> */
.L_x_3895:


//--------------------- .text._Z31norm_dist_backward_input_kernelILi1ELi1EEvPKfS1_S1_S1_iiiiPff --------------------------
	.section	.text._Z31norm_dist_backward_input_kernelILi1ELi1EEvPKfS1_S1_S1_iiiiPff,"ax",@progbits
	.align	128
        .global         _Z31norm_dist_backward_input_kernelILi1ELi1EEvPKfS1_S1_S1_iiiiPff
        .type           _Z31norm_dist_backward_input_kernelILi1ELi1EEvPKfS1_S1_S1_iiiiPff,@function
        .size           _Z31norm_dist_backward_input_kernelILi1ELi1EEvPKfS1_S1_S1_iiiiPff,(.L_x_3896 - _Z31norm_dist_backward_input_kernelILi1ELi1EEvPKfS1_S1_S1_iiiiPff)
        .other          _Z31norm_dist_backward_input_kernelILi1ELi1EEvPKfS1_S1_S1_iiiiPff,@"STO_CUDA_ENTRY STV_DEFAULT"
_Z31norm_dist_backward_input_kernelILi1ELi1EEvPKfS1_S1_S1_iiiiPff:
.text._Z31norm_dist_backward_input_kernelILi1ELi1EEvPKfS1_S1_S1_iiiiPff:
[----:B------:R-:W-:Y:S01]  /*0000*/  LDC R1, c[0x0][0x37c] ;  /* 0x0000df00ff017b82 */ /* 0x000fe20000000800 */
[----:B------:R-:W0:Y:S01]  /*0010*/  S2R R0, SR_TID.X ;  /* 0x0000000000007919 */ /* 0x000e220000002100 */
[----:B------:R-:W1:Y:S06]  /*0020*/  LDCU.64 UR6, c[0x0][0x358] ;  /* 0x00006b00ff0677ac */ /* 0x000e6c0008000a00 */
[----:B------:R-:W2:Y:S01]  /*0030*/  LDC R5, c[0x0][0x3ac] ;  /* 0x0000eb00ff057b82 */ /* 0x000ea20000000800 */
[----:B------:R-:W3:Y:S01]  /*0040*/  S2R R3, SR_CTAID.X ;  /* 0x0000000000037919 */ /* 0x000ee20000002500 */
[----:B0-----:R-:W-:-:S13]  /*0050*/  ISETP.NE.AND P0, PT, R0, RZ, PT ;  /* 0x000000ff0000720c */ /* 0x001fda0003f05270 */
[----:B------:R-:W3:Y:S02]  /*0060*/  @!P0 LDC.64 R6, c[0x0][0x390] ;  /* 0x0000e400ff068b82 */ /* 0x000ee40000000a00 */
[----:B---3--:R-:W-:-:S06]  /*0070*/  @!P0 IMAD.WIDE.U32 R6, R3, 0x4, R6 ;  /* 0x0000000403068825 */ /* 0x008fcc00078e0006 */
[----:B-1----:R0:W3:Y:S01]  /*0080*/  @!P0 LDG.E.CONSTANT R7, desc[UR6][R6.64] ;  /* 0x0000000606078981 */ /* 0x0020e2000c1e9900 */
[-C--:B--2---:R-:W-:Y:S01]  /*0090*/  IABS R13, R5.reuse ;  /* 0x00000005000d7213 */ /* 0x084fe20000000000 */
[----:B------:R-:W1:Y:S03]  /*00a0*/  S2UR UR4, SR_CTAID.Y ;  /* 0x00000000000479c3 */ /* 0x000e660000002600 */
[----:B------:R-:W2:Y:S01]  /*00b0*/  I2F.RP R2, R13 ;  /* 0x0000000d00027306 */ /* 0x000ea20000209400 */
[----:B0-----:R-:W-:-:S07]  /*00c0*/  LOP3.LUT R6, RZ, R5, RZ, 0x33, !PT ;  /* 0x00000005ff067212 */ /* 0x001fce00078e33ff */
[----:B--2---:R-:W0:Y:S01]  /*00d0*/  MUFU.RCP R2, R2 ;  /* 0x0000000200027308 */ /* 0x004e220000001000 */
[----:B-1----:R-:W-:-:S06]  /*00e0*/  USHF.L.U32 UR4, UR4, 0x8, URZ ;  /* 0x0000000804047899 */ /* 0x002fcc00080006ff */
[----:B------:R-:W-:Y:S01]  /*00f0*/  LOP3.LUT R0, R0, UR4, RZ, 0xfc, !PT ;  /* 0x0000000400007c12 */ /* 0x000fe2000f8efcff */
[----:B0-----:R-:W-:-:S03]  /*0100*/  VIADD R8, R2, 0xffffffe ;  /* 0x0ffffffe02087836 */ /* 0x001fc60000000000 */
[----:B------:R-:W-:Y:S01]  /*0110*/  IABS R2, R0 ;  /* 0x0000000000027213 */ /* 0x000fe20000000000 */
[----:B------:R-:W0:Y:S01]  /*0120*/  LDCU UR4, c[0x0][0x3a0] ;  /* 0x00007400ff0477ac */ /* 0x000e220008000800 */
[----:B------:R1:W2:Y:S02]  /*0130*/  F2I.FTZ.U32.TRUNC.NTZ R9, R8 ;  /* 0x0000000800097305 */ /* 0x0002a4000021f000 */
[----:B-1----:R-:W-:Y:S02]  /*0140*/  IMAD.MOV.U32 R8, RZ, RZ, RZ ;  /* 0x000000ffff087224 */ /* 0x002fe400078e00ff */
[----:B--2---:R-:W-:-:S04]  /*0150*/  IMAD.MOV R4, RZ, RZ, -R9 ;  /* 0x000000ffff047224 */ /* 0x004fc800078e0a09 */
[----:B------:R-:W-:-:S04]  /*0160*/  IMAD R11, R4, R13, RZ ;  /* 0x0000000d040b7224 */ /* 0x000fc800078e02ff */
[----:B------:R-:W-:Y:S01]  /*0170*/  IMAD.HI.U32 R9, R9, R11, R8 ;  /* 0x0000000b09097227 */ /* 0x000fe200078e0008 */
[----:B------:R-:W-:Y:S01]  /*0180*/  @!P0 MOV R8, 0x400 ;  /* 0x0000040000088802 */ /* 0x000fe20000000f00 */
[----:B------:R-:W1:Y:S04]  /*0190*/  @!P0 S2R R11, SR_CgaCtaId ;  /* 0x00000000000b8919 */ /* 0x000e680000008800 */
[----:B------:R-:W-:-:S05]  /*01a0*/  IMAD.HI.U32 R9, R9, R2, RZ ;  /* 0x0000000209097227 */ /* 0x000fca00078e00ff */
[----:B------:R-:W-:-:S05]  /*01b0*/  IADD3 R4, PT, PT, -R9, RZ, RZ ;  /* 0x000000ff09047210 */ /* 0x000fca0007ffe1ff */
[----:B------:R-:W-:Y:S01]  /*01c0*/  IMAD R2, R13, R4, R2 ;  /* 0x000000040d027224 */ /* 0x000fe200078e0202 */
[----:B------:R-:W-:-:S04]  /*01d0*/  LOP3.LUT R4, R0, R5, RZ, 0x3c, !PT ;  /* 0x0000000500047212 */ /* 0x000fc800078e3cff */
[----:B------:R-:W-:Y:S02]  /*01e0*/  ISETP.GT.U32.AND P3, PT, R13, R2, PT ;  /* 0x000000020d00720c */ /* 0x000fe40003f64070 */
[----:B------:R-:W-:-:S11]  /*01f0*/  ISETP.GE.AND P1, PT, R4, RZ, PT ;  /* 0x000000ff0400720c */ /* 0x000fd60003f26270 */
[----:B------:R-:W-:Y:S01]  /*0200*/  @!P3 IMAD.IADD R2, R2, 0x1, -R13 ;  /* 0x000000010202b824 */ /* 0x000fe200078e0a0d */
[----:B-1----:R-:W-:Y:S01]  /*0210*/  @!P0 LEA R8, R11, R8, 0x18 ;  /* 0x000000080b088211 */ /* 0x002fe200078ec0ff */
        /* <DEDUP_REMOVED lines=12> */
[----:B------:R-:W2:Y:S01]  /*02e0*/  LDC.64 R10, c[0x0][0x398] ;  /* 0x0000e600ff0a7b82 */ /* 0x000ea20000000a00 */
[----:B0-----:R-:W-:Y:S01]  /*02f0*/  IMAD.IADD R7, R2, 0x1, -R13 ;  /* 0x0000000102077824 */ /* 0x001fe200078e0a0d */
[----:B------:R-:W-:-:S04]  /*0300*/  ISETP.GT.U32.AND P0, PT, R13, R2, PT ;  /* 0x000000020d00720c */ /* 0x000fc80003f04070 */
[----:B------:R-:W-:Y:S02]  /*0310*/  SEL R7, R7, R2, !P0 ;  /* 0x0000000207077207 */ /* 0x000fe40004000000 */
[----:B------:R-:W0:Y:S03]  /*0320*/  LDC.64 R8, c[0x0][0x380] ;  /* 0x0000e000ff087b82 */ /* 0x000e260000000a00 */
[----:B------:R-:W-:-:S04]  /*0330*/  @!P1 IADD3 R7, PT, PT, -R7, RZ, RZ ;  /* 0x000000ff07079210 */ /* 0x000fc80007ffe1ff */
[----:B------:R-:W-:Y:S01]  /*0340*/  SEL R6, R6, R7, !P2 ;  /* 0x0000000706067207 */ /* 0x000fe20005000000 */
[----:B-1----:R-:W-:-:S04]  /*0350*/  IMAD R0, R4, UR4, R3 ;  /* 0x0000000404007c24 */ /* 0x002fc8000f8e0203 */
[----:B------:R-:W-:-:S04]  /*0360*/  IMAD R5, R0, R5, R6 ;  /* 0x0000000500057224 */ /* 0x000fc800078e0206 */
[----:B--2---:R-:W-:-:S06]  /*0370*/  IMAD.WIDE R10, R5, 0x4, R10 ;  /* 0x00000004050a7825 */ /* 0x004fcc00078e020a */
        /* <DEDUP_REMOVED lines=9> */
[----:B-----5:R-:W-:Y:S05]  /*0410*/  CALL.REL.NOINC `($__internal_69_$__cuda_sm20_rcp_rn_f32_slowpath) ;  /* 0x0000000000987944 */ /* 0x020fea0003c00000 */
[----:B------:R-:W-:Y:S01]  /*0420*/  IMAD.MOV.U32 R0, RZ, RZ, R7 ;  /* 0x000000ffff007224 */ /* 0x000fe200078e0007 */
[----:B------:R-:W-:Y:S06]  /*0430*/  BRA `(.L_x_2196) ;  /* 0x0000000000107947 */ /* 0x000fec0003800000 */
.L_x_2195:
[----:B------:R-:W0:Y:S02]  /*0440*/  MUFU.RCP R0, R11 ;  /* 0x0000000b00007308 */ /* 0x000e240000001000 */
[----:B0-----:R-:W-:-:S04]  /*0450*/  FFMA R2, R11, R0, -1 ;  /* 0xbf8000000b027423 */ /* 0x001fc80000000000 */
[----:B------:R-:W-:-:S04]  /*0460*/  FADD.FTZ R7, -R2, -RZ ;  /* 0x800000ff02077221 */ /* 0x000fc80000010100 */
[----:B------:R-:W-:-:S07]  /*0470*/  FFMA R0, R0, R7, R0 ;  /* 0x0000000700007223 */ /* 0x000fce0000000000 */
.L_x_2196:
[----:B------:R-:W-:Y:S05]  /*0480*/  BSYNC.RECONVERGENT B0 ;  /* 0x0000000000007941 */ /* 0x000fea0003800200 */
.L_x_2194:
[----:B------:R-:W0:Y:S01]  /*0490*/  LDCU.64 UR4, c[0x0][0x3a8] ;  /* 0x00007500ff0477ac */ /* 0x000e220008000a00 */
[----:B------:R-:W1:Y:S01]  /*04a0*/  LDC.64 R8, c[0x0][0x388] ;  /* 0x0000e200ff087b82 */ /* 0x000e620000000a00 */
[----:B0-----:R-:W-:-:S04]  /*04b0*/  IMAD R3, R4, UR4, R3 ;  /* 0x0000000404037c24 */ /* 0x001fc8000f8e0203 */
[----:B------:R-:W-:-:S03]  /*04c0*/  IMAD R7, R3, UR5, R6 ;  /* 0x0000000503077c24 */ /* 0x000fc6000f8e0206 */
[----:B------:R-:W0:Y:S01]  /*04d0*/  S2UR UR5, SR_CgaCtaId ;  /* 0x00000000000579c3 */ /* 0x000e220000008800 */
[----:B-1----:R-:W-:-:S05]  /*04e0*/  IMAD.WIDE R2, R7, 0x4, R8 ;  /* 0x0000000407027825 */ /* 0x002fca00078e0208 */
[----:B------:R1:W2:Y:S01]  /*04f0*/  LDG.E.CONSTANT R4, desc[UR6][R2.64] ;  /* 0x0000000602047981 */ /* 0x0002a2000c1e9900 */
[----:B------:R-:W-:Y:S01]  /*0500*/  UMOV UR4, 0x400 ;  /* 0x0000040000047882 */ /* 0x000fe20000000000 */
[----:B------:R-:W1:Y:S01]  /*0510*/  LDC R6, c[0x0][0x3b8] ;  /* 0x0000ee00ff067b82 */ /* 0x000e620000000800 */
[----:B0-----:R-:W-:-:S09]  /*0520*/  ULEA UR4, UR5, UR4, 0x18 ;  /* 0x0000000405047291 */ /* 0x001fd2000f8ec0ff */
[----:B------:R-:W2:Y:S01]  /*0530*/  LDS R9, [UR4] ;  /* 0x00000004ff097984 */ /* 0x000ea20008000800 */
[----:B-1----:R-:W-:Y:S01]  /*0540*/  FADD R2, R6, -1 ;  /* 0xbf80000006027421 */ /* 0x002fe20000000000 */
[----:B--2---:R-:W-:-:S04]  /*0550*/  FADD R11, R4, -R9 ;  /* 0x80000009040b7221 */ /* 0x004fc80000000000 */
[----:B------:R-:W-:-:S05]  /*0560*/  FMUL R0, |R11|, R0 ;  /* 0x000000000b007220 */ /* 0x000fca0000400200 */
[----:B------:R-:W-:-:S13]  /*0570*/  FSETP.GEU.AND P0, PT, |R0|, 1.175494350822287508e-38, PT ;  /* 0x008000000000780b */ /* 0x000fda0003f0e200 */
[----:B------:R-:W-:-:S04]  /*0580*/  @!P0 FMUL R0, R0, 16777216 ;  /* 0x4b80000000008820 */ /* 0x000fc80000400000 */
[----:B------:R-:W0:Y:S02]  /*0590*/  MUFU.LG2 R11, R0 ;  /* 0x00000000000b7308 */ /* 0x000e240000000c00 */
[----:B0-----:R-:W-:-:S04]  /*05a0*/  @!P0 FADD R11, R11, -24 ;  /* 0xc1c000000b0b8421 */ /* 0x001fc80000000000 */
[----:B------:R-:W-:Y:S02]  /*05b0*/  FMUL R11, R2, R11 ;  /* 0x0000000b020b7220 */ /* 0x000fe40000400000 */
[----:B------:R-:W0:Y:S03]  /*05c0*/  LDC.64 R2, c[0x0][0x3b0] ;  /* 0x0000ec00ff027b82 */ /* 0x000e260000000a00 */
[----:B------:R-:W-:-:S13]  /*05d0*/  FSETP.GEU.AND P0, PT, R11, -126, PT ;  /* 0xc2fc00000b00780b */ /* 0x000fda0003f0e000 */
[----:B------:R-:W-:-:S04]  /*05e0*/  @!P0 FMUL R11, R11, 0.5 ;  /* 0x3f0000000b0b8820 */ /* 0x000fc80000400000 */
[----:B------:R-:W1:Y:S01]  /*05f0*/  MUFU.EX2 R6, R11 ;  /* 0x0000000b00067308 */ /* 0x000e620000000800 */
[----:B0-----:R-:W-:-:S04]  /*0600*/  IMAD.WIDE R2, R7, 0x4, R2 ;  /* 0x0000000407027825 */ /* 0x001fc800078e0202 */
[----:B-1----:R-:W-:Y:S01]  /*0610*/  @!P0 FMUL R6, R6, R6 ;  /* 0x0000000606068220 */ /* 0x002fe20000400000 */
[----:B------:R-:W-:-:S03]  /*0620*/  FSETP.GT.AND P0, PT, R4, R9, PT ;  /* 0x000000090400720b */ /* 0x000fc60003f04000 */
[----:B-----5:R-:W-:-:S05]  /*0630*/  FMUL R5, R5, R6 ;  /* 0x0000000605057220 */ /* 0x020fca0000400000 */
[----:B------:R-:W-:-:S05]  /*0640*/  FSEL R5, R5, -R5, P0 ;  /* 0x8000000505057208 */ /* 0x000fca0000000000 */
[----:B------:R-:W-:-:S05]  /*0650*/  FADD R5, RZ, R5 ;  /* 0x00000005ff057221 */ /* 0x000fca0000000000 */
[----:B------:R-:W-:Y:S01]  /*0660*/  STG.E desc[UR6][R2.64], R5 ;  /* 0x0000000502007986 */ /* 0x000fe2000c101906 */
[----:B------:R-:W-:Y:S05]  /*0670*/  EXIT ;  /* 0x000000000000794d */ /* 0x000fea0003800000 */
        .weak           $__internal_69_$__cuda_sm20_rcp_rn_f32_slowpath
        .type           $__internal_69_$__cuda_sm20_rcp_rn_f32_slowpath,@function
        .size           $__internal_69_$__cuda_sm20_rcp_rn_f32_slowpath,(.L_x_3896 - $__internal_69_$__cuda_sm20_rcp_rn_f32_slowpath)
$__internal_69_$__cuda_sm20_rcp_rn_f32_slowpath:
[----:B------:R-:W-:Y:S01]  /*0680*/  SHF.L.U32 R0, R11, 0x1, RZ ;  /* 0x000000010b007819 */ /* 0x000fe200000006ff */
[----:B------:R-:W-:Y:S03]  /*0690*/  BSSY.RECONVERGENT B1, `(.L_x_2197) ;  /* 0x0000031000017945 */ /* 0x000fe60003800200 */
[----:B------:R-:W-:Y:S01]  /*06a0*/  SHF.R.U32.HI R13, RZ, 0x18, R0 ;  /* 0x00000018ff0d7819 */ /* 0x000fe20000011600 */
[----:B------:R-:W-:-:S03]  /*06b0*/  IMAD.MOV.U32 R0, RZ, RZ, R11 ;  /* 0x000000ffff007224 */ /* 0x000fc600078e000b */
        /* <DEDUP_REMOVED lines=12> */
.L_x_2198:
        /* <DEDUP_REMOVED lines=29> */
[----:B------:R-:W-:-:S05]  /*0950*/  @!P0 VIADD R7, R7, 0x1 ;  /* 0x0000000107078836 */ /* 0x000fca0000000000 */
[----:B------:R-:W-:-:S04]  /*0960*/  @!P1 SHF.L.U32 R7, R7, 0x1, RZ ;  /* 0x0000000107079819 */ /* 0x000fc800000006ff */
[----:B------:R-:W-:Y:S01]  /*0970*/  LOP3.LUT R7, R7, 0x80000000, R0, 0xf8, !PT ;  /* 0x8000000007077812 */ /* 0x000fe200078ef800 */
[----:B------:R-:W-:Y:S06]  /*0980*/  BRA `(.L_x_2199) ;  /* 0x0000000000047947 */ /* 0x000fec0003800000 */
.L_x_2200:
[----:B------:R0:W1:Y:S02]  /*0990*/  MUFU.RCP R7, R0 ;  /* 0x0000000000077308 */ /* 0x0000640000001000 */
.L_x_2199:
[----:B------:R-:W-:Y:S05]  /*09a0*/  BSYNC.RECONVERGENT B1 ;  /* 0x0000000000017941 */ /* 0x000fea0003800200 */
.L_x_2197:
[----:B------:R-:W-:-:S04]  /*09b0*/  IMAD.MOV.U32 R9, RZ, RZ, 0x0 ;  /* 0x00000000ff097424 */ /* 0x000fc800078e00ff */
[----:B01----:R-:W-:Y:S05]  /*09c0*/  RET.REL.NODEC R8 `(_Z31norm_dist_backward_input_kernelILi1ELi1EEvPKfS1_S1_S1_iiiiPff) ;  /* 0xfffffff4088c7950 */ /* 0x003fea0003c3ffff */
.L_x_2201:
        /* <DEDUP_REMOVED lines=11> */
.L_x_3896:


//--------------------- .text._Z24norm_dist_forward_kernelILb1EEvPKfS1_iiiiiPff --------------------------
	.section	.text._Z24norm_dist_forward_kernelILb1EEvPKfS1_iiiiiPff,"ax",@progbits
	.align	128
        .global         _Z24norm_dist_forward_kernelILb1EEvPKfS1_iiiiiPff
        .type           _Z24norm_dist_forward_kernelILb1EEvPKfS1_iiiiiPff,@function
        .size           _Z24norm_dist_forward_kernelILb1EEvPKfS1_iiiiiPff,(.L_x_3897 - _Z24norm_dist_forward_kernelILb1EEvPKfS1_iiiiiPff)
        .other          _Z24norm_dist_forward_kernelILb1EEvPKfS1_iiiiiPff,@"STO_CUDA_ENTRY STV_DEFAULT"
_Z24norm_dist_forward_kernelILb1EEvPKfS1_iiiiiPff:
.text._Z24norm_dist_forward_kernelILb1EEvPKfS1_iiiiiPff:
[----:B------:R-:W-:Y:S01]  /*0000*/  LDC R1, c[0x0][0x37c] ;  /* 0x0000df00ff017b82 */ /* 0x000fe20000000800 */
[----:B------:R-:W0:Y:S01]  /*0010*/  LDCU UR4, c[0x0][0x39c] ;  /* 0x00007380ff0477ac */ /* 0x000e220008000800 */
[----:B------:R-:W1:Y:S06]  /*0020*/  S2R R5, SR_CTAID.Y ;  /* 0x0000000000057919 */ /* 0x000e6c0000002600 */
[----:B------:R-:W2:Y:S01]  /*0030*/  S2UR UR6, SR_CgaCtaId ;  /* 0x00000000000679c3 */ /* 0x000ea20000008800 */
[----:B------:R-:W-:Y:S01]  /*0040*/  HFMA2 R26, -RZ, RZ, 0.10711669921875, -1791 ;  /* 0x2edbe6ffff1a7431 */ /* 0x000fe200000001ff */
[----:B------:R-:W3:Y:S01]  /*0050*/  LDCU UR7, c[0x0][0x398] ;  /* 0x00007300ff0777ac */ /* 0x000ee20008000800 */
[----:B------:R-:W1:Y:S01]  /*0060*/  S2R R32, SR_TID.X ;  /* 0x0000000000207919 */ /* 0x000e620000002100 */
[----:B------:R-:W-:Y:S01]  /*0070*/  MOV R25, 0x2edbe6ff ;  /* 0x2edbe6ff00197802 */ /* 0x000fe20000000f00 */
[----:B------:R-:W4:Y:S01]  /*0080*/  LDCU.64 UR8, c[0x0][0x358] ;  /* 0x00006b00ff0877ac */ /* 0x000f220008000a00 */
[----:B------:R-:W5:Y:S01]  /*0090*/  S2R R31, SR_TID.Y ;  /* 0x00000000001f7919 */ /* 0x000f620000002200 */
[----:B------:R-:W4:Y:S01]  /*00a0*/  S2R R24, SR_CTAID.X ;  /* 0x0000000000187919 */ /* 0x000f220000002500 */
[----:B0-----:R-:W-:Y:S01]  /*00b0*/  MOV R7, UR4 ;  /* 0x0000000400077c02 */ /* 0x001fe20008000f00 */
[----:B------:R-:W-:-:S02]  /*00c0*/  UMOV UR4, 0x400 ;  /* 0x0000040000047882 */ /* 0x000fc40000000000 */
[----:B------:R-:W-:Y:S01]  /*00d0*/  UIADD3 UR5, UPT, UPT, UR4, 0x400, URZ ;  /* 0x0000040004057890 */ /* 0x000fe2000fffe0ff */
[----:B------:R-:W-:Y:S02]  /*00e0*/  IABS R9, R7 ;  /* 0x0000000700097213 */ /* 0x000fe40000000000 */
[----:B---3--:R-:W-:Y:S02]  /*00f0*/  MOV R6, UR7 ;  /* 0x0000000700067c02 */ /* 0x008fe40008000f00 */
[----:B------:R-:W0:Y:S01]  /*0100*/  I2F.RP R0, R9 ;  /* 0x0000000900007306 */ /* 0x000e220000209400 */
[----:B--2---:R-:W-:Y:S02]  /*0110*/  ULEA UR5, UR6, UR5, 0x18 ;  /* 0x0000000506057291 */ /* 0x004fe4000f8ec0ff */
[----:B------:R-:W-:Y:S01]  /*0120*/  ULEA UR4, UR6, UR4, 0x18 ;  /* 0x0000000406047291 */ /* 0x000fe2000f8ec0ff */
[----:B-1----:R-:W-:-:S05]  /*0130*/  LEA R30, R5, R32, 0x4 ;  /* 0x00000020051e7211 */ /* 0x002fca00078e20ff */
[----:B------:R-:W-:Y:S01]  /*0140*/  LEA R28, R32, UR4, 0x2 ;  /* 0x00000004201c7c11 */ /* 0x000fe2000f8e10ff */
[----:B------:R-:W-:Y:S01]  /*0150*/  UMOV UR4, URZ ;  /* 0x000000ff00047c82 */ /* 0x000fe20008000000 */
[----:B0-----:R-:W0:Y:S01]  /*0160*/  MUFU.RCP R0, R0 ;  /* 0x0000000000007308 */ /* 0x001e220000001000 */
[C---:B-----5:R-:W-:Y:S02]  /*0170*/  LEA R27, R31.reuse, UR5, 0x2 ;  /* 0x000000051f1b7c11 */ /* 0x060fe4000f8e10ff */
[----:B------:R-:W-:Y:S02]  /*0180*/  LEA R23, R31, R28, 0x6 ;  /* 0x0000001c1f177211 */ /* 0x000fe400078e30ff */
[----:B----4-:R-:W-:Y:S01]  /*0190*/  LEA R24, R24, R31, 0x4 ;  /* 0x0000001f18187211 */ /* 0x010fe200078e20ff */
[----:B------:R-:W-:Y:S01]  /*01a0*/  IMAD R21, R32, 0x48, R27 ;  /* 0x0000004820157824 */ /* 0x000fe200078e021b */
[----:B0-----:R-:W-:Y:S02]  /*01b0*/  IADD3 R2, PT, PT, R0, 0xffffffe, RZ ;  /* 0x0ffffffe00027810 */ /* 0x001fe40007ffe0ff */
[----:B------:R-:W-:-:S02]  /*01c0*/  IABS R0, R30 ;  /* 0x0000001e00007213 */ /* 0x000fc40000000000 */
[----:B------:R0:W1:Y:S02]  /*01d0*/  F2I.FTZ.U32.TRUNC.NTZ R3, R2 ;  /* 0x0000000200037305 */ /* 0x000064000021f000 */
[----:B0-----:R-:W-:Y:S01]  /*01e0*/  HFMA2 R2, -RZ, RZ, 0, 0 ;  /* 0x00000000ff027431 */ /* 0x001fe200000001ff */
[----:B-1----:R-:W-:-:S05]  /*01f0*/  IADD3 R4, PT, PT, RZ, -R3, RZ ;  /* 0x80000003ff047210 */ /* 0x002fca0007ffe0ff */
[----:B------:R-:W-:-:S04]  /*0200*/  IMAD R5, R4, R9, RZ ;  /* 0x0000000904057224 */ /* 0x000fc800078e02ff */
[----:B------:R-:W-:Y:S01]  /*0210*/  IMAD.HI.U32 R3, R3, R5, R2 ;  /* 0x0000000503037227 */ /* 0x000fe200078e0002 */
[----:B------:R-:W-:-:S05]  /*0220*/  MOV R2, 0x501502f9 ;  /* 0x501502f900027802 */ /* 0x000fca0000000f00 */
        /* <DEDUP_REMOVED lines=10> */
[----:B------:R-:W-:Y:S02]  /*02d0*/  @P0 IADD3 R29, PT, PT, R29, 0x1, RZ ;  /* 0x000000011d1d0810 */ /* 0x000fe40007ffe0ff */
[----:B------:R-:W-:-:S04]  /*02e0*/  ISETP.GE.AND P0, PT, R6, 0x10, PT ;  /* 0x000000100600780c */ /* 0x000fc80003f06270 */
[----:B------:R-:W-:Y:S02]  /*02f0*/  @!P2 IADD3 R29, PT, PT, -R29, RZ, RZ ;  /* 0x000000ff1d1da210 */ /* 0x000fe40007ffe1ff */
[----:B------:R-:W-:-:S04]  /*0300*/  @!P1 LOP3.LUT R29, RZ, R7, RZ, 0x33, !PT ;  /* 0x00000007ff1d9212 */ /* 0x000fc800078e33ff */
[----:B------:R-:W-:-:S05]  /*0310*/  IADD3 R0, PT, PT, -R29, RZ, RZ ;  /* 0x000000ff1d007210 */ /* 0x000fca0007ffe1ff */
[----:B------:R-:W-:Y:S01]  /*0320*/  IMAD R30, R7, R0, R30 ;  /* 0x00000000071e7224 */ /* 0x000fe200078e021e */
[----:B------:R-:W-:Y:S06]  /*0330*/  @!P0 BRA `(.L_x_2202) ;  /* 0x0000001000a08947 */ /* 0x000fec0003800000 */
[----:B------:R-:W0:Y:S01]  /*0340*/  S2UR UR4, SR_CTAID.Z ;  /* 0x00000000000479c3 */ /* 0x000e220000002700 */
[----:B------:R-:W-:Y:S01]  /*0350*/  MOV R25, 0x2edbe6ff ;  /* 0x2edbe6ff00197802 */ /* 0x000fe20000000f00 */
[----:B------:R-:W1:Y:S01]  /*0360*/  LDCU UR6, c[0x0][0x3b0] ;  /* 0x00007600ff0677ac */ /* 0x000e620008000800 */
[----:B------:R-:W-:Y:S02]  /*0370*/  MOV R2, 0x501502f9 ;  /* 0x501502f900027802 */ /* 0x000fe40000000f00 */
[----:B------:R-:W-:Y:S01]  /*0380*/  MOV R26, 0x2edbe6ff ;  /* 0x2edbe6ff001a7802 */ /* 0x000fe20000000f00 */
[----:B------:R-:W2:Y:S02]  /*0390*/  LDCU UR7, c[0x0][0x394] ;  /* 0x00007280ff0777ac */ /* 0x000ea40008000800 */
[----:B------:R-:W0:Y:S01]  /*03a0*/  LDC R0, c[0x0][0x3a0] ;  /* 0x0000e800ff007b82 */ /* 0x000e220000000800 */
[----:B------:R-:W3:Y:S07]  /*03b0*/  LDCU UR5, c[0x0][0x390] ;  /* 0x00007200ff0577ac */ /* 0x000eee0008000800 */
[----:B------:R-:W4:Y:S01]  /*03c0*/  LDC R3, c[0x0][0x394] ;  /* 0x0000e500ff037b82 */ /* 0x000f220000000800 */
[----:B0-----:R-:W-:-:S04]  /*03d0*/  IMAD R0, R29, R0, UR4 ;  /* 0x000000041d007e24 */ /* 0x001fc8000f8e0200 */
[-C--:B------:R-:W-:Y:S02]  /*03e0*/  IMAD R0, R0, R6.reuse, R31 ;  /* 0x0000000600007224 */ /* 0x080fe400078e021f */
[----:B----4-:R-:W-:Y:S01]  /*03f0*/  IMAD R3, R3, UR4, R24 ;  /* 0x0000000403037c24 */ /* 0x010fe2000f8e0218 */
[----:B------:R-:W-:Y:S01]  /*0400*/  UMOV UR4, URZ ;  /* 0x000000ff00047c82 */ /* 0x000fe20008000000 */
[----:B------:R-:W-:Y:S02]  /*0410*/  IMAD R22, R0, R7, R30 ;  /* 0x0000000700167224 */ /* 0x000fe400078e021e */
[----:B-123--:R-:W-:-:S07]  /*0420*/  IMAD R20, R3, R6, R32 ;  /* 0x0000000603147224 */ /* 0x00efce00078e0220 */
.L_x_2208:
[----:B------:R-:W-:Y:S02]  /*0430*/  ISETP.GE.AND P0, PT, R29, UR5, PT ;  /* 0x000000051d007c0c */ /* 0x000fe4000bf06270 */
[----:B------:R-:W-:-:S11]  /*0440*/  ISETP.GE.AND P1, PT, R24, UR7, PT ;  /* 0x0000000718007c0c */ /* 0x000fd6000bf26270 */
[----:B------:R-:W0:Y:S08]  /*0450*/  @!P0 LDC.64 R4, c[0x0][0x380] ;  /* 0x0000e000ff048b82 */ /* 0x000e300000000a00 */
[----:B------:R-:W1:Y:S01]  /*0460*/  @!P1 LDC.64 R6, c[0x0][0x388] ;  /* 0x0000e200ff069b82 */ /* 0x000e620000000a00 */
[----:B0-----:R-:W-:-:S06]  /*0470*/  @!P0 IMAD.WIDE.U32 R4, R22, 0x4, R4 ;  /* 0x0000000416048825 */ /* 0x001fcc00078e0004 */
[----:B------:R-:W2:Y:S01]  /*0480*/  @!P0 LDG.E.CONSTANT R4, desc[UR8][R4.64] ;  /* 0x0000000804048981 */ /* 0x000ea2000c1e9900 */
[----:B-1----:R-:W-:-:S06]  /*0490*/  @!P1 IMAD.WIDE.U32 R6, R20, 0x4, R6 ;  /* 0x0000000414069825 */ /* 0x002fcc00078e0006 */
[----:B------:R-:W3:Y:S01]  /*04a0*/  @!P1 LDG.E.CONSTANT R6, desc[UR8][R6.64] ;  /* 0x0000000806069981 */ /* 0x000ee2000c1e9900 */
[----:B------:R-:W-:Y:S03]  /*04b0*/  BSSY.RECONVERGENT B0, `(.L_x_2203) ;  /* 0x0000058000007945 */ /* 0x000fe60003800200 */
[----:B--2---:R-:W-:Y:S04]  /*04c0*/  @!P0 STS [R23], R4 ;  /* 0x0000000417008388 */ /* 0x004fe80000000800 */
[----:B---3--:R-:W-:Y:S01]  /*04d0*/  @!P1 STS [R21], R6 ;  /* 0x0000000615009388 */ /* 0x008fe20000000800 */
[----:B------:R-:W-:Y:S06]  /*04e0*/  BAR.SYNC.DEFER_BLOCKING 0x0 ;  /* 0x0000000000007b1d */ /* 0x000fec0000010000 */
[----:B------:R-:W-:Y:S04]  /*04f0*/  LDS R19, [R28] ;  /* 0x000000001c137984 */ /* 0x000fe80000000800 */
[----:B------:R-:W0:Y:S04]  /*0500*/  LDS R8, [R27] ;  /* 0x000000001b087984 */ /* 0x000e280000000800 */
[----:B------:R-:W-:Y:S04]  /*0510*/  LDS R18, [R28+0x40] ;  /* 0x000040001c127984 */ /* 0x000fe80000000800 */
[----:B------:R-:W1:Y:S04]  /*0520*/  LDS R3, [R27+0x48] ;  /* 0x000048001b037984 */ /* 0x000e680000000800 */
[----:B------:R-:W-:Y:S04]  /*0530*/  LDS R17, [R28+0x80] ;  /* 0x000080001c117984 */ /* 0x000fe80000000800 */
[----:B------:R-:W2:Y:S04]  /*0540*/  LDS R10, [R27+0x90] ;  /* 0x000090001b0a7984 */ /* 0x000ea80000000800 */
[----:B------:R-:W-:Y:S04]  /*0550*/  LDS R16, [R28+0xc0] ;  /* 0x0000c0001c107984 */ /* 0x000fe80000000800 */
[----:B------:R-:W3:Y:S04]  /*0560*/  LDS R5, [R27+0xd8] ;  /* 0x0000d8001b057984 */ /* 0x000ee80000000800 */
[----:B------:R-:W-:Y:S04]  /*0570*/  LDS R15, [R28+0x100] ;  /* 0x000100001c0f7984 */ /* 0x000fe80000000800 */
[----:B------:R-:W4:Y:S04]  /*0580*/  LDS R0, [R27+0x120] ;  /* 0x000120001b007984 */ /* 0x000f280000000800 */
[----:B------:R-:W-:Y:S04]  /*0590*/  LDS R14, [R28+0x140] ;  /* 0x000140001c0e7984 */ /* 0x000fe80000000800 */
[----:B------:R-:W5:Y:S01]  /*05a0*/  LDS R7, [R27+0x168] ;  /* 0x000168001b077984 */ /* 0x000f620000000800 */
[----:B0-----:R-:W-:-:S03]  /*05b0*/  FADD R19, R19, -R8 ;  /* 0x8000000813137221 */ /* 0x001fc60000000000 */
[----:B------:R-:W-:Y:S04]  /*05c0*/  LDS R12, [R28+0x1c0] ;  /* 0x0001c0001c0c7984 */ /* 0x000fe80000000800 */
[----:B------:R-:W0:Y:S01]  /*05d0*/  LDS R33, [R27+0x1f8] ;  /* 0x0001f8001b217984 */ /* 0x000e220000000800 */
[----:B-1----:R-:W-:-:S03]  /*05e0*/  FADD R18, R18, -R3 ;  /* 0x8000000312127221 */ /* 0x002fc60000000000 */
[----:B------:R-:W-:Y:S04]  /*05f0*/  LDS R11, [R28+0x200] ;  /* 0x000200001c0b7984 */ /* 0x000fe80000000800 */
[----:B------:R-:W1:Y:S01]  /*0600*/  LDS R6, [R27+0x240] ;  /* 0x000240001b067984 */ /* 0x000e620000000800 */
[----:B--2---:R-:W-:-:S03]  /*0610*/  FADD R17, R17, -R10 ;  /* 0x8000000a11117221 */ /* 0x004fc60000000000 */
[----:B------:R-:W-:Y:S01]  /*0620*/  LDS R13, [R28+0x180] ;  /* 0x000180001c0d7984 */ /* 0x000fe20000000800 */
[----:B---3--:R-:W-:-:S03]  /*0630*/  FADD R16, R16, -R5 ;  /* 0x8000000510107221 */ /* 0x008fc60000000000 */
[----:B------:R-:W2:Y:S04]  /*0640*/  LDS R34, [R27+0x1b0] ;  /* 0x0001b0001b227984 */ /* 0x000ea80000000800 */
[----:B------:R-:W-:Y:S04]  /*0650*/  LDS R10, [R28+0x240] ;  /* 0x000240001c0a7984 */ /* 0x000fe80000000800 */
[----:B------:R-:W3:Y:S04]  /*0660*/  LDS R5, [R27+0x288] ;  /* 0x000288001b057984 */ /* 0x000ee80000000800 */
[----:B------:R-:W-:Y:S04]  /*0670*/  LDS R9, [R28+0x280] ;  /* 0x000280001c097984 */ /* 0x000fe80000000800 */
[----:B------:R-:W3:Y:S04]  /*0680*/  LDS R4, [R27+0x2d0] ;  /* 0x0002d0001b047984 */ /* 0x000ee80000000800 */
[----:B------:R-:W-:Y:S04]  /*0690*/  LDS R8, [R28+0x2c0] ;  /* 0x0002c0001c087984 */ /* 0x000fe80000000800 */
[----:B------:R-:W3:Y:S01]  /*06a0*/  LDS R3, [R27+0x318] ;  /* 0x000318001b037984 */ /* 0x000ee20000000800 */
[----:B----4-:R-:W-:Y:S01]  /*06b0*/  FADD R15, R15, -R0 ;  /* 0x800000000f0f7221 */ /* 0x010fe20000000000 */
[----:B-----5:R-:W-:-:S02]  /*06c0*/  FADD R14, R14, -R7 ;  /* 0x800000070e0e7221 */ /* 0x020fc40000000000 */
[----:B------:R-:W-:Y:S04]  /*06d0*/  LDS R7, [R28+0x300] ;  /* 0x000300001c077984 */ /* 0x000fe80000000800 */
[----:B------:R-:W4:Y:S01]  /*06e0*/  LDS R0, [R27+0x360] ;  /* 0x000360001b007984 */ /* 0x000f220000000800 */
[----:B0-----:R-:W-:Y:S01]  /*06f0*/  FADD R12, R12, -R33 ;  /* 0x800000210c0c7221 */ /* 0x001fe20000000000 */
[----:B-1----:R-:W-:Y:S02]  /*0700*/  FADD R11, R11, -R6 ;  /* 0x800000060b0b7221 */ /* 0x002fe40000000000 */
[----:B------:R-:W-:Y:S04]  /*0710*/  LDS R33, [R28+0x340] ;  /* 0x000340001c217984 */ /* 0x000fe80000000800 */
[----:B------:R-:W0:Y:S01]  /*0720*/  LDS R6, [R27+0x3a8] ;  /* 0x0003a8001b067984 */ /* 0x000e220000000800 */
[----:B--2---:R-:W-:-:S03]  /*0730*/  FADD R13, R13, -R34 ;  /* 0x800000220d0d7221 */ /* 0x004fc60000000000 */
[----:B------:R-:W-:Y:S01]  /*0740*/  LDS R34, [R28+0x380] ;  /* 0x000380001c227984 */ /* 0x000fe20000000800 */
[----:B---3--:R-:W-:-:S03]  /*0750*/  FADD R10, R10, -R5 ;  /* 0x800000050a0a7221 */ /* 0x008fc60000000000 */
[----:B------:R-:W1:Y:S01]  /*0760*/  LDS R5, [R27+0x3f0] ;  /* 0x0003f0001b057984 */ /* 0x000e620000000800 */
[----:B------:R-:W-:-:S03]  /*0770*/  FADD R9, R9, -R4 ;  /* 0x8000000409097221 */ /* 0x000fc60000000000 */
[----:B------:R-:W-:Y:S01]  /*0780*/  LDS R4, [R27+0x438] ;  /* 0x000438001b047984 */ /* 0x000fe20000000800 */
[----:B------:R-:W-:-:S03]  /*0790*/  FADD R8, R8, -R3 ;  /* 0x8000000308087221 */ /* 0x000fc60000000000 */
[----:B------:R-:W2:Y:S01]  /*07a0*/  LDS R3, [R28+0x3c0] ;  /* 0x0003c0001c037984 */ /* 0x000ea20000000800 */
[----:B----4-:R-:W-:Y:S01]  /*07b0*/  FADD R7, R7, -R0 ;  /* 0x8000000007077221 */ /* 0x010fe20000000000 */
[----:B------:R-:W-:-:S04]  /*07c0*/  FMNMX3 R0, |R19|, RZ, |R18|, !PT ;  /* 0x000000ff13007276 */ /* 0x000fc80007800612 */
[----:B------:R-:W-:-:S04]  /*07d0*/  FMNMX3 R0, R0, |R17|, |R16|, !PT ;  /* 0x4000001100007276 */ /* 0x000fc80007800410 */
[----:B------:R-:W-:-:S04]  /*07e0*/  FMNMX3 R0, R0, |R15|, |R14|, !PT ;  /* 0x4000000f00007276 */ /* 0x000fc8000780040e */
[----:B------:R-:W-:Y:S01]  /*07f0*/  FMNMX3 R0, R0, |R13|, |R12|, !PT ;  /* 0x4000000d00007276 */ /* 0x000fe2000780040c */
[----:B0-----:R-:W-:-:S03]  /*0800*/  FADD R6, R33, -R6 ;  /* 0x8000000621067221 */ /* 0x001fc60000000000 */
[----:B------:R-:W-:Y:S01]  /*0810*/  FMNMX3 R0, R0, |R11|, |R10|, !PT ;  /* 0x4000000b00007276 */ /* 0x000fe2000780040a */
[----:B-1----:R-:W-:-:S03]  /*0820*/  FADD R5, R34, -R5 ;  /* 0x8000000522057221 */ /* 0x002fc60000000000 */
[----:B------:R-:W-:-:S04]  /*0830*/  FMNMX3 R0, R0, |R9|, |R8|, !PT ;  /* 0x4000000900007276 */ /* 0x000fc80007800408 */
[----:B------:R-:W-:Y:S01]  /*0840*/  FMNMX3 R0, R0, |R7|, |R6|, !PT ;  /* 0x4000000700007276 */ /* 0x000fe20007800406 */
[----:B--2---:R-:W-:-:S05]  /*0850*/  FADD R4, R3, -R4 ;  /* 0x8000000403047221 */ /* 0x004fca0000000000 */
[----:B------:R-:W-:-:S04]  /*0860*/  FMNMX3 R0, R0, |R5|, |R4|, !PT ;  /* 0x4000000500007276 */ /* 0x000fc80007800404 */
[----:B------:R-:W-:-:S13]  /*0870*/  FSETP.GT.AND P0, PT, R0, R25, PT ;  /* 0x000000190000720b */ /* 0x000fda0003f04000 */
[----:B------:R-:W-:Y:S05]  /*0880*/  @!P0 BRA `(.L_x_2204) ;  /* 0x0000000000688947 */ /* 0x000fea0003800000 */
[----:B------:R-:W-:Y:S01]  /*0890*/  IADD3 R2, PT, PT, R0, 0x1800000, RZ ;  /* 0x0180000000027810 */ /* 0x000fe20007ffe0ff */
[----:B------:R-:W-:Y:S03]  /*08a0*/  BSSY.RECONVERGENT B1, `(.L_x_2205) ;  /* 0x000000c000017945 */ /* 0x000fe60003800200 */
[----:B------:R-:W-:-:S04]  /*08b0*/  LOP3.LUT R2, R2, 0x7f800000, RZ, 0xc0, !PT ;  /* 0x7f80000002027812 */ /* 0x000fc800078ec0ff */
[----:B------:R-:W-:-:S13]  /*08c0*/  ISETP.GT.U32.AND P0, PT, R2, 0x1ffffff, PT ;  /* 0x01ffffff0200780c */ /* 0x000fda0003f04070 */
[----:B------:R-:W-:Y:S05]  /*08d0*/  @P0 BRA `(.L_x_2206) ;  /* 0x0000000000100947 */ /* 0x000fea0003800000 */
[----:B------:R-:W-:-:S07]  /*08e0*/  MOV R33, 0x900 ;  /* 0x0000090000217802 */ /* 0x000fce0000000f00 */
[----:B------:R-:W-:Y:S05]  /*08f0*/  CALL.REL.NOINC `($__internal_70_$__cuda_sm20_rcp_rn_f32_slowpath) ;  /* 0x0000002400507944 */ /* 0x000fea0003c00000 */
[----:B------:R-:W-:Y:S01]  /*0900*/  MOV R2, R34 ;  /* 0x0000002200027202 */ /* 0x000fe20000000f00 */
[----:B------:R-:W-:Y:S06]  /*0910*/  BRA `(.L_x_2207) ;  /* 0x0000000000107947 */ /* 0x000fec0003800000 */
.L_x_2206:
[----:B------:R-:W0:Y:S02]  /*0920*/  MUFU.RCP R3, R0 ;  /* 0x0000000000037308 */ /* 0x000e240000001000 */
[----:B0-----:R-:W-:-:S04]  /*0930*/  FFMA R2, R0, R3, -1 ;  /* 0xbf80000000027423 */ /* 0x001fc80000000003 */
[----:B------:R-:W-:-:S04]  /*0940*/  FADD.FTZ R2, -R2, -RZ ;  /* 0x800000ff02027221 */ /* 0x000fc80000010100 */
[----:B------:R-:W-:-:S07]  /*0950*/  FFMA R2, R3, R2, R3 ;  /* 0x0000000203027223 */ /* 0x000fce0000000003 */
.L_x_2207:
[----:B------:R-:W-:Y:S05]  /*0960*/  BSYNC.RECONVERGENT B1 ;  /* 0x0000000000017941 */ /* 0x000fea0003800200 */
.L_x_2205:
[----:B------:R-:W-:-:S05]  /*0970*/  FMUL R3, R25, R2 ;  /* 0x0000000219037220 */ /* 0x000fca0000400000 */
[----:B------:R-:W-:-:S13]  /*0980*/  FSETP.GEU.AND P0, PT, |R3|, 1.175494350822287508e-38, PT ;  /* 0x008000000300780b */ /* 0x000fda0003f0e200 */
[----:B------:R-:W-:-:S04]  /*0990*/  @!P0 FMUL R3, R3, 16777216 ;  /* 0x4b80000003038820 */ /* 0x000fc80000400000 */
[----:B------:R-:W0:Y:S02]  /*09a0*/  MUFU.LG2 R25, R3 ;  /* 0x0000000300197308 */ /* 0x000e240000000c00 */
[----:B0-----:R-:W-:-:S04]  /*09b0*/  @!P0 FADD R25, R25, -24 ;  /* 0xc1c0000019198421 */ /* 0x001fc80000000000 */
[----:B------:R-:W-:Y:S01]  /*09c0*/  FMUL R33, R25, UR6 ;  /* 0x0000000619217c20 */ /* 0x000fe20008400000 */
[----:B------:R-:W-:-:S04]  /*09d0*/  MOV R25, R0 ;  /* 0x0000000000197202 */ /* 0x000fc80000000f00 */
[----:B------:R-:W-:-:S13]  /*09e0*/  FSETP.GEU.AND P0, PT, R33, -126, PT ;  /* 0xc2fc00002100780b */ /* 0x000fda0003f0e000 */
[----:B------:R-:W-:-:S04]  /*09f0*/  @!P0 FMUL R33, R33, 0.5 ;  /* 0x3f00000021218820 */ /* 0x000fc80000400000 */
[----:B------:R-:W0:Y:S02]  /*0a00*/  MUFU.EX2 R35, R33 ;  /* 0x0000002100237308 */ /* 0x000e240000000800 */
[----:B0-----:R-:W-:-:S04]  /*0a10*/  @!P0 FMUL R35, R35, R35 ;  /* 0x0000002323238220 */ /* 0x001fc80000400000 */
[----:B------:R-:W-:-:S07]  /*0a20*/  FMUL R26, R26, R35 ;  /* 0x000000231a1a7220 */ /* 0x000fce0000400000 */
.L_x_2204:
[----:B------:R-:W-:Y:S05]  /*0a30*/  BSYNC.RECONVERGENT B0 ;  /* 0x0000000000007941 */ /* 0x000fea0003800200 */
.L_x_2203:
[C---:B------:R-:W-:Y:S01]  /*0a40*/  FMUL R19, R2.reuse, |R19| ;  /* 0x4000001302137220 */ /* 0x040fe20000400000 */
[C---:B------:R-:W-:Y:S01]  /*0a50*/  FMUL R18, R2.reuse, |R18| ;  /* 0x4000001202127220 */ /* 0x040fe20000400000 */
[C---:B------:R-:W-:Y:S01]  /*0a60*/  FMUL R17, R2.reuse, |R17| ;  /* 0x4000001102117220 */ /* 0x040fe20000400000 */
[C---:B------:R-:W-:Y:S01]  /*0a70*/  FMUL R33, R2.reuse, |R16| ;  /* 0x4000001002217220 */ /* 0x040fe20000400000 */
[C---:B------:R-:W-:Y:S01]  /*0a80*/  FMUL R34, R2.reuse, |R14| ;  /* 0x4000000e02227220 */ /* 0x040fe20000400000 */
[----:B------:R-:W-:Y:S01]  /*0a90*/  FSETP.GEU.AND P0, PT, |R19|, 1.175494350822287508e-38, PT ;  /* 0x008000001300780b */ /* 0x000fe20003f0e200 */
[----:B------:R-:W-:Y:S01]  /*0aa0*/  FMUL R11, R2, |R11| ;  /* 0x4000000b020b7220 */ /* 0x000fe20000400000 */
[----:B------:R-:W-:Y:S01]  /*0ab0*/  FSETP.GEU.AND P1, PT, |R18|, 1.175494350822287508e-38, PT ;  /* 0x008000001200780b */ /* 0x000fe20003f2e200 */
[----:B------:R-:W-:Y:S01]  /*0ac0*/  FMUL R7, R2, |R7| ;  /* 0x4000000702077220 */ /* 0x000fe20000400000 */
[----:B------:R-:W-:Y:S01]  /*0ad0*/  BAR.SYNC.DEFER_BLOCKING 0x0 ;  /* 0x0000000000007b1d */ /* 0x000fe20000010000 */
[----:B------:R-:W-:Y:S01]  /*0ae0*/  FSETP.GEU.AND P2, PT, |R17|, 1.175494350822287508e-38, PT ;  /* 0x008000001100780b */ /* 0x000fe20003f4e200 */
[----:B------:R-:W-:Y:S01]  /*0af0*/  UIADD3 UR4, UPT, UPT, UR4, 0x10, URZ ;  /* 0x0000001004047890 */ /* 0x000fe2000fffe0ff */
[----:B------:R-:W-:-:S02]  /*0b00*/  FSETP.GEU.AND P3, PT, |R33|, 1.175494350822287508e-38, PT ;  /* 0x008000002100780b */ /* 0x000fc40003f6e200 */
[----:B------:R-:W-:Y:S02]  /*0b10*/  FSETP.GEU.AND P5, PT, |R34|, 1.175494350822287508e-38, PT ;  /* 0x008000002200780b */ /* 0x000fe40003fae200 */
[----:B------:R-:W-:Y:S02]  /*0b20*/  IADD3 R20, PT, PT, R20, 0x10, RZ ;  /* 0x0000001014147810 */ /* 0x000fe40007ffe0ff */
[----:B------:R-:W-:Y:S02]  /*0b30*/  @!P0 FMUL R19, R19, 16777216 ;  /* 0x4b80000013138820 */ /* 0x000fe40000400000 */
[----:B------:R-:W-:Y:S02]  /*0b40*/  @!P1 FMUL R18, R18, 16777216 ;  /* 0x4b80000012129820 */ /* 0x000fe40000400000 */
[----:B------:R0:W1:Y:S01]  /*0b50*/  MUFU.LG2 R0, R19 ;  /* 0x0000001300007308 */ /* 0x0000620000000c00 */
[----:B------:R-:W-:Y:S02]  /*0b60*/  @!P2 FMUL R17, R17, 16777216 ;  /* 0x4b8000001111a820 */ /* 0x000fe40000400000 */
[----:B------:R-:W-:-:S02]  /*0b70*/  @!P3 FMUL R33, R33, 16777216 ;  /* 0x4b8000002121b820 */ /* 0x000fc40000400000 */
[----:B------:R-:W-:-:S03]  /*0b80*/  @!P5 FMUL R34, R34, 16777216 ;  /* 0x4b8000002222d820 */ /* 0x000fc60000400000 */
[----:B------:R-:W2:Y:S01]  /*0b90*/  MUFU.LG2 R16, R17 ;  /* 0x0000001100107308 */ /* 0x000ea20000000c00 */
[C---:B0-----:R-:W-:Y:S01]  /*0ba0*/  FMUL R19, R2.reuse, |R15| ;  /* 0x4000000f02137220 */ /* 0x041fe20000400000 */
[----:B------:R-:W-:-:S04]  /*0bb0*/  FMUL R15, R2, |R13| ;  /* 0x4000000d020f7220 */ /* 0x000fc80000400000 */
[----:B------:R-:W-:Y:S02]  /*0bc0*/  FSETP.GEU.AND P4, PT, |R19|, 1.175494350822287508e-38, PT ;  /* 0x008000001300780b */ /* 0x000fe40003f8e200 */
[----:B------:R0:W3:Y:S01]  /*0bd0*/  MUFU.LG2 R14, R33 ;  /* 0x00000021000e7308 */ /* 0x0000e20000000c00 */
[----:B-1----:R-:W-:Y:S01]  /*0be0*/  @!P0 FADD R0, R0, -24 ;  /* 0xc1c0000000008421 */ /* 0x002fe20000000000 */
[----:B------:R-:W-:-:S03]  /*0bf0*/  FSETP.GEU.AND P6, PT, |R15|, 1.175494350822287508e-38, PT ;  /* 0x008000000f00780b */ /* 0x000fc60003fce200 */
[----:B------:R-:W-:-:S03]  /*0c00*/  FMUL R3, R0, UR6 ;  /* 0x0000000600037c20 */ /* 0x000fc60008400000 */
[----:B------:R1:W4:Y:S01]  /*0c10*/  MUFU.LG2 R0, R18 ;  /* 0x0000001200007308 */ /* 0x0003220000000c00 */
[----:B--2---:R-:W-:Y:S01]  /*0c20*/  @!P2 FADD R16, R16, -24 ;  /* 0xc1c000001010a421 */ /* 0x004fe20000000000 */
[----:B------:R-:W-:Y:S01]  /*0c30*/  FSETP.GEU.AND P0, PT, R3, -126, PT ;  /* 0xc2fc00000300780b */ /* 0x000fe20003f0e000 */
[----:B------:R-:W-:Y:S01]  /*0c40*/  @!P4 FMUL R19, R19, 16777216 ;  /* 0x4b8000001313c820 */ /* 0x000fe20000400000 */
[----:B0-----:R-:W-:Y:S01]  /*0c50*/  FMUL R33, R2, |R9| ;  /* 0x4000000902217220 */ /* 0x001fe20000400000 */
[----:B------:R-:W-:Y:S02]  /*0c60*/  FMUL R16, R16, UR6 ;  /* 0x0000000610107c20 */ /* 0x000fe40008400000 */
[----:B------:R-:W-:Y:S01]  /*0c70*/  @!P6 FMUL R15, R15, 16777216 ;  /* 0x4b8000000f0fe820 */ /* 0x000fe20000400000 */
[----:B------:R-:W0:Y:S01]  /*0c80*/  MUFU.LG2 R13, R19 ;  /* 0x00000013000d7308 */ /* 0x000e220000000c00 */
[----:B-1----:R-:W-:Y:S01]  /*0c90*/  FMUL R18, R2, |R12| ;  /* 0x4000000c02127220 */ /* 0x002fe20000400000 */
[----:B---3--:R-:W-:Y:S01]  /*0ca0*/  @!P3 FADD R14, R14, -24 ;  /* 0xc1c000000e0eb421 */ /* 0x008fe20000000000 */
[----:B------:R-:W-:-:S03]  /*0cb0*/  FSETP.GEU.AND P3, PT, R16, -126, PT ;  /* 0xc2fc00001000780b */ /* 0x000fc60003f6e000 */
[----:B------:R-:W-:Y:S01]  /*0cc0*/  FMUL R14, R14, UR6 ;  /* 0x000000060e0e7c20 */ /* 0x000fe20008400000 */
[----:B------:R-:W-:Y:S01]  /*0cd0*/  @!P0 FMUL R3, R3, 0.5 ;  /* 0x3f00000003038820 */ /* 0x000fe20000400000 */
[----:B------:R1:W2:Y:S01]  /*0ce0*/  MUFU.LG2 R17, R34 ;  /* 0x0000002200117308 */ /* 0x0002a20000000c00 */
[----:B----4-:R-:W-:Y:S01]  /*0cf0*/  @!P1 FADD R0, R0, -24 ;  /* 0xc1c0000000009421 */ /* 0x010fe20000000000 */
[----:B------:R-:W-:-:S03]  /*0d00*/  FSETP.GEU.AND P1, PT, |R11|, 1.175494350822287508e-38, PT ;  /* 0x008000000b00780b */ /* 0x000fc60003f2e200 */
[----:B------:R-:W-:-:S03]  /*0d10*/  FMUL R12, R0, UR6 ;  /* 0x00000006000c7c20 */ /* 0x000fc60008400000 */
[----:B------:R-:W3:Y:S01]  /*0d20*/  MUFU.EX2 R3, R3 ;  /* 0x0000000300037308 */ /* 0x000ee20000000800 */
[----:B0-----:R-:W-:Y:S01]  /*0d30*/  @!P4 FADD R13, R13, -24 ;  /* 0xc1c000000d0dc421 */ /* 0x001fe20000000000 */
[----:B------:R-:W-:Y:S01]  /*0d40*/  FSETP.GEU.AND P2, PT, R12, -126, PT ;  /* 0xc2fc00000c00780b */ /* 0x000fe20003f4e000 */
[----:B------:R-:W-:Y:S01]  /*0d50*/  @!P3 FMUL R16, R16, 0.5 ;  /* 0x3f0000001010b820 */ /* 0x000fe20000400000 */
[----:B------:R-:W-:Y:S01]  /*0d60*/  FSETP.GEU.AND P4, PT, R14, -126, PT ;  /* 0xc2fc00000e00780b */ /* 0x000fe20003f8e000 */
[----:B-1----:R-:W-:Y:S02]  /*0d70*/  FMUL R34, R2, |R5| ;  /* 0x4000000502227220 */ /* 0x002fe40000400000 */
[----:B------:R-:W-:Y:S01]  /*0d80*/  @!P1 FMUL R11, R11, 16777216 ;  /* 0x4b8000000b0b9820 */ /* 0x000fe20000400000 */
[----:B------:R-:W0:Y:S01]  /*0d90*/  MUFU.LG2 R15, R15 ;  /* 0x0000000f000f7308 */ /* 0x000e220000000c00 */
[----:B--2---:R-:W-:-:S04]  /*0da0*/  @!P5 FADD R17, R17, -24 ;  /* 0xc1c000001111d421 */ /* 0x004fc80000000000 */
[----:B------:R-:W-:Y:S02]  /*0db0*/  FMUL R17, R17, UR6 ;  /* 0x0000000611117c20 */ /* 0x000fe40008400000 */
[----:B------:R-:W-:Y:S01]  /*0dc0*/  @!P2 FMUL R12, R12, 0.5 ;  /* 0x3f0000000c0ca820 */ /* 0x000fe20000400000 */
[----:B------:R-:W1:Y:S01]  /*0dd0*/  MUFU.LG2 R11, R11 ;  /* 0x0000000b000b7308 */ /* 0x000e620000000c00 */
[----:B---3--:R-:W-:Y:S01]  /*0de0*/  @!P0 FMUL R3, R3, R3 ;  /* 0x0000000303038220 */ /* 0x008fe20000400000 */
[----:B------:R-:W-:Y:S01]  /*0df0*/  FSETP.GEU.AND P0, PT, |R18|, 1.175494350822287508e-38, PT ;  /* 0x008000001200780b */ /* 0x000fe20003f0e200 */
[----:B------:R-:W-:-:S05]  /*0e00*/  @!P4 FMUL R14, R14, 0.5 ;  /* 0x3f0000000e0ec820 */ /* 0x000fca0000400000 */
[----:B------:R-:W2:Y:S01]  /*0e10*/  MUFU.EX2 R12, R12 ;  /* 0x0000000c000c7308 */ /* 0x000ea20000000800 */
[----:B0-----:R-:W-:Y:S01]  /*0e20*/  @!P6 FADD R15, R15, -24 ;  /* 0xc1c000000f0fe421 */ /* 0x001fe20000000000 */
[----:B------:R-:W-:-:S03]  /*0e30*/  FSETP.GEU.AND P6, PT, R17, -126, PT ;  /* 0xc2fc00001100780b */ /* 0x000fc60003fce000 */
[----:B------:R-:W-:Y:S02]  /*0e40*/  FMUL R19, R15, UR6 ;  /* 0x000000060f137c20 */ /* 0x000fe40008400000 */
[----:B------:R-:W-:Y:S01]  /*0e50*/  @!P0 FMUL R18, R18, 16777216 ;  /* 0x4b80000012128820 */ /* 0x000fe20000400000 */
[----:B------:R-:W0:Y:S01]  /*0e60*/  MUFU.EX2 R14, R14 ;  /* 0x0000000e000e7308 */ /* 0x000e220000000800 */
[----:B-1----:R-:W-:-:S06]  /*0e70*/  @!P1 FADD R11, R11, -24 ;  /* 0xc1c000000b0b9421 */ /* 0x002fcc0000000000 */
[----:B------:R-:W-:Y:S01]  /*0e80*/  @!P6 FMUL R17, R17, 0.5 ;  /* 0x3f0000001111e820 */ /* 0x000fe20000400000 */
[----:B------:R1:W3:Y:S01]  /*0e90*/  MUFU.LG2 R0, R18 ;  /* 0x0000001200007308 */ /* 0x0002e20000000c00 */
[----:B--2---:R-:W-:Y:S01]  /*0ea0*/  @!P2 FMUL R12, R12, R12 ;  /* 0x0000000c0c0ca220 */ /* 0x004fe20000400000 */
[----:B------:R-:W-:Y:S01]  /*0eb0*/  FSETP.GEU.AND P2, PT, R19, -126, PT ;  /* 0xc2fc00001300780b */ /* 0x000fe20003f4e000 */
[----:B-1----:R-:W-:Y:S01]  /*0ec0*/  FMUL R18, R13, UR6 ;  /* 0x000000060d127c20 */ /* 0x002fe20008400000 */
[----:B0-----:R-:W-:-:S04]  /*0ed0*/  @!P4 FMUL R14, R14, R14 ;  /* 0x0000000e0e0ec220 */ /* 0x001fc80000400000 */
[----:B------:R0:W1:Y:S01]  /*0ee0*/  MUFU.EX2 R13, R16 ;  /* 0x00000010000d7308 */ /* 0x0000620000000800 */
[----:B------:R-:W-:Y:S02]  /*0ef0*/  FSETP.GEU.AND P4, PT, |R33|, 1.175494350822287508e-38, PT ;  /* 0x008000002100780b */ /* 0x000fe40003f8e200 */
[----:B------:R-:W-:-:S04]  /*0f00*/  FSETP.GEU.AND P5, PT, R18, -126, PT ;  /* 0xc2fc00001200780b */ /* 0x000fc80003fae000 */
[----:B------:R-:W-:Y:S01]  /*0f10*/  @!P2 FMUL R19, R19, 0.5 ;  /* 0x3f0000001313a820 */ /* 0x000fe20000400000 */
[----:B---3--:R-:W-:Y:S01]  /*0f20*/  @!P0 FADD R0, R0, -24 ;  /* 0xc1c0000000008421 */ /* 0x008fe20000000000 */
[----:B------:R-:W-:Y:S02]  /*0f30*/  FSETP.GEU.AND P0, PT, |R34|, 1.175494350822287508e-38, PT ;  /* 0x008000002200780b */ /* 0x000fe40003f0e200 */
[----:B------:R2:W3:Y:S01]  /*0f40*/  MUFU.EX2 R9, R19 ;  /* 0x0000001300097308 */ /* 0x0004e20000000800 */
[----:B0-----:R-:W-:Y:S02]  /*0f50*/  FMUL R16, R2, |R10| ;  /* 0x4000000a02107220 */ /* 0x001fe40000400000 */
[----:B------:R-:W-:Y:S02]  /*0f60*/  @!P4 FMUL R33, R33, 16777216 ;  /* 0x4b8000002121c820 */ /* 0x000fe40000400000 */
[----:B------:R-:W-:Y:S01]  /*0f70*/  @!P5 FMUL R18, R18, 0.5 ;  /* 0x3f0000001212d820 */ /* 0x000fe20000400000 */
[----:B-1----:R-:W-:Y:S01]  /*0f80*/  @!P3 FMUL R13, R13, R13 ;  /* 0x0000000d0d0db220 */ /* 0x002fe20000400000 */
[----:B------:R-:W-:Y:S01]  /*0f90*/  FSETP.GEU.AND P3, PT, |R16|, 1.175494350822287508e-38, PT ;  /* 0x008000001000780b */ /* 0x000fe20003f6e200 */
[----:B------:R0:W1:Y:S01]  /*0fa0*/  MUFU.EX2 R10, R17 ;  /* 0x00000011000a7308 */ /* 0x0000620000000800 */
[----:B--2---:R-:W-:-:S02]  /*0fb0*/  FMUL R19, R11, UR6 ;  /* 0x000000060b137c20 */ /* 0x004fc40008400000 */
[----:B------:R-:W-:Y:S01]  /*0fc0*/  @!P0 FMUL R34, R34, 16777216 ;  /* 0x4b80000022228820 */ /* 0x000fe20000400000 */
[----:B---3--:R-:W-:-:S04]  /*0fd0*/  @!P2 FMUL R9, R9, R9 ;  /* 0x000000090909a220 */ /* 0x008fc80000400000 */
[----:B------:R2:W3:Y:S01]  /*0fe0*/  MUFU.EX2 R15, R18 ;  /* 0x00000012000f7308 */ /* 0x0004e20000000800 */
[----:B0-----:R-:W-:-:S03]  /*0ff0*/  FMUL R17, R2, |R6| ;  /* 0x4000000602117220 */ /* 0x001fc60000400000 */
[----:B------:R-:W-:Y:S02]  /*1000*/  @!P3 FMUL R16, R16, 16777216 ;  /* 0x4b8000001010b820 */ /* 0x000fe40000400000 */
[----:B------:R-:W-:Y:S01]  /*1010*/  FSETP.GEU.AND P2, PT, |R17|, 1.175494350822287508e-38, PT ;  /* 0x008000001100780b */ /* 0x000fe20003f4e200 */
[----:B--2---:R-:W-:-:S03]  /*1020*/  FMUL R18, R2, |R8| ;  /* 0x4000000802127220 */ /* 0x004fc60000400000 */
[----:B------:R-:W0:Y:S01]  /*1030*/  MUFU.LG2 R16, R16 ;  /* 0x0000001000107308 */ /* 0x000e220000000c00 */
[----:B-1----:R-:W-:Y:S01]  /*1040*/  @!P6 FMUL R10, R10, R10 ;  /* 0x0000000a0a0ae220 */ /* 0x002fe20000400000 */
[----:B------:R-:W-:Y:S01]  /*1050*/  FSETP.GEU.AND P6, PT, |R7|, 1.175494350822287508e-38, PT ;  /* 0x008000000700780b */ /* 0x000fe20003fce200 */
[----:B---3--:R-:W-:Y:S01]  /*1060*/  @!P5 FMUL R15, R15, R15 ;  /* 0x0000000f0f0fd220 */ /* 0x008fe20000400000 */
[----:B------:R-:W-:-:S04]  /*1070*/  FSETP.GEU.AND P5, PT, |R18|, 1.175494350822287508e-38, PT ;  /* 0x008000001200780b */ /* 0x000fc80003fae200 */
[----:B------:R1:W2:Y:S01]  /*1080*/  MUFU.LG2 R8, R33 ;  /* 0x0000002100087308 */ /* 0x0002a20000000c00 */
[----:B------:R-:W-:-:S06]  /*1090*/  @!P2 FMUL R17, R17, 16777216 ;  /* 0x4b8000001111a820 */ /* 0x000fcc0000400000 */
[----:B------:R-:W-:Y:S01]  /*10a0*/  @!P6 FMUL R7, R7, 16777216 ;  /* 0x4b8000000707e820 */ /* 0x000fe20000400000 */
[----:B0-----:R-:W-:Y:S01]  /*10b0*/  @!P3 FADD R16, R16, -24 ;  /* 0xc1c000001010b421 */ /* 0x001fe20000000000 */
[----:B-1----:R-:W-:Y:S02]  /*10c0*/  FMUL R33, R2, |R4| ;  /* 0x4000000402217220 */ /* 0x002fe40000400000 */
[----:B------:R-:W0:Y:S01]  /*10d0*/  MUFU.LG2 R5, R7 ;  /* 0x0000000700057308 */ /* 0x000e220000000c00 */
[----:B------:R-:W-:Y:S01]  /*10e0*/  @!P5 FMUL R18, R18, 16777216 ;  /* 0x4b8000001212d820 */ /* 0x000fe20000400000 */
[----:B------:R-:W-:Y:S01]  /*10f0*/  FMUL R11, R16, UR6 ;  /* 0x00000006100b7c20 */ /* 0x000fe20008400000 */
[----:B------:R-:W-:Y:S01]  /*1100*/  FSETP.GEU.AND P1, PT, |R33|, 1.175494350822287508e-38, PT ;  /* 0x008000002100780b */ /* 0x000fe20003f2e200 */
[----:B--2---:R-:W-:-:S04]  /*1110*/  @!P4 FADD R8, R8, -24 ;  /* 0xc1c000000808c421 */ /* 0x004fc80000000000 */
[----:B------:R1:W2:Y:S01]  /*1120*/  MUFU.LG2 R6, R18 ;  /* 0x0000001200067308 */ /* 0x0002a20000000c00 */
[----:B------:R-:W-:Y:S01]  /*1130*/  FSETP.GEU.AND P4, PT, R19, -126, PT ;  /* 0xc2fc00001300780b */ /* 0x000fe20003f8e000 */
[----:B------:R-:W-:-:S06]  /*1140*/  FMUL R16, R8, UR6 ;  /* 0x0000000608107c20 */ /* 0x000fcc0008400000 */
[----:B------:R3:W4:Y:S01]  /*1150*/  MUFU.LG2 R4, R17 ;  /* 0x0000001100047308 */ /* 0x0007220000000c00 */
[----:B-1----:R-:W-:Y:S01]  /*1160*/  FMUL R18, R0, UR6 ;  /* 0x0000000600127c20 */ /* 0x002fe20008400000 */
[----:B------:R-:W-:Y:S01]  /*1170*/  @!P1 FMUL R33, R33, 16777216 ;  /* 0x4b80000021219820 */ /* 0x000fe20000400000 */
[----:B0-----:R-:W-:Y:S01]  /*1180*/  @!P6 FADD R5, R5, -24 ;  /* 0xc1c000000505e421 */ /* 0x001fe20000000000 */
[----:B------:R-:W-:Y:S02]  /*1190*/  FSETP.GEU.AND P6, PT, R16, -126, PT ;  /* 0xc2fc00001000780b */ /* 0x000fe40003fce000 */
[----:B------:R-:W-:Y:S01]  /*11a0*/  FSETP.GEU.AND P3, PT, R18, -126, PT ;  /* 0xc2fc00001200780b */ /* 0x000fe20003f6e000 */
[----:B------:R-:W-:Y:S01]  /*11b0*/  @!P4 FMUL R19, R19, 0.5 ;  /* 0x3f0000001313c820 */ /* 0x000fe20000400000 */
[----:B------:R-:W0:Y:S01]  /*11c0*/  MUFU.LG2 R0, R34 ;  /* 0x0000002200007308 */ /* 0x000e220000000c00 */
[----:B--2---:R-:W-:Y:S01]  /*11d0*/  @!P5 FADD R6, R6, -24 ;  /* 0xc1c000000606d421 */ /* 0x004fe20000000000 */
[----:B------:R-:W-:Y:S01]  /*11e0*/  FSETP.GEU.AND P5, PT, R11, -126, PT ;  /* 0xc2fc00000b00780b */ /* 0x000fe20003fae000 */
[----:B---3--:R-:W-:Y:S01]  /*11f0*/  FADD R17, R3, R26 ;  /* 0x0000001a03117221 */ /* 0x008fe20000000000 */
[----:B------:R-:W-:-:S03]  /*1200*/  FMUL R5, R5, UR6 ;  /* 0x0000000605057c20 */ /* 0x000fc60008400000 */
[----:B------:R-:W-:Y:S01]  /*1210*/  FADD R12, R17, R12 ;  /* 0x0000000c110c7221 */ /* 0x000fe20000000000 */
[----:B------:R-:W1:Y:S01]  /*1220*/  MUFU.EX2 R8, R19 ;  /* 0x0000001300087308 */ /* 0x000e620000000800 */
[----:B----4-:R-:W-:Y:S01]  /*1230*/  @!P2 FADD R4, R4, -24 ;  /* 0xc1c000000404a421 */ /* 0x010fe20000000000 */
[----:B------:R-:W-:Y:S01]  /*1240*/  @!P6 FMUL R16, R16, 0.5 ;  /* 0x3f0000001010e820 */ /* 0x000fe20000400000 */
[----:B------:R-:W-:Y:S01]  /*1250*/  @!P3 FMUL R18, R18, 0.5 ;  /* 0x3f0000001212b820 */ /* 0x000fe20000400000 */
[----:B------:R-:W-:Y:S01]  /*1260*/  FADD R13, R12, R13 ;  /* 0x0000000d0c0d7221 */ /* 0x000fe20000000000 */
[----:B------:R-:W-:Y:S01]  /*1270*/  FMUL R12, R6, UR6 ;  /* 0x00000006060c7c20 */ /* 0x000fe20008400000 */
[----:B------:R-:W-:Y:S01]  /*1280*/  FMUL R4, R4, UR6 ;  /* 0x0000000604047c20 */ /* 0x000fe20008400000 */
[----:B------:R-:W-:Y:S01]  /*1290*/  @!P5 FMUL R11, R11, 0.5 ;  /* 0x3f0000000b0bd820 */ /* 0x000fe20000400000 */
[----:B------:R-:W2:Y:S01]  /*12a0*/  MUFU.EX2 R3, R18 ;  /* 0x0000001200037308 */ /* 0x000ea20000000800 */
[----:B------:R-:W-:Y:S01]  /*12b0*/  FADD R14, R13, R14 ;  /* 0x0000000e0d0e7221 */ /* 0x000fe20000000000 */
[----:B------:R-:W-:Y:S01]  /*12c0*/  FSETP.GEU.AND P2, PT, R12, -126, PT ;  /* 0xc2fc00000c00780b */ /* 0x000fe20003f4e000 */
[----:B0-----:R-:W-:Y:S01]  /*12d0*/  @!P0 FADD R0, R0, -24 ;  /* 0xc1c0000000008421 */ /* 0x001fe20000000000 */
[----:B------:R-:W-:Y:S01]  /*12e0*/  FSETP.GEU.AND P0, PT, R5, -126, PT ;  /* 0xc2fc00000500780b */ /* 0x000fe20003f0e000 */
[----:B------:R-:W-:-:S03]  /*12f0*/  FADD R15, R14, R15 ;  /* 0x0000000f0e0f7221 */ /* 0x000fc60000000000 */
[----:B------:R-:W0:Y:S01]  /*1300*/  MUFU.LG2 R7, R33 ;  /* 0x0000002100077308 */ /* 0x000e220000000c00 */
[----:B------:R-:W-:Y:S01]  /*1310*/  FADD R10, R15, R10 ;  /* 0x0000000a0f0a7221 */ /* 0x000fe20000000000 */
[----:B-1----:R-:W-:-:S03]  /*1320*/  @!P4 FMUL R8, R8, R8 ;  /* 0x000000080808c220 */ /* 0x002fc60000400000 */
[----:B------:R-:W-:Y:S01]  /*1330*/  FADD R10, R10, R9 ;  /* 0x000000090a0a7221 */ /* 0x000fe20000000000 */
[----:B------:R-:W-:Y:S01]  /*1340*/  FMUL R9, R0, UR6 ;  /* 0x0000000600097c20 */ /* 0x000fe20008400000 */
[----:B------:R-:W-:Y:S01]  /*1350*/  @!P2 FMUL R12, R12, 0.5 ;  /* 0x3f0000000c0ca820 */ /* 0x000fe20000400000 */
[----:B------:R-:W1:Y:S01]  /*1360*/  MUFU.EX2 R6, R11 ;  /* 0x0000000b00067308 */ /* 0x000e620000000800 */
[----:B--2---:R-:W-:Y:S01]  /*1370*/  @!P3 FMUL R3, R3, R3 ;  /* 0x000000030303b220 */ /* 0x004fe20000400000 */
[----:B------:R-:W-:Y:S01]  /*1380*/  FSETP.GEU.AND P3, PT, R4, -126, PT ;  /* 0xc2fc00000400780b */ /* 0x000fe20003f6e000 */
[----:B------:R-:W-:Y:S02]  /*1390*/  @!P0 FMUL R5, R5, 0.5 ;  /* 0x3f00000005058820 */ /* 0x000fe40000400000 */
[----:B------:R-:W-:-:S03]  /*13a0*/  FADD R3, R10, R3 ;  /* 0x000000030a037221 */ /* 0x000fc60000000000 */
[----:B------:R-:W2:Y:S01]  /*13b0*/  MUFU.EX2 R16, R16 ;  /* 0x0000001000107308 */ /* 0x000ea20000000800 */
[----:B0-----:R-:W-:Y:S01]  /*13c0*/  @!P1 FADD R7, R7, -24 ;  /* 0xc1c0000007079421 */ /* 0x001fe20000000000 */
[----:B------:R-:W-:Y:S01]  /*13d0*/  FADD R3, R3, R8 ;  /* 0x0000000803037221 */ /* 0x000fe20000000000 */
[----:B------:R-:W-:Y:S02]  /*13e0*/  FSETP.GEU.AND P1, PT, R9, -126, PT ;  /* 0xc2fc00000900780b */ /* 0x000fe40003f2e000 */
[----:B------:R-:W-:Y:S02]  /*13f0*/  FMUL R10, R7, UR6 ;  /* 0x00000006070a7c20 */ /* 0x000fe40008400000 */
[----:B------:R-:W-:Y:S01]  /*1400*/  @!P3 FMUL R4, R4, 0.5 ;  /* 0x3f0000000404b820 */ /* 0x000fe20000400000 */
[----:B------:R-:W0:Y:S01]  /*1410*/  MUFU.EX2 R12, R12 ;  /* 0x0000000c000c7308 */ /* 0x000e220000000800 */
[----:B-1----:R-:W-:Y:S01]  /*1420*/  @!P5 FMUL R6, R6, R6 ;  /* 0x000000060606d220 */ /* 0x002fe20000400000 */
[----:B------:R-:W-:-:S03]  /*1430*/  FSETP.GEU.AND P4, PT, R10, -126, PT ;  /* 0xc2fc00000a00780b */ /* 0x000fc60003f8e000 */
[----:B------:R-:W-:Y:S02]  /*1440*/  FADD R3, R3, R6 ;  /* 0x0000000603037221 */ /* 0x000fe40000000000 */
[----:B------:R-:W1:Y:S01]  /*1450*/  LDC.64 R6, c[0x0][0x398] ;  /* 0x0000e600ff067b82 */ /* 0x000e620000000a00 */
[----:B------:R-:W3:Y:S01]  /*1460*/  MUFU.EX2 R0, R5 ;  /* 0x0000000500007308 */ /* 0x000ee20000000800 */
[----:B--2---:R-:W-:Y:S01]  /*1470*/  @!P6 FMUL R16, R16, R16 ;  /* 0x000000101010e220 */ /* 0x004fe20000400000 */
[----:B------:R-:W-:-:S03]  /*1480*/  @!P1 FMUL R9, R9, 0.5 ;  /* 0x3f00000009099820 */ /* 0x000fc60000400000 */
[----:B------:R-:W-:Y:S02]  /*1490*/  FADD R3, R3, R16 ;  /* 0x0000001003037221 */ /* 0x000fe40000000000 */
[----:B------:R-:W-:Y:S01]  /*14a0*/  @!P4 FMUL R10, R10, 0.5 ;  /* 0x3f0000000a0ac820 */ /* 0x000fe20000400000 */
[----:B------:R-:W2:Y:S01]  /*14b0*/  MUFU.EX2 R4, R4 ;  /* 0x0000000400047308 */ /* 0x000ea20000000800 */
[----:B0-----:R-:W-:-:S04]  /*14c0*/  @!P2 FMUL R12, R12, R12 ;  /* 0x0000000c0c0ca220 */ /* 0x001fc80000400000 */
[----:B------:R-:W-:-:S03]  /*14d0*/  FADD R3, R3, R12 ;  /* 0x0000000c03037221 */ /* 0x000fc60000000000 */
[----:B------:R-:W0:Y:S01]  /*14e0*/  MUFU.EX2 R8, R9 ;  /* 0x0000000900087308 */ /* 0x000e220000000800 */
[----:B---3--:R-:W-:-:S04]  /*14f0*/  @!P0 FMUL R0, R0, R0 ;  /* 0x0000000000008220 */ /* 0x008fc80000400000 */
[----:B------:R-:W-:Y:S01]  /*1500*/  FADD R3, R3, R0 ;  /* 0x0000000003037221 */ /* 0x000fe20000000000 */
[----:B-1----:R-:W-:Y:S02]  /*1510*/  LOP3.LUT R0, R6, 0xfffffff0, RZ, 0xc0, !PT ;  /* 0xfffffff006007812 */ /* 0x002fe400078ec0ff */
[----:B------:R-:W1:Y:S01]  /*1520*/  MUFU.EX2 R10, R10 ;  /* 0x0000000a000a7308 */ /* 0x000e620000000800 */
[----:B--2---:R-:W-:Y:S01]  /*1530*/  @!P3 FMUL R4, R4, R4 ;  /* 0x000000040404b220 */ /* 0x004fe20000400000 */
[----:B------:R-:W-:Y:S02]  /*1540*/  LEA R22, R7, R22, 0x4 ;  /* 0x0000001607167211 */ /* 0x000fe400078e20ff */
[----:B------:R-:W-:Y:S01]  /*1550*/  ISETP.LE.AND P0, PT, R0, UR4, PT ;  /* 0x0000000400007c0c */ /* 0x000fe2000bf03270 */
[----:B------:R-:W-:Y:S01]  /*1560*/  FADD R3, R3, R4 ;  /* 0x0000000403037221 */ /* 0x000fe20000000000 */
[----:B0-----:R-:W-:-:S04]  /*1570*/  @!P1 FMUL R8, R8, R8 ;  /* 0x0000000808089220 */ /* 0x001fc80000400000 */
[----:B------:R-:W-:Y:S01]  /*1580*/  FADD R3, R3, R8 ;  /* 0x0000000803037221 */ /* 0x000fe20000000000 */
[----:B-1----:R-:W-:-:S04]  /*1590*/  @!P4 FMUL R10, R10, R10 ;  /* 0x0000000a0a0ac220 */ /* 0x002fc80000400000 */
[----:B------:R-:W-:Y:S02]  /*15a0*/  FADD R26, R3, R10 ;  /* 0x0000000a031a7221 */ /* 0x000fe40000000000 */
[----:B------:R-:W-:Y:S05]  /*15b0*/  @!P0 BRA `(.L_x_2208) ;  /* 0xffffffec009c8947 */ /* 0x000fea000383ffff */
.L_x_2202:
[----:B------:R-:W-:-:S13]  /*15c0*/  LOP3.LUT P0, R4, R6, 0xf, RZ, 0xc0, !PT ;  /* 0x0000000f06047812 */ /* 0x000fda000780c0ff */
[----:B------:R-:W-:Y:S05]  /*15d0*/  @!P0 BRA `(.L_x_2209) ;  /* 0x00000014007c8947 */ /* 0x000fea0003800000 */
[----:B------:R-:W0:Y:S01]  /*15e0*/  LDCU UR5, c[0x0][0x390] ;  /* 0x00007200ff0577ac */ /* 0x000e220008000800 */
[----:B------:R-:W-:Y:S02]  /*15f0*/  IADD3 R31, PT, PT, R31, UR4, RZ ;  /* 0x000000041f1f7c10 */ /* 0x000fe4000fffe0ff */
[----:B------:R-:W-:Y:S01]  /*1600*/  IADD3 R3, PT, PT, R32, UR4, RZ ;  /* 0x0000000420037c10 */ /* 0x000fe2000fffe0ff */
[----:B------:R-:W1:Y:S01]  /*1610*/  LDCU UR6, c[0x0][0x394] ;  /* 0x00007280ff0677ac */ /* 0x000e620008000800 */
[-C--:B------:R-:W-:Y:S02]  /*1620*/  ISETP.GE.U32.AND P0, PT, R31, R6.reuse, PT ;  /* 0x000000061f00720c */ /* 0x080fe40003f06070 */
[----:B------:R-:W-:Y:S02]  /*1630*/  ISETP.GE.U32.AND P1, PT, R3, R6, PT ;  /* 0x000000060300720c */ /* 0x000fe40003f26070 */
[----:B0-----:R-:W-:Y:S02]  /*1640*/  ISETP.GE.OR P0, PT, R29, UR5, P0 ;  /* 0x000000051d007c0c */ /* 0x001fe40008706670 */
[----:B-1----:R-:W-:-:S11]  /*1650*/  ISETP.GE.OR P1, PT, R24, UR6, P1 ;  /* 0x0000000618007c0c */ /* 0x002fd60008f26670 */
[----:B------:R-:W0:Y:S01]  /*1660*/  @!P0 S2R R0, SR_CTAID.Z ;  /* 0x0000000000008919 */ /* 0x000e220000002700 */
[----:B------:R-:W0:Y:S01]  /*1670*/  @!P0 LDC R5, c[0x0][0x3a0] ;  /* 0x0000e800ff058b82 */ /* 0x000e220000000800 */
[----:B------:R-:W1:Y:S07]  /*1680*/  @!P1 S2R R13, SR_CTAID.Z ;  /* 0x00000000000d9919 */ /* 0x000e6e0000002700 */
[----:B------:R-:W2:Y:S08]  /*1690*/  @!P0 LDC.64 R10, c[0x0][0x380] ;  /* 0x0000e000ff0a8b82 */ /* 0x000eb00000000a00 */
[----:B------:R-:W3:Y:S01]  /*16a0*/  @!P1 LDC.64 R8, c[0x0][0x388] ;  /* 0x0000e200ff089b82 */ /* 0x000ee20000000a00 */
[----:B0-----:R-:W-:-:S04]  /*16b0*/  @!P0 IMAD R0, R29, R5, R0 ;  /* 0x000000051d008224 */ /* 0x001fc800078e0200 */
[-C--:B------:R-:W-:Y:S02]  /*16c0*/  @!P0 IMAD R0, R0, R6.reuse, R31 ;  /* 0x0000000600008224 */ /* 0x080fe400078e021f */
[----:B-1----:R-:W-:Y:S02]  /*16d0*/  @!P1 IMAD R13, R13, UR6, R24 ;  /* 0x000000060d0d9c24 */ /* 0x002fe4000f8e0218 */
[----:B------:R-:W-:Y:S02]  /*16e0*/  @!P0 IMAD R7, R0, R7, R30 ;  /* 0x0000000700078224 */ /* 0x000fe400078e021e */
[----:B------:R-:W-:Y:S02]  /*16f0*/  @!P1 IMAD R3, R13, R6, R3 ;  /* 0x000000060d039224 */ /* 0x000fe400078e0203 */
[----:B--2---:R-:W-:-:S04]  /*1700*/  @!P0 IMAD.WIDE.U32 R10, R7, 0x4, R10 ;  /* 0x00000004070a8825 */ /* 0x004fc800078e000a */
[----:B---3--:R-:W-:Y:S02]  /*1710*/  @!P1 IMAD.WIDE.U32 R8, R3, 0x4, R8 ;  /* 0x0000000403089825 */ /* 0x008fe400078e0008 */
[----:B------:R-:W2:Y:S04]  /*1720*/  @!P0 LDG.E.CONSTANT R10, desc[UR8][R10.64] ;  /* 0x000000080a0a8981 */ /* 0x000ea8000c1e9900 */
[----:B------:R-:W3:Y:S01]  /*1730*/  @!P1 LDG.E.CONSTANT R8, desc[UR8][R8.64] ;  /* 0x0000000808089981 */ /* 0x000ee2000c1e9900 */
[----:B------:R-:W-:Y:S01]  /*1740*/  IADD3 R3, PT, PT, -R4, RZ, RZ ;  /* 0x000000ff04037210 */ /* 0x000fe20007ffe1ff */
[----:B------:R-:W-:Y:S01]  /*1750*/  HFMA2 R0, -RZ, RZ, 0, 0 ;  /* 0x00000000ff007431 */ /* 0x000fe200000001ff */
[----:B------:R-:W-:Y:S02]  /*1760*/  MOV R5, R28 ;  /* 0x0000001c00057202 */ /* 0x000fe40000000f00 */
[----:B------:R-:W-:Y:S01]  /*1770*/  MOV R6, R27 ;  /* 0x0000001b00067202 */ /* 0x000fe20000000f00 */
[----:B--2---:R0:W-:Y:S01]  /*1780*/  @!P0 STS [R23], R10 ;  /* 0x0000000a17008388 */ /* 0x0041e20000000800 */
[----:B------:R-:W-:-:S03]  /*1790*/  ISETP.GE.AND P0, PT, R3, RZ, PT ;  /* 0x000000ff0300720c */ /* 0x000fc60003f06270 */
[----:B---3--:R0:W-:Y:S01]  /*17a0*/  @!P1 STS [R21], R8 ;  /* 0x0000000815009388 */ /* 0x0081e20000000800 */
[----:B------:R-:W-:Y:S09]  /*17b0*/  BAR.SYNC.DEFER_BLOCKING 0x0 ;  /* 0x0000000000007b1d */ /* 0x000ff20000010000 */
[----:B------:R-:W-:Y:S05]  /*17c0*/  @P0 BRA `(.L_x_2210) ;  /* 0x0000000000a00947 */ /* 0x000fea0003800000 */
[----:B------:R-:W-:Y:S02]  /*17d0*/  IADD3 R7, PT, PT, -R3, RZ, RZ ;  /* 0x000000ff03077210 */ /* 0x000fe40007ffe1ff */
[----:B------:R-:W-:Y:S02]  /*17e0*/  PLOP3.LUT P0, PT, PT, PT, PT, 0x80, 0x8 ;  /* 0x000000000008781c */ /* 0x000fe40003f0f070 */
[----:B------:R-:W-:-:S13]  /*17f0*/  ISETP.GT.AND P1, PT, R7, 0x3, PT ;  /* 0x000000030700780c */ /* 0x000fda0003f24270 */
[----:B------:R-:W-:Y:S05]  /*1800*/  @!P1 BRA `(.L_x_2211) ;  /* 0x0000000000509947 */ /* 0x000fea0003800000 */
[----:B------:R-:W-:-:S13]  /*1810*/  PLOP3.LUT P0, PT, PT, PT, PT, 0x8, 0x80 ;  /* 0x000000000080781c */ /* 0x000fda0003f0e170 */
.L_x_2212:
[----:B------:R-:W-:Y:S01]  /*1820*/  LDS R7, [R5] ;  /* 0x0000000005077984 */ /* 0x000fe20000000800 */
[----:B------:R-:W-:-:S03]  /*1830*/  IADD3 R3, PT, PT, R3, 0x4, RZ ;  /* 0x0000000403037810 */ /* 0x000fc60007ffe0ff */
[----:B0-----:R-:W0:Y:S01]  /*1840*/  LDS R8, [R6] ;  /* 0x0000000006087984 */ /* 0x001e220000000800 */
[----:B------:R-:W-:-:S03]  /*1850*/  ISETP.GE.AND P1, PT, R3, -0x3, PT ;  /* 0xfffffffd0300780c */ /* 0x000fc60003f26270 */
[----:B------:R-:W-:Y:S04]  /*1860*/  LDS R9, [R5+0x40] ;  /* 0x0000400005097984 */ /* 0x000fe80000000800 */
[----:B------:R-:W1:Y:S04]  /*1870*/  LDS R10, [R6+0x48] ;  /* 0x00004800060a7984 */ /* 0x000e680000000800 */
[----:B------:R-:W-:Y:S04]  /*1880*/  LDS R11, [R5+0x80] ;  /* 0x00008000050b7984 */ /* 0x000fe80000000800 */
[----:B------:R-:W2:Y:S04]  /*1890*/  LDS R12, [R6+0x90] ;  /* 0x00009000060c7984 */ /* 0x000ea80000000800 */
[----:B------:R3:W-:Y:S04]  /*18a0*/  LDS R13, [R5+0xc0] ;  /* 0x0000c000050d7984 */ /* 0x0007e80000000800 */
[----:B------:R4:W5:Y:S01]  /*18b0*/  LDS R14, [R6+0xd8] ;  /* 0x0000d800060e7984 */ /* 0x0009620000000800 */
[----:B---3--:R-:W-:-:S02]  /*18c0*/  IADD3 R5, PT, PT, R5, 0x100, RZ ;  /* 0x0000010005057810 */ /* 0x008fc40007ffe0ff */
[----:B----4-:R-:W-:Y:S01]  /*18d0*/  IADD3 R6, PT, PT, R6, 0x120, RZ ;  /* 0x0000012006067810 */ /* 0x010fe20007ffe0ff */
[----:B0-----:R-:W-:Y:S01]  /*18e0*/  FADD R7, R7, -R8 ;  /* 0x8000000807077221 */ /* 0x001fe20000000000 */
[----:B-1----:R-:W-:-:S05]  /*18f0*/  FADD R9, R9, -R10 ;  /* 0x8000000a09097221 */ /* 0x002fca0000000000 */
[----:B------:R-:W-:Y:S01]  /*1900*/  FMNMX3 R7, R0, |R7|, |R9|, !PT ;  /* 0x4000000700077276 */ /* 0x000fe20007800409 */
[----:B--2---:R-:W-:Y:S01]  /*1910*/  FADD R12, R11, -R12 ;  /* 0x8000000c0b0c7221 */ /* 0x004fe20000000000 */
[----:B-----5:R-:W-:-:S05]  /*1920*/  FADD R13, R13, -R14 ;  /* 0x8000000e0d0d7221 */ /* 0x020fca0000000000 */
[----:B------:R-:W-:Y:S01]  /*1930*/  FMNMX3 R0, R7, |R12|, |R13|, !PT ;  /* 0x4000000c07007276 */ /* 0x000fe2000780040d */
[----:B------:R-:W-:Y:S06]  /*1940*/  @!P1 BRA `(.L_x_2212) ;  /* 0xfffffffc00b49947 */ /* 0x000fec000383ffff */
.L_x_2211:
[----:B------:R-:W-:-:S04]  /*1950*/  IADD3 R7, PT, PT, -R3, RZ, RZ ;  /* 0x000000ff03077210 */ /* 0x000fc80007ffe1ff */
[----:B------:R-:W-:-:S13]  /*1960*/  ISETP.GT.AND P1, PT, R7, 0x1, PT ;  /* 0x000000010700780c */ /* 0x000fda0003f24270 */
[----:B------:R-:W-:Y:S05]  /*1970*/  @!P1 BRA `(.L_x_2213) ;  /* 0x00000000002c9947 */ /* 0x000fea0003800000 */
[----:B------:R-:W-:Y:S01]  /*1980*/  LDS R7, [R5] ;  /* 0x0000000005077984 */ /* 0x000fe20000000800 */
[----:B------:R-:W-:Y:S02]  /*1990*/  PLOP3.LUT P0, PT, PT, PT, PT, 0x8, 0x80 ;  /* 0x000000000080781c */ /* 0x000fe40003f0e170 */
[----:B------:R-:W-:Y:S01]  /*19a0*/  IADD3 R3, PT, PT, R3, 0x2, RZ ;  /* 0x0000000203037810 */ /* 0x000fe20007ffe0ff */
[----:B0-----:R-:W0:Y:S04]  /*19b0*/  LDS R8, [R6] ;  /* 0x0000000006087984 */ /* 0x001e280000000800 */
[----:B------:R1:W-:Y:S04]  /*19c0*/  LDS R9, [R5+0x40] ;  /* 0x0000400005097984 */ /* 0x0003e80000000800 */
[----:B------:R2:W3:Y:S01]  /*19d0*/  LDS R10, [R6+0x48] ;  /* 0x00004800060a7984 */ /* 0x0004e20000000800 */
[----:B-1----:R-:W-:-:S02]  /*19e0*/  IADD3 R5, PT, PT, R5, 0x80, RZ ;  /* 0x0000008005057810 */ /* 0x002fc40007ffe0ff */
[----:B--2---:R-:W-:Y:S01]  /*19f0*/  IADD3 R6, PT, PT, R6, 0x90, RZ ;  /* 0x0000009006067810 */ /* 0x004fe20007ffe0ff */
[----:B0-----:R-:W-:Y:S01]  /*1a00*/  FADD R7, R7, -R8 ;  /* 0x8000000807077221 */ /* 0x001fe20000000000 */
[----:B---3--:R-:W-:-:S05]  /*1a10*/  FADD R9, R9, -R10 ;  /* 0x8000000a09097221 */ /* 0x008fca0000000000 */
[----:B------:R-:W-:-:S07]  /*1a20*/  FMNMX3 R0, R0, |R7|, |R9|, !PT ;  /* 0x4000000700007276 */ /* 0x000fce0007800409 */
.L_x_2213:
[----:B------:R-:W-:-:S13]  /*1a30*/  ISETP.NE.OR P0, PT, R3, RZ, P0 ;  /* 0x000000ff0300720c */ /* 0x000fda0000705670 */
[----:B------:R-:W-:Y:S05]  /*1a40*/  @!P0 BRA `(.L_x_2214) ;  /* 0x0000000000248947 */ /* 0x000fea0003800000 */
.L_x_2210:
[----:B------:R1:W-:Y:S01]  /*1a50*/  LDS R7, [R5] ;  /* 0x0000000005077984 */ /* 0x0003e20000000800 */
[----:B------:R-:W-:-:S03]  /*1a60*/  IADD3 R3, PT, PT, R3, 0x1, RZ ;  /* 0x0000000103037810 */ /* 0x000fc60007ffe0ff */
[----:B0-----:R0:W2:Y:S01]  /*1a70*/  LDS R8, [R6] ;  /* 0x0000000006087984 */ /* 0x0010a20000000800 */
[----:B------:R-:W-:Y:S02]  /*1a80*/  ISETP.NE.AND P0, PT, R3, RZ, PT ;  /* 0x000000ff0300720c */ /* 0x000fe40003f05270 */
[----:B-1----:R-:W-:Y:S02]  /*1a90*/  IADD3 R5, PT, PT, R5, 0x40, RZ ;  /* 0x0000004005057810 */ /* 0x002fe40007ffe0ff */
[----:B0-----:R-:W-:Y:S01]  /*1aa0*/  IADD3 R6, PT, PT, R6, 0x48, RZ ;  /* 0x0000004806067810 */ /* 0x001fe20007ffe0ff */
[----:B--2---:R-:W-:-:S05]  /*1ab0*/  FADD R7, R7, -R8 ;  /* 0x8000000807077221 */ /* 0x004fca0000000000 */
[----:B------:R-:W-:-:S03]  /*1ac0*/  FMNMX R0, |R7|, R0, !PT ;  /* 0x0000000007007209 */ /* 0x000fc60007800200 */
[----:B------:R-:W-:Y:S05]  /*1ad0*/  @P0 BRA `(.L_x_2210) ;  /* 0xfffffffc00dc0947 */ /* 0x000fea000383ffff */
.L_x_2214:
[----:B------:R-:W-:Y:S01]  /*1ae0*/  FSETP.GT.AND P0, PT, R0, R25, PT ;  /* 0x000000190000720b */ /* 0x000fe20003f04000 */
[----:B------:R-:W-:-:S12]  /*1af0*/  BSSY.RECONVERGENT B0, `(.L_x_2215) ;  /* 0x000001d000007945 */ /* 0x000fd80003800200 */
[----:B------:R-:W-:Y:S05]  /*1b00*/  @!P0 BRA `(.L_x_2216) ;  /* 0x00000000006c8947 */ /* 0x000fea0003800000 */
[----:B------:R-:W-:Y:S01]  /*1b10*/  IADD3 R2, PT, PT, R0, 0x1800000, RZ ;  /* 0x0180000000027810 */ /* 0x000fe20007ffe0ff */
[----:B------:R-:W-:Y:S03]  /*1b20*/  BSSY.RECONVERGENT B1, `(.L_x_2217) ;  /* 0x000000c000017945 */ /* 0x000fe60003800200 */
[----:B------:R-:W-:-:S04]  /*1b30*/  LOP3.LUT R2, R2, 0x7f800000, RZ, 0xc0, !PT ;  /* 0x7f80000002027812 */ /* 0x000fc800078ec0ff */
[----:B------:R-:W-:-:S13]  /*1b40*/  ISETP.GT.U32.AND P0, PT, R2, 0x1ffffff, PT ;  /* 0x01ffffff0200780c */ /* 0x000fda0003f04070 */
[----:B------:R-:W-:Y:S05]  /*1b50*/  @P0 BRA `(.L_x_2218) ;  /* 0x0000000000100947 */ /* 0x000fea0003800000 */
[----:B------:R-:W-:-:S07]  /*1b60*/  MOV R33, 0x1b80 ;  /* 0x00001b8000217802 */ /* 0x000fce0000000f00 */
[----:B0-----:R-:W-:Y:S05]  /*1b70*/  CALL.REL.NOINC `($__internal_70_$__cuda_sm20_rcp_rn_f32_slowpath) ;  /* 0x0000001000b07944 */ /* 0x001fea0003c00000 */
[----:B------:R-:W-:Y:S01]  /*1b80*/  MOV R2, R34 ;  /* 0x0000002200027202 */ /* 0x000fe20000000f00 */
[----:B------:R-:W-:Y:S06]  /*1b90*/  BRA `(.L_x_2219) ;  /* 0x0000000000107947 */ /* 0x000fec0003800000 */
.L_x_2218:
[----:B------:R-:W1:Y:S02]  /*1ba0*/  MUFU.RCP R3, R0 ;  /* 0x0000000000037308 */ /* 0x000e640000001000 */
[----:B-1----:R-:W-:-:S04]  /*1bb0*/  FFMA R2, R3, R0, -1 ;  /* 0xbf80000003027423 */ /* 0x002fc80000000000 */
[----:B------:R-:W-:-:S04]  /*1bc0*/  FADD.FTZ R2, -R2, -RZ ;  /* 0x800000ff02027221 */ /* 0x000fc80000010100 */
[----:B------:R-:W-:-:S07]  /*1bd0*/  FFMA R2, R3, R2, R3 ;  /* 0x0000000203027223 */ /* 0x000fce0000000003 */
.L_x_2219:
[----:B------:R-:W-:Y:S05]  /*1be0*/  BSYNC.RECONVERGENT B1 ;  /* 0x0000000000017941 */ /* 0x000fea0003800200 */
.L_x_2217:
[----:B------:R-:W-:Y:S01]  /*1bf0*/  FMUL R3, R2, R25 ;  /* 0x0000001902037220 */ /* 0x000fe20000400000 */
[----:B------:R-:W1:Y:S01]  /*1c00*/  LDCU UR5, c[0x0][0x3b0] ;  /* 0x00007600ff0577ac */ /* 0x000e620008000800 */
[----:B------:R-:W-:-:S03]  /*1c10*/  MOV R25, R0 ;  /* 0x0000000000197202 */ /* 0x000fc60000000f00 */
[----:B------:R-:W-:-:S13]  /*1c20*/  FSETP.GEU.AND P0, PT, |R3|, 1.175494350822287508e-38, PT ;  /* 0x008000000300780b */ /* 0x000fda0003f0e200 */
[----:B------:R-:W-:-:S04]  /*1c30*/  @!P0 FMUL R3, R3, 16777216 ;  /* 0x4b80000003038820 */ /* 0x000fc80000400000 */
[----:B------:R-:W2:Y:S02]  /*1c40*/  MUFU.LG2 R5, R3 ;  /* 0x0000000300057308 */ /* 0x000ea40000000c00 */
[----:B--2---:R-:W-:-:S04]  /*1c50*/  @!P0 FADD R5, R5, -24 ;  /* 0xc1c0000005058421 */ /* 0x004fc80000000000 */
[----:B-1----:R-:W-:-:S05]  /*1c60*/  FMUL R5, R5, UR5 ;  /* 0x0000000505057c20 */ /* 0x002fca0008400000 */
[----:B------:R-:W-:-:S13]  /*1c70*/  FSETP.GEU.AND P0, PT, R5, -126, PT ;  /* 0xc2fc00000500780b */ /* 0x000fda0003f0e000 */
[----:B------:R-:W-:-:S04]  /*1c80*/  @!P0 FMUL R5, R5, 0.5 ;  /* 0x3f00000005058820 */ /* 0x000fc80000400000 */
[----:B------:R-:W1:Y:S02]  /*1c90*/  MUFU.EX2 R7, R5 ;  /* 0x0000000500077308 */ /* 0x000e640000000800 */
[----:B-1----:R-:W-:-:S04]  /*1ca0*/  @!P0 FMUL R7, R7, R7 ;  /* 0x0000000707078220 */ /* 0x002fc80000400000 */
[----:B------:R-:W-:-:S07]  /*1cb0*/  FMUL R26, R26, R7 ;  /* 0x000000071a1a7220 */ /* 0x000fce0000400000 */
.L_x_2216:
[----:B------:R-:W-:Y:S05]  /*1cc0*/  BSYNC.RECONVERGENT B0 ;  /* 0x0000000000007941 */ /* 0x000fea0003800200 */
.L_x_2215:
[----:B------:R-:W-:Y:S01]  /*1cd0*/  LDS R0, [R28] ;  /* 0x000000001c007984 */ /* 0x000fe20000000800 */
[----:B------:R-:W1:Y:S01]  /*1ce0*/  LDCU UR5, c[0x0][0x3b0] ;  /* 0x00007600ff0577ac */ /* 0x000e620008000800 */
[----:B------:R-:W-:Y:S02]  /*1cf0*/  ISETP.NE.AND P1, PT, R4, 0x1, PT ;  /* 0x000000010400780c */ /* 0x000fe40003f25270 */
[----:B------:R-:W2:Y:S02]  /*1d00*/  LDS R3, [R27] ;  /* 0x000000001b037984 */ /* 0x000ea40000000800 */
[----:B--2---:R-:W-:-:S04]  /*1d10*/  FADD R3, R0, -R3 ;  /* 0x8000000300037221 */ /* 0x004fc80000000000 */
[----:B------:R-:W-:-:S05]  /*1d20*/  FMUL R3, |R3|, R2 ;  /* 0x0000000203037220 */ /* 0x000fca0000400200 */
        /* <DEDUP_REMOVED lines=9> */
[----:B------:R-:W-:Y:S01]  /*1dc0*/  FADD R26, R5, R26 ;  /* 0x0000001a051a7221 */ /* 0x000fe20000000000 */
[----:B------:R-:W-:Y:S06]  /*1dd0*/  @!P1 BRA `(.L_x_2220) ;  /* 0x0000000c00789947 */ /* 0x000fec0003800000 */
[----:B------:R-:W-:Y:S01]  /*1de0*/  LDS R0, [R28+0x40] ;  /* 0x000040001c007984 */ /* 0x000fe20000000800 */
[----:B------:R-:W-:-:S03]  /*1df0*/  ISETP.NE.AND P1, PT, R4, 0x2, PT ;  /* 0x000000020400780c */ /* 0x000fc60003f25270 */
[----:B------:R-:W1:Y:S02]  /*1e00*/  LDS R3, [R27+0x48] ;  /* 0x000048001b037984 */ /* 0x000e640000000800 */
[----:B-1----:R-:W-:-:S04]  /*1e10*/  FADD R3, R0, -R3 ;  /* 0x8000000300037221 */ /* 0x002fc80000000000 */
[----:B------:R-:W-:-:S05]  /*1e20*/  FMUL R3, |R3|, R2 ;  /* 0x0000000203037220 */ /* 0x000fca0000400200 */
[----:B------:R-:W-:-:S13]  /*1e30*/  FSETP.GEU.AND P0, PT, |R3|, 1.175494350822287508e-38, PT ;  /* 0x008000000300780b */ /* 0x000fda0003f0e200 */
[----:B------:R-:W-:-:S04]  /*1e40*/  @!P0 FMUL R3, R3, 16777216 ;  /* 0x4b80000003038820 */ /* 0x000fc80000400000 */
[----:B------:R-:W1:Y:S02]  /*1e50*/  MUFU.LG2 R0, R3 ;  /* 0x0000000300007308 */ /* 0x000e640000000c00 */
[----:B-1----:R-:W-:-:S04]  /*1e60*/  @!P0 FADD R0, R0, -24 ;  /* 0xc1c0000000008421 */ /* 0x002fc80000000000 */
[----:B------:R-:W-:-:S05]  /*1e70*/  FMUL R0, R0, UR5 ;  /* 0x0000000500007c20 */ /* 0x000fca0008400000 */
        /* <DEDUP_REMOVED lines=198> */
[----:B------:R-:W-:Y:S04]  /*2ae0*/  LDS R28, [R28+0x380] ;  /* 0x000380001c1c7984 */ /* 0x000fe80000000800 */
        /* <DEDUP_REMOVED lines=12> */
[----:B------:R-:W-:-:S07]  /*2bb0*/  FADD R26, R26, R3 ;  /* 0x000000031a1a7221 */ /* 0x000fce0000000000 */
.L_x_2220:
[----:B------:R-:W-:Y:S06]  /*2bc0*/  BAR.SYNC.DEFER_BLOCKING 0x0 ;  /* 0x0000000000007b1d */ /* 0x000fec0000010000 */
.L_x_2209:
[----:B------:R-:W1:Y:S02]  /*2bd0*/  LDCU.64 UR6, c[0x0][0x390] ;  /* 0x00007200ff0677ac */ /* 0x000e640008000a00 */
[----:B-1----:R-:W-:-:S04]  /*2be0*/  ISETP.GE.AND P0, PT, R29, UR6, PT ;  /* 0x000000061d007c0c */ /* 0x002fc8000bf06270 */
[----:B------:R-:W-:-:S13]  /*2bf0*/  ISETP.GE.OR P0, PT, R24, UR7, P0 ;  /* 0x0000000718007c0c */ /* 0x000fda0008706670 */
[----:B------:R-:W-:Y:S05]  /*2c00*/  @P0 EXIT ;  /* 0x000000000000094d */ /* 0x000fea0003800000 */
[----:B------:R-:W1:Y:S02]  /*2c10*/  LDC R5, c[0x0][0x3b0] ;  /* 0x0000ec00ff057b82 */ /* 0x000e640000000800 */
[----:B-1----:R-:W-:-:S04]  /*2c20*/  IADD3 R0, PT, PT, R5, 0x1800000, RZ ;  /* 0x0180000005007810 */ /* 0x002fc80007ffe0ff */
[----:B------:R-:W-:-:S04]  /*2c30*/  LOP3.LUT R0, R0, 0x7f800000, RZ, 0xc0, !PT ;  /* 0x7f80000000007812 */ /* 0x000fc800078ec0ff */
[----:B------:R-:W-:-:S13]  /*2c40*/  ISETP.GT.U32.AND P0, PT, R0, 0x1ffffff, PT ;  /* 0x01ffffff0000780c */ /* 0x000fda0003f04070 */
[----:B------:R-:W-:Y:S05]  /*2c50*/  @P0 BRA `(.L_x_2221) ;  /* 0x0000000000140947 */ /* 0x000fea0003800000 */
[----:B------:R-:W1:Y:S01]  /*2c60*/  LDCU UR4, c[0x0][0x3b0] ;  /* 0x00007600ff0477ac */ /* 0x000e620008000800 */
[----:B------:R-:W-:Y:S02]  /*2c70*/  MOV R33, 0x2ca0 ;  /* 0x00002ca000217802 */ /* 0x000fe40000000f00 */
[----:B-1----:R-:W-:-:S07]  /*2c80*/  MOV R0, UR4 ;  /* 0x0000000400007c02 */ /* 0x002fce0008000f00 */
[----:B0-----:R-:W-:Y:S05]  /*2c90*/  CALL.REL.NOINC `($__internal_70_$__cuda_sm20_rcp_rn_f32_slowpath) ;  /* 0x0000000000687944 */ /* 0x001fea0003c00000 */
[----:B------:R-:W-:Y:S05]  /*2ca0*/  BRA `(.L_x_2222) ;  /* 0x0000000000107947 */ /* 0x000fea0003800000 */
.L_x_2221:
[----:B------:R-:W1:Y:S02]  /*2cb0*/  MUFU.RCP R34, R5 ;  /* 0x0000000500227308 */ /* 0x000e640000001000 */
[----:B-1----:R-:W-:-:S04]  /*2cc0*/  FFMA R0, R34, R5, -1 ;  /* 0xbf80000022007423 */ /* 0x002fc80000000005 */
[----:B------:R-:W-:-:S04]  /*2cd0*/  FADD.FTZ R3, -R0, -RZ ;  /* 0x800000ff00037221 */ /* 0x000fc80000010100 */
[----:B------:R-:W-:-:S07]  /*2ce0*/  FFMA R34, R34, R3, R34 ;  /* 0x0000000322227223 */ /* 0x000fce0000000022 */
.L_x_2222:
[C---:B------:R-:W-:Y:S01]  /*2cf0*/  FSETP.GEU.AND P0, PT, |R26|.reuse, 1.175494350822287508e-38, PT ;  /* 0x008000001a00780b */ /* 0x040fe20003f0e200 */
[----:B------:R-:W1:Y:S01]  /*2d00*/  S2UR UR4, SR_CTAID.Z ;  /* 0x00000000000479c3 */ /* 0x000e620000002700 */
[----:B------:R-:W2:Y:S01]  /*2d10*/  LDCU UR5, c[0x0][0x394] ;  /* 0x00007280ff0577ac */ /* 0x000ea20008000800 */
[----:B------:R-:W3:Y:S06]  /*2d20*/  LDCU UR6, c[0x0][0x39c] ;  /* 0x00007380ff0677ac */ /* 0x000eec0008000800 */
[----:B------:R-:W1:Y:S04]  /*2d30*/  LDC R4, c[0x0][0x3a0] ;  /* 0x0000e800ff047b82 */ /* 0x000e680000000800 */
[----:B------:R-:W-:-:S04]  /*2d40*/  @!P0 FMUL R26, R26, 16777216 ;  /* 0x4b8000001a1a8820 */ /* 0x000fc80000400000 */
[----:B------:R-:W4:Y:S01]  /*2d50*/  MUFU.LG2 R3, R26 ;  /* 0x0000001a00037308 */ /* 0x000f220000000c00 */
[----:B-1----:R-:W-:Y:S02]  /*2d60*/  IMAD R5, R29, R4, UR4 ;  /* 0x000000041d057e24 */ /* 0x002fe4000f8e0204 */
[----:B----4-:R-:W-:Y:S02]  /*2d70*/  @!P0 FADD R3, R3, -24 ;  /* 0xc1c0000003038421 */ /* 0x010fe40000000000 */
[----:B--2---:R-:W-:Y:S02]  /*2d80*/  IMAD R5, R5, UR5, R24 ;  /* 0x0000000505057c24 */ /* 0x004fe4000f8e0218 */
[----:B------:R-:W-:Y:S02]  /*2d90*/  FMUL R34, R3, R34 ;  /* 0x0000002203227220 */ /* 0x000fe40000400000 */
[----:B------:R-:W1:Y:S01]  /*2da0*/  LDC.64 R2, c[0x0][0x3a8] ;  /* 0x0000ea00ff027b82 */ /* 0x000e620000000a00 */
[----:B---3--:R-:W-:-:S02]  /*2db0*/  IMAD R5, R5, UR6, R30 ;  /* 0x0000000605057c24 */ /* 0x008fc4000f8e021e */
[----:B------:R-:W-:-:S13]  /*2dc0*/  FSETP.GEU.AND P0, PT, R34, -126, PT ;  /* 0xc2fc00002200780b */ /* 0x000fda0003f0e000 */
[----:B------:R-:W-:-:S04]  /*2dd0*/  @!P0 FMUL R34, R34, 0.5 ;  /* 0x3f00000022228820 */ /* 0x000fc80000400000 */
[----:B------:R-:W2:Y:S01]  /*2de0*/  MUFU.EX2 R0, R34 ;  /* 0x0000002200007308 */ /* 0x000ea20000000800 */
[----:B-1----:R-:W-:-:S04]  /*2df0*/  IMAD.WIDE.U32 R2, R5, 0x4, R2 ;  /* 0x0000000405027825 */ /* 0x002fc800078e0002 */
[----:B--2---:R-:W-:-:S04]  /*2e00*/  @!P0 FMUL R0, R0, R0 ;  /* 0x0000000000008220 */ /* 0x004fc80000400000 */
[----:B------:R-:W-:-:S05]  /*2e10*/  FMUL R25, R0, R25 ;  /* 0x0000001900197220 */ /* 0x000fca0000400000 */
[----:B------:R-:W-:Y:S01]  /*2e20*/  STG.E desc[UR8][R2.64], R25 ;  /* 0x0000001902007986 */ /* 0x000fe2000c101908 */
[----:B------:R-:W-:Y:S05]  /*2e30*/  EXIT ;  /* 0x000000000000794d */ /* 0x000fea0003800000 */
        .weak           $__internal_70_$__cuda_sm20_rcp_rn_f32_slowpath
        .type           $__internal_70_$__cuda_sm20_rcp_rn_f32_slowpath,@function
        .size           $__internal_70_$__cuda_sm20_rcp_rn_f32_slowpath,(.L_x_3897 - $__internal_70_$__cuda_sm20_rcp_rn_f32_slowpath)
$__internal_70_$__cuda_sm20_rcp_rn_f32_slowpath:
        /* <DEDUP_REMOVED lines=15> */
.L_x_2224:
[----:B------:R-:W-:-:S04]  /*2f30*/  IADD3 R35, PT, PT, R3, -0xfd, RZ ;  /* 0xffffff0303237810 */ /* 0x000fc80007ffe0ff */
[----:B------:R-:W-:-:S13]  /*2f40*/  ISETP.GT.U32.AND P0, PT, R35, 0x1, PT ;  /* 0x000000012300780c */ /* 0x000fda0003f04070 */
[----:B------:R-:W-:Y:S05]  /*2f50*/  @P0 BRA `(.L_x_2226) ;  /* 0x0000000000780947 */ /* 0x000fea0003800000 */
[----:B------:R-:W-:Y:S02]  /*2f60*/  LOP3.LUT R36, R0, 0x7fffff, RZ, 0xc0, !PT ;  /* 0x007fffff00247812 */ /* 0x000fe400078ec0ff */
[----:B------:R-:W-:Y:S02]  /*2f70*/  IADD3 R3, PT, PT, R3, -0xfc, RZ ;  /* 0xffffff0403037810 */ /* 0x000fe40007ffe0ff */
[----:B------:R-:W-:-:S04]  /*2f80*/  LOP3.LUT R36, R36, 0x3f800000, RZ, 0xfc, !PT ;  /* 0x3f80000024247812 */ /* 0x000fc800078efcff */
[----:B------:R-:W0:Y:S02]  /*2f90*/  MUFU.RCP R2, R36 ;  /* 0x0000002400027308 */ /* 0x000e240000001000 */
[----:B0-----:R-:W-:-:S04]  /*2fa0*/  FFMA R37, R36, R2, -1 ;  /* 0xbf80000024257423 */ /* 0x001fc80000000002 */
[----:B------:R-:W-:-:S04]  /*2fb0*/  FADD.FTZ R37, -R37, -RZ ;  /* 0x800000ff25257221 */ /* 0x000fc80000010100 */
[CCC-:B------:R-:W-:Y:S01]  /*2fc0*/  FFMA.RM R34, R2.reuse, R37.reuse, R2.reuse ;  /* 0x0000002502227223 */ /* 0x1c0fe20000004002 */
[----:B------:R-:W-:-:S04]  /*2fd0*/  FFMA.RP R37, R2, R37, R2 ;  /* 0x0000002502257223 */ /* 0x000fc80000008002 */
[C---:B------:R-:W-:Y:S02]  /*2fe0*/  LOP3.LUT R2, R34.reuse, 0x7fffff, RZ, 0xc0, !PT ;  /* 0x007fffff22027812 */ /* 0x040fe400078ec0ff */
[----:B------:R-:W-:Y:S01]  /*2ff0*/  FSETP.NEU.FTZ.AND P0, PT, R34, R37, PT ;  /* 0x000000252200720b */ /* 0x000fe20003f1d000 */
[----:B------:R-:W-:Y:S01]  /*3000*/  HFMA2 R34, -RZ, RZ, 0, 1.78813934326171875e-07 ;  /* 0x00000003ff227431 */ /* 0x000fe200000001ff */
[----:B------:R-:W-:Y:S02]  /*3010*/  LOP3.LUT R2, R2, 0x800000, RZ, 0xfc, !PT ;  /* 0x0080000002027812 */ /* 0x000fe400078efcff */
[----:B------:R-:W-:Y:S02]  /*3020*/  SEL R36, RZ, 0xffffffff, !P0 ;  /* 0xffffffffff247807 */ /* 0x000fe40004000000 */
[----:B------:R-:W-:Y:S02]  /*3030*/  SHF.R.U32.HI R3, RZ, R3, R2 ;  /* 0x00000003ff037219 */ /* 0x000fe40000011602 */
[----:B------:R-:W-:-:S02]  /*3040*/  IADD3 R36, PT, PT, -R36, RZ, RZ ;  /* 0x000000ff24247210 */ /* 0x000fc40007ffe1ff */
[-C--:B------:R-:W-:Y:S02]  /*3050*/  SHF.L.U32 R37, R34, R35.reuse, RZ ;  /* 0x0000002322257219 */ /* 0x080fe400000006ff */
[----:B------:R-:W-:Y:S02]  /*3060*/  LOP3.LUT P1, RZ, R36, R35, R2, 0xf8, !PT ;  /* 0x0000002324ff7212 */ /* 0x000fe4000782f802 */
[----:B------:R-:W-:-:S04]  /*3070*/  LOP3.LUT R34, R37, R2, RZ, 0xc0, !PT ;  /* 0x0000000225227212 */ /* 0x000fc800078ec0ff */
[----:B------:R-:W-:-:S04]  /*3080*/  SHF.R.U32.HI R34, RZ, R35, R34 ;  /* 0x00000023ff227219 */ /* 0x000fc80000011622 */
[C---:B------:R-:W-:Y:S02]  /*3090*/  LOP3.LUT P0, RZ, R34.reuse, 0x1, RZ, 0xc0, !PT ;  /* 0x0000000122ff7812 */ /* 0x040fe4000780c0ff */
[----:B------:R-:W-:-:S04]  /*30a0*/  LOP3.LUT P2, RZ, R34, 0x2, RZ, 0xc0, !PT ;  /* 0x0000000222ff7812 */ /* 0x000fc8000784c0ff */
[----:B------:R-:W-:Y:S02]  /*30b0*/  PLOP3.LUT P0, PT, P0, P1, P2, 0xe0, 0x0 ;  /* 0x000000000000781c */ /* 0x000fe40000703c20 */
        /* <DEDUP_REMOVED lines=8> */
.L_x_2226:
[----:B------:R0:W1:Y:S02]  /*3140*/  MUFU.RCP R3, R0 ;  /* 0x0000000000037308 */ /* 0x0000640000001000 */
.L_x_2225:
[----:B------:R-:W-:Y:S05]  /*3150*/  BSYNC.RECONVERGENT B2 ;  /* 0x0000000000027941 */ /* 0x000fea0003800200 */
.L_x_2223:
[----:B-1----:R-:W-:Y:S01]  /*3160*/  MOV R34, R3 ;  /* 0x0000000300227202 */ /* 0x002fe20000000f00 */
[----:B------:R-:W-:Y:S01]  /*3170*/  HFMA2 R3, -RZ, RZ, 0, 0 ;  /* 0x00000000ff037431 */ /* 0x000fe200000001ff */
[----:B------:R-:W-:-:S04]  /*3180*/  MOV R2, R33 ;  /* 0x0000002100027202 */ /* 0x000fc80000000f00 */
[----:B0-----:R-:W-:Y:S05]  /*3190*/  RET.REL.NODEC R2 `(_Z24norm_dist_forward_kernelILb1EEvPKfS1_iiiiiPff) ;  /* 0xffffffcc02987950 */ /* 0x001fea0003c3ffff */
.L_x_2227:
        /* <DEDUP_REMOVED lines=14> */
.L_x_3897:


//--------------------- .text._Z24norm_dist_forward_kernelILb0EEvPKfS1_iiiiiPff --------------------------
	.section	.text._Z24norm_dist_forward_kernelILb0EEvPKfS1_iiiiiPff,"ax",@progbits
	.align	128
        .global         _Z24norm_dist_forward_kernelILb0EEvPKfS1_iiiiiPff
        .type           _Z24norm_dist_forward_kernelILb0EEvPKfS1_iiiiiPff,@function
        .size           _Z24norm_dist_forward_kernelILb0EEvPKfS1_iiiiiPff,(.L_x_3898 - _Z24norm_dist_forward_kernelILb0EEvPKfS1_iiiiiPff)
        .other          _Z24norm_dist_forward_kernelILb0EEvPKfS1_iiiiiPff,@"STO_CUDA_ENTRY STV_DEFAULT"
_Z24norm_dist_forward_kernelILb0EEvPKfS1_iiiiiPff:
.text._Z24norm_dist_forward_kernelILb0EEvPKfS1_iiiiiPff:
[----:B------:R-:W-:Y:S01]  /*0000*/  LDC R1, c[0x0][0x37c] ;  /* 0x0000df00ff017b82 */ /* 0x000fe20000000800 */
[----:B------:R-:W0:Y:S01]  /*0010*/  LDCU UR4, c[0x0][0x39c] ;  /* 0x00007380ff0477ac */ /* 0x000e220008000800 */
[----:B------:R-:W1:Y:S01]  /*0020*/  S2R R24, SR_CTAID.Y ;  /* 0x0000000000187919 */ /* 0x000e620000002600 */
[----:B------:R-:W-:Y:S01]  /*0030*/  HFMA2 R22, -RZ, RZ, 0.10711669921875, -1791 ;  /* 0x2edbe6ffff167431 */ /* 0x000fe200000001ff */
[----:B------:R-:W-:Y:S01]  /*0040*/  MOV R27, 0x501502f9 ;  /* 0x501502f9001b7802 */ /* 0x000fe20000000f00 */
[----:B------:R-:W2:Y:S01]  /*0050*/  LDCU.64 UR6, c[0x0][0x358] ;  /* 0x00006b00ff0677ac */ /* 0x000ea20008000a00 */
[----:B------:R-:W1:Y:S01]  /*0060*/  S2R R5, SR_TID.Y ;  /* 0x0000000000057919 */ /* 0x000e620000002200 */
[----:B------:R-:W-:Y:S01]  /*0070*/  MOV R21, 0x2edbe6ff ;  /* 0x2edbe6ff00157802 */ /* 0x000fe20000000f00 */
[----:B------:R-:W3:Y:S01]  /*0080*/  S2R R25, SR_TID.X ;  /* 0x0000000000197919 */ /* 0x000ee20000002100 */
[----:B0-----:R-:W-:Y:S01]  /*0090*/  MOV R9, UR4 ;  /* 0x0000000400097c02 */ /* 0x001fe20008000f00 */
[----:B------:R-:W0:Y:S03]  /*00a0*/  LDCU UR4, c[0x0][0x398] ;  /* 0x00007300ff0477ac */ /* 0x000e260008000800 */
[----:B------:R-:W-:-:S04]  /*00b0*/  IABS R7, R9 ;  /* 0x0000000900077213 */ /* 0x000fc80000000000 */
[----:B------:R-:W4:Y:S01]  /*00c0*/  I2F.RP R0, R7 ;  /* 0x0000000700007306 */ /* 0x000f220000209400 */
[----:B-1----:R-:W-:Y:S02]  /*00d0*/  LEA R24, R24, R5, 0x4 ;  /* 0x0000000518187211 */ /* 0x002fe400078e20ff */
[----:B0-----:R-:W-:Y:S01]  /*00e0*/  MOV R8, UR4 ;  /* 0x0000000400087c02 */ /* 0x001fe20008000f00 */
[----:B------:R-:W-:-:S04]  /*00f0*/  UMOV UR4, URZ ;  /* 0x000000ff00047c82 */ /* 0x000fc80008000000 */
[----:B----4-:R-:W0:Y:S02]  /*0100*/  MUFU.RCP R0, R0 ;  /* 0x0000000000007308 */ /* 0x010e240000001000 */
[----:B0-----:R-:W-:Y:S02]  /*0110*/  IADD3 R2, PT, PT, R0, 0xffffffe, RZ ;  /* 0x0ffffffe00027810 */ /* 0x001fe40007ffe0ff */
[----:B------:R-:W-:-:S04]  /*0120*/  IABS R0, R24 ;  /* 0x0000001800007213 */ /* 0x000fc80000000000 */
[----:B------:R0:W1:Y:S02]  /*0130*/  F2I.FTZ.U32.TRUNC.NTZ R3, R2 ;  /* 0x0000000200037305 */ /* 0x000064000021f000 */
[----:B0-----:R-:W-:Y:S01]  /*0140*/  HFMA2 R2, -RZ, RZ, 0, 0 ;  /* 0x00000000ff027431 */ /* 0x001fe200000001ff */
[----:B-1----:R-:W-:-:S05]  /*0150*/  IADD3 R4, PT, PT, RZ, -R3, RZ ;  /* 0x80000003ff047210 */ /* 0x002fca0007ffe0ff */
[----:B------:R-:W-:Y:S02]  /*0160*/  IMAD R11, R4, R7, RZ ;  /* 0x00000007040b7224 */ /* 0x000fe400078e02ff */
[----:B------:R-:W3:Y:S02]  /*0170*/  S2R R4, SR_CTAID.X ;  /* 0x0000000000047919 */ /* 0x000ee40000002500 */
[----:B------:R-:W-:-:S06]  /*0180*/  IMAD.HI.U32 R3, R3, R11, R2 ;  /* 0x0000000b03037227 */ /* 0x000fcc00078e0002 */
[----:B------:R-:W-:-:S05]  /*0190*/  IMAD.HI.U32 R23, R3, R0, RZ ;  /* 0x0000000003177227 */ /* 0x000fca00078e00ff */
[----:B------:R-:W-:-:S05]  /*01a0*/  IADD3 R3, PT, PT, -R23, RZ, RZ ;  /* 0x000000ff17037210 */ /* 0x000fca0007ffe1ff */
[C---:B------:R-:W-:Y:S02]  /*01b0*/  IMAD R0, R7.reuse, R3, R0 ;  /* 0x0000000307007224 */ /* 0x040fe400078e0200 */
[----:B------:R-:W0:Y:S03]  /*01c0*/  S2R R3, SR_CgaCtaId ;  /* 0x0000000000037919 */ /* 0x000e260000008800 */
[----:B------:R-:W-:Y:S02]  /*01d0*/  ISETP.GT.U32.AND P1, PT, R7, R0, PT ;  /* 0x000000000700720c */ /* 0x000fe40003f24070 */
[----:B---3--:R-:W-:-:S11]  /*01e0*/  LEA R20, R4, R25, 0x4 ;  /* 0x0000001904147211 */ /* 0x008fd600078e20ff */
[-C--:B------:R-:W-:Y:S02]  /*01f0*/  @!P1 IADD3 R0, PT, PT, R0, -R7.reuse, RZ ;  /* 0x8000000700009210 */ /* 0x080fe40007ffe0ff */
[----:B------:R-:W-:Y:S02]  /*0200*/  @!P1 IADD3 R23, PT, PT, R23, 0x1, RZ ;  /* 0x0000000117179810 */ /* 0x000fe40007ffe0ff */
[----:B------:R-:W-:Y:S02]  /*0210*/  ISETP.GE.U32.AND P0, PT, R0, R7, PT ;  /* 0x000000070000720c */ /* 0x000fe40003f06070 */
[----:B------:R-:W-:Y:S02]  /*0220*/  LOP3.LUT R0, R24, R9, RZ, 0x3c, !PT ;  /* 0x0000000918007212 */ /* 0x000fe400078e3cff */
[----:B------:R-:W-:Y:S02]  /*0230*/  ISETP.NE.AND P1, PT, R9, RZ, PT ;  /* 0x000000ff0900720c */ /* 0x000fe40003f25270 */
[----:B------:R-:W-:-:S02]  /*0240*/  ISETP.GE.AND P2, PT, R0, RZ, PT ;  /* 0x000000ff0000720c */ /* 0x000fc40003f46270 */
[----:B------:R-:W-:-:S04]  /*0250*/  MOV R0, 0x400 ;  /* 0x0000040000007802 */ /* 0x000fc80000000f00 */
[----:B------:R-:W-:Y:S02]  /*0260*/  IADD3 R2, PT, PT, R0, 0x400, RZ ;  /* 0x0000040000027810 */ /* 0x000fe40007ffe0ff */
[----:B------:R-:W-:Y:S02]  /*0270*/  @P0 IADD3 R23, PT, PT, R23, 0x1, RZ ;  /* 0x0000000117170810 */ /* 0x000fe40007ffe0ff */
[----:B------:R-:W-:Y:S02]  /*0280*/  ISETP.GE.AND P0, PT, R8, 0x10, PT ;  /* 0x000000100800780c */ /* 0x000fe40003f06270 */
[----:B0-----:R-:W-:Y:S02]  /*0290*/  LEA R2, R3, R2, 0x18 ;  /* 0x0000000203027211 */ /* 0x001fe400078ec0ff */
[----:B------:R-:W-:Y:S02]  /*02a0*/  @!P2 IADD3 R23, PT, PT, -R23, RZ, RZ ;  /* 0x000000ff1717a210 */ /* 0x000fe40007ffe1ff */
[----:B------:R-:W-:Y:S01]  /*02b0*/  @!P1 LOP3.LUT R23, RZ, R9, RZ, 0x33, !PT ;  /* 0x00000009ff179212 */ /* 0x000fe200078e33ff */
[----:B------:R-:W-:Y:S01]  /*02c0*/  IMAD R2, R25, 0x48, R2 ;  /* 0x0000004819027824 */ /* 0x000fe200078e0202 */
[----:B------:R-:W-:-:S02]  /*02d0*/  LEA R6, R3, R0, 0x18 ;  /* 0x0000000003067211 */ /* 0x000fc400078ec0ff */
[----:B------:R-:W-:Y:S01]  /*02e0*/  IADD3 R7, PT, PT, -R23, RZ, RZ ;  /* 0x000000ff17077210 */ /* 0x000fe20007ffe1ff */
[----:B------:R-:W-:Y:S01]  /*02f0*/  IMAD R3, R25, -0x44, R2 ;  /* 0xffffffbc19037824 */ /* 0x000fe200078e0202 */
[----:B------:R-:W-:-:S03]  /*0300*/  LEA R6, R5, R6, 0x6 ;  /* 0x0000000605067211 */ /* 0x000fc600078e30ff */
[----:B------:R-:W-:Y:S01]  /*0310*/  IMAD R24, R9, R7, R24 ;  /* 0x0000000709187224 */ /* 0x000fe200078e0218 */
[----:B------:R-:W-:Y:S02]  /*0320*/  LEA R7, R4, R5, 0x4 ;  /* 0x0000000504077211 */ /* 0x000fe400078e20ff */
[----:B------:R-:W-:Y:S01]  /*0330*/  LEA R5, R5, R2, 0x2 ;  /* 0x0000000205057211 */ /* 0x000fe200078e10ff */
[----:B--2---:R-:W-:Y:S06]  /*0340*/  @!P0 BRA `(.L_x_2228) ;  /* 0x0000001000708947 */ /* 0x004fec0003800000 */
        /* <DEDUP_REMOVED lines=15> */
.L_x_2234:
        /* <DEDUP_REMOVED lines=8> */
[----:B------:R-:W-:Y:S01]  /*04c0*/  @!P0 LEA R17, R25, R6, 0x2 ;  /* 0x0000000619118211 */ /* 0x000fe200078e10ff */
[----:B------:R-:W-:Y:S04]  /*04d0*/  BSSY.RECONVERGENT B0, `(.L_x_2229) ;  /* 0x000004b000007945 */ /* 0x000fe80003800200 */
[----:B--2---:R-:W-:Y:S04]  /*04e0*/  @!P0 STS [R17], R12 ;  /* 0x0000000c11008388 */ /* 0x004fe80000000800 */
[----:B---3--:R-:W-:Y:S01]  /*04f0*/  @!P1 STS [R5], R14 ;  /* 0x0000000e05009388 */ /* 0x008fe20000000800 */
[----:B------:R-:W-:Y:S06]  /*0500*/  BAR.SYNC.DEFER_BLOCKING 0x0 ;  /* 0x0000000000007b1d */ /* 0x000fec0000010000 */
[----:B------:R-:W-:Y:S04]  /*0510*/  LDS R19, [R3] ;  /* 0x0000000003137984 */ /* 0x000fe80000000800 */
[----:B------:R-:W0:Y:S04]  /*0520*/  LDS.128 R8, [R6] ;  /* 0x0000000006087984 */ /* 0x000e280000000c00 */
[----:B------:R-:W1:Y:S04]  /*0530*/  LDS R28, [R3+0x48] ;  /* 0x00004800031c7984 */ /* 0x000e680000000800 */
[----:B------:R-:W2:Y:S04]  /*0540*/  LDS R29, [R3+0x90] ;  /* 0x00009000031d7984 */ /* 0x000ea80000000800 */
[----:B------:R-:W3:Y:S04]  /*0550*/  LDS R36, [R3+0xd8] ;  /* 0x0000d80003247984 */ /* 0x000ee80000000800 */
[----:B------:R-:W-:Y:S04]  /*0560*/  LDS R34, [R3+0x168] ;  /* 0x0001680003227984 */ /* 0x000fe80000000800 */
[----:B------:R-:W-:Y:S04]  /*0570*/  LDS R33, [R3+0x1b0] ;  /* 0x0001b00003217984 */ /* 0x000fe80000000800 */
[----:B------:R-:W4:Y:S04]  /*0580*/  LDS.128 R12, [R6+0x10] ;  /* 0x00001000060c7984 */ /* 0x000f280000000c00 */
[----:B------:R-:W5:Y:S04]  /*0590*/  LDS R32, [R3+0x1f8] ;  /* 0x0001f80003207984 */ /* 0x000f680000000800 */
[----:B------:R-:W-:Y:S04]  /*05a0*/  LDS R31, [R3+0x240] ;  /* 0x00024000031f7984 */ /* 0x000fe80000000800 */
[----:B------:R-:W-:Y:S01]  /*05b0*/  LDS R0, [R3+0x318] ;  /* 0x0003180003007984 */ /* 0x000fe20000000800 */
[----:B0-----:R-:W-:-:S03]  /*05c0*/  FADD R26, R8, -R19 ;  /* 0x80000013081a7221 */ /* 0x001fc60000000000 */
[----:B------:R-:W-:Y:S01]  /*05d0*/  LDS R35, [R3+0x120] ;  /* 0x0001200003237984 */ /* 0x000fe20000000800 */
[----:B-1----:R-:W-:-:S03]  /*05e0*/  FADD R28, -R28, R9 ;  /* 0x000000091c1c7221 */ /* 0x002fc60000000100 */
[----:B------:R-:W-:Y:S04]  /*05f0*/  LDS R8, [R3+0x288] ;  /* 0x0002880003087984 */ /* 0x000fe80000000800 */
[----:B------:R-:W-:Y:S04]  /*0600*/  LDS R9, [R3+0x2d0] ;  /* 0x0002d00003097984 */ /* 0x000fe80000000800 */
[----:B------:R-:W0:Y:S01]  /*0610*/  LDS.128 R16, [R6+0x20] ;  /* 0x0000200006107984 */ /* 0x000e220000000c00 */
[----:B--2---:R-:W-:Y:S01]  /*0620*/  FADD R30, -R29, R10 ;  /* 0x0000000a1d1e7221 */ /* 0x004fe20000000100 */
[----:B---3--:R-:W-:Y:S01]  /*0630*/  FADD R29, -R36, R11 ;  /* 0x0000000b241d7221 */ /* 0x008fe20000000100 */
[----:B----4-:R-:W-:Y:S01]  /*0640*/  FADD R13, -R34, R13 ;  /* 0x0000000d220d7221 */ /* 0x010fe20000000100 */
[----:B------:R-:W-:Y:S01]  /*0650*/  FADD R14, -R33, R14 ;  /* 0x0000000e210e7221 */ /* 0x000fe20000000100 */
[----:B------:R-:W-:Y:S04]  /*0660*/  LDS R34, [R3+0x3a8] ;  /* 0x0003a80003227984 */ /* 0x000fe80000000800 */
[----:B------:R-:W-:Y:S01]  /*0670*/  LDS R33, [R3+0x360] ;  /* 0x0003600003217984 */ /* 0x000fe20000000800 */
[----:B-----5:R-:W-:-:S03]  /*0680*/  FADD R15, -R32, R15 ;  /* 0x0000000f200f7221 */ /* 0x020fc60000000100 */
[----:B------:R-:W-:Y:S01]  /*0690*/  LDS R32, [R3+0x438] ;  /* 0x0004380003207984 */ /* 0x000fe20000000800 */
[----:B0-----:R-:W-:Y:S01]  /*06a0*/  FADD R17, -R8, R17 ;  /* 0x0000001108117221 */ /* 0x001fe20000000100 */
[----:B------:R-:W-:Y:S02]  /*06b0*/  FADD R18, -R9, R18 ;  /* 0x0000001209127221 */ /* 0x000fe40000000100 */
[----:B------:R-:W0:Y:S01]  /*06c0*/  LDS.128 R8, [R6+0x30] ;  /* 0x0000300006087984 */ /* 0x000e220000000c00 */
[----:B------:R-:W-:-:S03]  /*06d0*/  FADD R16, R16, -R31 ;  /* 0x8000001f10107221 */ /* 0x000fc60000000000 */
[----:B------:R-:W1:Y:S01]  /*06e0*/  LDS R31, [R3+0x3f0] ;  /* 0x0003f000031f7984 */ /* 0x000e620000000800 */
[----:B------:R-:W-:Y:S01]  /*06f0*/  FADD R19, -R0, R19 ;  /* 0x0000001300137221 */ /* 0x000fe20000000100 */
[----:B------:R-:W-:Y:S01]  /*0700*/  FMNMX3 R0, |R26|, RZ, |R28|, !PT ;  /* 0x000000ff1a007276 */ /* 0x000fe2000780061c */
[----:B------:R-:W-:-:S03]  /*0710*/  FADD R12, R12, -R35 ;  /* 0x800000230c0c7221 */ /* 0x000fc60000000000 */
[----:B------:R-:W-:-:S04]  /*0720*/  FMNMX3 R0, R0, |R30|, |R29|, !PT ;  /* 0x4000001e00007276 */ /* 0x000fc8000780041d */
[----:B------:R-:W-:-:S04]  /*0730*/  FMNMX3 R0, R0, |R12|, |R13|, !PT ;  /* 0x4000000c00007276 */ /* 0x000fc8000780040d */
[----:B------:R-:W-:-:S04]  /*0740*/  FMNMX3 R0, R0, |R14|, |R15|, !PT ;  /* 0x4000000e00007276 */ /* 0x000fc8000780040f */
[----:B------:R-:W-:-:S04]  /*0750*/  FMNMX3 R0, R0, |R16|, |R17|, !PT ;  /* 0x4000001000007276 */ /* 0x000fc80007800411 */
[----:B------:R-:W-:Y:S01]  /*0760*/  FMNMX3 R0, R0, |R18|, |R19|, !PT ;  /* 0x4000001200007276 */ /* 0x000fe20007800413 */
[----:B0-----:R-:W-:Y:S01]  /*0770*/  FADD R8, R8, -R33 ;  /* 0x8000002108087221 */ /* 0x001fe20000000000 */
[----:B------:R-:W-:Y:S01]  /*0780*/  FADD R9, -R34, R9 ;  /* 0x0000000922097221 */ /* 0x000fe20000000100 */
[----:B------:R-:W-:Y:S01]  /*0790*/  FADD R11, -R32, R11 ;  /* 0x0000000b200b7221 */ /* 0x000fe20000000100 */
[----:B-1----:R-:W-:-:S03]  /*07a0*/  FADD R10, -R31, R10 ;  /* 0x0000000a1f0a7221 */ /* 0x002fc60000000100 */
[----:B------:R-:W-:-:S04]  /*07b0*/  FMNMX3 R0, R0, |R8|, |R9|, !PT ;  /* 0x4000000800007276 */ /* 0x000fc80007800409 */
        /* <DEDUP_REMOVED lines=9> */
[----:B------:R-:W-:Y:S05]  /*0850*/  CALL.REL.NOINC `($__internal_71_$__cuda_sm20_rcp_rn_f32_slowpath) ;  /* 0x0000002400207944 */ /* 0x000fea0003c00000 */
[----:B------:R-:W-:Y:S05]  /*0860*/  BRA `(.L_x_2233) ;  /* 0x0000000000107947 */ /* 0x000fea0003800000 */
.L_x_2232:
[----:B------:R-:W0:Y:S02]  /*0870*/  MUFU.RCP R27, R0 ;  /* 0x00000000001b7308 */ /* 0x000e240000001000 */
[----:B0-----:R-:W-:-:S04]  /*0880*/  FFMA R31, R0, R27, -1 ;  /* 0xbf800000001f7423 */ /* 0x001fc8000000001b */
[----:B------:R-:W-:-:S04]  /*0890*/  FADD.FTZ R32, -R31, -RZ ;  /* 0x800000ff1f207221 */ /* 0x000fc80000010100 */
[----:B------:R-:W-:-:S07]  /*08a0*/  FFMA R27, R27, R32, R27 ;  /* 0x000000201b1b7223 */ /* 0x000fce000000001b */
.L_x_2233:
[----:B------:R-:W-:Y:S05]  /*08b0*/  BSYNC.RECONVERGENT B1 ;  /* 0x0000000000017941 */ /* 0x000fea0003800200 */
.L_x_2231:
        /* <DEDUP_REMOVED lines=12> */
.L_x_2230:
[----:B------:R-:W-:Y:S05]  /*0980*/  BSYNC.RECONVERGENT B0 ;  /* 0x0000000000007941 */ /* 0x000fea0003800200 */
.L_x_2229:
[C---:B------:R-:W-:Y:S01]  /*0990*/  FMUL R0, R27.reuse, |R26| ;  /* 0x4000001a1b007220 */ /* 0x040fe20000400000 */
[C---:B------:R-:W-:Y:S01]  /*09a0*/  FMUL R28, R27.reuse, |R28| ;  /* 0x4000001c1b1c7220 */ /* 0x040fe20000400000 */
[C---:B------:R-:W-:Y:S01]  /*09b0*/  FMUL R31, R27.reuse, |R30| ;  /* 0x4000001e1b1f7220 */ /* 0x040fe20000400000 */
[C---:B------:R-:W-:Y:S01]  /*09c0*/  FMUL R32, R27.reuse, |R29| ;  /* 0x4000001d1b207220 */ /* 0x040fe20000400000 */
[C---:B------:R-:W-:Y:S01]  /*09d0*/  FMUL R12, R27.reuse, |R12| ;  /* 0x4000000c1b0c7220 */ /* 0x040fe20000400000 */
[----:B------:R-:W-:Y:S01]  /*09e0*/  FSETP.GEU.AND P0, PT, |R0|, 1.175494350822287508e-38, PT ;  /* 0x008000000000780b */ /* 0x000fe20003f0e200 */
[C---:B------:R-:W-:Y:S01]  /*09f0*/  FMUL R33, R27.reuse, |R13| ;  /* 0x4000000d1b217220 */ /* 0x040fe20000400000 */
[----:B------:R-:W-:Y:S01]  /*0a00*/  FSETP.GEU.AND P1, PT, |R28|, 1.175494350822287508e-38, PT ;  /* 0x008000001c00780b */ /* 0x000fe20003f2e200 */
[----:B------:R-:W-:Y:S01]  /*0a10*/  FMUL R34, R27, |R14| ;  /* 0x4000000e1b227220 */ /* 0x000fe20000400000 */
[----:B------:R-:W-:Y:S01]  /*0a20*/  FSETP.GEU.AND P2, PT, |R31|, 1.175494350822287508e-38, PT ;  /* 0x008000001f00780b */ /* 0x000fe20003f4e200 */
[C---:B------:R-:W-:Y:S01]  /*0a30*/  FMUL R13, R27.reuse, |R15| ;  /* 0x4000000f1b0d7220 */ /* 0x040fe20000400000 */
[----:B------:R-:W-:Y:S01]  /*0a40*/  FSETP.GEU.AND P3, PT, |R32|, 1.175494350822287508e-38, PT ;  /* 0x008000002000780b */ /* 0x000fe20003f6e200 */
[----:B------:R-:W-:Y:S01]  /*0a50*/  FMUL R35, R27, |R16| ;  /* 0x400000101b237220 */ /* 0x000fe20000400000 */
[----:B------:R-:W-:Y:S01]  /*0a60*/  FSETP.GEU.AND P4, PT, |R12|, 1.175494350822287508e-38, PT ;  /* 0x008000000c00780b */ /* 0x000fe20003f8e200 */
[----:B------:R-:W-:Y:S01]  /*0a70*/  UIADD3 UR4, UPT, UPT, UR4, 0x10, URZ ;  /* 0x0000001004047890 */ /* 0x000fe2000fffe0ff */
[----:B------:R-:W-:Y:S01]  /*0a80*/  FSETP.GEU.AND P5, PT, |R33|, 1.175494350822287508e-38, PT ;  /* 0x008000002100780b */ /* 0x000fe20003fae200 */
[----:B------:R-:W-:Y:S01]  /*0a90*/  BAR.SYNC.DEFER_BLOCKING 0x0 ;  /* 0x0000000000007b1d */ /* 0x000fe20000010000 */
[----:B------:R-:W-:Y:S01]  /*0aa0*/  FSETP.GEU.AND P6, PT, |R34|, 1.175494350822287508e-38, PT ;  /* 0x008000002200780b */ /* 0x000fe20003fce200 */
[----:B------:R-:W-:Y:S01]  /*0ab0*/  @!P0 FMUL R0, R0, 16777216 ;  /* 0x4b80000000008820 */ /* 0x000fe20000400000 */
[----:B------:R-:W-:Y:S01]  /*0ac0*/  IADD3 R2, PT, PT, R2, 0x10, RZ ;  /* 0x0000001002027810 */ /* 0x000fe20007ffe0ff */
[----:B------:R-:W-:-:S02]  /*0ad0*/  @!P1 FMUL R28, R28, 16777216 ;  /* 0x4b8000001c1c9820 */ /* 0x000fc40000400000 */
[----:B------:R-:W0:Y:S01]  /*0ae0*/  MUFU.LG2 R26, R0 ;  /* 0x00000000001a7308 */ /* 0x000e220000000c00 */
[----:B------:R-:W-:Y:S01]  /*0af0*/  @!P2 FMUL R31, R31, 16777216 ;  /* 0x4b8000001f1fa820 */ /* 0x000fe20000400000 */
[----:B------:R-:W-:Y:S02]  /*0b00*/  @!P3 FMUL R32, R32, 16777216 ;  /* 0x4b8000002020b820 */ /* 0x000fe40000400000 */
[----:B------:R-:W-:Y:S02]  /*0b10*/  @!P4 FMUL R12, R12, 16777216 ;  /* 0x4b8000000c0cc820 */ /* 0x000fe40000400000 */
[----:B------:R-:W-:Y:S02]  /*0b20*/  @!P5 FMUL R33, R33, 16777216 ;  /* 0x4b8000002121d820 */ /* 0x000fe40000400000 */
[----:B------:R-:W1:Y:S01]  /*0b30*/  MUFU.LG2 R0, R31 ;  /* 0x0000001f00007308 */ /* 0x000e620000000c00 */
[----:B------:R-:W-:-:S07]  /*0b40*/  @!P6 FMUL R34, R34, 16777216 ;  /* 0x4b8000002222e820 */ /* 0x000fce0000400000 */
[----:B------:R-:W2:Y:S01]  /*0b50*/  MUFU.LG2 R14, R12 ;  /* 0x0000000c000e7308 */ /* 0x000ea20000000c00 */
[----:B0-----:R-:W-:-:S04]  /*0b60*/  @!P0 FADD R26, R26, -24 ;  /* 0xc1c000001a1a8421 */ /* 0x001fc80000000000 */
[----:B------:R-:W-:-:S03]  /*0b70*/  FMUL R30, R26, UR8 ;  /* 0x000000081a1e7c20 */ /* 0x000fc60008400000 */
[----:B------:R-:W0:Y:S01]  /*0b80*/  MUFU.LG2 R26, R28 ;  /* 0x0000001c001a7308 */ /* 0x000e220000000c00 */
[----:B-1----:R-:W-:Y:S01]  /*0b90*/  @!P2 FADD R0, R0, -24 ;  /* 0xc1c000000000a421 */ /* 0x002fe20000000000 */
[----:B------:R-:W-:-:S06]  /*0ba0*/  FSETP.GEU.AND P0, PT, R30, -126, PT ;  /* 0xc2fc00001e00780b */ /* 0x000fcc0003f0e000 */
[----:B------:R-:W1:Y:S01]  /*0bb0*/  MUFU.LG2 R28, R32 ;  /* 0x00000020001c7308 */ /* 0x000e620000000c00 */
[----:B--2---:R-:W-:-:S04]  /*0bc0*/  @!P4 FADD R14, R14, -24 ;  /* 0xc1c000000e0ec421 */ /* 0x004fc80000000000 */
[----:B------:R-:W-:Y:S02]  /*0bd0*/  FMUL R31, R14, UR8 ;  /* 0x000000080e1f7c20 */ /* 0x000fe40008400000 */
[----:B------:R-:W-:Y:S01]  /*0be0*/  @!P0 FMUL R30, R30, 0.5 ;  /* 0x3f0000001e1e8820 */ /* 0x000fe20000400000 */
[----:B------:R-:W2:Y:S01]  /*0bf0*/  MUFU.LG2 R15, R33 ;  /* 0x00000021000f7308 */ /* 0x000ea20000000c00 */
[----:B0-----:R-:W-:Y:S01]  /*0c00*/  @!P1 FADD R26, R26, -24 ;  /* 0xc1c000001a1a9421 */ /* 0x001fe20000000000 */
[----:B------:R-:W-:-:S03]  /*0c10*/  FSETP.GEU.AND P1, PT, |R35|, 1.175494350822287508e-38, PT ;  /* 0x008000002300780b */ /* 0x000fc60003f2e200 */
[----:B------:R-:W-:-:S03]  /*0c20*/  FMUL R26, R26, UR8 ;  /* 0x000000081a1a7c20 */ /* 0x000fc60008400000 */
[----:B------:R0:W3:Y:S01]  /*0c30*/  MUFU.EX2 R29, R30 ;  /* 0x0000001e001d7308 */ /* 0x0000e20000000800 */
[----:B-1----:R-:W-:Y:S01]  /*0c40*/  @!P3 FADD R28, R28, -24 ;  /* 0xc1c000001c1cb421 */ /* 0x002fe20000000000 */
[----:B------:R-:W-:-:S03]  /*0c50*/  FSETP.GEU.AND P2, PT, R26, -126, PT ;  /* 0xc2fc00001a00780b */ /* 0x000fc60003f4e000 */
[----:B------:R-:W-:Y:S02]  /*0c60*/  FMUL R28, R28, UR8 ;  /* 0x000000081c1c7c20 */ /* 0x000fe40008400000 */
[----:B------:R-:W-:Y:S01]  /*0c70*/  @!P1 FMUL R35, R35, 16777216 ;  /* 0x4b80000023239820 */ /* 0x000fe20000400000 */
[----:B------:R1:W4:Y:S01]  /*0c80*/  MUFU.LG2 R16, R34 ;  /* 0x0000002200107308 */ /* 0x0003220000000c00 */
[----:B0-----:R-:W-:Y:S01]  /*0c90*/  FMUL R30, R0, UR8 ;  /* 0x00000008001e7c20 */ /* 0x001fe20008400000 */
[----:B------:R-:W-:Y:S01]  /*0ca0*/  FSETP.GEU.AND P4, PT, R28, -126, PT ;  /* 0xc2fc00001c00780b */ /* 0x000fe20003f8e000 */
[----:B--2---:R-:W-:Y:S01]  /*0cb0*/  @!P5 FADD R15, R15, -24 ;  /* 0xc1c000000f0fd421 */ /* 0x004fe20000000000 */
[----:B------:R-:W-:Y:S02]  /*0cc0*/  FSETP.GEU.AND P5, PT, R31, -126, PT ;  /* 0xc2fc00001f00780b */ /* 0x000fe40003fae000 */
[----:B------:R-:W-:Y:S01]  /*0cd0*/  FSETP.GEU.AND P3, PT, R30, -126, PT ;  /* 0xc2fc00001e00780b */ /* 0x000fe20003f6e000 */
[----:B------:R-:W-:Y:S01]  /*0ce0*/  @!P2 FMUL R26, R26, 0.5 ;  /* 0x3f0000001a1aa820 */ /* 0x000fe20000400000 */
[----:B------:R-:W-:Y:S01]  /*0cf0*/  FMUL R32, R15, UR8 ;  /* 0x000000080f207c20 */ /* 0x000fe20008400000 */
[----:B---3--:R-:W-:Y:S01]  /*0d00*/  @!P0 FMUL R29, R29, R29 ;  /* 0x0000001d1d1d8220 */ /* 0x008fe20000400000 */
[----:B------:R-:W-:Y:S01]  /*0d10*/  FSETP.GEU.AND P0, PT, |R13|, 1.175494350822287508e-38, PT ;  /* 0x008000000d00780b */ /* 0x000fe20003f0e200 */
[----:B------:R0:W2:Y:S01]  /*0d20*/  MUFU.EX2 R0, R26 ;  /* 0x0000001a00007308 */ /* 0x0000a20000000800 */
[----:B-1----:R-:W-:Y:S01]  /*0d30*/  FMUL R34, R27, |R11| ;  /* 0x4000000b1b227220 */ /* 0x002fe20000400000 */
[----:B------:R-:W-:-:S02]  /*0d40*/  FADD R29, R29, R22 ;  /* 0x000000161d1d7221 */ /* 0x000fc40000000000 */
[----:B------:R-:W-:Y:S01]  /*0d50*/  @!P4 FMUL R28, R28, 0.5 ;  /* 0x3f0000001c1cc820 */ /* 0x000fe20000400000 */
[----:B----4-:R-:W-:Y:S01]  /*0d60*/  @!P6 FADD R16, R16, -24 ;  /* 0xc1c000001010e421 */ /* 0x010fe20000000000 */
[----:B------:R-:W-:Y:S02]  /*0d70*/  FSETP.GEU.AND P6, PT, R32, -126, PT ;  /* 0xc2fc00002000780b */ /* 0x000fe40003fce000 */
[----:B------:R-:W-:Y:S01]  /*0d80*/  @!P3 FMUL R30, R30, 0.5 ;  /* 0x3f0000001e1eb820 */ /* 0x000fe20000400000 */
[----:B------:R-:W-:Y:S01]  /*0d90*/  @!P5 FMUL R31, R31, 0.5 ;  /* 0x3f0000001f1fd820 */ /* 0x000fe20000400000 */
[----:B------:R-:W-:Y:S01]  /*0da0*/  FMUL R33, R16, UR8 ;  /* 0x0000000810217c20 */ /* 0x000fe20008400000 */
[----:B0-----:R-:W-:Y:S01]  /*0db0*/  FMUL R26, R27, |R17| ;  /* 0x400000111b1a7220 */ /* 0x001fe20000400000 */
[----:B------:R0:W1:Y:S01]  /*0dc0*/  MUFU.EX2 R14, R30 ;  /* 0x0000001e000e7308 */ /* 0x0000620000000800 */
[----:B------:R-:W-:Y:S01]  /*0dd0*/  @!P0 FMUL R13, R13, 16777216 ;  /* 0x4b8000000d0d8820 */ /* 0x000fe20000400000 */
[----:B--2---:R-:W-:Y:S01]  /*0de0*/  @!P2 FMUL R0, R0, R0 ;  /* 0x000000000000a220 */ /* 0x004fe20000400000 */
[----:B------:R-:W-:-:S05]  /*0df0*/  FSETP.GEU.AND P2, PT, R33, -126, PT ;  /* 0xc2fc00002100780b */ /* 0x000fca0003f4e000 */
[----:B------:R2:W3:Y:S01]  /*0e00*/  MUFU.EX2 R15, R28 ;  /* 0x0000001c000f7308 */ /* 0x0004e20000000800 */
[----:B------:R-:W-:Y:S01]  /*0e10*/  @!P6 FMUL R32, R32, 0.5 ;  /* 0x3f0000002020e820 */ /* 0x000fe20000400000 */
[----:B0-----:R-:W-:Y:S01]  /*0e20*/  FMUL R30, R27, |R19| ;  /* 0x400000131b1e7220 */ /* 0x001fe20000400000 */
[----:B------:R-:W-:-:S05]  /*0e30*/  FADD R29, R29, R0 ;  /* 0x000000001d1d7221 */ /* 0x000fca0000000000 */
[----:B------:R0:W4:Y:S01]  /*0e40*/  MUFU.EX2 R16, R31 ;  /* 0x0000001f00107308 */ /* 0x0001220000000800 */
[----:B-1----:R-:W-:Y:S01]  /*0e50*/  @!P3 FMUL R14, R14, R14 ;  /* 0x0000000e0e0eb220 */ /* 0x002fe20000400000 */
[----:B------:R-:W-:Y:S01]  /*0e60*/  FSETP.GEU.AND P3, PT, |R26|, 1.175494350822287508e-38, PT ;  /* 0x008000001a00780b */ /* 0x000fe20003f6e200 */
[----:B------:R-:W-:Y:S01]  /*0e70*/  @!P2 FMUL R33, R33, 0.5 ;  /* 0x3f0000002121a820 */ /* 0x000fe20000400000 */
[----:B--2---:R-:W-:Y:S01]  /*0e80*/  FMUL R28, R27, |R18| ;  /* 0x400000121b1c7220 */ /* 0x004fe20000400000 */
[----:B------:R-:W-:-:S03]  /*0e90*/  FADD R14, R29, R14 ;  /* 0x0000000e1d0e7221 */ /* 0x000fc60000000000 */
[----:B------:R1:W2:Y:S01]  /*0ea0*/  MUFU.EX2 R17, R32 ;  /* 0x0000002000117308 */ /* 0x0002a20000000800 */
[----:B---3--:R-:W-:Y:S01]  /*0eb0*/  @!P4 FMUL R15, R15, R15 ;  /* 0x0000000f0f0fc220 */ /* 0x008fe20000400000 */
[----:B------:R-:W-:Y:S01]  /*0ec0*/  FSETP.GEU.AND P4, PT, |R28|, 1.175494350822287508e-38, PT ;  /* 0x008000001c00780b */ /* 0x000fe20003f8e200 */
[C---:B0-----:R-:W-:Y:S02]  /*0ed0*/  FMUL R31, R27.reuse, |R8| ;  /* 0x400000081b1f7220 */ /* 0x041fe40000400000 */
[----:B------:R-:W-:Y:S02]  /*0ee0*/  FADD R15, R14, R15 ;  /* 0x0000000f0e0f7221 */ /* 0x000fe40000000000 */
[----:B------:R-:W-:Y:S01]  /*0ef0*/  @!P3 FMUL R26, R26, 16777216 ;  /* 0x4b8000001a1ab820 */ /* 0x000fe20000400000 */
[----:B------:R0:W3:Y:S01]  /*0f00*/  MUFU.EX2 R18, R33 ;  /* 0x0000002100127308 */ /* 0x0000e20000000800 */
[----:B----4-:R-:W-:Y:S01]  /*0f10*/  @!P5 FMUL R16, R16, R16 ;  /* 0x000000101010d220 */ /* 0x010fe20000400000 */
[----:B------:R-:W-:Y:S01]  /*0f20*/  FSETP.GEU.AND P5, PT, |R30|, 1.175494350822287508e-38, PT ;  /* 0x008000001e00780b */ /* 0x000fe20003fae200 */
[----:B-1----:R-:W-:-:S02]  /*0f30*/  FMUL R32, R27, |R9| ;  /* 0x400000091b207220 */ /* 0x002fc40000400000 */
[----:B------:R-:W-:Y:S02]  /*0f40*/  FADD R16, R15, R16 ;  /* 0x000000100f107221 */ /* 0x000fe40000000000 */
[----:B------:R-:W-:Y:S01]  /*0f50*/  @!P4 FMUL R28, R28, 16777216 ;  /* 0x4b8000001c1cc820 */ /* 0x000fe20000400000 */
[----:B------:R-:W1:Y:S01]  /*0f60*/  MUFU.LG2 R13, R13 ;  /* 0x0000000d000d7308 */ /* 0x000e620000000c00 */
[----:B--2---:R-:W-:Y:S01]  /*0f70*/  @!P6 FMUL R17, R17, R17 ;  /* 0x000000111111e220 */ /* 0x004fe20000400000 */
[----:B------:R-:W-:Y:S01]  /*0f80*/  FSETP.GEU.AND P6, PT, |R31|, 1.175494350822287508e-38, PT ;  /* 0x008000001f00780b */ /* 0x000fe20003fce200 */
[----:B0-----:R-:W-:Y:S02]  /*0f90*/  FMUL R33, R27, |R10| ;  /* 0x4000000a1b217220 */ /* 0x001fe40000400000 */
[----:B------:R-:W-:Y:S02]  /*0fa0*/  FADD R17, R16, R17 ;  /* 0x0000001110117221 */ /* 0x000fe40000000000 */
[----:B------:R-:W-:Y:S01]  /*0fb0*/  @!P5 FMUL R30, R30, 16777216 ;  /* 0x4b8000001e1ed820 */ /* 0x000fe20000400000 */
[----:B------:R-:W0:Y:S01]  /*0fc0*/  MUFU.LG2 R26, R26 ;  /* 0x0000001a001a7308 */ /* 0x000e220000000c00 */
[----:B---3--:R-:W-:Y:S01]  /*0fd0*/  @!P2 FMUL R18, R18, R18 ;  /* 0x000000121212a220 */ /* 0x008fe20000400000 */
[----:B------:R-:W-:-:S03]  /*0fe0*/  FSETP.GEU.AND P2, PT, |R32|, 1.175494350822287508e-38, PT ;  /* 0x008000002000780b */ /* 0x000fc60003f4e200 */
[----:B------:R-:W-:Y:S02]  /*0ff0*/  FADD R18, R17, R18 ;  /* 0x0000001211127221 */ /* 0x000fe40000000000 */
[----:B------:R-:W-:Y:S01]  /*1000*/  @!P6 FMUL R31, R31, 16777216 ;  /* 0x4b8000001f1fe820 */ /* 0x000fe20000400000 */
[----:B------:R-:W2:Y:S01]  /*1010*/  MUFU.LG2 R12, R35 ;  /* 0x00000023000c7308 */ /* 0x000ea20000000c00 */
[----:B-1----:R-:W-:Y:S01]  /*1020*/  @!P0 FADD R13, R13, -24 ;  /* 0xc1c000000d0d8421 */ /* 0x002fe20000000000 */
[----:B------:R-:W-:-:S03]  /*1030*/  FSETP.GEU.AND P0, PT, |R33|, 1.175494350822287508e-38, PT ;  /* 0x008000002100780b */ /* 0x000fc60003f0e200 */
[----:B------:R-:W-:Y:S02]  /*1040*/  FMUL R13, R13, UR8 ;  /* 0x000000080d0d7c20 */ /* 0x000fe40008400000 */
[----:B------:R-:W-:Y:S01]  /*1050*/  @!P2 FMUL R32, R32, 16777216 ;  /* 0x4b8000002020a820 */ /* 0x000fe20000400000 */
[----:B------:R1:W3:Y:S01]  /*1060*/  MUFU.LG2 R19, R28 ;  /* 0x0000001c00137308 */ /* 0x0002e20000000c00 */
[----:B0-----:R-:W-:Y:S01]  /*1070*/  @!P3 FADD R26, R26, -24 ;  /* 0xc1c000001a1ab421 */ /* 0x001fe20000000000 */
[----:B------:R-:W-:-:S03]  /*1080*/  FSETP.GEU.AND P3, PT, R13, -126, PT ;  /* 0xc2fc00000d00780b */ /* 0x000fc60003f6e000 */
[----:B------:R-:W-:Y:S02]  /*1090*/  FMUL R26, R26, UR8 ;  /* 0x000000081a1a7c20 */ /* 0x000fe40008400000 */
[----:B------:R-:W-:Y:S01]  /*10a0*/  @!P0 FMUL R33, R33, 16777216 ;  /* 0x4b80000021218820 */ /* 0x000fe20000400000 */
[----:B------:R-:W0:Y:S01]  /*10b0*/  MUFU.LG2 R8, R30 ;  /* 0x0000001e00087308 */ /* 0x000e220000000c00 */
[----:B--2---:R-:W-:Y:S01]  /*10c0*/  @!P1 FADD R12, R12, -24 ;  /* 0xc1c000000c0c9421 */ /* 0x004fe20000000000 */
[----:B------:R-:W-:-:S03]  /*10d0*/  FSETP.GEU.AND P1, PT, |R34|, 1.175494350822287508e-38, PT ;  /* 0x008000002200780b */ /* 0x000fc60003f2e200 */
[----:B-1----:R-:W-:Y:S02]  /*10e0*/  FMUL R28, R12, UR8 ;  /* 0x000000080c1c7c20 */ /* 0x002fe40008400000 */
[----:B------:R-:W-:Y:S01]  /*10f0*/  @!P3 FMUL R13, R13, 0.5 ;  /* 0x3f0000000d0db820 */ /* 0x000fe20000400000 */
[----:B------:R-:W1:Y:S01]  /*1100*/  MUFU.LG2 R9, R31 ;  /* 0x0000001f00097308 */ /* 0x000e620000000c00 */
[----:B---3--:R-:W-:Y:S01]  /*1110*/  @!P4 FADD R19, R19, -24 ;  /* 0xc1c000001313c421 */ /* 0x008fe20000000000 */
[----:B------:R-:W-:-:S03]  /*1120*/  FSETP.GEU.AND P4, PT, R28, -126, PT ;  /* 0xc2fc00001c00780b */ /* 0x000fc60003f8e000 */
[----:B------:R-:W-:Y:S02]  /*1130*/  FMUL R19, R19, UR8 ;  /* 0x0000000813137c20 */ /* 0x000fe40008400000 */
[----:B------:R-:W-:Y:S01]  /*1140*/  @!P1 FMUL R34, R34, 16777216 ;  /* 0x4b80000022229820 */ /* 0x000fe20000400000 */
[----:B------:R-:W2:Y:S01]  /*1150*/  MUFU.LG2 R10, R32 ;  /* 0x00000020000a7308 */ /* 0x000ea20000000c00 */
[----:B0-----:R-:W-:Y:S01]  /*1160*/  @!P5 FADD R8, R8, -24 ;  /* 0xc1c000000808d421 */ /* 0x001fe20000000000 */
[----:B------:R-:W-:-:S03]  /*1170*/  FSETP.GEU.AND P5, PT, R26, -126, PT ;  /* 0xc2fc00001a00780b */ /* 0x000fc60003fae000 */
[----:B------:R-:W-:Y:S02]  /*1180*/  FMUL R8, R8, UR8 ;  /* 0x0000000808087c20 */ /* 0x000fe40008400000 */
[----:B------:R-:W-:Y:S01]  /*1190*/  @!P4 FMUL R28, R28, 0.5 ;  /* 0x3f0000001c1cc820 */ /* 0x000fe20000400000 */
[----:B------:R-:W0:Y:S01]  /*11a0*/  MUFU.LG2 R11, R33 ;  /* 0x00000021000b7308 */ /* 0x000e220000000c00 */
[----:B-1----:R-:W-:Y:S01]  /*11b0*/  @!P6 FADD R9, R9, -24 ;  /* 0xc1c000000909e421 */ /* 0x002fe20000000000 */
[----:B------:R-:W-:-:S03]  /*11c0*/  FSETP.GEU.AND P6, PT, R19, -126, PT ;  /* 0xc2fc00001300780b */ /* 0x000fc60003fce000 */
[----:B------:R-:W-:Y:S02]  /*11d0*/  FMUL R15, R9, UR8 ;  /* 0x00000008090f7c20 */ /* 0x000fe40008400000 */
[----:B------:R-:W-:Y:S01]  /*11e0*/  @!P5 FMUL R26, R26, 0.5 ;  /* 0x3f0000001a1ad820 */ /* 0x000fe20000400000 */
[----:B------:R-:W1:Y:S01]  /*11f0*/  MUFU.EX2 R13, R13 ;  /* 0x0000000d000d7308 */ /* 0x000e620000000800 */
[----:B--2---:R-:W-:Y:S01]  /*1200*/  @!P2 FADD R10, R10, -24 ;  /* 0xc1c000000a0aa421 */ /* 0x004fe20000000000 */
[----:B------:R-:W-:-:S03]  /*1210*/  FSETP.GEU.AND P2, PT, R8, -126, PT ;  /* 0xc2fc00000800780b */ /* 0x000fc60003f4e000 */
[----:B------:R-:W-:Y:S02]  /*1220*/  FMUL R16, R10, UR8 ;  /* 0x000000080a107c20 */ /* 0x000fe40008400000 */
[----:B------:R-:W-:Y:S01]  /*1230*/  @!P6 FMUL R19, R19, 0.5 ;  /* 0x3f0000001313e820 */ /* 0x000fe20000400000 */
[----:B------:R-:W2:Y:S01]  /*1240*/  MUFU.LG2 R12, R34 ;  /* 0x00000022000c7308 */ /* 0x000ea20000000c00 */
[----:B0-----:R-:W-:Y:S01]  /*1250*/  @!P0 FADD R11, R11, -24 ;  /* 0xc1c000000b0b8421 */ /* 0x001fe20000000000 */
[----:B------:R-:W-:-:S03]  /*1260*/  FSETP.GEU.AND P0, PT, R15, -126, PT ;  /* 0xc2fc00000f00780b */ /* 0x000fc60003f0e000 */
[----:B------:R-:W-:Y:S02]  /*1270*/  FMUL R11, R11, UR8 ;  /* 0x000000080b0b7c20 */ /* 0x000fe40008400000 */
[----:B------:R-:W-:Y:S01]  /*1280*/  @!P2 FMUL R8, R8, 0.5 ;  /* 0x3f0000000808a820 */ /* 0x000fe20000400000 */
[----:B------:R-:W0:Y:S01]  /*1290*/  MUFU.EX2 R0, R28 ;  /* 0x0000001c00007308 */ /* 0x000e220000000800 */
[----:B-1----:R-:W-:Y:S01]  /*12a0*/  @!P3 FMUL R13, R13, R13 ;  /* 0x0000000d0d0db220 */ /* 0x002fe20000400000 */
[----:B------:R-:W-:-:S03]  /*12b0*/  FSETP.GEU.AND P3, PT, R16, -126, PT ;  /* 0xc2fc00001000780b */ /* 0x000fc60003f6e000 */
[----:B------:R-:W-:Y:S02]  /*12c0*/  FADD R13, R18, R13 ;  /* 0x0000000d120d7221 */ /* 0x000fe40000000000 */
[----:B------:R-:W-:Y:S01]  /*12d0*/  @!P0 FMUL R15, R15, 0.5 ;  /* 0x3f0000000f0f8820 */ /* 0x000fe20000400000 */
[----:B------:R-:W1:Y:S01]  /*12e0*/  MUFU.EX2 R26, R26 ;  /* 0x0000001a001a7308 */ /* 0x000e620000000800 */
[----:B--2---:R-:W-:Y:S01]  /*12f0*/  @!P1 FADD R12, R12, -24 ;  /* 0xc1c000000c0c9421 */ /* 0x004fe20000000000 */
[----:B------:R-:W-:-:S03]  /*1300*/  FSETP.GEU.AND P1, PT, R11, -126, PT ;  /* 0xc2fc00000b00780b */ /* 0x000fc60003f2e000 */
[----:B------:R-:W-:Y:S02]  /*1310*/  FMUL R17, R12, UR8 ;  /* 0x000000080c117c20 */ /* 0x000fe40008400000 */
[----:B------:R-:W-:Y:S01]  /*1320*/  @!P3 FMUL R16, R16, 0.5 ;  /* 0x3f0000001010b820 */ /* 0x000fe20000400000 */
[----:B------:R-:W2:Y:S01]  /*1330*/  MUFU.EX2 R14, R19 ;  /* 0x00000013000e7308 */ /* 0x000ea20000000800 */
[----:B0-----:R-:W-:Y:S01]  /*1340*/  @!P4 FMUL R0, R0, R0 ;  /* 0x000000000000c220 */ /* 0x001fe20000400000 */
[----:B------:R-:W-:-:S03]  /*1350*/  FSETP.GEU.AND P4, PT, R17, -126, PT ;  /* 0xc2fc00001100780b */ /* 0x000fc60003f8e000 */
[----:B------:R-:W-:Y:S02]  /*1360*/  FADD R13, R13, R0 ;  /* 0x000000000d0d7221 */ /* 0x000fe40000000000 */
[----:B------:R-:W-:Y:S01]  /*1370*/  @!P1 FMUL R11, R11, 0.5 ;  /* 0x3f0000000b0b9820 */ /* 0x000fe20000400000 */
[----:B------:R0:W3:Y:S01]  /*1380*/  MUFU.EX2 R10, R8 ;  /* 0x00000008000a7308 */ /* 0x0000e20000000800 */
[----:B-1----:R-:W-:-:S04]  /*1390*/  @!P5 FMUL R26, R26, R26 ;  /* 0x0000001a1a1ad220 */ /* 0x002fc80000400000 */
[----:B------:R-:W-:Y:S02]  /*13a0*/  FADD R13, R13, R26 ;  /* 0x0000001a0d0d7221 */ /* 0x000fe40000000000 */
[----:B------:R-:W-:Y:S01]  /*13b0*/  @!P4 FMUL R17, R17, 0.5 ;  /* 0x3f0000001111c820 */ /* 0x000fe20000400000 */
[----:B------:R-:W1:Y:S01]  /*13c0*/  MUFU.EX2 R12, R15 ;  /* 0x0000000f000c7308 */ /* 0x000e620000000800 */
[----:B0-----:R-:W0:Y:S01]  /*13d0*/  LDC.64 R8, c[0x0][0x398] ;  /* 0x0000e600ff087b82 */ /* 0x001e220000000a00 */
[----:B--2---:R-:W-:-:S04]  /*13e0*/  @!P6 FMUL R14, R14, R14 ;  /* 0x0000000e0e0ee220 */ /* 0x004fc80000400000 */
[----:B------:R-:W-:Y:S02]  /*13f0*/  FADD R13, R13, R14 ;  /* 0x0000000e0d0d7221 */ /* 0x000fe40000000000 */
[----:B------:R-:W2:Y:S01]  /*1400*/  MUFU.EX2 R16, R16 ;  /* 0x0000001000107308 */ /* 0x000ea20000000800 */
[----:B---3--:R-:W-:-:S04]  /*1410*/  @!P2 FMUL R10, R10, R10 ;  /* 0x0000000a0a0aa220 */ /* 0x008fc80000400000 */
[----:B------:R-:W-:-:S03]  /*1420*/  FADD R13, R13, R10 ;  /* 0x0000000a0d0d7221 */ /* 0x000fc60000000000 */
[----:B------:R-:W3:Y:S01]  /*1430*/  MUFU.EX2 R0, R11 ;  /* 0x0000000b00007308 */ /* 0x000ee20000000800 */
[----:B-1----:R-:W-:-:S04]  /*1440*/  @!P0 FMUL R12, R12, R12 ;  /* 0x0000000c0c0c8220 */ /* 0x002fc80000400000 */
[----:B------:R-:W-:-:S03]  /*1450*/  FADD R13, R13, R12 ;  /* 0x0000000c0d0d7221 */ /* 0x000fc60000000000 */
[----:B------:R-:W1:Y:S01]  /*1460*/  MUFU.EX2 R22, R17 ;  /* 0x0000001100167308 */ /* 0x000e620000000800 */
[----:B0-----:R-:W-:Y:S01]  /*1470*/  LOP3.LUT R10, R8, 0xfffffff0, RZ, 0xc0, !PT ;  /* 0xfffffff0080a7812 */ /* 0x001fe200078ec0ff */
[----:B--2---:R-:W-:Y:S01]  /*1480*/  @!P3 FMUL R16, R16, R16 ;  /* 0x000000101010b220 */ /* 0x004fe20000400000 */
[----:B------:R-:W-:Y:S02]  /*1490*/  LEA R4, R9, R4, 0x4 ;  /* 0x0000000409047211 */ /* 0x000fe400078e20ff */
[----:B------:R-:W-:Y:S01]  /*14a0*/  ISETP.LE.AND P0, PT, R10, UR4, PT ;  /* 0x000000040a007c0c */ /* 0x000fe2000bf03270 */
[----:B------:R-:W-:Y:S01]  /*14b0*/  FADD R13, R13, R16 ;  /* 0x000000100d0d7221 */ /* 0x000fe20000000000 */
[----:B---3--:R-:W-:-:S04]  /*14c0*/  @!P1 FMUL R0, R0, R0 ;  /* 0x0000000000009220 */ /* 0x008fc80000400000 */
[----:B------:R-:W-:Y:S01]  /*14d0*/  FADD R13, R13, R0 ;  /* 0x000000000d0d7221 */ /* 0x000fe20000000000 */
[----:B-1----:R-:W-:-:S04]  /*14e0*/  @!P4 FMUL R22, R22, R22 ;  /* 0x000000161616c220 */ /* 0x002fc80000400000 */
[----:B------:R-:W-:Y:S02]  /*14f0*/  FADD R22, R13, R22 ;  /* 0x000000160d167221 */ /* 0x000fe40000000000 */
[----:B------:R-:W-:Y:S05]  /*1500*/  @!P0 BRA `(.L_x_2234) ;  /* 0xffffffec00cc8947 */ /* 0x000fea000383ffff */
.L_x_2228:
[----:B------:R-:W-:-:S13]  /*1510*/  LOP3.LUT P0, R2, R8, 0xf, RZ, 0xc0, !PT ;  /* 0x0000000f08027812 */ /* 0x000fda000780c0ff */
[----:B------:R-:W-:Y:S05]  /*1520*/  @!P0 BRA `(.L_x_2235) ;  /* 0x00000014004c8947 */ /* 0x000fea0003800000 */
[----:B------:R-:W0:Y:S01]  /*1530*/  LDCU UR5, c[0x0][0x390] ;  /* 0x00007200ff0577ac */ /* 0x000e220008000800 */
[----:B------:R-:W-:Y:S01]  /*1540*/  IADD3 R25, PT, PT, R25, UR4, RZ ;  /* 0x0000000419197c10 */ /* 0x000fe2000fffe0ff */
[----:B------:R-:W1:Y:S03]  /*1550*/  LDCU UR8, c[0x0][0x394] ;  /* 0x00007280ff0877ac */ /* 0x000e660008000800 */
[----:B------:R-:W-:-:S04]  /*1560*/  ISETP.GE.U32.AND P0, PT, R25, R8, PT ;  /* 0x000000081900720c */ /* 0x000fc80003f06070 */
        /* <DEDUP_REMOVED lines=18> */
[----:B------:R-:W-:Y:S01]  /*1690*/  MOV R8, R3 ;  /* 0x0000000300087202 */ /* 0x000fe20000000f00 */
[----:B------:R-:W0:Y:S02]  /*16a0*/  @!P1 S2R R7, SR_TID.X ;  /* 0x0000000000079919 */ /* 0x000e240000002100 */
[----:B0-----:R-:W-:-:S02]  /*16b0*/  @!P1 LEA R9, R7, R6, 0x2 ;  /* 0x0000000607099211 */ /* 0x001fc400078e10ff */
[----:B------:R-:W-:-:S03]  /*16c0*/  MOV R7, R6 ;  /* 0x0000000600077202 */ /* 0x000fc60000000f00 */
[----:B--2---:R0:W-:Y:S04]  /*16d0*/  @!P1 STS [R9], R12 ;  /* 0x0000000c09009388 */ /* 0x0041e80000000800 */
[----:B---3--:R0:W-:Y:S01]  /*16e0*/  @!P0 STS [R5], R10 ;  /* 0x0000000a05008388 */ /* 0x0081e20000000800 */
[----:B------:R-:W-:Y:S01]  /*16f0*/  BAR.SYNC.DEFER_BLOCKING 0x0 ;  /* 0x0000000000007b1d */ /* 0x000fe20000010000 */
[----:B------:R-:W-:-:S13]  /*1700*/  ISETP.GE.AND P0, PT, R4, RZ, PT ;  /* 0x000000ff0400720c */ /* 0x000fda0003f06270 */
[----:B0-----:R-:W-:Y:S05]  /*1710*/  @P0 BRA `(.L_x_2236) ;  /* 0x0000000000a00947 */ /* 0x001fea0003800000 */
[----:B------:R-:W-:Y:S02]  /*1720*/  IADD3 R5, PT, PT, -R4, RZ, RZ ;  /* 0x000000ff04057210 */ /* 0x000fe40007ffe1ff */
[----:B------:R-:W-:Y:S02]  /*1730*/  PLOP3.LUT P0, PT, PT, PT, PT, 0x80, 0x8 ;  /* 0x000000000008781c */ /* 0x000fe40003f0f070 */
[----:B------:R-:W-:-:S13]  /*1740*/  ISETP.GT.AND P1, PT, R5, 0x3, PT ;  /* 0x000000030500780c */ /* 0x000fda0003f24270 */
[----:B------:R-:W-:Y:S05]  /*1750*/  @!P1 BRA `(.L_x_2237) ;  /* 0x0000000000509947 */ /* 0x000fea0003800000 */
[----:B------:R-:W-:-:S13]  /*1760*/  PLOP3.LUT P0, PT, PT, PT, PT, 0x8, 0x80 ;  /* 0x000000000080781c */ /* 0x000fda0003f0e170 */
.L_x_2238:
[----:B------:R-:W-:Y:S01]  /*1770*/  LDS R5, [R7] ;  /* 0x0000000007057984 */ /* 0x000fe20000000800 */
[----:B------:R-:W-:-:S03]  /*1780*/  IADD3 R4, PT, PT, R4, 0x4, RZ ;  /* 0x0000000404047810 */ /* 0x000fc60007ffe0ff */
[----:B------:R-:W0:Y:S01]  /*1790*/  LDS R10, [R8] ;  /* 0x00000000080a7984 */ /* 0x000e220000000800 */
        /* <DEDUP_REMOVED lines=16> */
.L_x_2237:
[----:B------:R-:W-:-:S04]  /*18a0*/  IADD3 R5, PT, PT, -R4, RZ, RZ ;  /* 0x000000ff04057210 */ /* 0x000fc80007ffe1ff */
[----:B------:R-:W-:-:S13]  /*18b0*/  ISETP.GT.AND P1, PT, R5, 0x1, PT ;  /* 0x000000010500780c */ /* 0x000fda0003f24270 */
[----:B------:R-:W-:Y:S05]  /*18c0*/  @!P1 BRA `(.L_x_2239) ;  /* 0x00000000002c9947 */ /* 0x000fea0003800000 */
[----:B------:R-:W-:Y:S01]  /*18d0*/  LDS R5, [R7] ;  /* 0x0000000007057984 */ /* 0x000fe20000000800 */
[----:B------:R-:W-:Y:S02]  /*18e0*/  PLOP3.LUT P0, PT, PT, PT, PT, 0x8, 0x80 ;  /* 0x000000000080781c */ /* 0x000fe40003f0e170 */
[----:B------:R-:W-:Y:S01]  /*18f0*/  IADD3 R4, PT, PT, R4, 0x2, RZ ;  /* 0x0000000204047810 */ /* 0x000fe20007ffe0ff */
[----:B------:R-:W0:Y:S04]  /*1900*/  LDS R10, [R8] ;  /* 0x00000000080a7984 */ /* 0x000e280000000800 */
[----:B------:R1:W-:Y:S04]  /*1910*/  LDS R9, [R7+0x4] ;  /* 0x0000040007097984 */ /* 0x0003e80000000800 */
[----:B------:R2:W3:Y:S01]  /*1920*/  LDS R12, [R8+0x48] ;  /* 0x00004800080c7984 */ /* 0x0004e20000000800 */
[----:B-1----:R-:W-:-:S02]  /*1930*/  IADD3 R7, PT, PT, R7, 0x8, RZ ;  /* 0x0000000807077810 */ /* 0x002fc40007ffe0ff */
[----:B--2---:R-:W-:Y:S01]  /*1940*/  IADD3 R8, PT, PT, R8, 0x90, RZ ;  /* 0x0000009008087810 */ /* 0x004fe20007ffe0ff */
[----:B0-----:R-:W-:Y:S01]  /*1950*/  FADD R5, R5, -R10 ;  /* 0x8000000a05057221 */ /* 0x001fe20000000000 */
[----:B---3--:R-:W-:-:S05]  /*1960*/  FADD R9, R9, -R12 ;  /* 0x8000000c09097221 */ /* 0x008fca0000000000 */
[----:B------:R-:W-:-:S07]  /*1970*/  FMNMX3 R0, R0, |R5|, |R9|, !PT ;  /* 0x4000000500007276 */ /* 0x000fce0007800409 */
.L_x_2239:
[----:B------:R-:W-:-:S13]  /*1980*/  ISETP.NE.OR P0, PT, R4, RZ, P0 ;  /* 0x000000ff0400720c */ /* 0x000fda0000705670 */
[----:B------:R-:W-:Y:S05]  /*1990*/  @!P0 BRA `(.L_x_2240) ;  /* 0x0000000000248947 */ /* 0x000fea0003800000 */
.L_x_2236:
[----:B------:R0:W-:Y:S01]  /*19a0*/  LDS R5, [R7] ;  /* 0x0000000007057984 */ /* 0x0001e20000000800 */
[----:B------:R-:W-:-:S03]  /*19b0*/  IADD3 R4, PT, PT, R4, 0x1, RZ ;  /* 0x0000000104047810 */ /* 0x000fc60007ffe0ff */
[----:B------:R1:W2:Y:S01]  /*19c0*/  LDS R10, [R8] ;  /* 0x00000000080a7984 */ /* 0x0002a20000000800 */
[----:B------:R-:W-:Y:S02]  /*19d0*/  ISETP.NE.AND P0, PT, R4, RZ, PT ;  /* 0x000000ff0400720c */ /* 0x000fe40003f05270 */
[----:B0-----:R-:W-:Y:S02]  /*19e0*/  IADD3 R7, PT, PT, R7, 0x4, RZ ;  /* 0x0000000407077810 */ /* 0x001fe40007ffe0ff */
[----:B-1----:R-:W-:Y:S01]  /*19f0*/  IADD3 R8, PT, PT, R8, 0x48, RZ ;  /* 0x0000004808087810 */ /* 0x002fe20007ffe0ff */
[----:B--2---:R-:W-:-:S05]  /*1a00*/  FADD R5, R5, -R10 ;  /* 0x8000000a05057221 */ /* 0x004fca0000000000 */
[----:B------:R-:W-:-:S03]  /*1a10*/  FMNMX R0, |R5|, R0, !PT ;  /* 0x0000000005007209 */ /* 0x000fc60007800200 */
[----:B------:R-:W-:Y:S05]  /*1a20*/  @P0 BRA `(.L_x_2236) ;  /* 0xfffffffc00dc0947 */ /* 0x000fea000383ffff */
.L_x_2240:
        /* <DEDUP_REMOVED lines=11> */
.L_x_2244:
[----:B------:R-:W0:Y:S02]  /*1ae0*/  MUFU.RCP R27, R0 ;  /* 0x00000000001b7308 */ /* 0x000e240000001000 */
[----:B0-----:R-:W-:-:S04]  /*1af0*/  FFMA R4, R27, R0, -1 ;  /* 0xbf8000001b047423 */ /* 0x001fc80000000000 */
[----:B------:R-:W-:-:S04]  /*1b00*/  FADD.FTZ R4, -R4, -RZ ;  /* 0x800000ff04047221 */ /* 0x000fc80000010100 */
[----:B------:R-:W-:-:S07]  /*1b10*/  FFMA R27, R27, R4, R27 ;  /* 0x000000041b1b7223 */ /* 0x000fce000000001b */
.L_x_2245:
[----:B------:R-:W-:Y:S05]  /*1b20*/  BSYNC.RECONVERGENT B1 ;  /* 0x0000000000017941 */ /* 0x000fea0003800200 */
.L_x_2243:
[----:B------:R-:W-:Y:S01]  /*1b30*/  FMUL R4, R27, R21 ;  /* 0x000000151b047220 */ /* 0x000fe20000400000 */
[----:B------:R-:W0:Y:S01]  /*1b40*/  LDCU UR5, c[0x0][0x3b0] ;  /* 0x00007600ff0577ac */ /* 0x000e220008000800 */
[----:B------:R-:W-:-:S03]  /*1b50*/  MOV R21, R0 ;  /* 0x0000000000157202 */ /* 0x000fc60000000f00 */
[----:B------:R-:W-:-:S13]  /*1b60*/  FSETP.GEU.AND P0, PT, |R4|, 1.175494350822287508e-38, PT ;  /* 0x008000000400780b */ /* 0x000fda0003f0e200 */
[----:B------:R-:W-:-:S04]  /*1b70*/  @!P0 FMUL R4, R4, 16777216 ;  /* 0x4b80000004048820 */ /* 0x000fc80000400000 */
[----:B------:R-:W1:Y:S02]  /*1b80*/  MUFU.LG2 R5, R4 ;  /* 0x0000000400057308 */ /* 0x000e640000000c00 */
[----:B-1----:R-:W-:-:S04]  /*1b90*/  @!P0 FADD R5, R5, -24 ;  /* 0xc1c0000005058421 */ /* 0x002fc80000000000 */
[----:B0-----:R-:W-:-:S05]  /*1ba0*/  FMUL R5, R5, UR5 ;  /* 0x0000000505057c20 */ /* 0x001fca0008400000 */
[----:B------:R-:W-:-:S13]  /*1bb0*/  FSETP.GEU.AND P0, PT, R5, -126, PT ;  /* 0xc2fc00000500780b */ /* 0x000fda0003f0e000 */
[----:B------:R-:W-:-:S04]  /*1bc0*/  @!P0 FMUL R5, R5, 0.5 ;  /* 0x3f00000005058820 */ /* 0x000fc80000400000 */
[----:B------:R-:W0:Y:S02]  /*1bd0*/  MUFU.EX2 R7, R5 ;  /* 0x0000000500077308 */ /* 0x000e240000000800 */
[----:B0-----:R-:W-:-:S04]  /*1be0*/  @!P0 FMUL R7, R7, R7 ;  /* 0x0000000707078220 */ /* 0x001fc80000400000 */
[----:B------:R-:W-:-:S07]  /*1bf0*/  FMUL R22, R22, R7 ;  /* 0x0000000716167220 */ /* 0x000fce0000400000 */
.L_x_2242:
[----:B------:R-:W-:Y:S05]  /*1c00*/  BSYNC.RECONVERGENT B0 ;  /* 0x0000000000007941 */ /* 0x000fea0003800200 */
.L_x_2241:
[----:B------:R-:W-:Y:S01]  /*1c10*/  LDS R5, [R3] ;  /* 0x0000000003057984 */ /* 0x000fe20000000800 */
[----:B------:R-:W0:Y:S01]  /*1c20*/  LDCU UR5, c[0x0][0x3b0] ;  /* 0x00007600ff0577ac */ /* 0x000e220008000800 */
[----:B------:R-:W-:Y:S02]  /*1c30*/  ISETP.NE.AND P1, PT, R2, 0x1, PT ;  /* 0x000000010200780c */ /* 0x000fe40003f25270 */
[----:B------:R-:W1:Y:S02]  /*1c40*/  LDS.128 R8, [R6] ;  /* 0x0000000006087984 */ /* 0x000e640000000c00 */
[----:B-1----:R-:W-:-:S04]  /*1c50*/  FADD R8, R8, -R5 ;  /* 0x8000000508087221 */ /* 0x002fc80000000000 */
[----:B------:R-:W-:-:S05]  /*1c60*/  FMUL R8, |R8|, R27 ;  /* 0x0000001b08087220 */ /* 0x000fca0000400200 */
        /* <DEDUP_REMOVED lines=9> */
[----:B------:R-:W-:Y:S01]  /*1d00*/  FADD R22, R5, R22 ;  /* 0x0000001605167221 */ /* 0x000fe20000000000 */
[----:B------:R-:W-:Y:S06]  /*1d10*/  @!P1 BRA `(.L_x_2246) ;  /* 0x0000000c004c9947 */ /* 0x000fec0003800000 */
[----:B------:R-:W0:Y:S01]  /*1d20*/  LDS R0, [R3+0x48] ;  /* 0x0000480003007984 */ /* 0x000e220000000800 */
[----:B------:R-:W-:Y:S01]  /*1d30*/  ISETP.NE.AND P1, PT, R2, 0x2, PT ;  /* 0x000000020200780c */ /* 0x000fe20003f25270 */
[----:B0-----:R-:W-:-:S04]  /*1d40*/  FADD R0, -R0, R9 ;  /* 0x0000000900007221 */ /* 0x001fc80000000100 */
[----:B------:R-:W-:-:S05]  /*1d50*/  FMUL R0, |R0|, R27 ;  /* 0x0000001b00007220 */ /* 0x000fca0000400200 */
[----:B------:R-:W-:-:S13]  /*1d60*/  FSETP.GEU.AND P0, PT, |R0|, 1.175494350822287508e-38, PT ;  /* 0x008000000000780b */ /* 0x000fda0003f0e200 */
[----:B------:R-:W-:-:S04]  /*1d70*/  @!P0 FMUL R0, R0, 16777216 ;  /* 0x4b80000000008820 */ /* 0x000fc80000400000 */
[----:B------:R-:W0:Y:S02]  /*1d80*/  MUFU.LG2 R4, R0 ;  /* 0x0000000000047308 */ /* 0x000e240000000c00 */
[----:B0-----:R-:W-:-:S04]  /*1d90*/  @!P0 FADD R4, R4, -24 ;  /* 0xc1c0000004048421 */ /* 0x001fc80000000000 */
[----:B------:R-:W-:-:S05]  /*1da0*/  FMUL R4, R4, UR5 ;  /* 0x0000000504047c20 */ /* 0x000fca0008400000 */
        /* <DEDUP_REMOVED lines=36> */
[----:B------:R-:W-:Y:S01]  /*1ff0*/  LDS R5, [R3+0x120] ;  /* 0x0001200003057984 */ /* 0x000fe20000000800 */
[----:B------:R-:W-:-:S03]  /*2000*/  ISETP.NE.AND P1, PT, R2, 0x5, PT ;  /* 0x000000050200780c */ /* 0x000fc60003f25270 */
[----:B------:R-:W0:Y:S02]  /*2010*/  LDS.128 R8, [R6+0x10] ;  /* 0x0000100006087984 */ /* 0x000e240000000c00 */
[----:B0-----:R-:W-:-:S04]  /*2020*/  FADD R8, R8, -R5 ;  /* 0x8000000508087221 */ /* 0x001fc80000000000 */
        /* <DEDUP_REMOVED lines=118> */
[----:B------:R-:W-:Y:S01]  /*2790*/  LDS.128 R4, [R6+0x30] ;  /* 0x0000300006047984 */ /* 0x000fe20000000c00 */
[----:B------:R-:W-:-:S03]  /*27a0*/  ISETP.NE.AND P1, PT, R2, 0xd, PT ;  /* 0x0000000d0200780c */ /* 0x000fc60003f25270 */
[----:B------:R-:W0:Y:S02]  /*27b0*/  LDS R9, [R3+0x360] ;  /* 0x0003600003097984 */ /* 0x000e240000000800 */
        /* <DEDUP_REMOVED lines=28> */
[----:B------:R-:W0:Y:S02]  /*2980*/  LDS R3, [R3+0x3f0] ;  /* 0x0003f00003037984 */ /* 0x000e240000000800 */
        /* <DEDUP_REMOVED lines=11> */
[----:B------:R-:W-:-:S07]  /*2a40*/  FADD R22, R22, R5 ;  /* 0x0000000516167221 */ /* 0x000fce0000000000 */
.L_x_2246:
[----:B------:R-:W-:Y:S06]  /*2a50*/  BAR.SYNC.DEFER_BLOCKING 0x0 ;  /* 0x0000000000007b1d */ /* 0x000fec0000010000 */
.L_x_2235:
[----:B------:R-:W0:Y:S02]  /*2a60*/  LDCU.64 UR8, c[0x0][0x390] ;  /* 0x00007200ff0877ac */ /* 0x000e240008000a00 */
[----:B0-----:R-:W-:-:S04]  /*2a70*/  ISETP.GE.AND P0, PT, R23, UR8, PT ;  /* 0x0000000817007c0c */ /* 0x001fc8000bf06270 */
[----:B------:R-:W-:-:S13]  /*2a80*/  ISETP.GE.OR P0, PT, R20, UR9, P0 ;  /* 0x0000000914007c0c */ /* 0x000fda0008706670 */
[----:B------:R-:W-:Y:S05]  /*2a90*/  @P0 EXIT ;  /* 0x000000000000094d */ /* 0x000fea0003800000 */
[----:B------:R-:W0:Y:S02]  /*2aa0*/  LDC R5, c[0x0][0x3b0] ;  /* 0x0000ec00ff057b82 */ /* 0x000e240000000800 */
[----:B0-----:R-:W-:-:S04]  /*2ab0*/  IADD3 R0, PT, PT, R5, 0x1800000, RZ ;  /* 0x0180000005007810 */ /* 0x001fc80007ffe0ff */
[----:B------:R-:W-:-:S04]  /*2ac0*/  LOP3.LUT R0, R0, 0x7f800000, RZ, 0xc0, !PT ;  /* 0x7f80000000007812 */ /* 0x000fc800078ec0ff */
[----:B------:R-:W-:-:S13]  /*2ad0*/  ISETP.GT.U32.AND P0, PT, R0, 0x1ffffff, PT ;  /* 0x01ffffff0000780c */ /* 0x000fda0003f04070 */
[----:B------:R-:W-:Y:S05]  /*2ae0*/  @P0 BRA `(.L_x_2247) ;  /* 0x0000000000180947 */ /* 0x000fea0003800000 */
[----:B------:R-:W0:Y:S01]  /*2af0*/  LDCU UR4, c[0x0][0x3b0] ;  /* 0x00007600ff0477ac */ /* 0x000e220008000800 */
[----:B------:R-:W-:Y:S02]  /*2b00*/  MOV R32, 0x2b30 ;  /* 0x00002b3000207802 */ /* 0x000fe40000000f00 */
[----:B0-----:R-:W-:-:S07]  /*2b10*/  MOV R0, UR4 ;  /* 0x0000000400007c02 */ /* 0x001fce0008000f00 */
[----:B------:R-:W-:Y:S05]  /*2b20*/  CALL.REL.NOINC `($__internal_71_$__cuda_sm20_rcp_rn_f32_slowpath) ;  /* 0x00000000006c7944 */ /* 0x000fea0003c00000 */
[----:B------:R-:W-:Y:S01]  /*2b30*/  MOV R0, R27 ;  /* 0x0000001b00007202 */ /* 0x000fe20000000f00 */
[----:B------:R-:W-:Y:S06]  /*2b40*/  BRA `(.L_x_2248) ;  /* 0x0000000000107947 */ /* 0x000fec0003800000 */
.L_x_2247:
[----:B------:R-:W0:Y:S02]  /*2b50*/  MUFU.RCP R0, R5 ;  /* 0x0000000500007308 */ /* 0x000e240000001000 */
[----:B0-----:R-:W-:-:S04]  /*2b60*/  FFMA R2, R0, R5, -1 ;  /* 0xbf80000000027423 */ /* 0x001fc80000000005 */
[----:B------:R-:W-:-:S04]  /*2b70*/  FADD.FTZ R3, -R2, -RZ ;  /* 0x800000ff02037221 */ /* 0x000fc80000010100 */
[----:B------:R-:W-:-:S07]  /*2b80*/  FFMA R0, R0, R3, R0 ;  /* 0x0000000300007223 */ /* 0x000fce0000000000 */
.L_x_2248:
[C---:B------:R-:W-:Y:S01]  /*2b90*/  FSETP.GEU.AND P0, PT, |R22|.reuse, 1.175494350822287508e-38, PT ;  /* 0x008000001600780b */ /* 0x040fe20003f0e200 */
[----:B------:R-:W0:Y:S01]  /*2ba0*/  S2UR UR4, SR_CTAID.Z ;  /* 0x00000000000479c3 */ /* 0x000e220000002700 */
[----:B------:R-:W1:Y:S01]  /*2bb0*/  LDCU UR5, c[0x0][0x394] ;  /* 0x00007280ff0577ac */ /* 0x000e620008000800 */
[----:B------:R-:W2:Y:S06]  /*2bc0*/  LDCU UR8, c[0x0][0x39c] ;  /* 0x00007380ff0877ac */ /* 0x000eac0008000800 */
[----:B------:R-:W0:Y:S04]  /*2bd0*/  LDC R6, c[0x0][0x3a0] ;  /* 0x0000e800ff067b82 */ /* 0x000e280000000800 */
[----:B------:R-:W-:-:S04]  /*2be0*/  @!P0 FMUL R22, R22, 16777216 ;  /* 0x4b80000016168820 */ /* 0x000fc80000400000 */
[----:B------:R-:W3:Y:S01]  /*2bf0*/  MUFU.LG2 R3, R22 ;  /* 0x0000001600037308 */ /* 0x000ee20000000c00 */
[----:B0-----:R-:W-:Y:S02]  /*2c00*/  IMAD R5, R23, R6, UR4 ;  /* 0x0000000417057e24 */ /* 0x001fe4000f8e0206 */
[----:B---3--:R-:W-:Y:S02]  /*2c10*/  @!P0 FADD R3, R3, -24 ;  /* 0xc1c0000003038421 */ /* 0x008fe40000000000 */
[----:B-1----:R-:W-:Y:S02]  /*2c20*/  IMAD R5, R5, UR5, R20 ;  /* 0x0000000505057c24 */ /* 0x002fe4000f8e0214 */
[----:B------:R-:W-:Y:S02]  /*2c30*/  FMUL R0, R3, R0 ;  /* 0x0000000003007220 */ /* 0x000fe40000400000 */
[----:B------:R-:W0:Y:S01]  /*2c40*/  LDC.64 R2, c[0x0][0x3a8] ;  /* 0x0000ea00ff027b82 */ /* 0x000e220000000a00 */
[----:B--2---:R-:W-:-:S02]  /*2c50*/  IMAD R5, R5, UR8, R24 ;  /* 0x0000000805057c24 */ /* 0x004fc4000f8e0218 */
[----:B------:R-:W-:-:S13]  /*2c60*/  FSETP.GEU.AND P0, PT, R0, -126, PT ;  /* 0xc2fc00000000780b */ /* 0x000fda0003f0e000 */
[----:B------:R-:W-:-:S04]  /*2c70*/  @!P0 FMUL R0, R0, 0.5 ;  /* 0x3f00000000008820 */ /* 0x000fc80000400000 */
[----:B------:R-:W1:Y:S01]  /*2c80*/  MUFU.EX2 R4, R0 ;  /* 0x0000000000047308 */ /* 0x000e620000000800 */
[----:B0-----:R-:W-:-:S04]  /*2c90*/  IMAD.WIDE.U32 R2, R5, 0x4, R2 ;  /* 0x0000000405027825 */ /* 0x001fc800078e0002 */
[----:B-1----:R-:W-:-:S04]  /*2ca0*/  @!P0 FMUL R4, R4, R4 ;  /* 0x0000000404048220 */ /* 0x002fc80000400000 */
[----:B------:R-:W-:-:S05]  /*2cb0*/  FMUL R21, R4, R21 ;  /* 0x0000001504157220 */ /* 0x000fca0000400000 */
[----:B------:R-:W-:Y:S01]  /*2cc0*/  STG.E desc[UR6][R2.64], R21 ;  /* 0x0000001502007986 */ /* 0x000fe2000c101906 */
[----:B------:R-:W-:Y:S05]  /*2cd0*/  EXIT ;  /* 0x000000000000794d */ /* 0x000fea0003800000 */
        .weak           $__internal_71_$__cuda_sm20_rcp_rn_f32_slowpath
        .type           $__internal_71_$__cuda_sm20_rcp_rn_f32_slowpath,@function
        .size           $__internal_71_$__cuda_sm20_rcp_rn_f32_slowpath,(.L_x_3898 - $__internal_71_$__cuda_sm20_rcp_rn_f32_slowpath)
$__internal_71_$__cuda_sm20_rcp_rn_f32_slowpath:
        /* <DEDUP_REMOVED lines=15> */
.L_x_2250:
        /* <DEDUP_REMOVED lines=10> */
[----:B------:R-:W-:-:S05]  /*2e70*/  FFMA.RP R27, R33, R27, R33 ;  /* 0x0000001b211b7223 */ /* 0x000fca0000008021 */
[C---:B------:R-:W-:Y:S02]  /*2e80*/  FSETP.NEU.FTZ.AND P0, PT, R31.reuse, R27, PT ;  /* 0x0000001b1f00720b */ /* 0x040fe40003f1d000 */
[----:B------:R-:W-:Y:S01]  /*2e90*/  LOP3.LUT R27, R31, 0x7fffff, RZ, 0xc0, !PT ;  /* 0x007fffff1f1b7812 */ /* 0x000fe200078ec0ff */
[----:B------:R-:W-:Y:S01]  /*2ea0*/  HFMA2 R31, -RZ, RZ, 0, 1.78813934326171875e-07 ;  /* 0x00000003ff1f7431 */ /* 0x000fe200000001ff */
[----:B------:R-:W-:Y:S02]  /*2eb0*/  SEL R33, RZ, 0xffffffff, !P0 ;  /* 0xffffffffff217807 */ /* 0x000fe40004000000 */
[----:B------:R-:W-:Y:S02]  /*2ec0*/  LOP3.LUT R27, R27, 0x800000, RZ, 0xfc, !PT ;  /* 0x008000001b1b7812 */ /* 0x000fe400078efcff */
[----:B------:R-:W-:Y:S02]  /*2ed0*/  IADD3 R33, PT, PT, -R33, RZ, RZ ;  /* 0x000000ff21217210 */ /* 0x000fe40007ffe1ff */
[----:B------:R-:W-:-:S02]  /*2ee0*/  SHF.R.U32.HI R35, RZ, R36, R27 ;  /* 0x00000024ff237219 */ /* 0x000fc4000001161b */
[-C--:B------:R-:W-:Y:S02]  /*2ef0*/  LOP3.LUT P1, RZ, R33, R34.reuse, R27, 0xf8, !PT ;  /* 0x0000002221ff7212 */ /* 0x080fe4000782f81b */
[----:B------:R-:W-:-:S04]  /*2f00*/  SHF.L.U32 R31, R31, R34, RZ ;  /* 0x000000221f1f7219 */ /* 0x000fc800000006ff */
        /* <DEDUP_REMOVED lines=13> */
.L_x_2252:
[----:B------:R0:W1:Y:S02]  /*2fe0*/  MUFU.RCP R35, R0 ;  /* 0x0000000000237308 */ /* 0x0000640000001000 */
.L_x_2251:
[----:B------:R-:W-:Y:S05]  /*2ff0*/  BSYNC.RECONVERGENT B2 ;  /* 0x0000000000027941 */ /* 0x000fea0003800200 */
.L_x_2249:
[----:B------:R-:W-:Y:S01]  /*3000*/  HFMA2 R33, -RZ, RZ, 0, 0 ;  /* 0x00000000ff217431 */ /* 0x000fe200000001ff */
[----:B-1----:R-:W-:-:S03]  /*3010*/  MOV R27, R35 ;  /* 0x00000023001b7202 */ /* 0x002fc60000000f00 */
[----:B0-----:R-:W-:Y:S05]  /*3020*/  RET.REL.NODEC R32 `(_Z24norm_dist_forward_kernelILb0EEvPKfS1_iiiiiPff) ;  /* 0xffffffcc20f47950 */ /* 0x001fea0003c3ffff */
.L_x_2253:
        /* <DEDUP_REMOVED lines=13> */
.L_x_3898:


//--------------------- .text._Z24norm_dist_forward_kernelILi144ELi32EEvPKfS1_iiiiPff --------------------------
	.section	.text._Z24norm_dist_forward_kernelILi144ELi32EEvPKfS1_iiiiPff,"ax",@progbits
	.align	128
        .global         _Z24norm_dist_forward_kernelILi144ELi32EEvPKfS1_iiiiPff
        .type           _Z24norm_dist_forward_kernelILi144ELi32EEvPKfS1_iiiiPff,@function
        .size           _Z24norm_dist_forward_kernelILi144ELi32EEvPKfS1_iiiiPff,(.L_x_3900 - _Z24norm_dist_forward_kernelILi144ELi32EEvPKfS1_iiiiPff)
        .other          _Z24norm_dist_forward_kernelILi144ELi32EEvPKfS1_iiiiPff,@"STO_CUDA_ENTRY STV_DEFAULT"
_Z24norm_dist_forward_kernelILi144ELi32EEvPKfS1_iiiiPff:
.text._Z24norm_dist_forward_kernelILi144ELi32EEvPKfS1_iiiiPff:
        /* <DEDUP_REMOVED lines=14> */
[----:B0-----:R-:W-:Y:S02]  /*00e0*/  IADD3 R2, PT, PT, R0, 0xffffffe, RZ ;  /* 0x0ffffffe00027810 */ /* 0x001fe40007ffe0ff */
[----:B------:R-:W-:-:S04]  /*00f0*/  IABS R0, R14 ;  /* 0x0000000e00007213 */ /* 0x000fc80000000000 */
[----:B------:R0:W1:Y:S02]  /*0100*/  F2I.FTZ.U32.TRUNC.NTZ R3, R2 ;  /* 0x0000000200037305 */ /* 0x000064000021f000 */
[----:B0-----:R-:W-:Y:S01]  /*0110*/  HFMA2 R2, -RZ, RZ, 0, 0 ;  /* 0x00000000ff027431 */ /* 0x001fe200000001ff */
[----:B-1----:R-:W-:-:S05]  /*0120*/  IADD3 R4, PT, PT, RZ, -R3, RZ ;  /* 0x80000003ff047210 */ /* 0x002fca0007ffe0ff */
[----:B------:R-:W-:Y:S02]  /*0130*/  IMAD R11, R4, R7, RZ ;  /* 0x00000007040b7224 */ /* 0x000fe400078e02ff */
[----:B------:R-:W0:Y:S02]  /*0140*/  S2R R4, SR_CTAID.X ;  /* 0x0000000000047919 */ /* 0x000e240000002500 */
[----:B------:R-:W-:-:S06]  /*0150*/  IMAD.HI.U32 R3, R3, R11, R2 ;  /* 0x0000000b03037227 */ /* 0x000fcc00078e0002 */
[----:B------:R-:W-:-:S05]  /*0160*/  IMAD.HI.U32 R11, R3, R0, RZ ;  /* 0x00000000030b7227 */ /* 0x000fca00078e00ff */
[----:B------:R-:W-:-:S05]  /*0170*/  IADD3 R2, PT, PT, -R11, RZ, RZ ;  /* 0x000000ff0b027210 */ /* 0x000fca0007ffe1ff */
[----:B------:R-:W-:-:S05]  /*0180*/  IMAD R0, R7, R2, R0 ;  /* 0x0000000207007224 */ /* 0x000fca00078e0200 */
[----:B------:R-:W-:-:S13]  /*0190*/  ISETP.GT.U32.AND P1, PT, R7, R0, PT ;  /* 0x000000000700720c */ /* 0x000fda0003f24070 */
[----:B------:R-:W-:Y:S01]  /*01a0*/  @!P1 IMAD.IADD R0, R0, 0x1, -R7 ;  /* 0x0000000100009824 */ /* 0x000fe200078e0a07 */
[----:B------:R-:W-:Y:S02]  /*01b0*/  @!P1 IADD3 R11, PT, PT, R11, 0x1, RZ ;  /* 0x000000010b0b9810 */ /* 0x000fe40007ffe0ff */
[----:B------:R-:W-:Y:S02]  /*01c0*/  ISETP.NE.AND P1, PT, R9, RZ, PT ;  /* 0x000000ff0900720c */ /* 0x000fe40003f25270 */
[----:B------:R-:W-:Y:S02]  /*01d0*/  ISETP.GE.U32.AND P0, PT, R0, R7, PT ;  /* 0x000000070000720c */ /* 0x000fe40003f06070 */
[----:B------:R-:W-:Y:S01]  /*01e0*/  LOP3.LUT R0, R14, R9, RZ, 0x3c, !PT ;  /* 0x000000090e007212 */ /* 0x000fe200078e3cff */
[----:B------:R-:W1:Y:S03]  /*01f0*/  LDC.64 R6, c[0x0][0x388] ;  /* 0x0000e200ff067b82 */ /* 0x000e660000000a00 */
[----:B------:R-:W-:-:S07]  /*0200*/  ISETP.GE.AND P2, PT, R0, RZ, PT ;  /* 0x000000ff0000720c */ /* 0x000fce0003f46270 */
[----:B------:R-:W-:-:S06]  /*0210*/  @P0 IADD3 R11, PT, PT, R11, 0x1, RZ ;  /* 0x000000010b0b0810 */ /* 0x000fcc0007ffe0ff */
[----:B------:R-:W-:Y:S02]  /*0220*/  @!P2 IADD3 R11, PT, PT, -R11, RZ, RZ ;  /* 0x000000ff0b0ba210 */ /* 0x000fe40007ffe1ff */
[----:B------:R-:W-:-:S05]  /*0230*/  @!P1 LOP3.LUT R11, RZ, R9, RZ, 0x33, !PT ;  /* 0x00000009ff0b9212 */ /* 0x000fca00078e33ff */
[----:B------:R-:W-:-:S04]  /*0240*/  IMAD.MOV R0, RZ, RZ, -R11 ;  /* 0x000000ffff007224 */ /* 0x000fc800078e0a0b */
[----:B0-2---:R-:W-:-:S07]  /*0250*/  IMAD R14, R9, R0, R14 ;  /* 0x00000000090e7224 */ /* 0x005fce00078e020e */
.L_x_2255:
        /* <DEDUP_REMOVED lines=9> */
.L_x_2254:
[----:B------:R-:W1:Y:S01]  /*02f0*/  LDCU UR4, c[0x0][0x390] ;  /* 0x00007200ff0477ac */ /* 0x000e620008000800 */
[----:B------:R-:W-:Y:S01]  /*0300*/  BAR.SYNC.DEFER_BLOCKING 0x0 ;  /* 0x0000000000007b1d */ /* 0x000fe20000010000 */
[----:B-1----:R-:W-:-:S13]  /*0310*/  ISETP.GE.AND P0, PT, R11, UR4, PT ;  /* 0x000000040b007c0c */ /* 0x002fda000bf06270 */
[----:B------:R-:W-:Y:S05]  /*0320*/  @P0 EXIT ;  /* 0x000000000000094d */ /* 0x000fea0003800000 */
[----:B------:R-:W1:Y:S01]  /*0330*/  LDC R5, c[0x0][0x3a8] ;  /* 0x0000ea00ff057b82 */ /* 0x000e620000000800 */
[----:B------:R-:W2:Y:S02]  /*0340*/  LDCU UR4, c[0x0][0x398] ;  /* 0x00007300ff0477ac */ /* 0x000ea40008000800 */
[----:B--2---:R-:W-:-:S04]  /*0350*/  IMAD R13, R11, UR4, RZ ;  /* 0x000000040b0d7c24 */ /* 0x004fc8000f8e02ff */
[----:B------:R-:W-:Y:S01]  /*0360*/  IMAD R13, R4, 0x90, R13 ;  /* 0x00000090040d7824 */ /* 0x000fe200078e020d */
[----:B-1----:R-:W-:-:S04]  /*0370*/  IADD3 R0, PT, PT, R5, 0x1800000, RZ ;  /* 0x0180000005007810 */ /* 0x002fc80007ffe0ff */
[----:B------:R-:W-:-:S04]  /*0380*/  LOP3.LUT R0, R0, 0x7f800000, RZ, 0xc0, !PT ;  /* 0x7f80000000007812 */ /* 0x000fc800078ec0ff */
[----:B------:R-:W-:-:S13]  /*0390*/  ISETP.GT.U32.AND P0, PT, R0, 0x1ffffff, PT ;  /* 0x01ffffff0000780c */ /* 0x000fda0003f04070 */
[----:B------:R-:W-:Y:S05]  /*03a0*/  @P0 BRA `(.L_x_2256) ;  /* 0x0000000000180947 */ /* 0x000fea0003800000 */
[----:B------:R-:W1:Y:S01]  /*03b0*/  LDCU UR4, c[0x0][0x3a8] ;  /* 0x00007500ff0477ac */ /* 0x000e620008000800 */
[----:B------:R-:W-:Y:S02]  /*03c0*/  MOV R16, 0x3f0 ;  /* 0x000003f000107802 */ /* 0x000fe40000000f00 */
[----:B-1----:R-:W-:-:S07]  /*03d0*/  MOV R0, UR4 ;  /* 0x0000000400007c02 */ /* 0x002fce0008000f00 */
[----:B0-----:R-:W-:Y:S05]  /*03e0*/  CALL.REL.NOINC `($__internal_72_$__cuda_sm20_rcp_rn_f32_slowpath) ;  /* 0x0000002000247944 */ /* 0x001fea0003c00000 */
[----:B------:R-:W-:Y:S01]  /*03f0*/  IMAD.MOV.U32 R12, RZ, RZ, R0 ;  /* 0x000000ffff0c7224 */ /* 0x000fe200078e0000 */
[----:B------:R-:W-:Y:S06]  /*0400*/  BRA `(.L_x_2257) ;  /* 0x0000000000107947 */ /* 0x000fec0003800000 */
.L_x_2256:
[----:B------:R-:W1:Y:S02]  /*0410*/  MUFU.RCP R12, R5 ;  /* 0x00000005000c7308 */ /* 0x000e640000001000 */
[----:B-1----:R-:W-:-:S04]  /*0420*/  FFMA R0, R12, R5, -1 ;  /* 0xbf8000000c007423 */ /* 0x002fc80000000005 */
[----:B------:R-:W-:-:S04]  /*0430*/  FADD.FTZ R3, -R0, -RZ ;  /* 0x800000ff00037221 */ /* 0x000fc80000010100 */
[----:B------:R-:W-:-:S07]  /*0440*/  FFMA R12, R12, R3, R12 ;  /* 0x000000030c0c7223 */ /* 0x000fce000000000c */
.L_x_2257:
[----:B------:R-:W1:Y:S01]  /*0450*/  LDCU UR6, c[0x0][0x39c] ;  /* 0x00007380ff0677ac */ /* 0x000e620008000800 */
[----:B------:R-:W-:Y:S01]  /*0460*/  SHF.L.U32 R4, R4, 0x5, RZ ;  /* 0x0000000504047819 */ /* 0x000fe200000006ff */
[----:B------:R-:W2:Y:S01]  /*0470*/  LDCU UR4, c[0x0][0x394] ;  /* 0x00007280ff0477ac */ /* 0x000ea20008000800 */
[----:B-1----:R-:W-:-:S03]  /*0480*/  IMAD R10, R13, UR6, R14 ;  /* 0x000000060d0a7c24 */ /* 0x002fc6000f8e020e */
[----:B--2---:R-:W-:Y:S01]  /*0490*/  IMAD R11, R11, UR4, R4 ;  /* 0x000000040b0b7c24 */ /* 0x004fe2000f8e0204 */
[----:B------:R-:W-:-:S06]  /*04a0*/  UMOV UR4, URZ ;  /* 0x000000ff00047c82 */ /* 0x000fcc0008000000 */
.L_x_2300:
[----:B0-----:R-:W0:Y:S01]  /*04b0*/  LDC.64 R2, c[0x0][0x380] ;  /* 0x0000e000ff027b82 */ /* 0x001e220000000a00 */
[----:B------:R-:W-:Y:S01]  /*04c0*/  HFMA2 R4, -RZ, RZ, 0.10711669921875, -1791 ;  /* 0x2edbe6ffff047431 */ /* 0x000fe200000001ff */
[----:B-1----:R-:W-:Y:S01]  /*04d0*/  MOV R18, 0x900 ;  /* 0x0000090000127802 */ /* 0x002fe20000000f00 */
[----:B------:R-:W-:Y:S02]  /*04e0*/  HFMA2 R5, -RZ, RZ, 0.10711669921875, -1791 ;  /* 0x2edbe6ffff057431 */ /* 0x000fe400000001ff */
[----:B------:R-:W-:Y:S02]  /*04f0*/  IMAD.MOV.U32 R19, RZ, RZ, R10 ;  /* 0x000000ffff137224 */ /* 0x000fe400078e000a */
[----:B------:R-:W-:Y:S01]  /*0500*/  HFMA2 R7, -RZ, RZ, 0.10711669921875, -1791 ;  /* 0x2edbe6ffff077431 */ /* 0x000fe200000001ff */
[----:B------:R-:W-:Y:S01]  /*0510*/  MOV R6, 0x2edbe6ff ;  /* 0x2edbe6ff00067802 */ /* 0x000fe20000000f00 */
[----:B------:R-:W-:Y:S02]  /*0520*/  HFMA2 R15, -RZ, RZ, 0.10711669921875, -1791 ;  /* 0x2edbe6ffff0f7431 */ /* 0x000fe400000001ff */
[----:B------:R-:W-:Y:S01]  /*0530*/  IMAD.MOV.U32 R8, RZ, RZ, 0x2edbe6ff ;  /* 0x2edbe6ffff087424 */ /* 0x000fe200078e00ff */
[----:B------:R-:W-:Y:S01]  /*0540*/  MOV R9, 0x2edbe6ff ;  /* 0x2edbe6ff00097802 */ /* 0x000fe20000000f00 */
[----:B------:R-:W1:Y:S01]  /*0550*/  LDCU UR7, c[0x0][0x39c] ;  /* 0x00007380ff0777ac */ /* 0x000e620008000800 */
[----:B------:R-:W-:Y:S01]  /*0560*/  MOV R0, 0x2edbe6ff ;  /* 0x2edbe6ff00007802 */ /* 0x000fe20000000f00 */
[----:B------:R-:W-:-:S12]  /*0570*/  UIMAD UR6, UR4, 0x240, UR5 ;  /* 0x00000240040678a4 */ /* 0x000fd8000f8e0205 */
.L_x_2258:
[C---:B0-----:R-:W-:Y:S01]  /*0580*/  IMAD.WIDE R16, R19.reuse, 0x4, R2 ;  /* 0x0000000413107825 */ /* 0x041fe200078e0202 */
[----:B------:R-:W0:Y:S04]  /*0590*/  LDS R23, [R18+UR6+-0x6c0] ;  /* 0xfff9400612177984 */ /* 0x000e280008000800 */
[----:B------:R-:W2:Y:S04]  /*05a0*/  LDS R25, [R18+UR6+-0x480] ;  /* 0xfffb800612197984 */ /* 0x000ea80008000800 */
[----:B------:R-:W0:Y:S01]  /*05b0*/  LDG.E.CONSTANT R16, desc[UR8][R16.64] ;  /* 0x0000000810107981 */ /* 0x000e22000c1e9900 */
[----:B-1----:R-:W-:-:S03]  /*05c0*/  VIADD R19, R19, UR7 ;  /* 0x0000000713137c36 */ /* 0x002fc60008000000 */
[----:B------:R-:W1:Y:S04]  /*05d0*/  LDS R21, [R18+UR6+-0x900] ;  /* 0xfff7000612157984 */ /* 0x000e680008000800 */
[----:B------:R-:W3:Y:S04]  /*05e0*/  LDS R27, [R18+UR6+-0x240] ;  /* 0xfffdc006121b7984 */ /* 0x000ee80008000800 */
[----:B------:R-:W-:Y:S04]  /*05f0*/  LDS R29, [R18+UR6] ;  /* 0x00000006121d7984 */ /* 0x000fe80008000800 */
[----:B------:R-:W4:Y:S04]  /*0600*/  LDS R31, [R18+UR6+0x240] ;  /* 0x00024006121f7984 */ /* 0x000f280008000800 */
[----:B------:R-:W5:Y:S04]  /*0610*/  LDS R33, [R18+UR6+0x480] ;  /* 0x0004800612217984 */ /* 0x000f680008000800 */
[----:B------:R2:W5:Y:S02]  /*0620*/  LDS R35, [R18+UR6+0x6c0] ;  /* 0x0006c00612237984 */ /* 0x0005640008000800 */
[----:B--2---:R-:W-:-:S04]  /*0630*/  IADD3 R18, PT, PT, R18, 0x4, RZ ;  /* 0x0000000412127810 */ /* 0x004fc80007ffe0ff */
[----:B------:R-:W-:Y:S01]  /*0640*/  ISETP.NE.AND P0, PT, R18, 0xb40, PT ;  /* 0x00000b401200780c */ /* 0x000fe20003f05270 */
[C---:B0-----:R-:W-:Y:S01]  /*0650*/  FADD R20, R16.reuse, -R23 ;  /* 0x8000001710147221 */ /* 0x041fe20000000000 */
[C---:B------:R-:W-:Y:S01]  /*0660*/  FADD R22, R16.reuse, -R25 ;  /* 0x8000001910167221 */ /* 0x040fe20000000000 */
[C---:B-1----:R-:W-:Y:S01]  /*0670*/  FADD R21, R16.reuse, -R21 ;  /* 0x8000001510157221 */ /* 0x042fe20000000000 */
[C---:B---3--:R-:W-:Y:S01]  /*0680*/  FADD R27, R16.reuse, -R27 ;  /* 0x8000001b101b7221 */ /* 0x048fe20000000000 */
[----:B----4-:R-:W-:Y:S01]  /*0690*/  FADD R31, R16, -R31 ;  /* 0x8000001f101f7221 */ /* 0x010fe20000000000 */
[----:B------:R-:W-:Y:S01]  /*06a0*/  FMNMX R15, |R20|, R15, !PT ;  /* 0x0000000f140f7209 */ /* 0x000fe20007800200 */
[----:B------:R-:W-:Y:S01]  /*06b0*/  FADD R20, R16, -R29 ;  /* 0x8000001d10147221 */ /* 0x000fe20000000000 */
[----:B------:R-:W-:Y:S01]  /*06c0*/  FMNMX R9, |R22|, R9, !PT ;  /* 0x0000000916097209 */ /* 0x000fe20007800200 */
[C---:B-----5:R-:W-:Y:S01]  /*06d0*/  FADD R22, R16.reuse, -R33 ;  /* 0x8000002110167221 */ /* 0x060fe20000000000 */
[----:B------:R-:W-:Y:S01]  /*06e0*/  FADD R35, R16, -R35 ;  /* 0x8000002310237221 */ /* 0x000fe20000000000 */
[----:B------:R-:W-:-:S02]  /*06f0*/  FMNMX R0, |R21|, R0, !PT ;  /* 0x0000000015007209 */ /* 0x000fc40007800200 */
[----:B------:R-:W-:Y:S02]  /*0700*/  FMNMX R8, |R27|, R8, !PT ;  /* 0x000000081b087209 */ /* 0x000fe40007800200 */
[----:B------:R-:W-:Y:S02]  /*0710*/  FMNMX R7, |R20|, R7, !PT ;  /* 0x0000000714077209 */ /* 0x000fe40007800200 */
[----:B------:R-:W-:Y:S02]  /*0720*/  FMNMX R6, |R31|, R6, !PT ;  /* 0x000000061f067209 */ /* 0x000fe40007800200 */
[----:B------:R-:W-:Y:S02]  /*0730*/  FMNMX R5, |R22|, R5, !PT ;  /* 0x0000000516057209 */ /* 0x000fe40007800200 */
[----:B------:R-:W-:Y:S01]  /*0740*/  FMNMX R4, |R35|, R4, !PT ;  /* 0x0000000423047209 */ /* 0x000fe20007800200 */
[----:B------:R-:W-:Y:S06]  /*0750*/  @P0 BRA `(.L_x_2258) ;  /* 0xfffffffc00880947 */ /* 0x000fec000383ffff */
[----:B------:R-:W-:Y:S01]  /*0760*/  IADD3 R2, PT, PT, R0, 0x1800000, RZ ;  /* 0x0180000000027810 */ /* 0x000fe20007ffe0ff */
[----:B------:R-:W-:Y:S03]  /*0770*/  BSSY.RECONVERGENT B0, `(.L_x_2259) ;  /* 0x000000c000007945 */ /* 0x000fe60003800200 */
[----:B------:R-:W-:-:S04]  /*0780*/  LOP3.LUT R2, R2, 0x7f800000, RZ, 0xc0, !PT ;  /* 0x7f80000002027812 */ /* 0x000fc800078ec0ff */
[----:B------:R-:W-:-:S13]  /*0790*/  ISETP.GT.U32.AND P0, PT, R2, 0x1ffffff, PT ;  /* 0x01ffffff0200780c */ /* 0x000fda0003f04070 */
[----:B------:R-:W-:Y:S05]  /*07a0*/  @P0 BRA `(.L_x_2260) ;  /* 0x0000000000100947 */ /* 0x000fea0003800000 */
[----:B------:R-:W-:-:S07]  /*07b0*/  MOV R16, 0x7d0 ;  /* 0x000007d000107802 */ /* 0x000fce0000000f00 */
[----:B------:R-:W-:Y:S05]  /*07c0*/  CALL.REL.NOINC `($__internal_72_$__cuda_sm20_rcp_rn_f32_slowpath) ;  /* 0x0000001c002c7944 */ /* 0x000fea0003c00000 */
[----:B------:R-:W-:Y:S01]  /*07d0*/  MOV R22, R0 ;  /* 0x0000000000167202 */ /* 0x000fe20000000f00 */
[----:B------:R-:W-:Y:S06]  /*07e0*/  BRA `(.L_x_2261) ;  /* 0x0000000000107947 */ /* 0x000fec0003800000 */
.L_x_2260:
[----:B------:R-:W0:Y:S02]  /*07f0*/  MUFU.RCP R3, R0 ;  /* 0x0000000000037308 */ /* 0x000e240000001000 */
[----:B0-----:R-:W-:-:S04]  /*0800*/  FFMA R2, R0, R3, -1 ;  /* 0xbf80000000027423 */ /* 0x001fc80000000003 */
[----:B------:R-:W-:-:S04]  /*0810*/  FADD.FTZ R2, -R2, -RZ ;  /* 0x800000ff02027221 */ /* 0x000fc80000010100 */
[----:B------:R-:W-:-:S07]  /*0820*/  FFMA R22, R3, R2, R3 ;  /* 0x0000000203167223 */ /* 0x000fce0000000003 */
.L_x_2261:
[----:B------:R-:W-:Y:S05]  /*0830*/  BSYNC.RECONVERGENT B0 ;  /* 0x0000000000007941 */ /* 0x000fea0003800200 */
.L_x_2259:
[----:B------:R-:W-:Y:S01]  /*0840*/  IADD3 R0, PT, PT, R15, 0x1800000, RZ ;  /* 0x018000000f007810 */ /* 0x000fe20007ffe0ff */
[----:B------:R-:W-:Y:S03]  /*0850*/  BSSY.RECONVERGENT B0, `(.L_x_2262) ;  /* 0x000000d000007945 */ /* 0x000fe60003800200 */
[----:B------:R-:W-:-:S04]  /*0860*/  LOP3.LUT R0, R0, 0x7f800000, RZ, 0xc0, !PT ;  /* 0x7f80000000007812 */ /* 0x000fc800078ec0ff */
[----:B------:R-:W-:-:S13]  /*0870*/  ISETP.GT.U32.AND P0, PT, R0, 0x1ffffff, PT ;  /* 0x01ffffff0000780c */ /* 0x000fda0003f04070 */
[----:B------:R-:W-:Y:S05]  /*0880*/  @P0 BRA `(.L_x_2263) ;  /* 0x0000000000140947 */ /* 0x000fea0003800000 */
[----:B------:R-:W-:Y:S02]  /*0890*/  MOV R0, R15 ;  /* 0x0000000f00007202 */ /* 0x000fe40000000f00 */
[----:B------:R-:W-:-:S07]  /*08a0*/  MOV R16, 0x8c0 ;  /* 0x000008c000107802 */ /* 0x000fce0000000f00 */
[----:B------:R-:W-:Y:S05]  /*08b0*/  CALL.REL.NOINC `($__internal_72_$__cuda_sm20_rcp_rn_f32_slowpath) ;  /* 0x0000001800f07944 */ /* 0x000fea0003c00000 */
[----:B------:R-:W-:Y:S01]  /*08c0*/  IMAD.MOV.U32 R29, RZ, RZ, R0 ;  /* 0x000000ffff1d7224 */ /* 0x000fe200078e0000 */
[----:B------:R-:W-:Y:S06]  /*08d0*/  BRA `(.L_x_2264) ;  /* 0x0000000000107947 */ /* 0x000fec0003800000 */
.L_x_2263:
[----:B------:R-:W0:Y:S02]  /*08e0*/  MUFU.RCP R0, R15 ;  /* 0x0000000f00007308 */ /* 0x000e240000001000 */
[----:B0-----:R-:W-:-:S04]  /*08f0*/  FFMA R2, R15, R0, -1 ;  /* 0xbf8000000f027423 */ /* 0x001fc80000000000 */
[----:B------:R-:W-:-:S04]  /*0900*/  FADD.FTZ R29, -R2, -RZ ;  /* 0x800000ff021d7221 */ /* 0x000fc80000010100 */
[----:B------:R-:W-:-:S07]  /*0910*/  FFMA R29, R0, R29, R0 ;  /* 0x0000001d001d7223 */ /* 0x000fce0000000000 */
.L_x_2264:
[----:B------:R-:W-:Y:S05]  /*0920*/  BSYNC.RECONVERGENT B0 ;  /* 0x0000000000007941 */ /* 0x000fea0003800200 */
.L_x_2262:
        /* <DEDUP_REMOVED lines=8> */
[----:B------:R-:W-:Y:S01]  /*09b0*/  MOV R26, R0 ;  /* 0x00000000001a7202 */ /* 0x000fe20000000f00 */
[----:B------:R-:W-:Y:S06]  /*09c0*/  BRA `(.L_x_2267) ;  /* 0x0000000000107947 */ /* 0x000fec0003800000 */
.L_x_2266:
[----:B------:R-:W0:Y:S02]  /*09d0*/  MUFU.RCP R26, R9 ;  /* 0x00000009001a7308 */ /* 0x000e240000001000 */
[----:B0-----:R-:W-:-:S04]  /*09e0*/  FFMA R0, R9, R26, -1 ;  /* 0xbf80000009007423 */ /* 0x001fc8000000001a */
[----:B------:R-:W-:-:S04]  /*09f0*/  FADD.FTZ R3, -R0, -RZ ;  /* 0x800000ff00037221 */ /* 0x000fc80000010100 */
[----:B------:R-:W-:-:S07]  /*0a00*/  FFMA R26, R26, R3, R26 ;  /* 0x000000031a1a7223 */ /* 0x000fce000000001a */
.L_x_2267:
[----:B------:R-:W-:Y:S05]  /*0a10*/  BSYNC.RECONVERGENT B0 ;  /* 0x0000000000007941 */ /* 0x000fea0003800200 */
.L_x_2265:
[----:B------:R-:W-:Y:S01]  /*0a20*/  IADD3 R0, PT, PT, R8, 0x1800000, RZ ;  /* 0x0180000008007810 */ /* 0x000fe20007ffe0ff */
[----:B------:R-:W-:Y:S03]  /*0a30*/  BSSY.RECONVERGENT B0, `(.L_x_2268) ;  /* 0x000000d000007945 */ /* 0x000fe60003800200 */
[----:B------:R-:W-:-:S04]  /*0a40*/  LOP3.LUT R0, R0, 0x7f800000, RZ, 0xc0, !PT ;  /* 0x7f80000000007812 */ /* 0x000fc800078ec0ff */
[----:B------:R-:W-:-:S13]  /*0a50*/  ISETP.GT.U32.AND P0, PT, R0, 0x1ffffff, PT ;  /* 0x01ffffff0000780c */ /* 0x000fda0003f04070 */
[----:B------:R-:W-:Y:S05]  /*0a60*/  @P0 BRA `(.L_x_2269) ;  /* 0x0000000000140947 */ /* 0x000fea0003800000 */
[----:B------:R-:W-:Y:S01]  /*0a70*/  IMAD.MOV.U32 R0, RZ, RZ, R8 ;  /* 0x000000ffff007224 */ /* 0x000fe200078e0008 */
[----:B------:R-:W-:-:S07]  /*0a80*/  MOV R16, 0xaa0 ;  /* 0x00000aa000107802 */ /* 0x000fce0000000f00 */
[----:B------:R-:W-:Y:S05]  /*0a90*/  CALL.REL.NOINC `($__internal_72_$__cuda_sm20_rcp_rn_f32_slowpath) ;  /* 0x0000001800787944 */ /* 0x000fea0003c00000 */
[----:B------:R-:W-:Y:S01]  /*0aa0*/  MOV R23, R0 ;  /* 0x0000000000177202 */ /* 0x000fe20000000f00 */
[----:B------:R-:W-:Y:S06]  /*0ab0*/  BRA `(.L_x_2270) ;  /* 0x0000000000107947 */ /* 0x000fec0003800000 */
.L_x_2269:
[----:B------:R-:W0:Y:S02]  /*0ac0*/  MUFU.RCP R23, R8 ;  /* 0x0000000800177308 */ /* 0x000e240000001000 */
[----:B0-----:R-:W-:-:S04]  /*0ad0*/  FFMA R0, R8, R23, -1 ;  /* 0xbf80000008007423 */ /* 0x001fc80000000017 */
[----:B------:R-:W-:-:S04]  /*0ae0*/  FADD.FTZ R0, -R0, -RZ ;  /* 0x800000ff00007221 */ /* 0x000fc80000010100 */
[----:B------:R-:W-:-:S07]  /*0af0*/  FFMA R23, R23, R0, R23 ;  /* 0x0000000017177223 */ /* 0x000fce0000000017 */
.L_x_2270:
[----:B------:R-:W-:Y:S05]  /*0b00*/  BSYNC.RECONVERGENT B0 ;  /* 0x0000000000007941 */ /* 0x000fea0003800200 */
.L_x_2268:
        /* <DEDUP_REMOVED lines=10> */
.L_x_2272:
[----:B------:R-:W0:Y:S02]  /*0bb0*/  MUFU.RCP R0, R7 ;  /* 0x0000000700007308 */ /* 0x000e240000001000 */
[----:B0-----:R-:W-:-:S04]  /*0bc0*/  FFMA R2, R7, R0, -1 ;  /* 0xbf80000007027423 */ /* 0x001fc80000000000 */
[----:B------:R-:W-:-:S04]  /*0bd0*/  FADD.FTZ R9, -R2, -RZ ;  /* 0x800000ff02097221 */ /* 0x000fc80000010100 */
[----:B------:R-:W-:-:S07]  /*0be0*/  FFMA R9, R0, R9, R0 ;  /* 0x0000000900097223 */ /* 0x000fce0000000000 */
.L_x_2273:
[----:B------:R-:W-:Y:S05]  /*0bf0*/  BSYNC.RECONVERGENT B0 ;  /* 0x0000000000007941 */ /* 0x000fea0003800200 */
.L_x_2271:
[----:B------:R-:W-:Y:S01]  /*0c00*/  VIADD R0, R6, 0x1800000 ;  /* 0x0180000006007836 */ /* 0x000fe20000000000 */
[----:B------:R-:W-:Y:S04]  /*0c10*/  BSSY.RECONVERGENT B0, `(.L_x_2274) ;  /* 0x000000d000007945 */ /* 0x000fe80003800200 */
        /* <DEDUP_REMOVED lines=8> */
.L_x_2275:
[----:B------:R-:W0:Y:S02]  /*0ca0*/  MUFU.RCP R3, R6 ;  /* 0x0000000600037308 */ /* 0x000e240000001000 */
[----:B0-----:R-:W-:-:S04]  /*0cb0*/  FFMA R0, R6, R3, -1 ;  /* 0xbf80000006007423 */ /* 0x001fc80000000003 */
[----:B------:R-:W-:-:S04]  /*0cc0*/  FADD.FTZ R0, -R0, -RZ ;  /* 0x800000ff00007221 */ /* 0x000fc80000010100 */
[----:B------:R-:W-:-:S07]  /*0cd0*/  FFMA R8, R3, R0, R3 ;  /* 0x0000000003087223 */ /* 0x000fce0000000003 */
.L_x_2276:
[----:B------:R-:W-:Y:S05]  /*0ce0*/  BSYNC.RECONVERGENT B0 ;  /* 0x0000000000007941 */ /* 0x000fea0003800200 */
.L_x_2274:
        /* <DEDUP_REMOVED lines=10> */
.L_x_2278:
[----:B------:R-:W0:Y:S02]  /*0d90*/  MUFU.RCP R0, R5 ;  /* 0x0000000500007308 */ /* 0x000e240000001000 */
[----:B0-----:R-:W-:-:S04]  /*0da0*/  FFMA R2, R5, R0, -1 ;  /* 0xbf80000005027423 */ /* 0x001fc80000000000 */
[----:B------:R-:W-:-:S04]  /*0db0*/  FADD.FTZ R7, -R2, -RZ ;  /* 0x800000ff02077221 */ /* 0x000fc80000010100 */
[----:B------:R-:W-:-:S07]  /*0dc0*/  FFMA R7, R0, R7, R0 ;  /* 0x0000000700077223 */ /* 0x000fce0000000000 */
.L_x_2279:
[----:B------:R-:W-:Y:S05]  /*0dd0*/  BSYNC.RECONVERGENT B0 ;  /* 0x0000000000007941 */ /* 0x000fea0003800200 */
.L_x_2277:
        /* <DEDUP_REMOVED lines=10> */
.L_x_2281:
[----:B------:R-:W0:Y:S02]  /*0e80*/  MUFU.RCP R3, R4 ;  /* 0x0000000400037308 */ /* 0x000e240000001000 */
[----:B0-----:R-:W-:-:S04]  /*0e90*/  FFMA R0, R4, R3, -1 ;  /* 0xbf80000004007423 */ /* 0x001fc80000000003 */
[----:B------:R-:W-:-:S04]  /*0ea0*/  FADD.FTZ R0, -R0, -RZ ;  /* 0x800000ff00007221 */ /* 0x000fc80000010100 */
[----:B------:R-:W-:-:S07]  /*0eb0*/  FFMA R6, R3, R0, R3 ;  /* 0x0000000003067223 */ /* 0x000fce0000000003 */
.L_x_2282:
[----:B------:R-:W-:Y:S05]  /*0ec0*/  BSYNC.RECONVERGENT B0 ;  /* 0x0000000000007941 */ /* 0x000fea0003800200 */
.L_x_2280:
[----:B------:R-:W0:Y:S01]  /*0ed0*/  LDC.64 R16, c[0x0][0x380] ;  /* 0x0000e000ff107b82 */ /* 0x000e220000000a00 */
[----:B------:R-:W-:Y:S02]  /*0ee0*/  HFMA2 R5, -RZ, RZ, 0.10711669921875, -1791 ;  /* 0x2edbe6ffff057431 */ /* 0x000fe400000001ff */
[----:B------:R-:W-:Y:S02]  /*0ef0*/  IMAD.MOV.U32 R4, RZ, RZ, 0x2edbe6ff ;  /* 0x2edbe6ffff047424 */ /* 0x000fe400078e00ff */
[----:B------:R-:W-:Y:S01]  /*0f00*/  HFMA2 R24, -RZ, RZ, 0.10711669921875, -1791 ;  /* 0x2edbe6ffff187431 */ /* 0x000fe200000001ff */
[----:B------:R-:W-:Y:S01]  /*0f10*/  MOV R2, 0x2edbe6ff ;  /* 0x2edbe6ff00027802 */ /* 0x000fe20000000f00 */
[----:B------:R-:W-:Y:S01]  /*0f20*/  HFMA2 R28, -RZ, RZ, 0.10711669921875, -1791 ;  /* 0x2edbe6ffff1c7431 */ /* 0x000fe200000001ff */
[----:B------:R-:W-:Y:S01]  /*0f30*/  MOV R25, 0x2edbe6ff ;  /* 0x2edbe6ff00197802 */ /* 0x000fe20000000f00 */
[----:B------:R-:W-:Y:S01]  /*0f40*/  IMAD.MOV.U32 R18, RZ, RZ, 0x2edbe6ff ;  /* 0x2edbe6ffff127424 */ /* 0x000fe200078e00ff */
[----:B------:R-:W-:Y:S01]  /*0f50*/  MOV R0, 0x2edbe6ff ;  /* 0x2edbe6ff00007802 */ /* 0x000fe20000000f00 */
[----:B------:R-:W1:Y:S01]  /*0f60*/  LDCU UR10, c[0x0][0x39c] ;  /* 0x00007380ff0a77ac */ /* 0x000e620008000800 */
[----:B------:R-:W2:Y:S01]  /*0f70*/  LDCU UR11, c[0x0][0x3a8] ;  /* 0x00007500ff0b77ac */ /* 0x000ea20008000800 */
[----:B------:R-:W-:-:S05]  /*0f80*/  UMOV UR6, 0x8f ;  /* 0x0000008f00067882 */ /* 0x000fca0000000000 */
.L_x_2283:
[----:B------:R-:W-:-:S05]  /*0f90*/  IADD3 R3, PT, PT, R13, UR6, RZ ;  /* 0x000000060d037c10 */ /* 0x000fca000fffe0ff */
[----:B-1----:R-:W-:-:S04]  /*0fa0*/  IMAD R3, R3, UR10, R14 ;  /* 0x0000000a03037c24 */ /* 0x002fc8000f8e020e */
[----:B0-----:R-:W-:-:S06]  /*0fb0*/  IMAD.WIDE R20, R3, 0x4, R16 ;  /* 0x0000000403147825 */ /* 0x001fcc00078e0210 */
[----:B------:R0:W3:Y:S01]  /*0fc0*/  LDG.E.CONSTANT R20, desc[UR8][R20.64] ;  /* 0x0000000814147981 */ /* 0x0000e2000c1e9900 */
[----:B------:R-:W-:Y:S02]  /*0fd0*/  UIMAD UR7, UR4, 0x90, UR6 ;  /* 0x00000090040778a4 */ /* 0x000fe4000f8e0206 */
[----:B------:R-:W-:Y:S02]  /*0fe0*/  UISETP.NE.AND UP0, UPT, UR6, URZ, UPT ;  /* 0x000000ff0600728c */ /* 0x000fe4000bf05270 */
[----:B------:R-:W-:-:S09]  /*0ff0*/  ULEA UR7, UR7, UR5, 0x2 ;  /* 0x0000000507077291 */ /* 0x000fd2000f8e10ff */
[----:B------:R-:W3:Y:S04]  /*1000*/  LDS R15, [UR7] ;  /* 0x00000007ff0f7984 */ /* 0x000ee80008000800 */
[----:B------:R-:W1:Y:S04]  /*1010*/  LDS R31, [UR7+0x240] ;  /* 0x00024007ff1f7984 */ /* 0x000e680008000800 */
[----:B------:R-:W4:Y:S04]  /*1020*/  LDS R33, [UR7+0x480] ;  /* 0x00048007ff217984 */ /* 0x000f280008000800 */
[----:B------:R-:W5:Y:S04]  /*1030*/  LDS R3, [UR7+0x6c0] ;  /* 0x0006c007ff037984 */ /* 0x000f680008000800 */
[----:B------:R-:W2:Y:S04]  /*1040*/  LDS R19, [UR7+0x900] ;  /* 0x00090007ff137984 */ /* 0x000ea80008000800 */
[----:B------:R-:W2:Y:S04]  /*1050*/  LDS R27, [UR7+0xb40] ;  /* 0x000b4007ff1b7984 */ /* 0x000ea80008000800 */
[----:B0-----:R-:W0:Y:S01]  /*1060*/  LDS R21, [UR7+0xd80] ;  /* 0x000d8007ff157984 */ /* 0x001e220008000800 */
[C---:B---3--:R-:W-:Y:S01]  /*1070*/  FADD R15, R20.reuse, -R15 ;  /* 0x8000000f140f7221 */ /* 0x048fe20000000000 */
[C---:B-1----:R-:W-:Y:S01]  /*1080*/  FADD R32, R20.reuse, -R31 ;  /* 0x8000001f14207221 */ /* 0x042fe20000000000 */
[C---:B----4-:R-:W-:Y:S01]  /*1090*/  FADD R33, R20.reuse, -R33 ;  /* 0x8000002114217221 */ /* 0x050fe20000000000 */
[----:B-----5:R-:W-:Y:S01]  /*10a0*/  FADD R30, R20, -R3 ;  /* 0x80000003141e7221 */ /* 0x020fe20000000000 */
[----:B------:R-:W-:Y:S01]  /*10b0*/  FMUL R34, |R15|, R22 ;  /* 0x000000160f227220 */ /* 0x000fe20000400200 */
[----:B------:R-:W-:Y:S01]  /*10c0*/  FMUL R32, |R32|, R29 ;  /* 0x0000001d20207220 */ /* 0x000fe20000400200 */
[----:B------:R-:W1:Y:S01]  /*10d0*/  LDS R15, [UR7+0xfc0] ;  /* 0x000fc007ff0f7984 */ /* 0x000e620008000800 */
[----:B------:R-:W-:Y:S01]  /*10e0*/  FMUL R31, |R33|, R26 ;  /* 0x0000001a211f7220 */ /* 0x000fe20000400200 */
[----:B--2---:R-:W-:Y:S01]  /*10f0*/  FADD R36, R20, -R19 ;  /* 0x8000001314247221 */ /* 0x004fe20000000000 */
[----:B------:R-:W-:Y:S01]  /*1100*/  FSETP.GEU.AND P3, PT, |R34|, 1.175494350822287508e-38, PT ;  /* 0x008000002200780b */ /* 0x000fe20003f6e200 */
[----:B------:R-:W-:Y:S01]  /*1110*/  FADD R35, R20, -R27 ;  /* 0x8000001b14237221 */ /* 0x000fe20000000000 */
[----:B------:R-:W-:Y:S01]  /*1120*/  FSETP.GEU.AND P4, PT, |R32|, 1.175494350822287508e-38, PT ;  /* 0x008000002000780b */ /* 0x000fe20003f8e200 */
[----:B------:R-:W-:Y:S01]  /*1130*/  FMUL R33, |R36|, R9 ;  /* 0x0000000924217220 */ /* 0x000fe20000400200 */
[----:B------:R-:W-:Y:S01]  /*1140*/  FSETP.GEU.AND P5, PT, |R31|, 1.175494350822287508e-38, PT ;  /* 0x008000001f00780b */ /* 0x000fe20003fae200 */
[----:B0-----:R-:W-:Y:S01]  /*1150*/  FADD R36, R20, -R21 ;  /* 0x8000001514247221 */ /* 0x001fe20000000000 */
[----:B------:R-:W-:Y:S01]  /*1160*/  FMUL R30, |R30|, R23 ;  /* 0x000000171e1e7220 */ /* 0x000fe20000400200 */
[----:B------:R-:W-:Y:S01]  /*1170*/  UIADD3 UR7, UPT, UPT, UR6, -0x1, URZ ;  /* 0xffffffff06077890 */ /* 0x000fe2000fffe0ff */
[----:B------:R-:W-:Y:S01]  /*1180*/  FSETP.GEU.AND P0, PT, |R33|, 1.175494350822287508e-38, PT ;  /* 0x008000002100780b */ /* 0x000fe20003f0e200 */
[----:B------:R-:W-:-:S02]  /*1190*/  FMUL R36, |R36|, R7 ;  /* 0x0000000724247220 */ /* 0x000fc40000400200 */
[----:B------:R-:W-:Y:S02]  /*11a0*/  FSETP.GEU.AND P6, PT, |R30|, 1.175494350822287508e-38, PT ;  /* 0x008000001e00780b */ /* 0x000fe40003fce200 */
[----:B------:R-:W-:Y:S01]  /*11b0*/  @!P3 FMUL R34, R34, 16777216 ;  /* 0x4b8000002222b820 */ /* 0x000fe20000400000 */
[----:B------:R-:W-:Y:S01]  /*11c0*/  FSETP.GEU.AND P2, PT, |R36|, 1.175494350822287508e-38, PT ;  /* 0x008000002400780b */ /* 0x000fe20003f4e200 */
[----:B------:R-:W-:Y:S01]  /*11d0*/  @!P4 FMUL R32, R32, 16777216 ;  /* 0x4b8000002020c820 */ /* 0x000fe20000400000 */
[----:B------:R-:W-:Y:S01]  /*11e0*/  UMOV UR6, UR7 ;  /* 0x0000000700067c82 */ /* 0x000fe20008000000 */
[----:B------:R0:W2:Y:S01]  /*11f0*/  MUFU.LG2 R3, R34 ;  /* 0x0000002200037308 */ /* 0x0000a20000000c00 */
[----:B------:R-:W-:-:S03]  /*1200*/  @!P5 FMUL R31, R31, 16777216 ;  /* 0x4b8000001f1fd820 */ /* 0x000fc60000400000 */
[----:B------:R-:W-:-:S03]  /*1210*/  @!P0 FMUL R33, R33, 16777216 ;  /* 0x4b80000021218820 */ /* 0x000fc60000400000 */
[----:B------:R-:W-:Y:S01]  /*1220*/  @!P6 FMUL R30, R30, 16777216 ;  /* 0x4b8000001e1ee820 */ /* 0x000fe20000400000 */
[----:B------:R-:W3:Y:S01]  /*1230*/  MUFU.LG2 R19, R32 ;  /* 0x0000002000137308 */ /* 0x000ee20000000c00 */
[----:B0-----:R-:W-:Y:S01]  /*1240*/  FMUL R34, |R35|, R8 ;  /* 0x0000000823227220 */ /* 0x001fe20000400200 */
[----:B------:R-:W-:-:S04]  /*1250*/  @!P2 FMUL R36, R36, 16777216 ;  /* 0x4b8000002424a820 */ /* 0x000fc80000400000 */
[----:B------:R-:W-:Y:S02]  /*1260*/  FSETP.GEU.AND P1, PT, |R34|, 1.175494350822287508e-38, PT ;  /* 0x008000002200780b */ /* 0x000fe40003f2e200 */
[----:B------:R-:W0:Y:S01]  /*1270*/  MUFU.LG2 R27, R31 ;  /* 0x0000001f001b7308 */ /* 0x000e220000000c00 */
[----:B--2---:R-:W-:Y:S01]  /*1280*/  @!P3 FADD R3, R3, -24 ;  /* 0xc1c000000303b421 */ /* 0x004fe20000000000 */
[----:B-1----:R-:W-:-:S03]  /*1290*/  FADD R15, R20, -R15 ;  /* 0x8000000f140f7221 */ /* 0x002fc60000000000 */
[----:B------:R-:W-:Y:S01]  /*12a0*/  FMUL R20, R3, UR11 ;  /* 0x0000000b03147c20 */ /* 0x000fe20008400000 */
[----:B------:R-:W-:Y:S01]  /*12b0*/  FMUL R35, |R15|, R6 ;  /* 0x000000060f237220 */ /* 0x000fe20000400200 */
[----:B---3--:R-:W-:-:S03]  /*12c0*/  @!P4 FADD R19, R19, -24 ;  /* 0xc1c000001313c421 */ /* 0x008fc60000000000 */
[----:B------:R-:W-:Y:S01]  /*12d0*/  FSETP.GEU.AND P4, PT, R20, -126, PT ;  /* 0xc2fc00001400780b */ /* 0x000fe20003f8e000 */
[----:B------:R-:W-:Y:S01]  /*12e0*/  @!P1 FMUL R34, R34, 16777216 ;  /* 0x4b80000022229820 */ /* 0x000fe20000400000 */
[----:B------:R-:W1:Y:S01]  /*12f0*/  MUFU.LG2 R30, R30 ;  /* 0x0000001e001e7308 */ /* 0x000e620000000c00 */
[----:B------:R-:W-:Y:S01]  /*1300*/  FSETP.GEU.AND P3, PT, |R35|, 1.175494350822287508e-38, PT ;  /* 0x008000002300780b */ /* 0x000fe20003f6e200 */
[----:B------:R-:W-:Y:S01]  /*1310*/  FMUL R32, R19, UR11 ;  /* 0x0000000b13207c20 */ /* 0x000fe20008400000 */
[----:B0-----:R-:W-:-:S04]  /*1320*/  @!P5 FADD R27, R27, -24 ;  /* 0xc1c000001b1bd421 */ /* 0x001fc80000000000 */
[----:B------:R-:W-:Y:S01]  /*1330*/  FSETP.GEU.AND P5, PT, R32, -126, PT ;  /* 0xc2fc00002000780b */ /* 0x000fe20003fae000 */
[----:B------:R-:W0:Y:S01]  /*1340*/  MUFU.LG2 R21, R33 ;  /* 0x0000002100157308 */ /* 0x000e220000000c00 */
[----:B------:R-:W-:Y:S02]  /*1350*/  FMUL R31, R27, UR11 ;  /* 0x0000000b1b1f7c20 */ /* 0x000fe40008400000 */
[----:B------:R-:W-:-:S03]  /*1360*/  @!P4 FMUL R20, R20, 0.5 ;  /* 0x3f0000001414c820 */ /* 0x000fc60000400000 */
[----:B------:R-:W-:Y:S02]  /*1370*/  @!P3 FMUL R35, R35, 16777216 ;  /* 0x4b8000002323b820 */ /* 0x000fe40000400000 */
[----:B------:R-:W2:Y:S01]  /*1380*/  MUFU.LG2 R15, R34 ;  /* 0x00000022000f7308 */ /* 0x000ea20000000c00 */
[----:B-1----:R-:W-:Y:S01]  /*1390*/  @!P6 FADD R30, R30, -24 ;  /* 0xc1c000001e1ee421 */ /* 0x002fe20000000000 */
[----:B------:R-:W-:Y:S02]  /*13a0*/  FSETP.GEU.AND P6, PT, R31, -126, PT ;  /* 0xc2fc00001f00780b */ /* 0x000fe40003fce000 */
[----:B------:R-:W-:Y:S01]  /*13b0*/  @!P5 FMUL R32, R32, 0.5 ;  /* 0x3f0000002020d820 */ /* 0x000fe20000400000 */
[----:B------:R-:W-:-:S03]  /*13c0*/  FMUL R30, R30, UR11 ;  /* 0x0000000b1e1e7c20 */ /* 0x000fc60008400000 */
[----:B------:R-:W1:Y:S01]  /*13d0*/  MUFU.LG2 R3, R36 ;  /* 0x0000002400037308 */ /* 0x000e620000000c00 */
[----:B0-----:R-:W-:Y:S01]  /*13e0*/  @!P0 FADD R21, R21, -24 ;  /* 0xc1c0000015158421 */ /* 0x001fe20000000000 */
[----:B------:R-:W-:-:S03]  /*13f0*/  FSETP.GEU.AND P0, PT, R30, -126, PT ;  /* 0xc2fc00001e00780b */ /* 0x000fc60003f0e000 */
[----:B------:R-:W-:Y:S02]  /*1400*/  FMUL R33, R21, UR11 ;  /* 0x0000000b15217c20 */ /* 0x000fe40008400000 */
[----:B------:R-:W-:Y:S01]  /*1410*/  @!P6 FMUL R31, R31, 0.5 ;  /* 0x3f0000001f1fe820 */ /* 0x000fe20000400000 */
[----:B------:R-:W0:Y:S01]  /*1420*/  MUFU.LG2 R19, R35 ;  /* 0x0000002300137308 */ /* 0x000e220000000c00 */
[----:B--2---:R-:W-:Y:S01]  /*1430*/  @!P1 FADD R15, R15, -24 ;  /* 0xc1c000000f0f9421 */ /* 0x004fe20000000000 */
[----:B------:R-:W-:-:S03]  /*1440*/  FSETP.GEU.AND P1, PT, R33, -126, PT ;  /* 0xc2fc00002100780b */ /* 0x000fc60003f2e000 */
[----:B------:R-:W-:Y:S02]  /*1450*/  FMUL R15, R15, UR11 ;  /* 0x0000000b0f0f7c20 */ /* 0x000fe40008400000 */
[----:B------:R-:W-:Y:S01]  /*1460*/  @!P0 FMUL R30, R30, 0.5 ;  /* 0x3f0000001e1e8820 */ /* 0x000fe20000400000 */
[----:B------:R-:W2:Y:S01]  /*1470*/  MUFU.EX2 R27, R20 ;  /* 0x00000014001b7308 */ /* 0x000ea20000000800 */
[----:B-1----:R-:W-:-:S04]  /*1480*/  @!P2 FADD R3, R3, -24 ;  /* 0xc1c000000303a421 */ /* 0x002fc80000000000 */
[----:B------:R-:W-:Y:S02]  /*1490*/  FMUL R3, R3, UR11 ;  /* 0x0000000b03037c20 */ /* 0x000fe40008400000 */
[----:B------:R-:W-:Y:S01]  /*14a0*/  @!P1 FMUL R33, R33, 0.5 ;  /* 0x3f00000021219820 */ /* 0x000fe20000400000 */
[----:B------:R-:W1:Y:S01]  /*14b0*/  MUFU.EX2 R21, R32 ;  /* 0x0000002000157308 */ /* 0x000e620000000800 */
[----:B0-----:R-:W-:Y:S01]  /*14c0*/  @!P3 FADD R19, R19, -24 ;  /* 0xc1c000001313b421 */ /* 0x001fe20000000000 */
[----:B------:R-:W-:Y:S02]  /*14d0*/  FSETP.GEU.AND P3, PT, R15, -126, PT ;  /* 0xc2fc00000f00780b */ /* 0x000fe40003f6e000 */
[----:B------:R-:W-:Y:S01]  /*14e0*/  FSETP.GEU.AND P2, PT, R3, -126, PT ;  /* 0xc2fc00000300780b */ /* 0x000fe20003f4e000 */
[----:B------:R-:W-:-:S03]  /*14f0*/  FMUL R19, R19, UR11 ;  /* 0x0000000b13137c20 */ /* 0x000fc60008400000 */
[----:B------:R-:W0:Y:S01]  /*1500*/  MUFU.EX2 R31, R31 ;  /* 0x0000001f001f7308 */ /* 0x000e220000000800 */
[----:B--2---:R-:W-:Y:S01]  /*1510*/  @!P4 FMUL R27, R27, R27 ;  /* 0x0000001b1b1bc220 */ /* 0x004fe20000400000 */
[----:B------:R-:W-:-:S03]  /*1520*/  FSETP.GEU.AND P4, PT, R19, -126, PT ;  /* 0xc2fc00001300780b */ /* 0x000fc60003f8e000 */
[----:B------:R-:W-:Y:S02]  /*1530*/  FADD R0, R27, R0 ;  /* 0x000000001b007221 */ /* 0x000fe40000000000 */
[----:B------:R-:W-:Y:S01]  /*1540*/  @!P3 FMUL R15, R15, 0.5 ;  /* 0x3f0000000f0fb820 */ /* 0x000fe20000400000 */
[----:B------:R-:W2:Y:S01]  /*1550*/  MUFU.EX2 R30, R30 ;  /* 0x0000001e001e7308 */ /* 0x000ea20000000800 */
[----:B------:R-:W-:Y:S01]  /*1560*/  @!P2 FMUL R3, R3, 0.5 ;  /* 0x3f0000000303a820 */ /* 0x000fe20000400000 */
[----:B-1----:R-:W-:-:S04]  /*1570*/  @!P5 FMUL R21, R21, R21 ;  /* 0x000000151515d220 */ /* 0x002fc80000400000 */
[----:B------:R-:W-:Y:S01]  /*1580*/  FADD R18, R21, R18 ;  /* 0x0000001215127221 */ /* 0x000fe20000000000 */
[----:B------:R-:W-:Y:S01]  /*1590*/  @!P4 FMUL R19, R19, 0.5 ;  /* 0x3f0000001313c820 */ /* 0x000fe20000400000 */
[----:B------:R-:W1:Y:S01]  /*15a0*/  MUFU.EX2 R33, R33 ;  /* 0x0000002100217308 */ /* 0x000e620000000800 */
[----:B0-----:R-:W-:-:S04]  /*15b0*/  @!P6 FMUL R31, R31, R31 ;  /* 0x0000001f1f1fe220 */ /* 0x001fc80000400000 */
[----:B------:R-:W-:-:S03]  /*15c0*/  FADD R28, R31, R28 ;  /* 0x0000001c1f1c7221 */ /* 0x000fc60000000000 */
[----:B------:R-:W0:Y:S01]  /*15d0*/  MUFU.EX2 R15, R15 ;  /* 0x0000000f000f7308 */ /* 0x000e220000000800 */
[----:B--2---:R-:W-:-:S04]  /*15e0*/  @!P0 FMUL R30, R30, R30 ;  /* 0x0000001e1e1e8220 */ /* 0x004fc80000400000 */
[----:B------:R-:W-:-:S03]  /*15f0*/  FADD R25, R30, R25 ;  /* 0x000000191e197221 */ /* 0x000fc60000000000 */
[----:B------:R-:W2:Y:S01]  /*1600*/  MUFU.EX2 R3, R3 ;  /* 0x0000000300037308 */ /* 0x000ea20000000800 */
[----:B-1----:R-:W-:-:S04]  /*1610*/  @!P1 FMUL R33, R33, R33 ;  /* 0x0000002121219220 */ /* 0x002fc80000400000 */
[----:B------:R-:W-:-:S03]  /*1620*/  FADD R24, R33, R24 ;  /* 0x0000001821187221 */ /* 0x000fc60000000000 */
[----:B------:R-:W1:Y:S01]  /*1630*/  MUFU.EX2 R20, R19 ;  /* 0x0000001300147308 */ /* 0x000e620000000800 */
[----:B0-----:R-:W-:-:S04]  /*1640*/  @!P3 FMUL R15, R15, R15 ;  /* 0x0000000f0f0fb220 */ /* 0x001fc80000400000 */
[----:B------:R-:W-:Y:S01]  /*1650*/  FADD R2, R15, R2 ;  /* 0x000000020f027221 */ /* 0x000fe20000000000 */
[----:B--2---:R-:W-:-:S04]  /*1660*/  @!P2 FMUL R3, R3, R3 ;  /* 0x000000030303a220 */ /* 0x004fc80000400000 */
[----:B------:R-:W-:Y:S01]  /*1670*/  FADD R4, R3, R4 ;  /* 0x0000000403047221 */ /* 0x000fe20000000000 */
[----:B-1----:R-:W-:-:S04]  /*1680*/  @!P4 FMUL R20, R20, R20 ;  /* 0x000000141414c220 */ /* 0x002fc80000400000 */
[----:B------:R-:W-:Y:S01]  /*1690*/  FADD R5, R20, R5 ;  /* 0x0000000514057221 */ /* 0x000fe20000000000 */
[----:B------:R-:W-:Y:S06]  /*16a0*/  BRA.U UP0, `(.L_x_2283) ;  /* 0xfffffff900387547 */ /* 0x000fec000b83ffff */
[C---:B------:R-:W-:Y:S01]  /*16b0*/  FMUL R3, R0.reuse, 16777216 ;  /* 0x4b80000000037820 */ /* 0x040fe20000400000 */
[----:B------:R-:W-:Y:S01]  /*16c0*/  FSETP.GEU.AND P0, PT, |R0|, 1.175494350822287508e-38, PT ;  /* 0x008000000000780b */ /* 0x000fe20003f0e200 */
[----:B------:R-:W0:Y:S01]  /*16d0*/  MUFU.RCP R17, R22 ;  /* 0x0000001600117308 */ /* 0x000e220000001000 */
[----:B------:R-:W-:Y:S01]  /*16e0*/  BSSY.RECONVERGENT B0, `(.L_x_2284) ;  /* 0x0000014000007945 */ /* 0x000fe20003800200 */
[----:B------:R-:W-:Y:S02]  /*16f0*/  IADD3 R19, PT, PT, R11, UR4, RZ ;  /* 0x000000040b137c10 */ /* 0x000fe4000fffe0ff */
[----:B------:R-:W-:-:S04]  /*1700*/  FSEL R0, R3, R0, !P0 ;  /* 0x0000000003007208 */ /* 0x000fc80004000000 */
[----:B------:R-:W1:Y:S01]  /*1710*/  MUFU.LG2 R3, R0 ;  /* 0x0000000000037308 */ /* 0x000e620000000c00 */
[----:B0-----:R-:W-:-:S04]  /*1720*/  FFMA R16, R17, -R22, 1 ;  /* 0x3f80000011107423 */ /* 0x001fc80000000816 */
[----:B------:R-:W-:Y:S01]  /*1730*/  FFMA R16, R17, R16, R17 ;  /* 0x0000001011107223 */ /* 0x000fe20000000011 */
[----:B-1----:R-:W-:-:S04]  /*1740*/  @!P0 FADD R3, R3, -24 ;  /* 0xc1c0000003038421 */ /* 0x002fc80000000000 */
[----:B------:R-:W-:-:S05]  /*1750*/  FMUL R15, R3, R12 ;  /* 0x0000000c030f7220 */ /* 0x000fca0000400000 */
[----:B------:R-:W-:-:S13]  /*1760*/  FSETP.GEU.AND P0, PT, R15, -126, PT ;  /* 0xc2fc00000f00780b */ /* 0x000fda0003f0e000 */
[----:B------:R-:W-:-:S04]  /*1770*/  @!P0 FMUL R15, R15, 0.5 ;  /* 0x3f0000000f0f8820 */ /* 0x000fc80000400000 */
[----:B------:R-:W0:Y:S02]  /*1780*/  MUFU.EX2 R3, R15 ;  /* 0x0000000f00037308 */ /* 0x000e240000000800 */
[----:B0-----:R-:W-:-:S06]  /*1790*/  @!P0 FMUL R3, R3, R3 ;  /* 0x0000000303038220 */ /* 0x001fcc0000400000 */
[----:B------:R-:W0:Y:S01]  /*17a0*/  FCHK P0, R3, R22 ;  /* 0x0000001603007302 */ /* 0x000e220000000000 */
[----:B------:R-:W-:-:S04]  /*17b0*/  FFMA R17, R3, R16, RZ ;  /* 0x0000001003117223 */ /* 0x000fc800000000ff */
[----:B------:R-:W-:-:S04]  /*17c0*/  FFMA R0, R17, -R22, R3 ;  /* 0x8000001611007223 */ /* 0x000fc80000000003 */
[----:B------:R-:W-:Y:S01]  /*17d0*/  FFMA R0, R16, R0, R17 ;  /* 0x0000000010007223 */ /* 0x000fe20000000011 */
[----:B0-----:R-:W-:Y:S06]  /*17e0*/  @!P0 BRA `(.L_x_2285) ;  /* 0x00000000000c8947 */ /* 0x001fec0003800000 */
[----:B------:R-:W-:Y:S02]  /*17f0*/  MOV R0, R22 ;  /* 0x0000001600007202 */ /* 0x000fe40000000f00 */
[----:B------:R-:W-:-:S07]  /*1800*/  MOV R16, 0x1820 ;  /* 0x0000182000107802 */ /* 0x000fce0000000f00 */
[----:B------:R-:W-:Y:S05]  /*1810*/  CALL.REL.NOINC `($__internal_73_$__cuda_sm3x_div_rn_noftz_f32_slowpath) ;  /* 0x0000000c00f07944 */ /* 0x000fea0003c00000 */
.L_x_2285:
[----:B------:R-:W-:Y:S05]  /*1820*/  BSYNC.RECONVERGENT B0 ;  /* 0x0000000000007941 */ /* 0x000fea0003800200 */
.L_x_2284:
[C---:B------:R-:W-:Y:S01]  /*1830*/  FMUL R3, R18.reuse, 16777216 ;  /* 0x4b80000012037820 */ /* 0x040fe20000400000 */
[----:B------:R-:W-:Y:S01]  /*1840*/  FSETP.GEU.AND P0, PT, |R18|, 1.175494350822287508e-38, PT ;  /* 0x008000001200780b */ /* 0x000fe20003f0e200 */
[----:B------:R-:W0:Y:S01]  /*1850*/  LDC.64 R16, c[0x0][0x3a0] ;  /* 0x0000e800ff107b82 */ /* 0x000e220000000a00 */
[----:B------:R-:W1:Y:S01]  /*1860*/  LDCU UR6, c[0x0][0x39c] ;  /* 0x00007380ff0677ac */ /* 0x000e620008000800 */
[----:B------:R-:W2:Y:S01]  /*1870*/  MUFU.RCP R22, R29 ;  /* 0x0000001d00167308 */ /* 0x000ea20000001000 */
[----:B------:R-:W-:Y:S01]  /*1880*/  FSEL R15, R3, R18, !P0 ;  /* 0x00000012030f7208 */ /* 0x000fe20004000000 */
[----:B------:R-:W-:Y:S06]  /*1890*/  BSSY.RECONVERGENT B0, `(.L_x_2286) ;  /* 0x0000016000007945 */ /* 0x000fec0003800200 */
[----:B------:R2:W3:Y:S01]  /*18a0*/  MUFU.LG2 R3, R15 ;  /* 0x0000000f00037308 */ /* 0x0004e20000000c00 */
[----:B-1----:R-:W-:-:S02]  /*18b0*/  IMAD R19, R19, UR6, R14 ;  /* 0x0000000613137c24 */ /* 0x002fc4000f8e020e */
[----:B--2---:R-:W-:Y:S02]  /*18c0*/  FFMA R15, R22, -R29, 1 ;  /* 0x3f800000160f7423 */ /* 0x004fe4000000081d */
[----:B0-----:R-:W-:-:S04]  /*18d0*/  IMAD.WIDE R18, R19, 0x4, R16 ;  /* 0x0000000413127825 */ /* 0x001fc800078e0210 */
[----:B------:R-:W-:Y:S01]  /*18e0*/  FFMA R22, R22, R15, R22 ;  /* 0x0000000f16167223 */ /* 0x000fe20000000016 */
[----:B---3--:R-:W-:Y:S01]  /*18f0*/  @!P0 FADD R3, R3, -24 ;  /* 0xc1c0000003038421 */ /* 0x008fe20000000000 */
[----:B------:R0:W-:Y:S03]  /*1900*/  STG.E desc[UR8][R18.64], R0 ;  /* 0x0000000012007986 */ /* 0x0001e6000c101908 */
[----:B------:R-:W-:-:S05]  /*1910*/  FMUL R20, R3, R12 ;  /* 0x0000000c03147220 */ /* 0x000fca0000400000 */
[----:B------:R-:W-:-:S13]  /*1920*/  FSETP.GEU.AND P0, PT, R20, -126, PT ;  /* 0xc2fc00001400780b */ /* 0x000fda0003f0e000 */
[----:B------:R-:W-:-:S04]  /*1930*/  @!P0 FMUL R20, R20, 0.5 ;  /* 0x3f00000014148820 */ /* 0x000fc80000400000 */
[----:B------:R-:W1:Y:S02]  /*1940*/  MUFU.EX2 R3, R20 ;  /* 0x0000001400037308 */ /* 0x000e640000000800 */
[----:B-1----:R-:W-:-:S06]  /*1950*/  @!P0 FMUL R3, R3, R3 ;  /* 0x0000000303038220 */ /* 0x002fcc0000400000 */
[----:B------:R-:W1:Y:S01]  /*1960*/  FCHK P0, R3, R29 ;  /* 0x0000001d03007302 */ /* 0x000e620000000000 */
[----:B------:R-:W-:-:S04]  /*1970*/  FFMA R16, R3, R22, RZ ;  /* 0x0000001603107223 */ /* 0x000fc800000000ff */
[----:B------:R-:W-:-:S04]  /*1980*/  FFMA R15, R16, -R29, R3 ;  /* 0x8000001d100f7223 */ /* 0x000fc80000000003 */
[----:B------:R-:W-:Y:S01]  /*1990*/  FFMA R15, R22, R15, R16 ;  /* 0x0000000f160f7223 */ /* 0x000fe20000000010 */
[----:B01----:R-:W-:Y:S06]  /*19a0*/  @!P0 BRA `(.L_x_2287) ;  /* 0x0000000000108947 */ /* 0x003fec0003800000 */
[----:B------:R-:W-:Y:S01]  /*19b0*/  IMAD.MOV.U32 R0, RZ, RZ, R29 ;  /* 0x000000ffff007224 */ /* 0x000fe200078e001d */
[----:B------:R-:W-:-:S07]  /*19c0*/  MOV R16, 0x19e0 ;  /* 0x000019e000107802 */ /* 0x000fce0000000f00 */
[----:B------:R-:W-:Y:S05]  /*19d0*/  CALL.REL.NOINC `($__internal_73_$__cuda_sm3x_div_rn_noftz_f32_slowpath) ;  /* 0x0000000c00807944 */ /* 0x000fea0003c00000 */
[----:B------:R-:W-:-:S07]  /*19e0*/  MOV R15, R0 ;  /* 0x00000000000f7202 */ /* 0x000fce0000000f00 */
.L_x_2287:
[----:B------:R-:W-:Y:S05]  /*19f0*/  BSYNC.RECONVERGENT B0 ;  /* 0x0000000000007941 */ /* 0x000fea0003800200 */
.L_x_2286:
[C---:B------:R-:W-:Y:S01]  /*1a00*/  FMUL R3, R28.reuse, 16777216 ;  /* 0x4b8000001c037820 */ /* 0x040fe20000400000 */
[----:B------:R-:W-:Y:S01]  /*1a10*/  FSETP.GEU.AND P0, PT, |R28|, 1.175494350822287508e-38, PT ;  /* 0x008000001c00780b */ /* 0x000fe20003f0e200 */
[----:B------:R-:W0:Y:S01]  /*1a20*/  LDC R21, c[0x0][0x39c] ;  /* 0x0000e700ff157b82 */ /* 0x000e220000000800 */
[----:B------:R-:W1:Y:S01]  /*1a30*/  MUFU.RCP R17, R26 ;  /* 0x0000001a00117308 */ /* 0x000e620000001000 */
[----:B------:R-:W-:Y:S01]  /*1a40*/  BSSY.RECONVERGENT B0, `(.L_x_2288) ;  /* 0x0000016000007945 */ /* 0x000fe20003800200 */
[----:B------:R-:W-:-:S06]  /*1a50*/  FSEL R28, R3, R28, !P0 ;  /* 0x0000001c031c7208 */ /* 0x000fcc0004000000 */
[----:B------:R-:W2:Y:S01]  /*1a60*/  MUFU.LG2 R3, R28 ;  /* 0x0000001c00037308 */ /* 0x000ea20000000c00 */
[----:B-1----:R-:W-:-:S04]  /*1a70*/  FFMA R16, R17, -R26, 1 ;  /* 0x3f80000011107423 */ /* 0x002fc8000000081a */
[----:B------:R-:W-:Y:S01]  /*1a80*/  FFMA R16, R17, R16, R17 ;  /* 0x0000001011107223 */ /* 0x000fe20000000011 */
[----:B0-----:R-:W-:-:S04]  /*1a90*/  IMAD.WIDE R18, R21, 0x4, R18 ;  /* 0x0000000415127825 */ /* 0x001fc800078e0212 */
[----:B--2---:R-:W-:Y:S01]  /*1aa0*/  @!P0 FADD R3, R3, -24 ;  /* 0xc1c0000003038421 */ /* 0x004fe20000000000 */
        /* <DEDUP_REMOVED lines=11> */
[----:B------:R-:W-:Y:S02]  /*1b60*/  MOV R0, R26 ;  /* 0x0000001a00007202 */ /* 0x000fe40000000f00 */
[----:B------:R-:W-:-:S07]  /*1b70*/  MOV R16, 0x1b90 ;  /* 0x00001b9000107802 */ /* 0x000fce0000000f00 */
[----:B------:R-:W-:Y:S05]  /*1b80*/  CALL.REL.NOINC `($__internal_73_$__cuda_sm3x_div_rn_noftz_f32_slowpath) ;  /* 0x0000000c00147944 */ /* 0x000fea0003c00000 */
[----:B------:R-:W-:-:S07]  /*1b90*/  MOV R17, R0 ;  /* 0x0000000000117202 */ /* 0x000fce0000000f00 */
.L_x_2289:
[----:B------:R-:W-:Y:S05]  /*1ba0*/  BSYNC.RECONVERGENT B0 ;  /* 0x0000000000007941 */ /* 0x000fea0003800200 */
.L_x_2288:
[C---:B------:R-:W-:Y:S01]  /*1bb0*/  FMUL R0, R25.reuse, 16777216 ;  /* 0x4b80000019007820 */ /* 0x040fe20000400000 */
[----:B------:R-:W-:Y:S01]  /*1bc0*/  FSETP.GEU.AND P0, PT, |R25|, 1.175494350822287508e-38, PT ;  /* 0x008000001900780b */ /* 0x000fe20003f0e200 */
[----:B------:R-:W0:Y:S01]  /*1bd0*/  LDC R21, c[0x0][0x39c] ;  /* 0x0000e700ff157b82 */ /* 0x000e220000000800 */
[----:B------:R-:W1:Y:S01]  /*1be0*/  MUFU.RCP R16, R23 ;  /* 0x0000001700107308 */ /* 0x000e620000001000 */
[----:B------:R-:W-:Y:S01]  /*1bf0*/  BSSY.RECONVERGENT B0, `(.L_x_2290) ;  /* 0x0000015000007945 */ /* 0x000fe20003800200 */
[----:B------:R-:W-:-:S06]  /*1c00*/  FSEL R0, R0, R25, !P0 ;  /* 0x0000001900007208 */ /* 0x000fcc0004000000 */
[----:B------:R-:W2:Y:S01]  /*1c10*/  MUFU.LG2 R3, R0 ;  /* 0x0000000000037308 */ /* 0x000ea20000000c00 */
[----:B0-----:R-:W-:-:S04]  /*1c20*/  IMAD.WIDE R18, R21, 0x4, R18 ;  /* 0x0000000415127825 */ /* 0x001fc800078e0212 */
[C---:B-1----:R-:W-:Y:S01]  /*1c30*/  FFMA R21, R16.reuse, -R23, 1 ;  /* 0x3f80000010157423 */ /* 0x042fe20000000817 */
[----:B--2---:R-:W-:Y:S01]  /*1c40*/  @!P0 FADD R3, R3, -24 ;  /* 0xc1c0000003038421 */ /* 0x004fe20000000000 */
[----:B------:R0:W-:Y:S03]  /*1c50*/  STG.E desc[UR8][R18.64], R17 ;  /* 0x0000001112007986 */ /* 0x0001e6000c101908 */
[----:B------:R-:W-:Y:S01]  /*1c60*/  FMUL R15, R3, R12 ;  /* 0x0000000c030f7220 */ /* 0x000fe20000400000 */
[----:B------:R-:W-:-:S04]  /*1c70*/  FFMA R16, R16, R21, R16 ;  /* 0x0000001510107223 */ /* 0x000fc80000000010 */
        /* <DEDUP_REMOVED lines=12> */
.L_x_2291:
[----:B------:R-:W-:Y:S05]  /*1d40*/  BSYNC.RECONVERGENT B0 ;  /* 0x0000000000007941 */ /* 0x000fea0003800200 */
.L_x_2290:
        /* <DEDUP_REMOVED lines=26> */
.L_x_2293:
[----:B------:R-:W-:Y:S05]  /*1ef0*/  BSYNC.RECONVERGENT B0 ;  /* 0x0000000000007941 */ /* 0x000fea0003800200 */
.L_x_2292:
        /* <DEDUP_REMOVED lines=26> */
.L_x_2295:
[----:B------:R-:W-:Y:S05]  /*20a0*/  BSYNC.RECONVERGENT B0 ;  /* 0x0000000000007941 */ /* 0x000fea0003800200 */
.L_x_2294:
        /* <DEDUP_REMOVED lines=25> */
[----:B------:R-:W-:-:S07]  /*2240*/  IMAD.MOV.U32 R15, RZ, RZ, R0 ;  /* 0x000000ffff0f7224 */ /* 0x000fce00078e0000 */
.L_x_2297:
[----:B------:R-:W-:Y:S05]  /*2250*/  BSYNC.RECONVERGENT B0 ;  /* 0x0000000000007941 */ /* 0x000fea0003800200 */
.L_x_2296:
[C---:B------:R-:W-:Y:S01]  /*2260*/  FMUL R0, R5.reuse, 16777216 ;  /* 0x4b80000005007820 */ /* 0x040fe20000400000 */
[----:B------:R-:W-:Y:S01]  /*2270*/  FSETP.GEU.AND P0, PT, |R5|, 1.175494350822287508e-38, PT ;  /* 0x008000000500780b */ /* 0x000fe20003f0e200 */
[----:B------:R-:W0:Y:S01]  /*2280*/  LDC R7, c[0x0][0x39c] ;  /* 0x0000e700ff077b82 */ /* 0x000e220000000800 */
[----:B------:R-:W-:Y:S02]  /*2290*/  BSSY.RECONVERGENT B0, `(.L_x_2298) ;  /* 0x0000016000007945 */ /* 0x000fe40003800200 */
[----:B------:R-:W-:Y:S02]  /*22a0*/  FSEL R0, R0, R5, !P0 ;  /* 0x0000000500007208 */ /* 0x000fe40004000000 */
[----:B------:R-:W1:Y:S08]  /*22b0*/  MUFU.RCP R5, R6 ;  /* 0x0000000600057308 */ /* 0x000e700000001000 */
[----:B------:R-:W2:Y:S01]  /*22c0*/  MUFU.LG2 R3, R0 ;  /* 0x0000000000037308 */ /* 0x000ea20000000c00 */
[----:B-1----:R-:W-:Y:S01]  /*22d0*/  FFMA R4, R5, -R6, 1 ;  /* 0x3f80000005047423 */ /* 0x002fe20000000806 */
[----:B0-----:R-:W-:-:S04]  /*22e0*/  IMAD.WIDE R18, R7, 0x4, R18 ;  /* 0x0000000407127825 */ /* 0x001fc800078e0212 */
[----:B------:R-:W-:Y:S01]  /*22f0*/  FFMA R4, R5, R4, R5 ;  /* 0x0000000405047223 */ /* 0x000fe20000000005 */
[----:B------:R0:W-:Y:S01]  /*2300*/  STG.E desc[UR8][R18.64], R15 ;  /* 0x0000000f12007986 */ /* 0x0001e2000c101908 */
[----:B--2---:R-:W-:-:S04]  /*2310*/  @!P0 FADD R3, R3, -24 ;  /* 0xc1c0000003038421 */ /* 0x004fc80000000000 */
        /* <DEDUP_REMOVED lines=13> */
.L_x_2299:
[----:B------:R-:W-:Y:S05]  /*23f0*/  BSYNC.RECONVERGENT B0 ;  /* 0x0000000000007941 */ /* 0x000fea0003800200 */
.L_x_2298:
[----:B------:R-:W0:Y:S01]  /*2400*/  LDC R3, c[0x0][0x39c] ;  /* 0x0000e700ff037b82 */ /* 0x000e220000000800 */
[----:B------:R-:W-:Y:S02]  /*2410*/  UISETP.GE.U32.AND UP0, UPT, UR4, 0x18, UPT ;  /* 0x000000180400788c */ /* 0x000fe4000bf06070 */
[----:B------:R-:W-:-:S07]  /*2420*/  UIADD3 UR6, UPT, UPT, UR4, 0x8, URZ ;  /* 0x0000000804067890 */ /* 0x000fce000fffe0ff */
[----:B------:R-:W-:Y:S01]  /*2430*/  UMOV UR4, UR6 ;  /* 0x0000000600047c82 */ /* 0x000fe20008000000 */
[----:B0-----:R-:W-:-:S05]  /*2440*/  IMAD.WIDE R18, R3, 0x4, R18 ;  /* 0x0000000403127825 */ /* 0x001fca00078e0212 */
[----:B------:R1:W-:Y:S01]  /*2450*/  STG.E desc[UR8][R18.64], R0 ;  /* 0x0000000012007986 */ /* 0x0003e2000c101908 */
[----:B------:R-:W-:Y:S05]  /*2460*/  BRA.U !UP0, `(.L_x_2300) ;  /* 0xffffffe108107547 */ /* 0x000fea000b83ffff */
[----:B------:R-:W-:Y:S05]  /*2470*/  EXIT ;  /* 0x000000000000794d */ /* 0x000fea0003800000 */
        .weak           $__internal_72_$__cuda_sm20_rcp_rn_f32_slowpath
        .type           $__internal_72_$__cuda_sm20_rcp_rn_f32_slowpath,@function
        .size           $__internal_72_$__cuda_sm20_rcp_rn_f32_slowpath,($__internal_73_$__cuda_sm3x_div_rn_noftz_f32_slowpath - $__internal_72_$__cuda_sm20_rcp_rn_f32_slowpath)
$__internal_72_$__cuda_sm20_rcp_rn_f32_slowpath:
        /* <DEDUP_REMOVED lines=15> */
.L_x_2302:
        /* <DEDUP_REMOVED lines=29> */
[----:B------:R-:W-:-:S05]  /*2740*/  @!P0 IADD3 R3, PT, PT, R3, 0x1, RZ ;  /* 0x0000000103038810 */ /* 0x000fca0007ffe0ff */
[----:B------:R-:W-:-:S05]  /*2750*/  @!P1 IMAD.SHL.U32 R3, R3, 0x2, RZ ;  /* 0x0000000203039824 */ /* 0x000fca00078e00ff */
[----:B------:R-:W-:Y:S01]  /*2760*/  LOP3.LUT R3, R3, 0x80000000, R0, 0xf8, !PT ;  /* 0x8000000003037812 */ /* 0x000fe200078ef800 */
[----:B------:R-:W-:Y:S06]  /*2770*/  BRA `(.L_x_2303) ;  /* 0x0000000000047947 */ /* 0x000fec0003800000 */
.L_x_2304:
[----:B------:R0:W1:Y:S02]  /*2780*/  MUFU.RCP R3, R0 ;  /* 0x0000000000037308 */ /* 0x0000640000001000 */
.L_x_2303:
[----:B------:R-:W-:Y:S05]  /*2790*/  BSYNC.RECONVERGENT B1 ;  /* 0x0000000000017941 */ /* 0x000fea0003800200 */
.L_x_2301:
[----:B01----:R-:W-:Y:S01]  /*27a0*/  MOV R0, R3 ;  /* 0x0000000300007202 */ /* 0x003fe20000000f00 */
[----:B------:R-:W-:Y:S01]  /*27b0*/  HFMA2 R3, -RZ, RZ, 0, 0 ;  /* 0x00000000ff037431 */ /* 0x000fe200000001ff */
[----:B------:R-:W-:-:S04]  /*27c0*/  MOV R2, R16 ;  /* 0x0000001000027202 */ /* 0x000fc80000000f00 */
[----:B------:R-:W-:Y:S05]  /*27d0*/  RET.REL.NODEC R2 `(_Z24norm_dist_forward_kernelILi144ELi32EEvPKfS1_iiiiPff) ;  /* 0xffffffd802087950 */ /* 0x000fea0003c3ffff */
        .weak           $__internal_73_$__cuda_sm3x_div_rn_noftz_f32_slowpath
        .type           $__internal_73_$__cuda_sm3x_div_rn_noftz_f32_slowpath,@function
        .size           $__internal_73_$__cuda_sm3x_div_rn_noftz_f32_slowpath,(.L_x_3900 - $__internal_73_$__cuda_sm3x_div_rn_noftz_f32_slowpath)
$__internal_73_$__cuda_sm3x_div_rn_noftz_f32_slowpath:
[----:B------:R-:W-:Y:S01]  /*27e0*/  SHF.R.U32.HI R15, RZ, 0x17, R0 ;  /* 0x00000017ff0f7819 */ /* 0x000fe20000011600 */
[----:B------:R-:W-:Y:S01]  /*27f0*/  BSSY.RECONVERGENT B1, `(.L_x_2305) ;  /* 0x0000062000017945 */ /* 0x000fe20003800200 */
[----:B------:R-:W-:Y:S02]  /*2800*/  SHF.R.U32.HI R20, RZ, 0x17, R3 ;  /* 0x00000017ff147819 */ /* 0x000fe40000011603 */
[----:B------:R-:W-:Y:S02]  /*2810*/  LOP3.LUT R15, R15, 0xff, RZ, 0xc0, !PT ;  /* 0x000000ff0f0f7812 */ /* 0x000fe400078ec0ff */
[----:B------:R-:W-:Y:S02]  /*2820*/  LOP3.LUT R20, R20, 0xff, RZ, 0xc0, !PT ;  /* 0x000000ff14147812 */ /* 0x000fe400078ec0ff */
[----:B------:R-:W-:-:S03]  /*2830*/  IADD3 R21, PT, PT, R15, -0x1, RZ ;  /* 0xffffffff0f157810 */ /* 0x000fc60007ffe0ff */
[----:B------:R-:W-:Y:S01]  /*2840*/  VIADD R22, R20, 0xffffffff ;  /* 0xffffffff14167836 */ /* 0x000fe20000000000 */
[----:B------:R-:W-:-:S04]  /*2850*/  ISETP.GT.U32.AND P0, PT, R21, 0xfd, PT ;  /* 0x000000fd1500780c */ /* 0x000fc80003f04070 */
[----:B------:R-:W-:-:S13]  /*2860*/  ISETP.GT.U32.OR P0, PT, R22, 0xfd, P0 ;  /* 0x000000fd1600780c */ /* 0x000fda0000704470 */
[----:B------:R-:W-:Y:S01]  /*2870*/  @!P0 MOV R17, RZ ;  /* 0x000000ff00118202 */ /* 0x000fe20000000f00 */
[----:B------:R-:W-:Y:S06]  /*2880*/  @!P0 BRA `(.L_x_2306) ;  /* 0x00000000005c8947 */ /* 0x000fec0003800000 */
[----:B------:R-:W-:Y:S02]  /*2890*/  FSETP.GTU.FTZ.AND P0, PT, |R3|, +INF , PT ;  /* 0x7f8000000300780b */ /* 0x000fe40003f1c200 */
[----:B------:R-:W-:-:S04]  /*28a0*/  FSETP.GTU.FTZ.AND P1, PT, |R0|, +INF , PT ;  /* 0x7f8000000000780b */ /* 0x000fc80003f3c200 */
[----:B------:R-:W-:-:S13]  /*28b0*/  PLOP3.LUT P0, PT, P0, P1, PT, 0xf8, 0x8f ;  /* 0x00000000008f781c */ /* 0x000fda0000703f70 */
[----:B------:R-:W-:Y:S05]  /*28c0*/  @P0 BRA `(.L_x_2307) ;  /* 0x00000004004c0947 */ /* 0x000fea0003800000 */
[----:B------:R-:W-:-:S13]  /*28d0*/  LOP3.LUT P0, RZ, R0, 0x7fffffff, R3, 0xc8, !PT ;  /* 0x7fffffff00ff7812 */ /* 0x000fda000780c803 */
[----:B------:R-:W-:Y:S05]  /*28e0*/  @!P0 BRA `(.L_x_2308) ;  /* 0x00000004003c8947 */ /* 0x000fea0003800000 */
[C---:B------:R-:W-:Y:S02]  /*28f0*/  FSETP.NEU.FTZ.AND P0, PT, |R3|.reuse, +INF , PT ;  /* 0x7f8000000300780b */ /* 0x040fe40003f1d200 */
[----:B------:R-:W-:Y:S02]  /*2900*/  FSETP.NEU.FTZ.AND P2, PT, |R0|, +INF , PT ;  /* 0x7f8000000000780b */ /* 0x000fe40003f5d200 */
[----:B------:R-:W-:-:S11]  /*2910*/  FSETP.NEU.FTZ.AND P1, PT, |R3|, +INF , PT ;  /* 0x7f8000000300780b */ /* 0x000fd60003f3d200 */
[----:B------:R-:W-:Y:S05]  /*2920*/  @!P2 BRA !P0, `(.L_x_2308) ;  /* 0x00000004002ca947 */ /* 0x000fea0004000000 */
[----:B------:R-:W-:-:S04]  /*2930*/  LOP3.LUT P0, RZ, R3, 0x7fffffff, RZ, 0xc0, !PT ;  /* 0x7fffffff03ff7812 */ /* 0x000fc8000780c0ff */
[----:B------:R-:W-:-:S13]  /*2940*/  PLOP3.LUT P0, PT, P2, P0, PT, 0x2f, 0xf2 ;  /* 0x0000000000f2781c */ /* 0x000fda0001700577 */
[----:B------:R-:W-:Y:S05]  /*2950*/  @P0 BRA `(.L_x_2309) ;  /* 0x0000000400180947 */ /* 0x000fea0003800000 */
[----:B------:R-:W-:-:S04]  /*2960*/  LOP3.LUT P0, RZ, R0, 0x7fffffff, RZ, 0xc0, !PT ;  /* 0x7fffffff00ff7812 */ /* 0x000fc8000780c0ff */
[----:B------:R-:W-:-:S13]  /*2970*/  PLOP3.LUT P0, PT, P1, P0, PT, 0x2f, 0xf2 ;  /* 0x0000000000f2781c */ /* 0x000fda0000f00577 */
[----:B------:R-:W-:Y:S05]  /*2980*/  @P0 BRA `(.L_x_2310) ;  /* 0x0000000400000947 */ /* 0x000fea0003800000 */
[----:B------:R-:W-:Y:S02]  /*2990*/  ISETP.GE.AND P0, PT, R22, RZ, PT ;  /* 0x000000ff1600720c */ /* 0x000fe40003f06270 */
[----:B------:R-:W-:-:S11]  /*29a0*/  ISETP.GE.AND P1, PT, R21, RZ, PT ;  /* 0x000000ff1500720c */ /* 0x000fd60003f26270 */
[----:B------:R-:W-:Y:S01]  /*29b0*/  @P0 MOV R17, RZ ;  /* 0x000000ff00110202 */ /* 0x000fe20000000f00 */
[----:B------:R-:W-:Y:S01]  /*29c0*/  @!P0 FFMA R3, R3, 1.84467440737095516160e+19, RZ ;  /* 0x5f80000003038823 */ /* 0x000fe200000000ff */
[----:B------:R-:W-:Y:S01]  /*29d0*/  @!P0 MOV R17, 0xffffffc0 ;  /* 0xffffffc000118802 */ /* 0x000fe20000000f00 */
[----:B------:R-:W-:-:S03]  /*29e0*/  @!P1 FFMA R0, R0, 1.84467440737095516160e+19, RZ ;  /* 0x5f80000000009823 */ /* 0x000fc600000000ff */
[----:B------:R-:W-:-:S07]  /*29f0*/  @!P1 IADD3 R17, PT, PT, R17, 0x40, RZ ;  /* 0x0000004011119810 */ /* 0x000fce0007ffe0ff */
.L_x_2306:
[----:B------:R-:W-:Y:S01]  /*2a00*/  LEA R21, R15, 0xc0800000, 0x17 ;  /* 0xc08000000f157811 */ /* 0x000fe200078eb8ff */
[----:B------:R-:W-:Y:S01]  /*2a10*/  BSSY.RECONVERGENT B2, `(.L_x_2311) ;  /* 0x0000036000027945 */ /* 0x000fe20003800200 */
[----:B------:R-:W-:-:S03]  /*2a20*/  IADD3 R20, PT, PT, R20, -0x7f, RZ ;  /* 0xffffff8114147810 */ /* 0x000fc60007ffe0ff */
[----:B------:R-:W-:Y:S02]  /*2a30*/  IMAD.IADD R30, R0, 0x1, -R21 ;  /* 0x00000001001e7824 */ /* 0x000fe400078e0a15 */
[C---:B------:R-:W-:Y:S01]  /*2a40*/  IMAD R0, R20.reuse, -0x800000, R3 ;  /* 0xff80000014007824 */ /* 0x040fe200078e0203 */
[----:B------:R-:W-:Y:S01]  /*2a50*/  IADD3 R20, PT, PT, R20, 0x7f, -R15 ;  /* 0x0000007f14147810 */ /* 0x000fe20007ffe80f */
[----:B------:R-:W0:Y:S01]  /*2a60*/  MUFU.RCP R21, R30 ;  /* 0x0000001e00157308 */ /* 0x000e220000001000 */
[----:B------:R-:W-:Y:S02]  /*2a70*/  FADD.FTZ R27, -R30, -RZ ;  /* 0x800000ff1e1b7221 */ /* 0x000fe40000010100 */
[----:B------:R-:W-:Y:S02]  /*2a80*/  IADD3 R17, PT, PT, R20, R17, RZ ;  /* 0x0000001114117210 */ /* 0x000fe40007ffe0ff */
[----:B0-----:R-:W-:-:S04]  /*2a90*/  FFMA R22, R21, R27, 1 ;  /* 0x3f80000015167423 */ /* 0x001fc8000000001b */
[----:B------:R-:W-:-:S04]  /*2aa0*/  FFMA R21, R21, R22, R21 ;  /* 0x0000001615157223 */ /* 0x000fc80000000015 */
[----:B------:R-:W-:-:S04]  /*2ab0*/  FFMA R22, R0, R21, RZ ;  /* 0x0000001500167223 */ /* 0x000fc800000000ff */
[----:B------:R-:W-:-:S04]  /*2ac0*/  FFMA R3, R27, R22, R0 ;  /* 0x000000161b037223 */ /* 0x000fc80000000000 */
[----:B------:R-:W-:-:S04]  /*2ad0*/  FFMA R22, R21, R3, R22 ;  /* 0x0000000315167223 */ /* 0x000fc80000000016 */
[----:B------:R-:W-:-:S04]  /*2ae0*/  FFMA R27, R27, R22, R0 ;  /* 0x000000161b1b7223 */ /* 0x000fc80000000000 */
[----:B------:R-:W-:-:S05]  /*2af0*/  FFMA R0, R21, R27, R22 ;  /* 0x0000001b15007223 */ /* 0x000fca0000000016 */
[----:B------:R-:W-:-:S04]  /*2b00*/  SHF.R.U32.HI R3, RZ, 0x17, R0 ;  /* 0x00000017ff037819 */ /* 0x000fc80000011600 */
[----:B------:R-:W-:-:S04]  /*2b10*/  LOP3.LUT R20, R3, 0xff, RZ, 0xc0, !PT ;  /* 0x000000ff03147812 */ /* 0x000fc800078ec0ff */
[----:B------:R-:W-:-:S04]  /*2b20*/  IADD3 R3, PT, PT, R20, R17, RZ ;  /* 0x0000001114037210 */ /* 0x000fc80007ffe0ff */
[----:B------:R-:W-:-:S04]  /*2b30*/  IADD3 R15, PT, PT, R3, -0x1, RZ ;  /* 0xffffffff030f7810 */ /* 0x000fc80007ffe0ff */
[----:B------:R-:W-:-:S13]  /*2b40*/  ISETP.GE.U32.AND P0, PT, R15, 0xfe, PT ;  /* 0x000000fe0f00780c */ /* 0x000fda0003f06070 */
[----:B------:R-:W-:Y:S05]  /*2b50*/  @!P0 BRA `(.L_x_2312) ;  /* 0x0000000000808947 */ /* 0x000fea0003800000 */
[----:B------:R-:W-:-:S13]  /*2b60*/  ISETP.GT.AND P0, PT, R3, 0xfe, PT ;  /* 0x000000fe0300780c */ /* 0x000fda0003f04270 */
[----:B------:R-:W-:Y:S05]  /*2b70*/  @P0 BRA `(.L_x_2313) ;  /* 0x00000000006c0947 */ /* 0x000fea0003800000 */
[----:B------:R-:W-:-:S13]  /*2b80*/  ISETP.GE.AND P0, PT, R3, 0x1, PT ;  /* 0x000000010300780c */ /* 0x000fda0003f06270 */
[----:B------:R-:W-:Y:S05]  /*2b90*/  @P0 BRA `(.L_x_2314) ;  /* 0x0000000000740947 */ /* 0x000fea0003800000 */
[----:B------:R-:W-:Y:S02]  /*2ba0*/  ISETP.GE.AND P0, PT, R3, -0x18, PT ;  /* 0xffffffe80300780c */ /* 0x000fe40003f06270 */
[----:B------:R-:W-:-:S11]  /*2bb0*/  LOP3.LUT R0, R0, 0x80000000, RZ, 0xc0, !PT ;  /* 0x8000000000007812 */ /* 0x000fd600078ec0ff */
[----:B------:R-:W-:Y:S05]  /*2bc0*/  @!P0 BRA `(.L_x_2314) ;  /* 0x0000000000688947 */ /* 0x000fea0003800000 */
[-CC-:B------:R-:W-:Y:S01]  /*2bd0*/  FFMA.RZ R15, R21, R27.reuse, R22.reuse ;  /* 0x0000001b150f7223 */ /* 0x180fe2000000c016 */
[----:B------:R-:W-:Y:S02]  /*2be0*/  VIADD R20, R3, 0x20 ;  /* 0x0000002003147836 */ /* 0x000fe40000000000 */
[CCC-:B------:R-:W-:Y:S01]  /*2bf0*/  FFMA.RP R17, R21.reuse, R27.reuse, R22.reuse ;  /* 0x0000001b15117223 */ /* 0x1c0fe20000008016 */
[----:B------:R-:W-:Y:S01]  /*2c00*/  FFMA.RM R22, R21, R27, R22 ;  /* 0x0000001b15167223 */ /* 0x000fe20000004016 */
[----:B------:R-:W-:Y:S02]  /*2c10*/  ISETP.NE.AND P2, PT, R3, RZ, PT ;  /* 0x000000ff0300720c */ /* 0x000fe40003f45270 */
[----:B------:R-:W-:Y:S02]  /*2c20*/  LOP3.LUT R15, R15, 0x7fffff, RZ, 0xc0, !PT ;  /* 0x007fffff0f0f7812 */ /* 0x000fe400078ec0ff */
[----:B------:R-:W-:Y:S02]  /*2c30*/  ISETP.NE.AND P1, PT, R3, RZ, PT ;  /* 0x000000ff0300720c */ /* 0x000fe40003f25270 */
[----:B------:R-:W-:-:S02]  /*2c40*/  LOP3.LUT R15, R15, 0x800000, RZ, 0xfc, !PT ;  /* 0x008000000f0f7812 */ /* 0x000fc400078efcff */
[----:B------:R-:W-:Y:S02]  /*2c50*/  IADD3 R3, PT, PT, -R3, RZ, RZ ;  /* 0x000000ff03037210 */ /* 0x000fe40007ffe1ff */
[----:B------:R-:W-:Y:S02]  /*2c60*/  SHF.L.U32 R20, R15, R20, RZ ;  /* 0x000000140f147219 */ /* 0x000fe400000006ff */
[----:B------:R-:W-:Y:S02]  /*2c70*/  FSETP.NEU.FTZ.AND P0, PT, R17, R22, PT ;  /* 0x000000161100720b */ /* 0x000fe40003f1d000 */
[----:B------:R-:W-:Y:S02]  /*2c80*/  SEL R22, R3, RZ, P2 ;  /* 0x000000ff03167207 */ /* 0x000fe40001000000 */
[----:B------:R-:W-:Y:S02]  /*2c90*/  ISETP.NE.AND P1, PT, R20, RZ, P1 ;  /* 0x000000ff1400720c */ /* 0x000fe40000f25270 */
[----:B------:R-:W-:-:S02]  /*2ca0*/  SHF.R.U32.HI R20, RZ, R22, R15 ;  /* 0x00000016ff147219 */ /* 0x000fc4000001160f */
[----:B------:R-:W-:Y:S02]  /*2cb0*/  PLOP3.LUT P0, PT, P0, P1, PT, 0xf8, 0x8f ;  /* 0x00000000008f781c */ /* 0x000fe40000703f70 */
[----:B------:R-:W-:Y:S02]  /*2cc0*/  SHF.R.U32.HI R15, RZ, 0x1, R20 ;  /* 0x00000001ff0f7819 */ /* 0x000fe40000011614 */
[----:B------:R-:W-:-:S04]  /*2cd0*/  SEL R22, RZ, 0x1, !P0 ;  /* 0x00000001ff167807 */ /* 0x000fc80004000000 */
[----:B------:R-:W-:-:S04]  /*2ce0*/  LOP3.LUT R3, R22, 0x1, R15, 0xf8, !PT ;  /* 0x0000000116037812 */ /* 0x000fc800078ef80f */
[----:B------:R-:W-:-:S04]  /*2cf0*/  LOP3.LUT R20, R3, R20, RZ, 0xc0, !PT ;  /* 0x0000001403147212 */ /* 0x000fc800078ec0ff */
[----:B------:R-:W-:-:S04]  /*2d00*/  IADD3 R15, PT, PT, R15, R20, RZ ;  /* 0x000000140f0f7210 */ /* 0x000fc80007ffe0ff */
[----:B------:R-:W-:Y:S01]  /*2d10*/  LOP3.LUT R0, R15, R0, RZ, 0xfc, !PT ;  /* 0x000000000f007212 */ /* 0x000fe200078efcff */
[----:B------:R-:W-:Y:S06]  /*2d20*/  BRA `(.L_x_2314) ;  /* 0x0000000000107947 */ /* 0x000fec0003800000 */
.L_x_2313:
[----:B------:R-:W-:-:S04]  /*2d30*/  LOP3.LUT R0, R0, 0x80000000, RZ, 0xc0, !PT ;  /* 0x8000000000007812 */ /* 0x000fc800078ec0ff */
[----:B------:R-:W-:Y:S01]  /*2d40*/  LOP3.LUT R0, R0, 0x7f800000, RZ, 0xfc, !PT ;  /* 0x7f80000000007812 */ /* 0x000fe200078efcff */
[----:B------:R-:W-:Y:S06]  /*2d50*/  BRA `(.L_x_2314) ;  /* 0x0000000000047947 */ /* 0x000fec0003800000 */
.L_x_2312:
[----:B------:R-:W-:-:S07]  /*2d60*/  LEA R0, R17, R0, 0x17 ;  /* 0x0000000011007211 */ /* 0x000fce00078eb8ff */
.L_x_2314:
[----:B------:R-:W-:Y:S05]  /*2d70*/  BSYNC.RECONVERGENT B2 ;  /* 0x0000000000027941 */ /* 0x000fea0003800200 */
.L_x_2311:
[----:B------:R-:W-:Y:S05]  /*2d80*/  BRA `(.L_x_2315) ;  /* 0x0000000000207947 */ /* 0x000fea0003800000 */
.L_x_2310:
[----:B------:R-:W-:-:S04]  /*2d90*/  LOP3.LUT R0, R0, 0x80000000, R3, 0x48, !PT ;  /* 0x8000000000007812 */ /* 0x000fc800078e4803 */
[----:B------:R-:W-:Y:S01]  /*2da0*/  LOP3.LUT R0, R0, 0x7f800000, RZ, 0xfc, !PT ;  /* 0x7f80000000007812 */ /* 0x000fe200078efcff */
[----:B------:R-:W-:Y:S06]  /*2db0*/  BRA `(.L_x_2315) ;  /* 0x0000000000147947 */ /* 0x000fec0003800000 */
.L_x_2309:
[----:B------:R-:W-:Y:S01]  /*2dc0*/  LOP3.LUT R0, R0, 0x80000000, R3, 0x48, !PT ;  /* 0x8000000000007812 */ /* 0x000fe200078e4803 */
[----:B------:R-:W-:Y:S06]  /*2dd0*/  BRA `(.L_x_2315) ;  /* 0x00000000000c7947 */ /* 0x000fec0003800000 */
.L_x_2308:
[----:B------:R-:W0:Y:S01]  /*2de0*/  MUFU.RSQ R0, -QNAN ;  /* 0xffc0000000007908 */ /* 0x000e220000001400 */
[----:B------:R-:W-:Y:S05]  /*2df0*/  BRA `(.L_x_2315) ;  /* 0x0000000000047947 */ /* 0x000fea0003800000 */
.L_x_2307:
[----:B------:R-:W-:-:S07]  /*2e00*/  FADD.FTZ R0, R3, R0 ;  /* 0x0000000003007221 */ /* 0x000fce0000010000 */
.L_x_2315:
[----:B------:R-:W-:Y:S05]  /*2e10*/  BSYNC.RECONVERGENT B1 ;  /* 0x0000000000017941 */ /* 0x000fea0003800200 */
.L_x_2305:
[----:B------:R-:W-:-:S04]  /*2e20*/  HFMA2 R17, -RZ, RZ, 0, 0 ;  /* 0x00000000ff117431 */ /* 0x000fc800000001ff */
[----:B0-----:R-:W-:Y:S05]  /*2e30*/  RET.REL.NODEC R16 `(_Z24norm_dist_forward_kernelILi144ELi32EEvPKfS1_iiiiPff) ;  /* 0xffffffd010707950 */ /* 0x001fea0003c3ffff */
.L_x_2316:
        /* <DEDUP_REMOVED lines=12> */
.L_x_3900:


//--------------------- .text._Z24norm_dist_forward_kernelILi144ELi16EEvPKfS1_iiiiPff --------------------------
	.section	.text._Z24norm_dist_forward_kernelILi144ELi16EEvPKfS1_iiiiPff,"ax",@progbits
	.align	128
        .global         _Z24norm_dist_forward_kernelILi144ELi16EEvPKfS1_iiiiPff
        .type           _Z24norm_dist_forward_kernelILi144ELi16EEvPKfS1_iiiiPff,@function
        .size           _Z24norm_dist_forward_kernelILi144ELi16EEvPKfS1_iiiiPff,(.L_x_3902 - _Z24norm_dist_forward_kernelILi144ELi16EEvPKfS1_iiiiPff)
        .other          _Z24norm_dist_forward_kernelILi144ELi16EEvPKfS1_iiiiPff,@"STO_CUDA_ENTRY STV_DEFAULT"
_Z24norm_dist_forward_kernelILi144ELi16EEvPKfS1_iiiiPff:
.text._Z24norm_dist_forward_kernelILi144ELi16EEvPKfS1_iiiiPff:
        /* <DEDUP_REMOVED lines=38> */
.L_x_2318:
        /* <DEDUP_REMOVED lines=9> */
.L_x_2317:
        /* <DEDUP_REMOVED lines=15> */
[----:B0-----:R-:W-:Y:S05]  /*03e0*/  CALL.REL.NOINC `($__internal_74_$__cuda_sm20_rcp_rn_f32_slowpath) ;  /* 0x0000002000287944 */ /* 0x001fea0003c00000 */
[----:B------:R-:W-:Y:S01]  /*03f0*/  IMAD.MOV.U32 R12, RZ, RZ, R0 ;  /* 0x000000ffff0c7224 */ /* 0x000fe200078e0000 */
[----:B------:R-:W-:Y:S06]  /*0400*/  BRA `(.L_x_2320) ;  /* 0x0000000000107947 */ /* 0x000fec0003800000 */
.L_x_2319:
[----:B------:R-:W1:Y:S02]  /*0410*/  MUFU.RCP R12, R5 ;  /* 0x00000005000c7308 */ /* 0x000e640000001000 */
[----:B-1----:R-:W-:-:S04]  /*0420*/  FFMA R0, R12, R5, -1 ;  /* 0xbf8000000c007423 */ /* 0x002fc80000000005 */
[----:B------:R-:W-:-:S04]  /*0430*/  FADD.FTZ R3, -R0, -RZ ;  /* 0x800000ff00037221 */ /* 0x000fc80000010100 */
[----:B------:R-:W-:-:S07]  /*0440*/  FFMA R12, R12, R3, R12 ;  /* 0x000000030c0c7223 */ /* 0x000fce000000000c */
.L_x_2320:
[----:B------:R-:W1:Y:S01]  /*0450*/  LDCU UR6, c[0x0][0x39c] ;  /* 0x00007380ff0677ac */ /* 0x000e620008000800 */
[----:B------:R-:W-:Y:S01]  /*0460*/  SHF.L.U32 R4, R4, 0x4, RZ ;  /* 0x0000000404047819 */ /* 0x000fe200000006ff */
[----:B------:R-:W2:Y:S01]  /*0470*/  LDCU UR4, c[0x0][0x394] ;  /* 0x00007280ff0477ac */ /* 0x000ea20008000800 */
[----:B------:R-:W-:Y:S01]  /*0480*/  UPLOP3.LUT UP0, UPT, UPT, UPT, UPT, 0x80, 0x8 ;  /* 0x000000000008789c */ /* 0x000fe20003f0f070 */
[----:B-1----:R-:W-:Y:S02]  /*0490*/  IMAD R10, R13, UR6, R14 ;  /* 0x000000060d0a7c24 */ /* 0x002fe4000f8e020e */
[----:B--2---:R-:W-:Y:S01]  /*04a0*/  IMAD R11, R11, UR4, R4 ;  /* 0x000000040b0b7c24 */ /* 0x004fe2000f8e0204 */
[----:B------:R-:W-:-:S07]  /*04b0*/  UMOV UR4, URZ ;  /* 0x000000ff00047c82 */ /* 0x000fce0008000000 */
.L_x_2363:
        /* <DEDUP_REMOVED lines=10> */
[----:B------:R-:W-:Y:S01]  /*0560*/  UIMAD UR6, UR4, 0x240, UR5 ;  /* 0x00000240040678a4 */ /* 0x000fe2000f8e0205 */
[----:B------:R-:W-:Y:S01]  /*0570*/  MOV R0, 0x2edbe6ff ;  /* 0x2edbe6ff00007802 */ /* 0x000fe20000000f00 */
[----:B------:R-:W1:Y:S01]  /*0580*/  LDCU UR7, c[0x0][0x39c] ;  /* 0x00007380ff0777ac */ /* 0x000e620008000800 */
[----:B------:R-:W-:-:S11]  /*0590*/  UPLOP3.LUT UP1, UPT, UPT, UPT, UP0, 0x80, 0x8 ;  /* 0x000000000008789c */ /* 0x000fd60003f2f000 */
.L_x_2321:
        /* <DEDUP_REMOVED lines=36> */
[----:B------:R-:W-:Y:S05]  /*07e0*/  CALL.REL.NOINC `($__internal_74_$__cuda_sm20_rcp_rn_f32_slowpath) ;  /* 0x0000001c00287944 */ /* 0x000fea0003c00000 */
[----:B------:R-:W-:Y:S01]  /*07f0*/  MOV R22, R0 ;  /* 0x0000000000167202 */ /* 0x000fe20000000f00 */
[----:B------:R-:W-:Y:S06]  /*0800*/  BRA `(.L_x_2324) ;  /* 0x0000000000107947 */ /* 0x000fec0003800000 */
.L_x_2323:
[----:B------:R-:W0:Y:S02]  /*0810*/  MUFU.RCP R3, R0 ;  /* 0x0000000000037308 */ /* 0x000e240000001000 */
[----:B0-----:R-:W-:-:S04]  /*0820*/  FFMA R2, R0, R3, -1 ;  /* 0xbf80000000027423 */ /* 0x001fc80000000003 */
[----:B------:R-:W-:-:S04]  /*0830*/  FADD.FTZ R2, -R2, -RZ ;  /* 0x800000ff02027221 */ /* 0x000fc80000010100 */
[----:B------:R-:W-:-:S07]  /*0840*/  FFMA R22, R3, R2, R3 ;  /* 0x0000000203167223 */ /* 0x000fce0000000003 */
.L_x_2324:
[----:B------:R-:W-:Y:S05]  /*0850*/  BSYNC.RECONVERGENT B0 ;  /* 0x0000000000007941 */ /* 0x000fea0003800200 */
.L_x_2322:
[----:B------:R-:W-:Y:S01]  /*0860*/  IADD3 R0, PT, PT, R15, 0x1800000, RZ ;  /* 0x018000000f007810 */ /* 0x000fe20007ffe0ff */
[----:B------:R-:W-:Y:S03]  /*0870*/  BSSY.RECONVERGENT B0, `(.L_x_2325) ;  /* 0x000000d000007945 */ /* 0x000fe60003800200 */
[----:B------:R-:W-:-:S04]  /*0880*/  LOP3.LUT R0, R0, 0x7f800000, RZ, 0xc0, !PT ;  /* 0x7f80000000007812 */ /* 0x000fc800078ec0ff */
[----:B------:R-:W-:-:S13]  /*0890*/  ISETP.GT.U32.AND P0, PT, R0, 0x1ffffff, PT ;  /* 0x01ffffff0000780c */ /* 0x000fda0003f04070 */
[----:B------:R-:W-:Y:S05]  /*08a0*/  @P0 BRA `(.L_x_2326) ;  /* 0x0000000000140947 */ /* 0x000fea0003800000 */
[----:B------:R-:W-:Y:S02]  /*08b0*/  MOV R0, R15 ;  /* 0x0000000f00007202 */ /* 0x000fe40000000f00 */
[----:B------:R-:W-:-:S07]  /*08c0*/  MOV R16, 0x8e0 ;  /* 0x000008e000107802 */ /* 0x000fce0000000f00 */
[----:B------:R-:W-:Y:S05]  /*08d0*/  CALL.REL.NOINC `($__internal_74_$__cuda_sm20_rcp_rn_f32_slowpath) ;  /* 0x0000001800ec7944 */ /* 0x000fea0003c00000 */
[----:B------:R-:W-:Y:S01]  /*08e0*/  IMAD.MOV.U32 R29, RZ, RZ, R0 ;  /* 0x000000ffff1d7224 */ /* 0x000fe200078e0000 */
[----:B------:R-:W-:Y:S06]  /*08f0*/  BRA `(.L_x_2327) ;  /* 0x0000000000107947 */ /* 0x000fec0003800000 */
.L_x_2326:
[----:B------:R-:W0:Y:S02]  /*0900*/  MUFU.RCP R0, R15 ;  /* 0x0000000f00007308 */ /* 0x000e240000001000 */
[----:B0-----:R-:W-:-:S04]  /*0910*/  FFMA R2, R15, R0, -1 ;  /* 0xbf8000000f027423 */ /* 0x001fc80000000000 */
[----:B------:R-:W-:-:S04]  /*0920*/  FADD.FTZ R29, -R2, -RZ ;  /* 0x800000ff021d7221 */ /* 0x000fc80000010100 */
[----:B------:R-:W-:-:S07]  /*0930*/  FFMA R29, R0, R29, R0 ;  /* 0x0000001d001d7223 */ /* 0x000fce0000000000 */
.L_x_2327:
[----:B------:R-:W-:Y:S05]  /*0940*/  BSYNC.RECONVERGENT B0 ;  /* 0x0000000000007941 */ /* 0x000fea0003800200 */
.L_x_2325:
        /* <DEDUP_REMOVED lines=8> */
[----:B------:R-:W-:Y:S01]  /*09d0*/  MOV R26, R0 ;  /* 0x00000000001a7202 */ /* 0x000fe20000000f00 */
[----:B------:R-:W-:Y:S06]  /*09e0*/  BRA `(.L_x_2330) ;  /* 0x0000000000107947 */ /* 0x000fec0003800000 */
.L_x_2329:
[----:B------:R-:W0:Y:S02]  /*09f0*/  MUFU.RCP R26, R9 ;  /* 0x00000009001a7308 */ /* 0x000e240000001000 */
[----:B0-----:R-:W-:-:S04]  /*0a00*/  FFMA R0, R9, R26, -1 ;  /* 0xbf80000009007423 */ /* 0x001fc8000000001a */
[----:B------:R-:W-:-:S04]  /*0a10*/  FADD.FTZ R3, -R0, -RZ ;  /* 0x800000ff00037221 */ /* 0x000fc80000010100 */
[----:B------:R-:W-:-:S07]  /*0a20*/  FFMA R26, R26, R3, R26 ;  /* 0x000000031a1a7223 */ /* 0x000fce000000001a */
.L_x_2330:
[----:B------:R-:W-:Y:S05]  /*0a30*/  BSYNC.RECONVERGENT B0 ;  /* 0x0000000000007941 */ /* 0x000fea0003800200 */
.L_x_2328:
[----:B------:R-:W-:Y:S01]  /*0a40*/  IADD3 R0, PT, PT, R8, 0x1800000, RZ ;  /* 0x0180000008007810 */ /* 0x000fe20007ffe0ff */
[----:B------:R-:W-:Y:S03]  /*0a50*/  BSSY.RECONVERGENT B0, `(.L_x_2331) ;  /* 0x000000d000007945 */ /* 0x000fe60003800200 */
[----:B------:R-:W-:-:S04]  /*0a60*/  LOP3.LUT R0, R0, 0x7f800000, RZ, 0xc0, !PT ;  /* 0x7f80000000007812 */ /* 0x000fc800078ec0ff */
[----:B------:R-:W-:-:S13]  /*0a70*/  ISETP.GT.U32.AND P0, PT, R0, 0x1ffffff, PT ;  /* 0x01ffffff0000780c */ /* 0x000fda0003f04070 */
[----:B------:R-:W-:Y:S05]  /*0a80*/  @P0 BRA `(.L_x_2332) ;  /* 0x0000000000140947 */ /* 0x000fea0003800000 */
[----:B------:R-:W-:Y:S01]  /*0a90*/  IMAD.MOV.U32 R0, RZ, RZ, R8 ;  /* 0x000000ffff007224 */ /* 0x000fe200078e0008 */
[----:B------:R-:W-:-:S07]  /*0aa0*/  MOV R16, 0xac0 ;  /* 0x00000ac000107802 */ /* 0x000fce0000000f00 */
[----:B------:R-:W-:Y:S05]  /*0ab0*/  CALL.REL.NOINC `($__internal_74_$__cuda_sm20_rcp_rn_f32_slowpath) ;  /* 0x0000001800747944 */ /* 0x000fea0003c00000 */
[----:B------:R-:W-:Y:S01]  /*0ac0*/  MOV R23, R0 ;  /* 0x0000000000177202 */ /* 0x000fe20000000f00 */
[----:B------:R-:W-:Y:S06]  /*0ad0*/  BRA `(.L_x_2333) ;  /* 0x0000000000107947 */ /* 0x000fec0003800000 */
.L_x_2332:
[----:B------:R-:W0:Y:S02]  /*0ae0*/  MUFU.RCP R23, R8 ;  /* 0x0000000800177308 */ /* 0x000e240000001000 */
[----:B0-----:R-:W-:-:S04]  /*0af0*/  FFMA R0, R8, R23, -1 ;  /* 0xbf80000008007423 */ /* 0x001fc80000000017 */
[----:B------:R-:W-:-:S04]  /*0b00*/  FADD.FTZ R0, -R0, -RZ ;  /* 0x800000ff00007221 */ /* 0x000fc80000010100 */
[----:B------:R-:W-:-:S07]  /*0b10*/  FFMA R23, R23, R0, R23 ;  /* 0x0000000017177223 */ /* 0x000fce0000000017 */
.L_x_2333:
[----:B------:R-:W-:Y:S05]  /*0b20*/  BSYNC.RECONVERGENT B0 ;  /* 0x0000000000007941 */ /* 0x000fea0003800200 */
.L_x_2331:
        /* <DEDUP_REMOVED lines=10> */
.L_x_2335:
[----:B------:R-:W0:Y:S02]  /*0bd0*/  MUFU.RCP R0, R7 ;  /* 0x0000000700007308 */ /* 0x000e240000001000 */
[----:B0-----:R-:W-:-:S04]  /*0be0*/  FFMA R2, R7, R0, -1 ;  /* 0xbf80000007027423 */ /* 0x001fc80000000000 */
[----:B------:R-:W-:-:S04]  /*0bf0*/  FADD.FTZ R9, -R2, -RZ ;  /* 0x800000ff02097221 */ /* 0x000fc80000010100 */
[----:B------:R-:W-:-:S07]  /*0c00*/  FFMA R9, R0, R9, R0 ;  /* 0x0000000900097223 */ /* 0x000fce0000000000 */
.L_x_2336:
[----:B------:R-:W-:Y:S05]  /*0c10*/  BSYNC.RECONVERGENT B0 ;  /* 0x0000000000007941 */ /* 0x000fea0003800200 */
.L_x_2334:
[----:B------:R-:W-:Y:S01]  /*0c20*/  VIADD R0, R6, 0x1800000 ;  /* 0x0180000006007836 */ /* 0x000fe20000000000 */
[----:B------:R-:W-:Y:S04]  /*0c30*/  BSSY.RECONVERGENT B0, `(.L_x_2337) ;  /* 0x000000d000007945 */ /* 0x000fe80003800200 */
        /* <DEDUP_REMOVED lines=8> */
.L_x_2338:
[----:B------:R-:W0:Y:S02]  /*0cc0*/  MUFU.RCP R3, R6 ;  /* 0x0000000600037308 */ /* 0x000e240000001000 */
[----:B0-----:R-:W-:-:S04]  /*0cd0*/  FFMA R0, R6, R3, -1 ;  /* 0xbf80000006007423 */ /* 0x001fc80000000003 */
[----:B------:R-:W-:-:S04]  /*0ce0*/  FADD.FTZ R0, -R0, -RZ ;  /* 0x800000ff00007221 */ /* 0x000fc80000010100 */
[----:B------:R-:W-:-:S07]  /*0cf0*/  FFMA R8, R3, R0, R3 ;  /* 0x0000000003087223 */ /* 0x000fce0000000003 */
.L_x_2339:
[----:B------:R-:W-:Y:S05]  /*0d00*/  BSYNC.RECONVERGENT B0 ;  /* 0x0000000000007941 */ /* 0x000fea0003800200 */
.L_x_2337:
        /* <DEDUP_REMOVED lines=10> */
.L_x_2341:
[----:B------:R-:W0:Y:S02]  /*0db0*/  MUFU.RCP R0, R5 ;  /* 0x0000000500007308 */ /* 0x000e240000001000 */
[----:B0-----:R-:W-:-:S04]  /*0dc0*/  FFMA R2, R5, R0, -1 ;  /* 0xbf80000005027423 */ /* 0x001fc80000000000 */
[----:B------:R-:W-:-:S04]  /*0dd0*/  FADD.FTZ R7, -R2, -RZ ;  /* 0x800000ff02077221 */ /* 0x000fc80000010100 */
[----:B------:R-:W-:-:S07]  /*0de0*/  FFMA R7, R0, R7, R0 ;  /* 0x0000000700077223 */ /* 0x000fce0000000000 */
.L_x_2342:
[----:B------:R-:W-:Y:S05]  /*0df0*/  BSYNC.RECONVERGENT B0 ;  /* 0x0000000000007941 */ /* 0x000fea0003800200 */
.L_x_2340:
        /* <DEDUP_REMOVED lines=10> */
.L_x_2344:
[----:B------:R-:W0:Y:S02]  /*0ea0*/  MUFU.RCP R3, R4 ;  /* 0x0000000400037308 */ /* 0x000e240000001000 */
[----:B0-----:R-:W-:-:S04]  /*0eb0*/  FFMA R0, R4, R3, -1 ;  /* 0xbf80000004007423 */ /* 0x001fc80000000003 */
[----:B------:R-:W-:-:S04]  /*0ec0*/  FADD.FTZ R0, -R0, -RZ ;  /* 0x800000ff00007221 */ /* 0x000fc80000010100 */
[----:B------:R-:W-:-:S07]  /*0ed0*/  FFMA R6, R3, R0, R3 ;  /* 0x0000000003067223 */ /* 0x000fce0000000003 */
.L_x_2345:
[----:B------:R-:W-:Y:S05]  /*0ee0*/  BSYNC.RECONVERGENT B0 ;  /* 0x0000000000007941 */ /* 0x000fea0003800200 */
.L_x_2343:
        /* <DEDUP_REMOVED lines=12> */
.L_x_2346:
        /* <DEDUP_REMOVED lines=136> */
[----:B------:R-:W-:Y:S05]  /*1830*/  CALL.REL.NOINC `($__internal_75_$__cuda_sm3x_div_rn_noftz_f32_slowpath) ;  /* 0x0000000c00ec7944 */ /* 0x000fea0003c00000 */
.L_x_2348:
[----:B------:R-:W-:Y:S05]  /*1840*/  BSYNC.RECONVERGENT B0 ;  /* 0x0000000000007941 */ /* 0x000fea0003800200 */
.L_x_2347:
        /* <DEDUP_REMOVED lines=26> */
[----:B------:R-:W-:Y:S05]  /*19f0*/  CALL.REL.NOINC `($__internal_75_$__cuda_sm3x_div_rn_noftz_f32_slowpath) ;  /* 0x0000000c007c7944 */ /* 0x000fea0003c00000 */
[----:B------:R-:W-:-:S07]  /*1a00*/  MOV R15, R0 ;  /* 0x00000000000f7202 */ /* 0x000fce0000000f00 */
.L_x_2350:
[----:B------:R-:W-:Y:S05]  /*1a10*/  BSYNC.RECONVERGENT B0 ;  /* 0x0000000000007941 */ /* 0x000fea0003800200 */
.L_x_2349:
        /* <DEDUP_REMOVED lines=24> */
[----:B------:R-:W-:Y:S05]  /*1ba0*/  CALL.REL.NOINC `($__internal_75_$__cuda_sm3x_div_rn_noftz_f32_slowpath) ;  /* 0x0000000c00107944 */ /* 0x000fea0003c00000 */
[----:B------:R-:W-:-:S07]  /*1bb0*/  MOV R17, R0 ;  /* 0x0000000000117202 */ /* 0x000fce0000000f00 */
.L_x_2352:
[----:B------:R-:W-:Y:S05]  /*1bc0*/  BSYNC.RECONVERGENT B0 ;  /* 0x0000000000007941 */ /* 0x000fea0003800200 */
.L_x_2351:
        /* <DEDUP_REMOVED lines=25> */
.L_x_2354:
[----:B------:R-:W-:Y:S05]  /*1d60*/  BSYNC.RECONVERGENT B0 ;  /* 0x0000000000007941 */ /* 0x000fea0003800200 */
.L_x_2353:
        /* <DEDUP_REMOVED lines=26> */
.L_x_2356:
[----:B------:R-:W-:Y:S05]  /*1f10*/  BSYNC.RECONVERGENT B0 ;  /* 0x0000000000007941 */ /* 0x000fea0003800200 */
.L_x_2355:
        /* <DEDUP_REMOVED lines=26> */
.L_x_2358:
[----:B------:R-:W-:Y:S05]  /*20c0*/  BSYNC.RECONVERGENT B0 ;  /* 0x0000000000007941 */ /* 0x000fea0003800200 */
.L_x_2357:
        /* <DEDUP_REMOVED lines=25> */
[----:B------:R-:W-:-:S07]  /*2260*/  IMAD.MOV.U32 R15, RZ, RZ, R0 ;  /* 0x000000ffff0f7224 */ /* 0x000fce00078e0000 */
.L_x_2360:
[----:B------:R-:W-:Y:S05]  /*2270*/  BSYNC.RECONVERGENT B0 ;  /* 0x0000000000007941 */ /* 0x000fea0003800200 */
.L_x_2359:
        /* <DEDUP_REMOVED lines=25> */
.L_x_2362:
[----:B------:R-:W-:Y:S05]  /*2410*/  BSYNC.RECONVERGENT B0 ;  /* 0x0000000000007941 */ /* 0x000fea0003800200 */
.L_x_2361:
[----:B------:R-:W0:Y:S01]  /*2420*/  LDC R3, c[0x0][0x39c] ;  /* 0x0000e700ff037b82 */ /* 0x000e220000000800 */
[----:B------:R-:W-:Y:S01]  /*2430*/  UPLOP3.LUT UP0, UPT, UPT, UPT, UPT, 0x40, 0x4 ;  /* 0x000000000004789c */ /* 0x000fe20003f0e870 */
[----:B------:R-:W-:Y:S01]  /*2440*/  UMOV UR4, 0x8 ;  /* 0x0000000800047882 */ /* 0x000fe20000000000 */
[----:B0-----:R-:W-:-:S05]  /*2450*/  IMAD.WIDE R18, R3, 0x4, R18 ;  /* 0x0000000403127825 */ /* 0x001fca00078e0212 */
[----:B------:R1:W-:Y:S01]  /*2460*/  STG.E desc[UR8][R18.64], R0 ;  /* 0x0000000012007986 */ /* 0x0003e2000c101908 */
[----:B------:R-:W-:Y:S05]  /*2470*/  BRA.U UP1, `(.L_x_2363) ;  /* 0xffffffe101107547 */ /* 0x000fea000b83ffff */
[----:B------:R-:W-:Y:S05]  /*2480*/  EXIT ;  /* 0x000000000000794d */ /* 0x000fea0003800000 */
        .weak           $__internal_74_$__cuda_sm20_rcp_rn_f32_slowpath
        .type           $__internal_74_$__cuda_sm20_rcp_rn_f32_slowpath,@function
        .size           $__internal_74_$__cuda_sm20_rcp_rn_f32_slowpath,($__internal_75_$__cuda_sm3x_div_rn_noftz_f32_slowpath - $__internal_74_$__cuda_sm20_rcp_rn_f32_slowpath)
$__internal_74_$__cuda_sm20_rcp_rn_f32_slowpath:
        /* <DEDUP_REMOVED lines=15> */
.L_x_2365:
        /* <DEDUP_REMOVED lines=33> */
.L_x_2367:
[----:B------:R0:W1:Y:S02]  /*2790*/  MUFU.RCP R3, R0 ;  /* 0x0000000000037308 */ /* 0x0000640000001000 */
.L_x_2366:
[----:B------:R-:W-:Y:S05]  /*27a0*/  BSYNC.RECONVERGENT B1 ;  /* 0x0000000000017941 */ /* 0x000fea0003800200 */
.L_x_2364:
[----:B01----:R-:W-:Y:S01]  /*27b0*/  MOV R0, R3 ;  /* 0x0000000300007202 */ /* 0x003fe20000000f00 */
[----:B------:R-:W-:Y:S01]  /*27c0*/  HFMA2 R3, -RZ, RZ, 0, 0 ;  /* 0x00000000ff037431 */ /* 0x000fe200000001ff */
[----:B------:R-:W-:-:S04]  /*27d0*/  MOV R2, R16 ;  /* 0x0000001000027202 */ /* 0x000fc80000000f00 */
[----:B------:R-:W-:Y:S05]  /*27e0*/  RET.REL.NODEC R2 `(_Z24norm_dist_forward_kernelILi144ELi16EEvPKfS1_iiiiPff) ;  /* 0xffffffd802047950 */ /* 0x000fea0003c3ffff */
        .weak           $__internal_75_$__cuda_sm3x_div_rn_noftz_f32_slowpath
        .type           $__internal_75_$__cuda_sm3x_div_rn_noftz_f32_slowpath,@function
        .size           $__internal_75_$__cuda_sm3x_div_rn_noftz_f32_slowpath,(.L_x_3902 - $__internal_75_$__cuda_sm3x_div_rn_noftz_f32_slowpath)
$__internal_75_$__cuda_sm3x_div_rn_noftz_f32_slowpath:
        /* <DEDUP_REMOVED lines=34> */
.L_x_2369:
        /* <DEDUP_REMOVED lines=51> */
.L_x_2376:
[----:B------:R-:W-:-:S04]  /*2d40*/  LOP3.LUT R0, R0, 0x80000000, RZ, 0xc0, !PT ;  /* 0x8000000000007812 */ /* 0x000fc800078ec0ff */
[----:B------:R-:W-:Y:S01]  /*2d50*/  LOP3.LUT R0, R0, 0x7f800000, RZ, 0xfc, !PT ;  /* 0x7f80000000007812 */ /* 0x000fe200078efcff */
[----:B------:R-:W-:Y:S06]  /*2d60*/  BRA `(.L_x_2377) ;  /* 0x0000000000047947 */ /* 0x000fec0003800000 */
.L_x_2375:
[----:B------:R-:W-:-:S07]  /*2d70*/  LEA R0, R17, R0, 0x17 ;  /* 0x0000000011007211 */ /* 0x000fce00078eb8ff */
.L_x_2377:
[----:B------:R-:W-:Y:S05]  /*2d80*/  BSYNC.RECONVERGENT B2 ;  /* 0x0000000000027941 */ /* 0x000fea0003800200 */
.L_x_2374:
[----:B------:R-:W-:Y:S05]  /*2d90*/  BRA `(.L_x_2378) ;  /* 0x0000000000207947 */ /* 0x000fea0003800000 */
.L_x_2373:
[----:B------:R-:W-:-:S04]  /*2da0*/  LOP3.LUT R0, R0, 0x80000000, R3, 0x48, !PT ;  /* 0x8000000000007812 */ /* 0x000fc800078e4803 */
[----:B------:R-:W-:Y:S01]  /*2db0*/  LOP3.LUT R0, R0, 0x7f800000, RZ, 0xfc, !PT ;  /* 0x7f80000000007812 */ /* 0x000fe200078efcff */
[----:B------:R-:W-:Y:S06]  /*2dc0*/  BRA `(.L_x_2378) ;  /* 0x0000000000147947 */ /* 0x000fec0003800000 */
.L_x_2372:
[----:B------:R-:W-:Y:S01]  /*2dd0*/  LOP3.LUT R0, R0, 0x80000000, R3, 0x48, !PT ;  /* 0x8000000000007812 */ /* 0x000fe200078e4803 */
[----:B------:R-:W-:Y:S06]  /*2de0*/  BRA `(.L_x_2378) ;  /* 0x00000000000c7947 */ /* 0x000fec0003800000 */
.L_x_2371:
[----:B------:R-:W0:Y:S01]  /*2df0*/  MUFU.RSQ R0, -QNAN ;  /* 0xffc0000000007908 */ /* 0x000e220000001400 */
[----:B------:R-:W-:Y:S05]  /*2e00*/  BRA `(.L_x_2378) ;  /* 0x0000000000047947 */ /* 0x000fea0003800000 */
.L_x_2370:
[----:B------:R-:W-:-:S07]  /*2e10*/  FADD.FTZ R0, R3, R0 ;  /* 0x0000000003007221 */ /* 0x000fce0000010000 */
.L_x_2378:
[----:B------:R-:W-:Y:S05]  /*2e20*/  BSYNC.RECONVERGENT B1 ;  /* 0x0000000000017941 */ /* 0x000fea0003800200 */
.L_x_2368:
[----:B------:R-:W-:-:S04]  /*2e30*/  HFMA2 R17, -RZ, RZ, 0, 0 ;  /* 0x00000000ff117431 */ /* 0x000fc800000001ff */
[----:B0-----:R-:W-:Y:S05]  /*2e40*/  RET.REL.NODEC R16 `(_Z24norm_dist_forward_kernelILi144ELi16EEvPKfS1_iiiiPff) ;  /* 0xffffffd0106c7950 */ /* 0x001fea0003c3ffff */
.L_x_2379:
        /* <DEDUP_REMOVED lines=11> */
.L_x_3902:


//--------------------- .text._Z24norm_dist_forward_kernelILi144ELi8EEvPKfS1_iiiiPff --------------------------
	.section	.text._Z24norm_dist_forward_kernelILi144ELi8EEvPKfS1_iiiiPff,"ax",@progbits
	.align	128
        .global         _Z24norm_dist_forward_kernelILi144ELi8EEvPKfS1_iiiiPff
        .type           _Z24norm_dist_forward_kernelILi144ELi8EEvPKfS1_iiiiPff,@function
        .size           _Z24norm_dist_forward_kernelILi144ELi8EEvPKfS1_iiiiPff,(.L_x_3904 - _Z24norm_dist_forward_kernelILi144ELi8EEvPKfS1_iiiiPff)
        .other          _Z24norm_dist_forward_kernelILi144ELi8EEvPKfS1_iiiiPff,@"STO_CUDA_ENTRY STV_DEFAULT"
_Z24norm_dist_forward_kernelILi144ELi8EEvPKfS1_iiiiPff:
.text._Z24norm_dist_forward_kernelILi144ELi8EEvPKfS1_iiiiPff:
[----:B------:R-:W-:Y:S08]  /*0000*/  LDC R1, c[0x0][0x37c] ;  /* 0x0000df00ff017b82 */ /* 0x000ff00000000800 */
[----:B------:R-:W0:Y:S01]  /*0010*/  LDC R0, c[0x0][0x39c] ;  /* 0x0000e700ff007b82 */ /* 0x000e220000000800 */
[----:B------:R-:W1:Y:S01]  /*0020*/  S2R R4, SR_TID.X ;  /* 0x0000000000047919 */ /* 0x000e620000002100 */
[----:B------:R-:W2:Y:S01]  /*0030*/  LDCU.64 UR8, c[0x0][0x388] ;  /* 0x00007100ff0877ac */ /* 0x000ea20008000a00 */
[----:B------:R-:W-:Y:S01]  /*0040*/  BSSY.RECONVERGENT B0, `(.L_x_2380) ;  /* 0x0000031000007945 */ /* 0x000fe20003800200 */
[----:B------:R-:W3:Y:S01]  /*0050*/  S2R R14, SR_CTAID.X ;  /* 0x00000000000e7919 */ /* 0x000ee20000002500 */
[----:B------:R-:W4:Y:S03]  /*0060*/  LDCU.64 UR6, c[0x0][0x358] ;  /* 0x00006b00ff0677ac */ /* 0x000f260008000a00 */
[----:B------:R-:W5:Y:S08]  /*0070*/  S2UR UR4, SR_CTAID.Y ;  /* 0x00000000000479c3 */ /* 0x000f700000002600 */
[----:B------:R-:W2:Y:S01]  /*0080*/  S2UR UR5, SR_CgaCtaId ;  /* 0x00000000000579c3 */ /* 0x000ea20000008800 */
[----:B0-----:R-:W-:-:S04]  /*0090*/  IABS R7, R0 ;  /* 0x0000000000077213 */ /* 0x001fc80000000000 */
[----:B------:R-:W0:Y:S01]  /*00a0*/  I2F.RP R5, R7 ;  /* 0x0000000700057306 */ /* 0x000e220000209400 */
[----:B-----5:R-:W-:-:S06]  /*00b0*/  USHF.L.U32 UR4, UR4, 0x8, URZ ;  /* 0x0000000804047899 */ /* 0x020fcc00080006ff */
[----:B-1----:R-:W-:Y:S01]  /*00c0*/  LOP3.LUT R27, R4, UR4, RZ, 0xfc, !PT ;  /* 0x00000004041b7c12 */ /* 0x002fe2000f8efcff */
[----:B------:R-:W-:Y:S02]  /*00d0*/  UMOV UR4, 0x400 ;  /* 0x0000040000047882 */ /* 0x000fe40000000000 */
[----:B--2---:R-:W-:Y:S01]  /*00e0*/  ULEA UR4, UR5, UR4, 0x18 ;  /* 0x0000000405047291 */ /* 0x004fe2000f8ec0ff */
[----:B0-----:R-:W0:Y:S02]  /*00f0*/  MUFU.RCP R5, R5 ;  /* 0x0000000500057308 */ /* 0x001e240000001000 */
[----:B0-----:R-:W-:-:S03]  /*0100*/  IADD3 R2, PT, PT, R5, 0xffffffe, RZ ;  /* 0x0ffffffe05027810 */ /* 0x001fc60007ffe0ff */
[----:B------:R-:W-:-:S03]  /*0110*/  LEA R5, R4, UR4, 0x2 ;  /* 0x0000000404057c11 */ /* 0x000fc6000f8e10ff */
[----:B------:R0:W1:Y:S02]  /*0120*/  F2I.FTZ.U32.TRUNC.NTZ R3, R2 ;  /* 0x0000000200037305 */ /* 0x000064000021f000 */
[----:B0-----:R-:W-:Y:S01]  /*0130*/  HFMA2 R2, -RZ, RZ, 0, 0 ;  /* 0x00000000ff027431 */ /* 0x001fe200000001ff */
[----:B-1----:R-:W-:-:S05]  /*0140*/  IADD3 R6, PT, PT, RZ, -R3, RZ ;  /* 0x80000003ff067210 */ /* 0x002fca0007ffe0ff */
[----:B------:R-:W-:Y:S01]  /*0150*/  IMAD R9, R6, R7, RZ ;  /* 0x0000000706097224 */ /* 0x000fe200078e02ff */
[----:B------:R-:W-:-:S03]  /*0160*/  IABS R6, R27 ;  /* 0x0000001b00067213 */ /* 0x000fc60000000000 */
[----:B------:R-:W-:-:S06]  /*0170*/  IMAD.HI.U32 R3, R3, R9, R2 ;  /* 0x0000000903037227 */ /* 0x000fcc00078e0002 */
[----:B------:R-:W-:-:S04]  /*0180*/  IMAD.HI.U32 R18, R3, R6, RZ ;  /* 0x0000000603127227 */ /* 0x000fc800078e00ff */
[----:B------:R-:W-:-:S04]  /*0190*/  IMAD.MOV R2, RZ, RZ, -R18 ;  /* 0x000000ffff027224 */ /* 0x000fc800078e0a12 */
[----:B------:R-:W-:-:S05]  /*01a0*/  IMAD R2, R7, R2, R6 ;  /* 0x0000000207027224 */ /* 0x000fca00078e0206 */
[----:B------:R-:W-:-:S13]  /*01b0*/  ISETP.GT.U32.AND P1, PT, R7, R2, PT ;  /* 0x000000020700720c */ /* 0x000fda0003f24070 */
[-C--:B------:R-:W-:Y:S02]  /*01c0*/  @!P1 IADD3 R2, PT, PT, R2, -R7.reuse, RZ ;  /* 0x8000000702029210 */ /* 0x080fe40007ffe0ff */
[----:B------:R-:W-:Y:S02]  /*01d0*/  @!P1 IADD3 R18, PT, PT, R18, 0x1, RZ ;  /* 0x0000000112129810 */ /* 0x000fe40007ffe0ff */
[----:B------:R-:W-:Y:S02]  /*01e0*/  ISETP.GE.U32.AND P0, PT, R2, R7, PT ;  /* 0x000000070200720c */ /* 0x000fe40003f06070 */
[----:B------:R-:W-:Y:S02]  /*01f0*/  LOP3.LUT R2, R27, R0, RZ, 0x3c, !PT ;  /* 0x000000001b027212 */ /* 0x000fe400078e3cff */
[----:B------:R-:W-:Y:S02]  /*0200*/  ISETP.NE.AND P1, PT, R0, RZ, PT ;  /* 0x000000ff0000720c */ /* 0x000fe40003f25270 */
[----:B------:R-:W-:Y:S01]  /*0210*/  ISETP.GE.AND P2, PT, R2, RZ, PT ;  /* 0x000000ff0200720c */ /* 0x000fe20003f46270 */
[----:B------:R-:W-:-:S06]  /*0220*/  IMAD.WIDE.U32 R2, R4, 0x4, RZ ;  /* 0x0000000404027825 */ /* 0x000fcc00078e00ff */
[----:B------:R-:W-:Y:S01]  /*0230*/  @P0 IADD3 R18, PT, PT, R18, 0x1, RZ ;  /* 0x0000000112120810 */ /* 0x000fe20007ffe0ff */
[----:B---3--:R-:W-:-:S05]  /*0240*/  IMAD.WIDE.U32 R2, R14, 0x1200, R2 ;  /* 0x000012000e027825 */ /* 0x008fca00078e0002 */
[----:B------:R-:W-:Y:S01]  /*0250*/  @!P2 IMAD.MOV R18, RZ, RZ, -R18 ;  /* 0x000000ffff12a224 */ /* 0x000fe200078e0a12 */
[----:B------:R-:W-:Y:S02]  /*0260*/  @!P1 LOP3.LUT R18, RZ, R0, RZ, 0x33, !PT ;  /* 0x00000000ff129212 */ /* 0x000fe400078e33ff */
[----:B------:R-:W-:Y:S02]  /*0270*/  IADD3 R6, P0, PT, R2, UR8, RZ ;  /* 0x0000000802067c10 */ /* 0x000fe4000ff1e0ff */
[----:B------:R-:W-:Y:S02]  /*0280*/  IADD3 R2, PT, PT, -R18, RZ, RZ ;  /* 0x000000ff12027210 */ /* 0x000fe40007ffe1ff */
[----:B------:R-:W-:-:S03]  /*0290*/  IADD3.X R7, PT, PT, R3, UR9, RZ, P0, !PT ;  /* 0x0000000903077c10 */ /* 0x000fc600087fe4ff */
[----:B----4-:R-:W-:-:S07]  /*02a0*/  IMAD R27, R0, R2, R27 ;  /* 0x00000002001b7224 */ /* 0x010fce00078e021b */
.L_x_2381:
[----:B------:R-:W-:Y:S02]  /*02b0*/  MOV R2, R6 ;  /* 0x0000000600027202 */ /* 0x000fe40000000f00 */
[----:B------:R-:W-:-:S05]  /*02c0*/  MOV R3, R7 ;  /* 0x0000000700037202 */ /* 0x000fca0000000f00 */
[----:B------:R-:W2:Y:S01]  /*02d0*/  LDG.E.CONSTANT R2, desc[UR6][R2.64] ;  /* 0x0000000602027981 */ /* 0x000ea2000c1e9900 */
[C---:B------:R-:W-:Y:S01]  /*02e0*/  ISETP.GE.U32.AND P0, PT, R4.reuse, 0x380, PT ;  /* 0x000003800400780c */ /* 0x040fe20003f06070 */
[----:B------:R-:W-:Y:S01]  /*02f0*/  VIADD R4, R4, 0x100 ;  /* 0x0000010004047836 */ /* 0x000fe20000000000 */
[----:B------:R-:W-:-:S04]  /*0300*/  IADD3 R6, P1, PT, R6, 0x400, RZ ;  /* 0x0000040006067810 */ /* 0x000fc80007f3e0ff */
[----:B------:R-:W-:Y:S01]  /*0310*/  IADD3.X R7, PT, PT, RZ, R7, RZ, P1, !PT ;  /* 0x00000007ff077210 */ /* 0x000fe20000ffe4ff */
[----:B--2---:R0:W-:Y:S02]  /*0320*/  STS [R5], R2 ;  /* 0x0000000205007388 */ /* 0x0041e40000000800 */
[----:B0-----:R-:W-:-:S04]  /*0330*/  IADD3 R5, PT, PT, R5, 0x400, RZ ;  /* 0x0000040005057810 */ /* 0x001fc80007ffe0ff */
[----:B------:R-:W-:Y:S05]  /*0340*/  @!P0 BRA `(.L_x_2381) ;  /* 0xfffffffc00d88947 */ /* 0x000fea000383ffff */
[----:B------:R-:W-:Y:S05]  /*0350*/  BSYNC.RECONVERGENT B0 ;  /* 0x0000000000007941 */ /* 0x000fea0003800200 */
.L_x_2380:
[----:B------:R-:W0:Y:S01]  /*0360*/  LDCU UR5, c[0x0][0x390] ;  /* 0x00007200ff0577ac */ /* 0x000e220008000800 */
[----:B------:R-:W-:Y:S01]  /*0370*/  BAR.SYNC.DEFER_BLOCKING 0x0 ;  /* 0x0000000000007b1d */ /* 0x000fe20000010000 */
[----:B0-----:R-:W-:-:S13]  /*0380*/  ISETP.GE.AND P0, PT, R18, UR5, PT ;  /* 0x0000000512007c0c */ /* 0x001fda000bf06270 */
[----:B------:R-:W-:Y:S05]  /*0390*/  @P0 EXIT ;  /* 0x000000000000094d */ /* 0x000fea0003800000 */
[----:B------:R-:W0:Y:S01]  /*03a0*/  LDCU UR5, c[0x0][0x398] ;  /* 0x00007300ff0577ac */ /* 0x000e220008000800 */
[----:B------:R-:W1:Y:S01]  /*03b0*/  LDC.64 R6, c[0x0][0x380] ;  /* 0x0000e000ff067b82 */ /* 0x000e620000000a00 */
[----:B------:R-:W-:Y:S01]  /*03c0*/  HFMA2 R4, -RZ, RZ, 0.10711669921875, -1791 ;  /* 0x2edbe6ffff047431 */ /* 0x000fe200000001ff */
[----:B------:R-:W-:Y:S01]  /*03d0*/  MOV R8, 0x2edbe6ff ;  /* 0x2edbe6ff00087802 */ /* 0x000fe20000000f00 */
[----:B------:R-:W-:Y:S02]  /*03e0*/  HFMA2 R9, -RZ, RZ, 0.10711669921875, -1791 ;  /* 0x2edbe6ffff097431 */ /* 0x000fe400000001ff */
[----:B------:R-:W-:Y:S02]  /*03f0*/  IMAD.MOV.U32 R15, RZ, RZ, 0x900 ;  /* 0x00000900ff0f7424 */ /* 0x000fe400078e00ff */
[----:B------:R-:W-:Y:S01]  /*0400*/  HFMA2 R12, -RZ, RZ, 0.10711669921875, -1791 ;  /* 0x2edbe6ffff0c7431 */ /* 0x000fe200000001ff */
[----:B------:R-:W-:Y:S01]  /*0410*/  MOV R5, 0x2edbe6ff ;  /* 0x2edbe6ff00057802 */ /* 0x000fe20000000f00 */
[----:B------:R-:W-:Y:S01]  /*0420*/  IMAD.MOV.U32 R10, RZ, RZ, 0x2edbe6ff ;  /* 0x2edbe6ffff0a7424 */ /* 0x000fe200078e00ff */
[----:B------:R-:W-:Y:S01]  /*0430*/  MOV R11, 0x2edbe6ff ;  /* 0x2edbe6ff000b7802 */ /* 0x000fe20000000f00 */
[----:B0-----:R-:W-:-:S04]  /*0440*/  IMAD R3, R18, UR5, RZ ;  /* 0x0000000512037c24 */ /* 0x001fc8000f8e02ff */
[----:B------:R-:W-:Y:S01]  /*0450*/  IMAD R2, R14, 0x90, R3 ;  /* 0x000000900e027824 */ /* 0x000fe200078e0203 */
[----:B------:R-:W-:-:S03]  /*0460*/  MOV R3, 0x2edbe6ff ;  /* 0x2edbe6ff00037802 */ /* 0x000fc60000000f00 */
[----:B------:R-:W-:-:S07]  /*0470*/  IMAD R13, R2, R0, R27 ;  /* 0x00000000020d7224 */ /* 0x000fce00078e021b */
.L_x_2382:
[C---:B-1----:R-:W-:Y:S01]  /*0480*/  IMAD.WIDE R16, R13.reuse, 0x4, R6 ;  /* 0x000000040d107825 */ /* 0x042fe200078e0206 */
[----:B------:R-:W0:Y:S04]  /*0490*/  LDS R19, [R15+UR4+-0x900] ;  /* 0xfff700040f137984 */ /* 0x000e280008000800 */
[----:B------:R-:W1:Y:S04]  /*04a0*/  LDS R23, [R15+UR4+-0x480] ;  /* 0xfffb80040f177984 */ /* 0x000e680008000800 */
[----:B------:R-:W0:Y:S01]  /*04b0*/  LDG.E.CONSTANT R16, desc[UR6][R16.64] ;  /* 0x0000000610107981 */ /* 0x000e22000c1e9900 */
[----:B------:R-:W-:-:S03]  /*04c0*/  IADD3 R13, PT, PT, R13, R0, RZ ;  /* 0x000000000d0d7210 */ /* 0x000fc60007ffe0ff */
[----:B------:R-:W2:Y:S04]  /*04d0*/  LDS R21, [R15+UR4+-0x6c0] ;  /* 0xfff940040f157984 */ /* 0x000ea80008000800 */
[----:B------:R-:W3:Y:S04]  /*04e0*/  LDS R25, [R15+UR4+-0x240] ;  /* 0xfffdc0040f197984 */ /* 0x000ee80008000800 */
[----:B------:R-:W-:Y:S04]  /*04f0*/  LDS R29, [R15+UR4] ;  /* 0x000000040f1d7984 */ /* 0x000fe80008000800 */
[----:B------:R-:W-:Y:S04]  /*0500*/  LDS R31, [R15+UR4+0x240] ;  /* 0x000240040f1f7984 */ /* 0x000fe80008000800 */
[----:B------:R-:W4:Y:S04]  /*0510*/  LDS R33, [R15+UR4+0x480] ;  /* 0x000480040f217984 */ /* 0x000f280008000800 */
[----:B------:R5:W4:Y:S02]  /*0520*/  LDS R35, [R15+UR4+0x6c0] ;  /* 0x0006c0040f237984 */ /* 0x000b240008000800 */
[----:B-----5:R-:W-:-:S05]  /*0530*/  VIADD R15, R15, 0x4 ;  /* 0x000000040f0f7836 */ /* 0x020fca0000000000 */
[----:B------:R-:W-:Y:S01]  /*0540*/  ISETP.NE.AND P0, PT, R15, 0xb40, PT ;  /* 0x00000b400f00780c */ /* 0x000fe20003f05270 */
[C---:B0-----:R-:W-:Y:S01]  /*0550*/  FADD R20, R16.reuse, -R19 ;  /* 0x8000001310147221 */ /* 0x041fe20000000000 */
[C---:B-1----:R-:W-:Y:S01]  /*0560*/  FADD R22, R16.reuse, -R23 ;  /* 0x8000001710167221 */ /* 0x042fe20000000000 */
[C---:B--2---:R-:W-:Y:S01]  /*0570*/  FADD R21, R16.reuse, -R21 ;  /* 0x8000001510157221 */ /* 0x044fe20000000000 */
[C---:B---3--:R-:W-:Y:S01]  /*0580*/  FADD R25, R16.reuse, -R25 ;  /* 0x8000001910197221 */ /* 0x048fe20000000000 */
[----:B----4-:R-:W-:Y:S01]  /*0590*/  FADD R33, R16, -R33 ;  /* 0x8000002110217221 */ /* 0x010fe20000000000 */
[----:B------:R-:W-:Y:S01]  /*05a0*/  FMNMX R3, |R20|, R3, !PT ;  /* 0x0000000314037209 */ /* 0x000fe20007800200 */
[----:B------:R-:W-:Y:S01]  /*05b0*/  FADD R20, R16, -R29 ;  /* 0x8000001d10147221 */ /* 0x000fe20000000000 */
[----:B------:R-:W-:Y:S01]  /*05c0*/  FMNMX R11, |R22|, R11, !PT ;  /* 0x0000000b160b7209 */ /* 0x000fe20007800200 */
[C---:B------:R-:W-:Y:S01]  /*05d0*/  FADD R22, R16.reuse, -R31 ;  /* 0x8000001f10167221 */ /* 0x040fe20000000000 */
        /* <DEDUP_REMOVED lines=13> */
[----:B------:R-:W-:Y:S02]  /*06b0*/  MOV R0, R3 ;  /* 0x0000000300007202 */ /* 0x000fe40000000f00 */
[----:B------:R-:W-:-:S07]  /*06c0*/  MOV R6, 0x6e0 ;  /* 0x000006e000067802 */ /* 0x000fce0000000f00 */
[----:B------:R-:W-:Y:S05]  /*06d0*/  CALL.REL.NOINC `($__internal_76_$__cuda_sm20_rcp_rn_f32_slowpath) ;  /* 0x0000001c00547944 */ /* 0x000fea0003c00000 */
[----:B------:R-:W-:Y:S01]  /*06e0*/  IMAD.MOV.U32 R17, RZ, RZ, R0 ;  /* 0x000000ffff117224 */ /* 0x000fe200078e0000 */
[----:B------:R-:W-:Y:S06]  /*06f0*/  BRA `(.L_x_2385) ;  /* 0x0000000000107947 */ /* 0x000fec0003800000 */
.L_x_2384:
[----:B------:R-:W0:Y:S02]  /*0700*/  MUFU.RCP R0, R3 ;  /* 0x0000000300007308 */ /* 0x000e240000001000 */
[----:B0-----:R-:W-:-:S04]  /*0710*/  FFMA R6, R3, R0, -1 ;  /* 0xbf80000003067423 */ /* 0x001fc80000000000 */
[----:B------:R-:W-:-:S04]  /*0720*/  FADD.FTZ R17, -R6, -RZ ;  /* 0x800000ff06117221 */ /* 0x000fc80000010100 */
[----:B------:R-:W-:-:S07]  /*0730*/  FFMA R17, R0, R17, R0 ;  /* 0x0000001100117223 */ /* 0x000fce0000000000 */
.L_x_2385:
[----:B------:R-:W-:Y:S05]  /*0740*/  BSYNC.RECONVERGENT B0 ;  /* 0x0000000000007941 */ /* 0x000fea0003800200 */
.L_x_2383:
        /* <DEDUP_REMOVED lines=8> */
[----:B------:R-:W-:Y:S01]  /*07d0*/  MOV R24, R0 ;  /* 0x0000000000187202 */ /* 0x000fe20000000f00 */
[----:B------:R-:W-:Y:S06]  /*07e0*/  BRA `(.L_x_2388) ;  /* 0x0000000000107947 */ /* 0x000fec0003800000 */
.L_x_2387:
[----:B------:R-:W0:Y:S02]  /*07f0*/  MUFU.RCP R3, R12 ;  /* 0x0000000c00037308 */ /* 0x000e240000001000 */
[----:B0-----:R-:W-:-:S04]  /*0800*/  FFMA R0, R12, R3, -1 ;  /* 0xbf8000000c007423 */ /* 0x001fc80000000003 */
[----:B------:R-:W-:-:S04]  /*0810*/  FADD.FTZ R0, -R0, -RZ ;  /* 0x800000ff00007221 */ /* 0x000fc80000010100 */
[----:B------:R-:W-:-:S07]  /*0820*/  FFMA R24, R3, R0, R3 ;  /* 0x0000000003187223 */ /* 0x000fce0000000003 */
.L_x_2388:
[----:B------:R-:W-:Y:S05]  /*0830*/  BSYNC.RECONVERGENT B0 ;  /* 0x0000000000007941 */ /* 0x000fea0003800200 */
.L_x_2386:
[----:B------:R-:W-:Y:S01]  /*0840*/  VIADD R0, R11, 0x1800000 ;  /* 0x018000000b007836 */ /* 0x000fe20000000000 */
[----:B------:R-:W-:Y:S04]  /*0850*/  BSSY.RECONVERGENT B0, `(.L_x_2389) ;  /* 0x000000d000007945 */ /* 0x000fe80003800200 */
        /* <DEDUP_REMOVED lines=8> */
.L_x_2390:
[----:B------:R-:W0:Y:S02]  /*08e0*/  MUFU.RCP R0, R11 ;  /* 0x0000000b00007308 */ /* 0x000e240000001000 */
[----:B0-----:R-:W-:-:S04]  /*08f0*/  FFMA R3, R11, R0, -1 ;  /* 0xbf8000000b037423 */ /* 0x001fc80000000000 */
[----:B------:R-:W-:-:S04]  /*0900*/  FADD.FTZ R3, -R3, -RZ ;  /* 0x800000ff03037221 */ /* 0x000fc80000010100 */
[----:B------:R-:W-:-:S07]  /*0910*/  FFMA R23, R0, R3, R0 ;  /* 0x0000000300177223 */ /* 0x000fce0000000000 */
.L_x_2391:
[----:B------:R-:W-:Y:S05]  /*0920*/  BSYNC.RECONVERGENT B0 ;  /* 0x0000000000007941 */ /* 0x000fea0003800200 */
.L_x_2389:
[----:B------:R-:W-:Y:S01]  /*0930*/  IADD3 R0, PT, PT, R10, 0x1800000, RZ ;  /* 0x018000000a007810 */ /* 0x000fe20007ffe0ff */
[----:B------:R-:W-:Y:S03]  /*0940*/  BSSY.RECONVERGENT B0, `(.L_x_2392) ;  /* 0x000000d000007945 */ /* 0x000fe60003800200 */
[----:B------:R-:W-:-:S04]  /*0950*/  LOP3.LUT R0, R0, 0x7f800000, RZ, 0xc0, !PT ;  /* 0x7f80000000007812 */ /* 0x000fc800078ec0ff */
[----:B------:R-:W-:-:S13]  /*0960*/  ISETP.GT.U32.AND P0, PT, R0, 0x1ffffff, PT ;  /* 0x01ffffff0000780c */ /* 0x000fda0003f04070 */
[----:B------:R-:W-:Y:S05]  /*0970*/  @P0 BRA `(.L_x_2393) ;  /* 0x0000000000140947 */ /* 0x000fea0003800000 */
[----:B------:R-:W-:Y:S01]  /*0980*/  IMAD.MOV.U32 R0, RZ, RZ, R10 ;  /* 0x000000ffff007224 */ /* 0x000fe200078e000a */
[----:B------:R-:W-:-:S07]  /*0990*/  MOV R6, 0x9b0 ;  /* 0x000009b000067802 */ /* 0x000fce0000000f00 */
[----:B------:R-:W-:Y:S05]  /*09a0*/  CALL.REL.NOINC `($__internal_76_$__cuda_sm20_rcp_rn_f32_slowpath) ;  /* 0x0000001800a07944 */ /* 0x000fea0003c00000 */
[----:B------:R-:W-:Y:S01]  /*09b0*/  MOV R20, R0 ;  /* 0x0000000000147202 */ /* 0x000fe20000000f00 */
[----:B------:R-:W-:Y:S06]  /*09c0*/  BRA `(.L_x_2394) ;  /* 0x0000000000107947 */ /* 0x000fec0003800000 */
.L_x_2393:
[----:B------:R-:W0:Y:S02]  /*09d0*/  MUFU.RCP R3, R10 ;  /* 0x0000000a00037308 */ /* 0x000e240000001000 */
[----:B0-----:R-:W-:-:S04]  /*09e0*/  FFMA R0, R10, R3, -1 ;  /* 0xbf8000000a007423 */ /* 0x001fc80000000003 */
[----:B------:R-:W-:-:S04]  /*09f0*/  FADD.FTZ R0, -R0, -RZ ;  /* 0x800000ff00007221 */ /* 0x000fc80000010100 */
[----:B------:R-:W-:-:S07]  /*0a00*/  FFMA R20, R3, R0, R3 ;  /* 0x0000000003147223 */ /* 0x000fce0000000003 */
.L_x_2394:
[----:B------:R-:W-:Y:S05]  /*0a10*/  BSYNC.RECONVERGENT B0 ;  /* 0x0000000000007941 */ /* 0x000fea0003800200 */
.L_x_2392:
        /* <DEDUP_REMOVED lines=10> */
.L_x_2396:
[----:B------:R-:W0:Y:S02]  /*0ac0*/  MUFU.RCP R12, R9 ;  /* 0x00000009000c7308 */ /* 0x000e240000001000 */
[----:B0-----:R-:W-:-:S04]  /*0ad0*/  FFMA R0, R9, R12, -1 ;  /* 0xbf80000009007423 */ /* 0x001fc8000000000c */
[----:B------:R-:W-:-:S04]  /*0ae0*/  FADD.FTZ R3, -R0, -RZ ;  /* 0x800000ff00037221 */ /* 0x000fc80000010100 */
[----:B------:R-:W-:-:S07]  /*0af0*/  FFMA R12, R12, R3, R12 ;  /* 0x000000030c0c7223 */ /* 0x000fce000000000c */
.L_x_2397:
[----:B------:R-:W-:Y:S05]  /*0b00*/  BSYNC.RECONVERGENT B0 ;  /* 0x0000000000007941 */ /* 0x000fea0003800200 */
.L_x_2395:
        /* <DEDUP_REMOVED lines=10> */
.L_x_2399:
[----:B------:R-:W0:Y:S02]  /*0bb0*/  MUFU.RCP R0, R5 ;  /* 0x0000000500007308 */ /* 0x000e240000001000 */
[----:B0-----:R-:W-:-:S04]  /*0bc0*/  FFMA R3, R5, R0, -1 ;  /* 0xbf80000005037423 */ /* 0x001fc80000000000 */
[----:B------:R-:W-:-:S04]  /*0bd0*/  FADD.FTZ R3, -R3, -RZ ;  /* 0x800000ff03037221 */ /* 0x000fc80000010100 */
[----:B------:R-:W-:-:S07]  /*0be0*/  FFMA R11, R0, R3, R0 ;  /* 0x00000003000b7223 */ /* 0x000fce0000000000 */
.L_x_2400:
[----:B------:R-:W-:Y:S05]  /*0bf0*/  BSYNC.RECONVERGENT B0 ;  /* 0x0000000000007941 */ /* 0x000fea0003800200 */
.L_x_2398:
        /* <DEDUP_REMOVED lines=10> */
.L_x_2402:
[----:B------:R-:W0:Y:S02]  /*0ca0*/  MUFU.RCP R5, R4 ;  /* 0x0000000400057308 */ /* 0x000e240000001000 */
[----:B0-----:R-:W-:-:S04]  /*0cb0*/  FFMA R0, R4, R5, -1 ;  /* 0xbf80000004007423 */ /* 0x001fc80000000005 */
[----:B------:R-:W-:-:S04]  /*0cc0*/  FADD.FTZ R0, -R0, -RZ ;  /* 0x800000ff00007221 */ /* 0x000fc80000010100 */
[----:B------:R-:W-:-:S07]  /*0cd0*/  FFMA R5, R5, R0, R5 ;  /* 0x0000000005057223 */ /* 0x000fce0000000005 */
.L_x_2403:
[----:B------:R-:W-:Y:S05]  /*0ce0*/  BSYNC.RECONVERGENT B0 ;  /* 0x0000000000007941 */ /* 0x000fea0003800200 */
.L_x_2401:
        /* <DEDUP_REMOVED lines=10> */
.L_x_2405:
[----:B------:R-:W0:Y:S02]  /*0d90*/  MUFU.RCP R3, R8 ;  /* 0x0000000800037308 */ /* 0x000e240000001000 */
[----:B0-----:R-:W-:-:S04]  /*0da0*/  FFMA R0, R8, R3, -1 ;  /* 0xbf80000008007423 */ /* 0x001fc80000000003 */
[----:B------:R-:W-:-:S04]  /*0db0*/  FADD.FTZ R0, -R0, -RZ ;  /* 0x800000ff00007221 */ /* 0x000fc80000010100 */
[----:B------:R-:W-:-:S07]  /*0dc0*/  FFMA R4, R3, R0, R3 ;  /* 0x0000000003047223 */ /* 0x000fce0000000003 */
.L_x_2406:
[----:B------:R-:W-:Y:S05]  /*0dd0*/  BSYNC.RECONVERGENT B0 ;  /* 0x0000000000007941 */ /* 0x000fea0003800200 */
.L_x_2404:
[----:B------:R-:W0:Y:S01]  /*0de0*/  LDC R0, c[0x0][0x3a8] ;  /* 0x0000ea00ff007b82 */ /* 0x000e220000000800 */
[----:B------:R-:W1:Y:S01]  /*0df0*/  LDCU UR5, c[0x0][0x39c] ;  /* 0x00007380ff0577ac */ /* 0x000e620008000800 */
[----:B------:R-:W-:Y:S01]  /*0e00*/  IADD3 R8, PT, PT, R2, 0x8f, RZ ;  /* 0x0000008f02087810 */ /* 0x000fe20007ffe0ff */
[----:B------:R-:W-:Y:S02]  /*0e10*/  HFMA2 R2, -RZ, RZ, 0.10711669921875, -1791 ;  /* 0x2edbe6ffff027431 */ /* 0x000fe400000001ff */
[----:B------:R-:W-:Y:S02]  /*0e20*/  IMAD.MOV.U32 R21, RZ, RZ, 0xb3c ;  /* 0x00000b3cff157424 */ /* 0x000fe400078e00ff */
[----:B------:R-:W-:Y:S01]  /*0e30*/  HFMA2 R13, -RZ, RZ, 0.10711669921875, -1791 ;  /* 0x2edbe6ffff0d7431 */ /* 0x000fe200000001ff */
[----:B------:R-:W-:Y:S01]  /*0e40*/  MOV R10, 0x2edbe6ff ;  /* 0x2edbe6ff000a7802 */ /* 0x000fe20000000f00 */
[----:B------:R-:W-:Y:S01]  /*0e50*/  HFMA2 R25, -RZ, RZ, 0.10711669921875, -1791 ;  /* 0x2edbe6ffff197431 */ /* 0x000fe200000001ff */
[----:B------:R-:W2:Y:S01]  /*0e60*/  LDC.64 R6, c[0x0][0x380] ;  /* 0x0000e000ff067b82 */ /* 0x000ea20000000a00 */
[----:B------:R-:W-:Y:S01]  /*0e70*/  HFMA2 R16, -RZ, RZ, 0.10711669921875, -1791 ;  /* 0x2edbe6ffff107431 */ /* 0x000fe200000001ff */
[----:B------:R-:W-:Y:S01]  /*0e80*/  MOV R19, 0x2edbe6ff ;  /* 0x2edbe6ff00137802 */ /* 0x000fe20000000f00 */
[----:B------:R-:W-:Y:S01]  /*0e90*/  IMAD.MOV.U32 R22, RZ, RZ, 0x2edbe6ff ;  /* 0x2edbe6ffff167424 */ /* 0x000fe200078e00ff */
[----:B------:R-:W-:Y:S01]  /*0ea0*/  MOV R15, 0x2edbe6ff ;  /* 0x2edbe6ff000f7802 */ /* 0x000fe20000000f00 */
[----:B-1----:R-:W-:-:S07]  /*0eb0*/  IMAD R3, R8, UR5, R27 ;  /* 0x0000000508037c24 */ /* 0x002fce000f8e021b */
.L_x_2407:
[C---:B--2---:R-:W-:Y:S01]  /*0ec0*/  IMAD.WIDE R8, R3.reuse, 0x4, R6 ;  /* 0x0000000403087825 */ /* 0x044fe200078e0206 */
[----:B------:R-:W1:Y:S04]  /*0ed0*/  LDS R33, [R21+UR4+-0x900] ;  /* 0xfff7000415217984 */ /* 0x000e680008000800 */
[----:B------:R-:W2:Y:S04]  /*0ee0*/  LDS R37, [R21+UR4+-0x6c0] ;  /* 0xfff9400415257984 */ /* 0x000ea80008000800 */
[----:B------:R3:W1:Y:S01]  /*0ef0*/  LDG.E.CONSTANT R8, desc[UR6][R8.64] ;  /* 0x0000000608087981 */ /* 0x000662000c1e9900 */
[----:B------:R-:W-:-:S03]  /*0f00*/  IADD3 R3, PT, PT, R3, -UR5, RZ ;  /* 0x8000000503037c10 */ /* 0x000fc6000fffe0ff */
[----:B------:R-:W4:Y:S04]  /*0f10*/  LDS R26, [R21+UR4+-0x480] ;  /* 0xfffb8004151a7984 */ /* 0x000f280008000800 */
[----:B------:R-:W5:Y:S04]  /*0f20*/  LDS R29, [R21+UR4+-0x240] ;  /* 0xfffdc004151d7984 */ /* 0x000f680008000800 */
[----:B------:R-:W0:Y:S04]  /*0f30*/  LDS R35, [R21+UR4+0x240] ;  /* 0x0002400415237984 */ /* 0x000e280008000800 */
[----:B------:R-:W0:Y:S04]  /*0f40*/  LDS R31, [R21+UR4] ;  /* 0x00000004151f7984 */ /* 0x000e280008000800 */
[----:B---3--:R-:W3:Y:S01]  /*0f50*/  LDS R9, [R21+UR4+0x6c0] ;  /* 0x0006c00415097984 */ /* 0x008ee20008000800 */
[C---:B-1----:R-:W-:Y:S01]  /*0f60*/  FADD R30, R8.reuse, -R33 ;  /* 0x80000021081e7221 */ /* 0x042fe20000000000 */
[----:B--2---:R-:W-:-:S02]  /*0f70*/  FADD R37, R8, -R37 ;  /* 0x8000002508257221 */ /* 0x004fc40000000000 */
[----:B------:R1:W2:Y:S01]  /*0f80*/  LDS R33, [R21+UR4+0x480] ;  /* 0x0004800415217984 */ /* 0x0002a20008000800 */
[----:B----4-:R-:W-:Y:S01]  /*0f90*/  FADD R26, R8, -R26 ;  /* 0x8000001a081a7221 */ /* 0x010fe20000000000 */
[----:B------:R-:W-:Y:S01]  /*0fa0*/  FMUL R30, |R30|, R17 ;  /* 0x000000111e1e7220 */ /* 0x000fe20000400200 */
[----:B------:R-:W-:Y:S01]  /*0fb0*/  FMUL R28, |R37|, R24 ;  /* 0x00000018251c7220 */ /* 0x000fe20000400200 */
[----:B-----5:R-:W-:Y:S01]  /*0fc0*/  FADD R37, R8, -R29 ;  /* 0x8000001d08257221 */ /* 0x020fe20000000000 */
[----:B------:R-:W-:Y:S01]  /*0fd0*/  FMUL R26, |R26|, R23 ;  /* 0x000000171a1a7220 */ /* 0x000fe20000400200 */
[----:B0-----:R-:W-:Y:S01]  /*0fe0*/  FADD R34, R8, -R35 ;  /* 0x8000002308227221 */ /* 0x001fe20000000000 */
[----:B------:R-:W-:Y:S01]  /*0ff0*/  FSETP.GEU.AND P4, PT, |R30|, 1.175494350822287508e-38, PT ;  /* 0x008000001e00780b */ /* 0x000fe20003f8e200 */
[----:B------:R-:W-:Y:S01]  /*1000*/  FADD R32, R8, -R31 ;  /* 0x8000001f08207221 */ /* 0x000fe20000000000 */
[----:B------:R-:W-:Y:S01]  /*1010*/  FSETP.GEU.AND P2, PT, |R28|, 1.175494350822287508e-38, PT ;  /* 0x008000001c00780b */ /* 0x000fe20003f4e200 */
[----:B---3--:R-:W-:Y:S01]  /*1020*/  FADD R9, R8, -R9 ;  /* 0x8000000908097221 */ /* 0x008fe20000000000 */
[----:B------:R-:W-:Y:S01]  /*1030*/  FSETP.GEU.AND P1, PT, |R26|, 1.175494350822287508e-38, PT ;  /* 0x008000001a00780b */ /* 0x000fe20003f2e200 */
[----:B------:R-:W-:Y:S01]  /*1040*/  FMUL R37, |R37|, R20 ;  /* 0x0000001425257220 */ /* 0x000fe20000400200 */
[----:B------:R-:W-:Y:S01]  /*1050*/  FMUL R32, |R32|, R12 ;  /* 0x0000000c20207220 */ /* 0x000fe20000400200 */
[----:B------:R-:W-:Y:S01]  /*1060*/  FMUL R36, |R9|, R4 ;  /* 0x0000000409247220 */ /* 0x000fe20000400200 */
[----:B-1----:R-:W-:-:S02]  /*1070*/  VIADD R21, R21, 0xfffffffc ;  /* 0xfffffffc15157836 */ /* 0x002fc40000000000 */
[----:B------:R-:W-:Y:S02]  /*1080*/  FSETP.GEU.AND P3, PT, |R37|, 1.175494350822287508e-38, PT ;  /* 0x008000002500780b */ /* 0x000fe40003f6e200 */
[----:B------:R-:W-:Y:S01]  /*1090*/  FSETP.GEU.AND P6, PT, |R32|, 1.175494350822287508e-38, PT ;  /* 0x008000002000780b */ /* 0x000fe20003fce200 */
[----:B------:R-:W-:Y:S02]  /*10a0*/  @!P4 FMUL R30, R30, 16777216 ;  /* 0x4b8000001e1ec820 */ /* 0x000fe40000400000 */
[----:B------:R-:W-:Y:S02]  /*10b0*/  @!P2 FMUL R28, R28, 16777216 ;  /* 0x4b8000001c1ca820 */ /* 0x000fe40000400000 */
[----:B------:R0:W1:Y:S01]  /*10c0*/  MUFU.LG2 R29, R30 ;  /* 0x0000001e001d7308 */ /* 0x0000620000000c00 */
[----:B------:R-:W-:-:S05]  /*10d0*/  @!P1 FMUL R26, R26, 16777216 ;  /* 0x4b8000001a1a9820 */ /* 0x000fca0000400000 */
[----:B------:R-:W-:Y:S02]  /*10e0*/  @!P3 FMUL R37, R37, 16777216 ;  /* 0x4b8000002525b820 */ /* 0x000fe40000400000 */
[----:B------:R3:W4:Y:S01]  /*10f0*/  MUFU.LG2 R31, R28 ;  /* 0x0000001c001f7308 */ /* 0x0007220000000c00 */
[----:B0-----:R-:W-:Y:S01]  /*1100*/  FMUL R30, |R34|, R11 ;  /* 0x0000000b221e7220 */ /* 0x001fe20000400200 */
[----:B------:R-:W-:-:S04]  /*1110*/  @!P6 FMUL R32, R32, 16777216 ;  /* 0x4b8000002020e820 */ /* 0x000fc80000400000 */
[----:B------:R-:W-:Y:S01]  /*1120*/  FSETP.GEU.AND P5, PT, |R30|, 1.175494350822287508e-38, PT ;  /* 0x008000001e00780b */ /* 0x000fe20003fae200 */
[----:B--2---:R-:W-:Y:S01]  /*1130*/  FADD R34, R8, -R33 ;  /* 0x8000002108227221 */ /* 0x004fe20000000000 */
[----:B-1----:R-:W-:Y:S01]  /*1140*/  @!P4 FADD R29, R29, -24 ;  /* 0xc1c000001d1dc421 */ /* 0x002fe20000000000 */
[----:B------:R-:W-:Y:S01]  /*1150*/  FSETP.GEU.AND P4, PT, |R36|, 1.175494350822287508e-38, PT ;  /* 0x008000002400780b */ /* 0x000fe20003f8e200 */
[----:B------:R-:W0:Y:S01]  /*1160*/  MUFU.LG2 R35, R26 ;  /* 0x0000001a00237308 */ /* 0x000e220000000c00 */
[----:B---3--:R-:W-:Y:S01]  /*1170*/  FMUL R28, |R34|, R5 ;  /* 0x00000005221c7220 */ /* 0x008fe20000400200 */
[----:B------:R-:W-:-:S04]  /*1180*/  FMUL R34, R29, R0 ;  /* 0x000000001d227220 */ /* 0x000fc80000400000 */
[----:B------:R-:W-:Y:S01]  /*1190*/  FSETP.GEU.AND P0, PT, |R28|, 1.175494350822287508e-38, PT ;  /* 0x008000001c00780b */ /* 0x000fe20003f0e200 */
[----:B----4-:R-:W-:Y:S01]  /*11a0*/  @!P2 FADD R31, R31, -24 ;  /* 0xc1c000001f1fa421 */ /* 0x010fe20000000000 */
[----:B------:R-:W-:Y:S01]  /*11b0*/  FSETP.GEU.AND P2, PT, R34, -126, PT ;  /* 0xc2fc00002200780b */ /* 0x000fe20003f4e000 */
[----:B------:R-:W-:Y:S01]  /*11c0*/  @!P5 FMUL R30, R30, 16777216 ;  /* 0x4b8000001e1ed820 */ /* 0x000fe20000400000 */
[----:B------:R-:W1:Y:S01]  /*11d0*/  MUFU.LG2 R37, R37 ;  /* 0x0000002500257308 */ /* 0x000e620000000c00 */
[----:B------:R-:W-:Y:S01]  /*11e0*/  FMUL R8, R31, R0 ;  /* 0x000000001f087220 */ /* 0x000fe20000400000 */
[----:B------:R-:W-:Y:S01]  /*11f0*/  @!P4 FMUL R36, R36, 16777216 ;  /* 0x4b8000002424c820 */ /* 0x000fe20000400000 */
[----:B0-----:R-:W-:-:S05]  /*1200*/  @!P1 FADD R35, R35, -24 ;  /* 0xc1c0000023239421 */ /* 0x001fca0000000000 */
[----:B------:R-:W0:Y:S01]  /*1210*/  MUFU.LG2 R31, R36 ;  /* 0x00000024001f7308 */ /* 0x000e220000000c00 */
[----:B------:R-:W-:Y:S01]  /*1220*/  @!P0 FMUL R28, R28, 16777216 ;  /* 0x4b8000001c1c8820 */ /* 0x000fe20000400000 */
[----:B------:R-:W-:Y:S01]  /*1230*/  FSETP.GEU.AND P1, PT, R8, -126, PT ;  /* 0xc2fc00000800780b */ /* 0x000fe20003f2e000 */
[----:B------:R-:W-:Y:S01]  /*1240*/  @!P2 FMUL R34, R34, 0.5 ;  /* 0x3f0000002222a820 */ /* 0x000fe20000400000 */
[----:B------:R-:W-:-:S04]  /*1250*/  FMUL R26, R35, R0 ;  /* 0x00000000231a7220 */ /* 0x000fc80000400000 */
[----:B------:R-:W2:Y:S01]  /*1260*/  MUFU.LG2 R29, R28 ;  /* 0x0000001c001d7308 */ /* 0x000ea20000000c00 */
[----:B-1----:R-:W-:Y:S01]  /*1270*/  @!P3 FADD R37, R37, -24 ;  /* 0xc1c000002525b421 */ /* 0x002fe20000000000 */
[----:B------:R-:W-:-:S03]  /*1280*/  FSETP.GEU.AND P3, PT, R26, -126, PT ;  /* 0xc2fc00001a00780b */ /* 0x000fc60003f6e000 */
[----:B------:R-:W-:Y:S02]  /*1290*/  FMUL R37, R37, R0 ;  /* 0x0000000025257220 */ /* 0x000fe40000400000 */
[----:B------:R-:W-:Y:S01]  /*12a0*/  @!P1 FMUL R8, R8, 0.5 ;  /* 0x3f00000008089820 */ /* 0x000fe20000400000 */
[----:B------:R-:W1:Y:S01]  /*12b0*/  MUFU.LG2 R33, R32 ;  /* 0x0000002000217308 */ /* 0x000e620000000c00 */
[----:B0-----:R-:W-:-:S04]  /*12c0*/  @!P4 FADD R31, R31, -24 ;  /* 0xc1c000001f1fc421 */ /* 0x001fc80000000000 */
[----:B------:R-:W-:Y:S02]  /*12d0*/  FMUL R31, R31, R0 ;  /* 0x000000001f1f7220 */ /* 0x000fe40000400000 */
[----:B------:R-:W-:Y:S01]  /*12e0*/  @!P3 FMUL R26, R26, 0.5 ;  /* 0x3f0000001a1ab820 */ /* 0x000fe20000400000 */
[----:B------:R-:W0:Y:S01]  /*12f0*/  MUFU.LG2 R9, R30 ;  /* 0x0000001e00097308 */ /* 0x000e220000000c00 */
[----:B--2---:R-:W-:-:S04]  /*1300*/  @!P0 FADD R29, R29, -24 ;  /* 0xc1c000001d1d8421 */ /* 0x004fc80000000000 */
[----:B------:R-:W-:-:S03]  /*1310*/  FMUL R29, R29, R0 ;  /* 0x000000001d1d7220 */ /* 0x000fc60000400000 */
[----:B------:R-:W2:Y:S01]  /*1320*/  MUFU.EX2 R35, R34 ;  /* 0x0000002200237308 */ /* 0x000ea20000000800 */
[----:B-1----:R-:W-:Y:S01]  /*1330*/  @!P6 FADD R33, R33, -24 ;  /* 0xc1c000002121e421 */ /* 0x002fe20000000000 */
[----:B------:R-:W-:Y:S02]  /*1340*/  FSETP.GEU.AND P6, PT, R37, -126, PT ;  /* 0xc2fc00002500780b */ /* 0x000fe40003fce000 */
[----:B------:R-:W-:Y:S01]  /*1350*/  FSETP.GEU.AND P0, PT, R29, -126, PT ;  /* 0xc2fc00001d00780b */ /* 0x000fe20003f0e000 */
[----:B------:R-:W-:-:S03]  /*1360*/  FMUL R33, R33, R0 ;  /* 0x0000000021217220 */ /* 0x000fc60000400000 */
[----:B------:R-:W1:Y:S01]  /*1370*/  MUFU.EX2 R8, R8 ;  /* 0x0000000800087308 */ /* 0x000e620000000800 */
[----:B0-----:R-:W-:Y:S01]  /*1380*/  @!P5 FADD R9, R9, -24 ;  /* 0xc1c000000909d421 */ /* 0x001fe20000000000 */
[----:B------:R-:W-:-:S03]  /*1390*/  FSETP.GEU.AND P5, PT, R33, -126, PT ;  /* 0xc2fc00002100780b */ /* 0x000fc60003fae000 */
[----:B------:R-:W-:Y:S02]  /*13a0*/  FMUL R9, R9, R0 ;  /* 0x0000000009097220 */ /* 0x000fe40000400000 */
[----:B------:R-:W-:Y:S01]  /*13b0*/  @!P6 FMUL R37, R37, 0.5 ;  /* 0x3f0000002525e820 */ /* 0x000fe20000400000 */
[----:B------:R-:W0:Y:S01]  /*13c0*/  MUFU.EX2 R26, R26 ;  /* 0x0000001a001a7308 */ /* 0x000e220000000800 */
[----:B--2---:R-:W-:Y:S01]  /*13d0*/  @!P2 FMUL R35, R35, R35 ;  /* 0x000000232323a220 */ /* 0x004fe20000400000 */
[----:B------:R-:W-:Y:S01]  /*13e0*/  FSETP.GEU.AND P2, PT, R31, -126, PT ;  /* 0xc2fc00001f00780b */ /* 0x000fe20003f4e000 */
[----:B------:R-:W-:Y:S01]  /*13f0*/  @!P0 FMUL R29, R29, 0.5 ;  /* 0x3f0000001d1d8820 */ /* 0x000fe20000400000 */
[----:B------:R-:W-:Y:S01]  /*1400*/  FSETP.GEU.AND P4, PT, R9, -126, PT ;  /* 0xc2fc00000900780b */ /* 0x000fe20003f8e000 */
[----:B------:R-:W-:Y:S02]  /*1410*/  FADD R16, R35, R16 ;  /* 0x0000001023107221 */ /* 0x000fe40000000000 */
[----:B------:R-:W-:Y:S01]  /*1420*/  @!P5 FMUL R33, R33, 0.5 ;  /* 0x3f0000002121d820 */ /* 0x000fe20000400000 */
[----:B------:R-:W2:Y:S01]  /*1430*/  MUFU.EX2 R37, R37 ;  /* 0x0000002500257308 */ /* 0x000ea20000000800 */
[----:B-1----:R-:W-:Y:S01]  /*1440*/  @!P1 FMUL R8, R8, R8 ;  /* 0x0000000808089220 */ /* 0x002fe20000400000 */
[----:B------:R-:W-:-:S03]  /*1450*/  ISETP.NE.AND P1, PT, R21, 0x8fc, PT ;  /* 0x000008fc1500780c */ /* 0x000fc60003f25270 */
[----:B------:R-:W-:Y:S02]  /*1460*/  FADD R15, R8, R15 ;  /* 0x0000000f080f7221 */ /* 0x000fe40000000000 */
[----:B------:R-:W-:Y:S01]  /*1470*/  @!P2 FMUL R31, R31, 0.5 ;  /* 0x3f0000001f1fa820 */ /* 0x000fe20000400000 */
[----:B------:R-:W1:Y:S01]  /*1480*/  MUFU.EX2 R28, R33 ;  /* 0x00000021001c7308 */ /* 0x000e620000000800 */
[----:B------:R-:W-:Y:S01]  /*1490*/  @!P4 FMUL R9, R9, 0.5 ;  /* 0x3f0000000909c820 */ /* 0x000fe20000400000 */
[----:B0-----:R-:W-:-:S04]  /*14a0*/  @!P3 FMUL R26, R26, R26 ;  /* 0x0000001a1a1ab220 */ /* 0x001fc80000400000 */
[----:B------:R-:W-:Y:S02]  /*14b0*/  FADD R25, R26, R25 ;  /* 0x000000191a197221 */ /* 0x000fe40000000000 */
        /* <DEDUP_REMOVED lines=13> */
[----:B------:R-:W-:Y:S06]  /*1590*/  @P1 BRA `(.L_x_2407) ;  /* 0xfffffff800481947 */ /* 0x000fec000383ffff */
[----:B------:R-:W-:Y:S01]  /*15a0*/  IADD3 R3, PT, PT, R0, 0x1800000, RZ ;  /* 0x0180000000037810 */ /* 0x000fe20007ffe0ff */
[----:B------:R-:W0:Y:S03]  /*15b0*/  LDCU UR4, c[0x0][0x394] ;  /* 0x00007280ff0477ac */ /* 0x000e260008000800 */
[----:B------:R-:W-:-:S04]  /*15c0*/  LOP3.LUT R3, R3, 0x7f800000, RZ, 0xc0, !PT ;  /* 0x7f80000003037812 */ /* 0x000fc800078ec0ff */
[----:B------:R-:W-:Y:S02]  /*15d0*/  ISETP.GT.U32.AND P0, PT, R3, 0x1ffffff, PT ;  /* 0x01ffffff0300780c */ /* 0x000fe40003f04070 */
[----:B------:R-:W-:-:S05]  /*15e0*/  SHF.L.U32 R3, R14, 0x3, RZ ;  /* 0x000000030e037819 */ /* 0x000fca00000006ff */
[----:B0-----:R-:W-:-:S06]  /*15f0*/  IMAD R14, R18, UR4, R3 ;  /* 0x00000004120e7c24 */ /* 0x001fcc000f8e0203 */
[----:B------:R-:W-:Y:S05]  /*1600*/  @P0 BRA `(.L_x_2408) ;  /* 0x0000000000180947 */ /* 0x000fea0003800000 */
[----:B------:R-:W0:Y:S01]  /*1610*/  LDCU UR4, c[0x0][0x3a8] ;  /* 0x00007500ff0477ac */ /* 0x000e220008000800 */
[----:B------:R-:W-:Y:S01]  /*1620*/  MOV R6, 0x1650 ;  /* 0x0000165000067802 */ /* 0x000fe20000000f00 */
[----:B0-----:R-:W-:-:S07]  /*1630*/  IMAD.U32 R0, RZ, RZ, UR4 ;  /* 0x00000004ff007e24 */ /* 0x001fce000f8e00ff */
[----:B------:R-:W-:Y:S05]  /*1640*/  CALL.REL.NOINC `($__internal_76_$__cuda_sm20_rcp_rn_f32_slowpath) ;  /* 0x0000000c00787944 */ /* 0x000fea0003c00000 */
[----:B------:R-:W-:Y:S01]  /*1650*/  MOV R7, R0 ;  /* 0x0000000000077202 */ /* 0x000fe20000000f00 */
[----:B------:R-:W-:Y:S06]  /*1660*/  BRA `(.L_x_2409) ;  /* 0x0000000000107947 */ /* 0x000fec0003800000 */
.L_x_2408:
[----:B------:R-:W0:Y:S02]  /*1670*/  MUFU.RCP R7, R0 ;  /* 0x0000000000077308 */ /* 0x000e240000001000 */
[----:B0-----:R-:W-:-:S04]  /*1680*/  FFMA R3, R7, R0, -1 ;  /* 0xbf80000007037423 */ /* 0x001fc80000000000 */
[----:B------:R-:W-:-:S04]  /*1690*/  FADD.FTZ R6, -R3, -RZ ;  /* 0x800000ff03067221 */ /* 0x000fc80000010100 */
[----:B------:R-:W-:-:S07]  /*16a0*/  FFMA R7, R7, R6, R7 ;  /* 0x0000000607077223 */ /* 0x000fce0000000007 */
.L_x_2409:
[C---:B------:R-:W-:Y:S01]  /*16b0*/  FMUL R3, R16.reuse, 16777216 ;  /* 0x4b80000010037820 */ /* 0x040fe20000400000 */
[----:B------:R-:W-:Y:S01]  /*16c0*/  FSETP.GEU.AND P0, PT, |R16|, 1.175494350822287508e-38, PT ;  /* 0x008000001000780b */ /* 0x000fe20003f0e200 */
[----:B------:R-:W0:Y:S01]  /*16d0*/  MUFU.RCP R8, R17 ;  /* 0x0000001100087308 */ /* 0x000e220000001000 */
[----:B------:R-:W-:Y:S02]  /*16e0*/  BSSY.RECONVERGENT B0, `(.L_x_2410) ;  /* 0x0000013000007945 */ /* 0x000fe40003800200 */
[----:B------:R-:W-:-:S05]  /*16f0*/  FSEL R3, R3, R16, !P0 ;  /* 0x0000001003037208 */ /* 0x000fca0004000000 */
        /* <DEDUP_REMOVED lines=16> */
[----:B------:R-:W-:Y:S05]  /*1800*/  CALL.REL.NOINC `($__internal_77_$__cuda_sm3x_div_rn_noftz_f32_slowpath) ;  /* 0x0000000c00dc7944 */ /* 0x000fea0003c00000 */
.L_x_2411:
[----:B------:R-:W-:Y:S05]  /*1810*/  BSYNC.RECONVERGENT B0 ;  /* 0x0000000000007941 */ /* 0x000fea0003800200 */
.L_x_2410:
        /* <DEDUP_REMOVED lines=26> */
[----:B------:R-:W-:Y:S05]  /*19c0*/  CALL.REL.NOINC `($__internal_77_$__cuda_sm3x_div_rn_noftz_f32_slowpath) ;  /* 0x0000000c006c7944 */ /* 0x000fea0003c00000 */
[----:B------:R-:W-:-:S07]  /*19d0*/  IMAD.MOV.U32 R9, RZ, RZ, R3 ;  /* 0x000000ffff097224 */ /* 0x000fce00078e0003 */
.L_x_2413:
[----:B------:R-:W-:Y:S05]  /*19e0*/  BSYNC.RECONVERGENT B0 ;  /* 0x0000000000007941 */ /* 0x000fea0003800200 */
.L_x_2412:
        /* <DEDUP_REMOVED lines=8> */
[----:B-1----:R-:W-:Y:S01]  /*1a70*/  FFMA R17, R6, -R23, 1 ;  /* 0x3f80000006117423 */ /* 0x002fe20000000817 */
        /* <DEDUP_REMOVED lines=16> */
[----:B------:R-:W-:-:S07]  /*1b80*/  MOV R17, R3 ;  /* 0x0000000300117202 */ /* 0x000fce0000000f00 */
.L_x_2415:
[----:B------:R-:W-:Y:S05]  /*1b90*/  BSYNC.RECONVERGENT B0 ;  /* 0x0000000000007941 */ /* 0x000fea0003800200 */
.L_x_2414:
        /* <DEDUP_REMOVED lines=25> */
.L_x_2417:
[----:B------:R-:W-:Y:S05]  /*1d30*/  BSYNC.RECONVERGENT B0 ;  /* 0x0000000000007941 */ /* 0x000fea0003800200 */
.L_x_2416:
        /* <DEDUP_REMOVED lines=24> */
[----:B------:R-:W-:Y:S05]  /*1ec0*/  CALL.REL.NOINC `($__internal_77_$__cuda_sm3x_div_rn_noftz_f32_slowpath) ;  /* 0x00000008002c7944 */ /* 0x000fea0003c00000 */
[----:B------:R-:W-:-:S07]  /*1ed0*/  MOV R9, R3 ;  /* 0x0000000300097202 */ /* 0x000fce0000000f00 */
.L_x_2419:
[----:B------:R-:W-:Y:S05]  /*1ee0*/  BSYNC.RECONVERGENT B0 ;  /* 0x0000000000007941 */ /* 0x000fea0003800200 */
.L_x_2418:
        /* <DEDUP_REMOVED lines=26> */
.L_x_2421:
[----:B------:R-:W-:Y:S05]  /*2090*/  BSYNC.RECONVERGENT B0 ;  /* 0x0000000000007941 */ /* 0x000fea0003800200 */
.L_x_2420:
        /* <DEDUP_REMOVED lines=25> */
.L_x_2423:
[----:B------:R-:W-:Y:S05]  /*2230*/  BSYNC.RECONVERGENT B0 ;  /* 0x0000000000007941 */ /* 0x000fea0003800200 */
.L_x_2422:
        /* <DEDUP_REMOVED lines=26> */
.L_x_2425:
[----:B------:R-:W-:Y:S05]  /*23e0*/  BSYNC.RECONVERGENT B0 ;  /* 0x0000000000007941 */ /* 0x000fea0003800200 */
.L_x_2424:
[----:B------:R-:W0:Y:S02]  /*23f0*/  LDC R3, c[0x0][0x39c] ;  /* 0x0000e700ff037b82 */ /* 0x000e240000000800 */
[----:B0-----:R-:W-:-:S05]  /*2400*/  IMAD.WIDE R14, R3, 0x4, R14 ;  /* 0x00000004030e7825 */ /* 0x001fca00078e020e */
[----:B------:R-:W-:Y:S01]  /*2410*/  STG.E desc[UR6][R14.64], R5 ;  /* 0x000000050e007986 */ /* 0x000fe2000c101906 */
[----:B------:R-:W-:Y:S05]  /*2420*/  EXIT ;  /* 0x000000000000794d */ /* 0x000fea0003800000 */
        .weak           $__internal_76_$__cuda_sm20_rcp_rn_f32_slowpath
        .type           $__internal_76_$__cuda_sm20_rcp_rn_f32_slowpath,@function
        .size           $__internal_76_$__cuda_sm20_rcp_rn_f32_slowpath,($__internal_77_$__cuda_sm3x_div_rn_noftz_f32_slowpath - $__internal_76_$__cuda_sm20_rcp_rn_f32_slowpath)
$__internal_76_$__cuda_sm20_rcp_rn_f32_slowpath:
        /* <DEDUP_REMOVED lines=15> */
.L_x_2427:
        /* <DEDUP_REMOVED lines=29> */
[----:B------:R-:W-:-:S04]  /*26f0*/  @!P0 IADD3 R7, PT, PT, R7, 0x1, RZ ;  /* 0x0000000107078810 */ /* 0x000fc80007ffe0ff */
[----:B------:R-:W-:-:S04]  /*2700*/  @!P1 SHF.L.U32 R7, R7, 0x1, RZ ;  /* 0x0000000107079819 */ /* 0x000fc800000006ff */
[----:B------:R-:W-:Y:S01]  /*2710*/  LOP3.LUT R7, R7, 0x80000000, R0, 0xf8, !PT ;  /* 0x8000000007077812 */ /* 0x000fe200078ef800 */
[----:B------:R-:W-:Y:S06]  /*2720*/  BRA `(.L_x_2428) ;  /* 0x0000000000047947 */ /* 0x000fec0003800000 */
.L_x_2429:
[----:B------:R0:W1:Y:S02]  /*2730*/  MUFU.RCP R7, R0 ;  /* 0x0000000000077308 */ /* 0x0000640000001000 */
.L_x_2428:
[----:B------:R-:W-:Y:S05]  /*2740*/  BSYNC.RECONVERGENT B1 ;  /* 0x0000000000017941 */ /* 0x000fea0003800200 */
.L_x_2426:
[----:B01----:R-:W-:Y:S01]  /*2750*/  IMAD.MOV.U32 R0, RZ, RZ, R7 ;  /* 0x000000ffff007224 */ /* 0x003fe200078e0007 */
[----:B------:R-:W-:-:S04]  /*2760*/  MOV R7, 0x0 ;  /* 0x0000000000077802 */ /* 0x000fc80000000f00 */
[----:B------:R-:W-:Y:S05]  /*2770*/  RET.REL.NODEC R6 `(_Z24norm_dist_forward_kernelILi144ELi8EEvPKfS1_iiiiPff) ;  /* 0xffffffd806207950 */ /* 0x000fea0003c3ffff */
        .weak           $__internal_77_$__cuda_sm3x_div_rn_noftz_f32_slowpath
        .type           $__internal_77_$__cuda_sm3x_div_rn_noftz_f32_slowpath,@function
        .size           $__internal_77_$__cuda_sm3x_div_rn_noftz_f32_slowpath,(.L_x_3904 - $__internal_77_$__cuda_sm3x_div_rn_noftz_f32_slowpath)
$__internal_77_$__cuda_sm3x_div_rn_noftz_f32_slowpath:
[----:B------:R-:W-:Y:S01]  /*2780*/  SHF.R.U32.HI R8, RZ, 0x17, R3 ;  /* 0x00000017ff087819 */ /* 0x000fe20000011603 */
[----:B------:R-:W-:Y:S01]  /*2790*/  BSSY.RECONVERGENT B1, `(.L_x_2430) ;  /* 0x0000062000017945 */ /* 0x000fe20003800200 */
[----:B------:R-:W-:Y:S02]  /*27a0*/  SHF.R.U32.HI R16, RZ, 0x17, R0 ;  /* 0x00000017ff107819 */ /* 0x000fe40000011600 */
[----:B------:R-:W-:Y:S02]  /*27b0*/  LOP3.LUT R8, R8, 0xff, RZ, 0xc0, !PT ;  /* 0x000000ff08087812 */ /* 0x000fe400078ec0ff */
[----:B------:R-:W-:Y:S02]  /*27c0*/  LOP3.LUT R16, R16, 0xff, RZ, 0xc0, !PT ;  /* 0x000000ff10107812 */ /* 0x000fe400078ec0ff */
[----:B------:R-:W-:Y:S02]  /*27d0*/  IADD3 R17, PT, PT, R8, -0x1, RZ ;  /* 0xffffffff08117810 */ /* 0x000fe40007ffe0ff */
[----:B------:R-:W-:-:S02]  /*27e0*/  IADD3 R18, PT, PT, R16, -0x1, RZ ;  /* 0xffffffff10127810 */ /* 0x000fc40007ffe0ff */
        /* <DEDUP_REMOVED lines=22> */
[----:B------:R-:W-:Y:S01]  /*2950*/  @P0 IMAD.MOV.U32 R9, RZ, RZ, RZ ;  /* 0x000000ffff090224 */ /* 0x000fe200078e00ff */
[----:B------:R-:W-:Y:S01]  /*2960*/  @!P0 MOV R9, 0xffffffc0 ;  /* 0xffffffc000098802 */ /* 0x000fe20000000f00 */
[----:B------:R-:W-:Y:S01]  /*2970*/  @!P0 FFMA R0, R0, 1.84467440737095516160e+19, RZ ;  /* 0x5f80000000008823 */ /* 0x000fe200000000ff */
[----:B------:R-:W-:Y:S02]  /*2980*/  @!P1 FFMA R3, R3, 1.84467440737095516160e+19, RZ ;  /* 0x5f80000003039823 */ /* 0x000fe400000000ff */
[----:B------:R-:W-:-:S07]  /*2990*/  @!P1 IADD3 R9, PT, PT, R9, 0x40, RZ ;  /* 0x0000004009099810 */ /* 0x000fce0007ffe0ff */
.L_x_2431:
[----:B------:R-:W-:Y:S01]  /*29a0*/  LEA R26, R8, 0xc0800000, 0x17 ;  /* 0xc0800000081a7811 */ /* 0x000fe200078eb8ff */
[----:B------:R-:W-:Y:S01]  /*29b0*/  BSSY.RECONVERGENT B2, `(.L_x_2436) ;  /* 0x0000036000027945 */ /* 0x000fe20003800200 */
[----:B------:R-:W-:Y:S02]  /*29c0*/  IADD3 R17, PT, PT, R16, -0x7f, RZ ;  /* 0xffffff8110117810 */ /* 0x000fe40007ffe0ff */
[----:B------:R-:W-:-:S03]  /*29d0*/  IADD3 R26, PT, PT, -R26, R3, RZ ;  /* 0x000000031a1a7210 */ /* 0x000fc60007ffe1ff */
[----:B------:R-:W-:Y:S01]  /*29e0*/  IMAD R0, R17, -0x800000, R0 ;  /* 0xff80000011007824 */ /* 0x000fe200078e0200 */
[----:B------:R-:W0:Y:S01]  /*29f0*/  MUFU.RCP R18, R26 ;  /* 0x0000001a00127308 */ /* 0x000e220000001000 */
[----:B------:R-:W-:-:S04]  /*2a00*/  FADD.FTZ R3, -R26, -RZ ;  /* 0x800000ff1a037221 */ /* 0x000fc80000010100 */
[----:B0-----:R-:W-:-:S04]  /*2a10*/  FFMA R21, R18, R3, 1 ;  /* 0x3f80000012157423 */ /* 0x001fc80000000003 */
[----:B------:R-:W-:-:S04]  /*2a20*/  FFMA R21, R18, R21, R18 ;  /* 0x0000001512157223 */ /* 0x000fc80000000012 */
[----:B------:R-:W-:-:S04]  /*2a30*/  FFMA R16, R0, R21, RZ ;  /* 0x0000001500107223 */ /* 0x000fc800000000ff */
[----:B------:R-:W-:-:S04]  /*2a40*/  FFMA R18, R3, R16, R0 ;  /* 0x0000001003127223 */ /* 0x000fc80000000000 */
[----:B------:R-:W-:Y:S01]  /*2a50*/  FFMA R18, R21, R18, R16 ;  /* 0x0000001215127223 */ /* 0x000fe20000000010 */
[----:B------:R-:W-:-:S03]  /*2a60*/  IADD3 R16, PT, PT, R17, 0x7f, -R8 ;  /* 0x0000007f11107810 */ /* 0x000fc60007ffe808 */
[----:B------:R-:W-:Y:S02]  /*2a70*/  FFMA R3, R3, R18, R0 ;  /* 0x0000001203037223 */ /* 0x000fe40000000000 */
[----:B------:R-:W-:Y:S02]  /*2a80*/  IMAD.IADD R9, R16, 0x1, R9 ;  /* 0x0000000110097824 */ /* 0x000fe400078e0209 */
        /* <DEDUP_REMOVED lines=14> */
[CCC-:B------:R-:W-:Y:S01]  /*2b70*/  FFMA.RZ R9, R21.reuse, R3.reuse, R18.reuse ;  /* 0x0000000315097223 */ /* 0x1c0fe2000000c012 */
[CCC-:B------:R-:W-:Y:S01]  /*2b80*/  FFMA.RP R16, R21.reuse, R3.reuse, R18.reuse ;  /* 0x0000000315107223 */ /* 0x1c0fe20000008012 */
[----:B------:R-:W-:Y:S01]  /*2b90*/  FFMA.RM R3, R21, R3, R18 ;  /* 0x0000000315037223 */ /* 0x000fe20000004012 */
[C---:B------:R-:W-:Y:S02]  /*2ba0*/  IADD3 R17, PT, PT, R8.reuse, 0x20, RZ ;  /* 0x0000002008117810 */ /* 0x040fe40007ffe0ff */
[----:B------:R-:W-:Y:S02]  /*2bb0*/  LOP3.LUT R9, R9, 0x7fffff, RZ, 0xc0, !PT ;  /* 0x007fffff09097812 */ /* 0x000fe400078ec0ff */
[C---:B------:R-:W-:Y:S02]  /*2bc0*/  ISETP.NE.AND P2, PT, R8.reuse, RZ, PT ;  /* 0x000000ff0800720c */ /* 0x040fe40003f45270 */
[----:B------:R-:W-:Y:S02]  /*2bd0*/  LOP3.LUT R18, R9, 0x800000, RZ, 0xfc, !PT ;  /* 0x0080000009127812 */ /* 0x000fe400078efcff */
[----:B------:R-:W-:-:S02]  /*2be0*/  ISETP.NE.AND P1, PT, R8, RZ, PT ;  /* 0x000000ff0800720c */ /* 0x000fc40003f25270 */
        /* <DEDUP_REMOVED lines=10> */
[----:B------:R-:W-:-:S05]  /*2c90*/  LOP3.LUT R18, R9, R18, RZ, 0xc0, !PT ;  /* 0x0000001209127212 */ /* 0x000fca00078ec0ff */
[----:B------:R-:W-:-:S05]  /*2ca0*/  IMAD.IADD R3, R3, 0x1, R18 ;  /* 0x0000000103037824 */ /* 0x000fca00078e0212 */
[----:B------:R-:W-:Y:S01]  /*2cb0*/  LOP3.LUT R0, R3, R0, RZ, 0xfc, !PT ;  /* 0x0000000003007212 */ /* 0x000fe200078efcff */
[----:B------:R-:W-:Y:S06]  /*2cc0*/  BRA `(.L_x_2439) ;  /* 0x0000000000107947 */ /* 0x000fec0003800000 */
.L_x_2438:
[----:B------:R-:W-:-:S04]  /*2cd0*/  LOP3.LUT R0, R0, 0x80000000, RZ, 0xc0, !PT ;  /* 0x8000000000007812 */ /* 0x000fc800078ec0ff */
[----:B------:R-:W-:Y:S01]  /*2ce0*/  LOP3.LUT R0, R0, 0x7f800000, RZ, 0xfc, !PT ;  /* 0x7f80000000007812 */ /* 0x000fe200078efcff */
[----:B------:R-:W-:Y:S06]  /*2cf0*/  BRA `(.L_x_2439) ;  /* 0x0000000000047947 */ /* 0x000fec0003800000 */
.L_x_2437:
[----:B------:R-:W-:-:S07]  /*2d00*/  LEA R0, R9, R0, 0x17 ;  /* 0x0000000009007211 */ /* 0x000fce00078eb8ff */
.L_x_2439:
[----:B------:R-:W-:Y:S05]  /*2d10*/  BSYNC.RECONVERGENT B2 ;  /* 0x0000000000027941 */ /* 0x000fea0003800200 */
.L_x_2436:
[----:B------:R-:W-:Y:S05]  /*2d20*/  BRA `(.L_x_2440) ;  /* 0x0000000000207947 */ /* 0x000fea0003800000 */
.L_x_2435:
[----:B------:R-:W-:-:S04]  /*2d30*/  LOP3.LUT R0, R3, 0x80000000, R0, 0x48, !PT ;  /* 0x8000000003007812 */ /* 0x000fc800078e4800 */
[----:B------:R-:W-:Y:S01]  /*2d40*/  LOP3.LUT R0, R0, 0x7f800000, RZ, 0xfc, !PT ;  /* 0x7f80000000007812 */ /* 0x000fe200078efcff */
[----:B------:R-:W-:Y:S06]  /*2d50*/  BRA `(.L_x_2440) ;  /* 0x0000000000147947 */ /* 0x000fec0003800000 */
.L_x_2434:
[----:B------:R-:W-:Y:S01]  /*2d60*/  LOP3.LUT R0, R3, 0x80000000, R0, 0x48, !PT ;  /* 0x8000000003007812 */ /* 0x000fe200078e4800 */
[----:B------:R-:W-:Y:S06]  /*2d70*/  BRA `(.L_x_2440) ;  /* 0x00000000000c7947 */ /* 0x000fec0003800000 */
.L_x_2433:
[----:B------:R-:W0:Y:S01]  /*2d80*/  MUFU.RSQ R0, -QNAN ;  /* 0xffc0000000007908 */ /* 0x000e220000001400 */
[----:B------:R-:W-:Y:S05]  /*2d90*/  BRA `(.L_x_2440) ;  /* 0x0000000000047947 */ /* 0x000fea0003800000 */
.L_x_2432:
[----:B------:R-:W-:-:S07]  /*2da0*/  FADD.FTZ R0, R0, R3 ;  /* 0x0000000300007221 */ /* 0x000fce0000010000 */
.L_x_2440:
[----:B------:R-:W-:Y:S05]  /*2db0*/  BSYNC.RECONVERGENT B1 ;  /* 0x0000000000017941 */ /* 0x000fea0003800200 */
.L_x_2430:
[----:B------:R-:W-:Y:S01]  /*2dc0*/  HFMA2 R9, -RZ, RZ, 0, 0 ;  /* 0x00000000ff097431 */ /* 0x000fe200000001ff */
[----:B------:R-:W-:Y:S02]  /*2dd0*/  MOV R8, R6 ;  /* 0x0000000600087202 */ /* 0x000fe40000000f00 */
[----:B0-----:R-:W-:Y:S02]  /*2de0*/  MOV R3, R0 ;  /* 0x0000000000037202 */ /* 0x001fe40000000f00 */
[----:B------:R-:W-:Y:S05]  /*2df0*/  RET.REL.NODEC R8 `(_Z24norm_dist_forward_kernelILi144ELi8EEvPKfS1_iiiiPff) ;  /* 0xffffffd008807950 */ /* 0x000fea0003c3ffff */
.L_x_2441:
        /* <DEDUP_REMOVED lines=16> */
.L_x_3904:


//--------------------- .text._Z24norm_dist_forward_kernelILi72ELi16EEvPKfS1_iiiiPff --------------------------
	.section	.text._Z24norm_dist_forward_kernelILi72ELi16EEvPKfS1_iiiiPff,"ax",@progbits
	.align	128
        .global         _Z24norm_dist_forward_kernelILi72ELi16EEvPKfS1_iiiiPff
        .type           _Z24norm_dist_forward_kernelILi72ELi16EEvPKfS1_iiiiPff,@function
        .size           _Z24norm_dist_forward_kernelILi72ELi16EEvPKfS1_iiiiPff,(.L_x_3906 - _Z24norm_dist_forward_kernelILi72ELi16EEvPKfS1_iiiiPff)
        .other          _Z24norm_dist_forward_kernelILi72ELi16EEvPKfS1_iiiiPff,@"STO_CUDA_ENTRY STV_DEFAULT"
_Z24norm_dist_forward_kernelILi72ELi16EEvPKfS1_iiiiPff:
.text._Z24norm_dist_forward_kernelILi72ELi16EEvPKfS1_iiiiPff:
        /* <DEDUP_REMOVED lines=38> */
.L_x_2443:
        /* <DEDUP_REMOVED lines=9> */
.L_x_2442:
        /* <DEDUP_REMOVED lines=15> */
[----:B0-----:R-:W-:Y:S05]  /*03e0*/  CALL.REL.NOINC `($__internal_78_$__cuda_sm20_rcp_rn_f32_slowpath) ;  /* 0x0000002000287944 */ /* 0x001fea0003c00000 */
[----:B------:R-:W-:Y:S01]  /*03f0*/  IMAD.MOV.U32 R12, RZ, RZ, R0 ;  /* 0x000000ffff0c7224 */ /* 0x000fe200078e0000 */
[----:B------:R-:W-:Y:S06]  /*0400*/  BRA `(.L_x_2445) ;  /* 0x0000000000107947 */ /* 0x000fec0003800000 */
.L_x_2444:
[----:B------:R-:W1:Y:S02]  /*0410*/  MUFU.RCP R12, R5 ;  /* 0x00000005000c7308 */ /* 0x000e640000001000 */
[----:B-1----:R-:W-:-:S04]  /*0420*/  FFMA R0, R12, R5, -1 ;  /* 0xbf8000000c007423 */ /* 0x002fc80000000005 */
[----:B------:R-:W-:-:S04]  /*0430*/  FADD.FTZ R3, -R0, -RZ ;  /* 0x800000ff00037221 */ /* 0x000fc80000010100 */
[----:B------:R-:W-:-:S07]  /*0440*/  FFMA R12, R12, R3, R12 ;  /* 0x000000030c0c7223 */ /* 0x000fce000000000c */
.L_x_2445:
[----:B------:R-:W1:Y:S01]  /*0450*/  LDCU UR6, c[0x0][0x39c] ;  /* 0x00007380ff0677ac */ /* 0x000e620008000800 */
[----:B------:R-:W-:Y:S01]  /*0460*/  SHF.L.U32 R4, R4, 0x4, RZ ;  /* 0x0000000404047819 */ /* 0x000fe200000006ff */
[----:B------:R-:W2:Y:S01]  /*0470*/  LDCU UR4, c[0x0][0x394] ;  /* 0x00007280ff0477ac */ /* 0x000ea20008000800 */
[----:B------:R-:W-:Y:S01]  /*0480*/  UPLOP3.LUT UP0, UPT, UPT, UPT, UPT, 0x80, 0x8 ;  /* 0x000000000008789c */ /* 0x000fe20003f0f070 */
[----:B-1----:R-:W-:Y:S02]  /*0490*/  IMAD R10, R13, UR6, R14 ;  /* 0x000000060d0a7c24 */ /* 0x002fe4000f8e020e */
[----:B--2---:R-:W-:Y:S01]  /*04a0*/  IMAD R11, R11, UR4, R4 ;  /* 0x000000040b0b7c24 */ /* 0x004fe2000f8e0204 */
[----:B------:R-:W-:-:S07]  /*04b0*/  UMOV UR4, URZ ;  /* 0x000000ff00047c82 */ /* 0x000fce0008000000 */
.L_x_2488:
        /* <DEDUP_REMOVED lines=14> */
.L_x_2446:
        /* <DEDUP_REMOVED lines=36> */
[----:B------:R-:W-:Y:S05]  /*07e0*/  CALL.REL.NOINC `($__internal_78_$__cuda_sm20_rcp_rn_f32_slowpath) ;  /* 0x0000001c00287944 */ /* 0x000fea0003c00000 */
[----:B------:R-:W-:Y:S01]  /*07f0*/  MOV R22, R0 ;  /* 0x0000000000167202 */ /* 0x000fe20000000f00 */
[----:B------:R-:W-:Y:S06]  /*0800*/  BRA `(.L_x_2449) ;  /* 0x0000000000107947 */ /* 0x000fec0003800000 */
.L_x_2448:
[----:B------:R-:W0:Y:S02]  /*0810*/  MUFU.RCP R3, R0 ;  /* 0x0000000000037308 */ /* 0x000e240000001000 */
[----:B0-----:R-:W-:-:S04]  /*0820*/  FFMA R2, R0, R3, -1 ;  /* 0xbf80000000027423 */ /* 0x001fc80000000003 */
[----:B------:R-:W-:-:S04]  /*0830*/  FADD.FTZ R2, -R2, -RZ ;  /* 0x800000ff02027221 */ /* 0x000fc80000010100 */
[----:B------:R-:W-:-:S07]  /*0840*/  FFMA R22, R3, R2, R3 ;  /* 0x0000000203167223 */ /* 0x000fce0000000003 */
.L_x_2449:
[----:B------:R-:W-:Y:S05]  /*0850*/  BSYNC.RECONVERGENT B0 ;  /* 0x0000000000007941 */ /* 0x000fea0003800200 */
.L_x_2447:
[----:B------:R-:W-:Y:S01]  /*0860*/  IADD3 R0, PT, PT, R15, 0x1800000, RZ ;  /* 0x018000000f007810 */ /* 0x000fe20007ffe0ff */
[----:B------:R-:W-:Y:S03]  /*0870*/  BSSY.RECONVERGENT B0, `(.L_x_2450) ;  /* 0x000000d000007945 */ /* 0x000fe60003800200 */
[----:B------:R-:W-:-:S04]  /*0880*/  LOP3.LUT R0, R0, 0x7f800000, RZ, 0xc0, !PT ;  /* 0x7f80000000007812 */ /* 0x000fc800078ec0ff */
[----:B------:R-:W-:-:S13]  /*0890*/  ISETP.GT.U32.AND P0, PT, R0, 0x1ffffff, PT ;  /* 0x01ffffff0000780c */ /* 0x000fda0003f04070 */
[----:B------:R-:W-:Y:S05]  /*08a0*/  @P0 BRA `(.L_x_2451) ;  /* 0x0000000000140947 */ /* 0x000fea0003800000 */
[----:B------:R-:W-:Y:S02]  /*08b0*/  MOV R0, R15 ;  /* 0x0000000f00007202 */ /* 0x000fe40000000f00 */
[----:B------:R-:W-:-:S07]  /*08c0*/  MOV R16, 0x8e0 ;  /* 0x000008e000107802 */ /* 0x000fce0000000f00 */
[----:B------:R-:W-:Y:S05]  /*08d0*/  CALL.REL.NOINC `($__internal_78_$__cuda_sm20_rcp_rn_f32_slowpath) ;  /* 0x0000001800ec7944 */ /* 0x000fea0003c00000 */
[----:B------:R-:W-:Y:S01]  /*08e0*/  IMAD.MOV.U32 R29, RZ, RZ, R0 ;  /* 0x000000ffff1d7224 */ /* 0x000fe200078e0000 */
[----:B------:R-:W-:Y:S06]  /*08f0*/  BRA `(.L_x_2452) ;  /* 0x0000000000107947 */ /* 0x000fec0003800000 */
.L_x_2451:
[----:B------:R-:W0:Y:S02]  /*0900*/  MUFU.RCP R0, R15 ;  /* 0x0000000f00007308 */ /* 0x000e240000001000 */
[----:B0-----:R-:W-:-:S04]  /*0910*/  FFMA R2, R15, R0, -1 ;  /* 0xbf8000000f027423 */ /* 0x001fc80000000000 */
[----:B------:R-:W-:-:S04]  /*0920*/  FADD.FTZ R29, -R2, -RZ ;  /* 0x800000ff021d7221 */ /* 0x000fc80000010100 */
[----:B------:R-:W-:-:S07]  /*0930*/  FFMA R29, R0, R29, R0 ;  /* 0x0000001d001d7223 */ /* 0x000fce0000000000 */
.L_x_2452:
[----:B------:R-:W-:Y:S05]  /*0940*/  BSYNC.RECONVERGENT B0 ;  /* 0x0000000000007941 */ /* 0x000fea0003800200 */
.L_x_2450:
        /* <DEDUP_REMOVED lines=8> */
[----:B------:R-:W-:Y:S01]  /*09d0*/  MOV R26, R0 ;  /* 0x00000000001a7202 */ /* 0x000fe20000000f00 */
[----:B------:R-:W-:Y:S06]  /*09e0*/  BRA `(.L_x_2455) ;  /* 0x0000000000107947 */ /* 0x000fec0003800000 */
.L_x_2454:
[----:B------:R-:W0:Y:S02]  /*09f0*/  MUFU.RCP R26, R9 ;  /* 0x00000009001a7308 */ /* 0x000e240000001000 */
[----:B0-----:R-:W-:-:S04]  /*0a00*/  FFMA R0, R9, R26, -1 ;  /* 0xbf80000009007423 */ /* 0x001fc8000000001a */
[----:B------:R-:W-:-:S04]  /*0a10*/  FADD.FTZ R3, -R0, -RZ ;  /* 0x800000ff00037221 */ /* 0x000fc80000010100 */
[----:B------:R-:W-:-:S07]  /*0a20*/  FFMA R26, R26, R3, R26 ;  /* 0x000000031a1a7223 */ /* 0x000fce000000001a */
.L_x_2455:
[----:B------:R-:W-:Y:S05]  /*0a30*/  BSYNC.RECONVERGENT B0 ;  /* 0x0000000000007941 */ /* 0x000fea0003800200 */
.L_x_2453:
[----:B------:R-:W-:Y:S01]  /*0a40*/  IADD3 R0, PT, PT, R8, 0x1800000, RZ ;  /* 0x0180000008007810 */ /* 0x000fe20007ffe0ff */
[----:B------:R-:W-:Y:S03]  /*0a50*/  BSSY.RECONVERGENT B0, `(.L_x_2456) ;  /* 0x000000d000007945 */ /* 0x000fe60003800200 */
[----:B------:R-:W-:-:S04]  /*0a60*/  LOP3.LUT R0, R0, 0x7f800000, RZ, 0xc0, !PT ;  /* 0x7f80000000007812 */ /* 0x000fc800078ec0ff */
[----:B------:R-:W-:-:S13]  /*0a70*/  ISETP.GT.U32.AND P0, PT, R0, 0x1ffffff, PT ;  /* 0x01ffffff0000780c */ /* 0x000fda0003f04070 */
[----:B------:R-:W-:Y:S05]  /*0a80*/  @P0 BRA `(.L_x_2457) ;  /* 0x0000000000140947 */ /* 0x000fea0003800000 */
[----:B------:R-:W-:Y:S01]  /*0a90*/  IMAD.MOV.U32 R0, RZ, RZ, R8 ;  /* 0x000000ffff007224 */ /* 0x000fe200078e0008 */
[----:B------:R-:W-:-:S07]  /*0aa0*/  MOV R16, 0xac0 ;  /* 0x00000ac000107802 */ /* 0x000fce0000000f00 */
[----:B------:R-:W-:Y:S05]  /*0ab0*/  CALL.REL.NOINC `($__internal_78_$__cuda_sm20_rcp_rn_f32_slowpath) ;  /* 0x0000001800747944 */ /* 0x000fea0003c00000 */
[----:B------:R-:W-:Y:S01]  /*0ac0*/  MOV R23, R0 ;  /* 0x0000000000177202 */ /* 0x000fe20000000f00 */
[----:B------:R-:W-:Y:S06]  /*0ad0*/  BRA `(.L_x_2458) ;  /* 0x0000000000107947 */ /* 0x000fec0003800000 */
.L_x_2457:
[----:B------:R-:W0:Y:S02]  /*0ae0*/  MUFU.RCP R23, R8 ;  /* 0x0000000800177308 */ /* 0x000e240000001000 */
[----:B0-----:R-:W-:-:S04]  /*0af0*/  FFMA R0, R8, R23, -1 ;  /* 0xbf80000008007423 */ /* 0x001fc80000000017 */
[----:B------:R-:W-:-:S04]  /*0b00*/  FADD.FTZ R0, -R0, -RZ ;  /* 0x800000ff00007221 */ /* 0x000fc80000010100 */
[----:B------:R-:W-:-:S07]  /*0b10*/  FFMA R23, R23, R0, R23 ;  /* 0x0000000017177223 */ /* 0x000fce0000000017 */
.L_x_2458:
[----:B------:R-:W-:Y:S05]  /*0b20*/  BSYNC.RECONVERGENT B0 ;  /* 0x0000000000007941 */ /* 0x000fea0003800200 */
.L_x_2456:
        /* <DEDUP_REMOVED lines=10> */
.L_x_2460:
[----:B------:R-:W0:Y:S02]  /*0bd0*/  MUFU.RCP R0, R7 ;  /* 0x0000000700007308 */ /* 0x000e240000001000 */
[----:B0-----:R-:W-:-:S04]  /*0be0*/  FFMA R2, R7, R0, -1 ;  /* 0xbf80000007027423 */ /* 0x001fc80000000000 */
[----:B------:R-:W-:-:S04]  /*0bf0*/  FADD.FTZ R9, -R2, -RZ ;  /* 0x800000ff02097221 */ /* 0x000fc80000010100 */
[----:B------:R-:W-:-:S07]  /*0c00*/  FFMA R9, R0, R9, R0 ;  /* 0x0000000900097223 */ /* 0x000fce0000000000 */
.L_x_2461:
[----:B------:R-:W-:Y:S05]  /*0c10*/  BSYNC.RECONVERGENT B0 ;  /* 0x0000000000007941 */ /* 0x000fea0003800200 */
.L_x_2459:
[----:B------:R-:W-:Y:S01]  /*0c20*/  VIADD R0, R6, 0x1800000 ;  /* 0x0180000006007836 */ /* 0x000fe20000000000 */
[----:B------:R-:W-:Y:S04]  /*0c30*/  BSSY.RECONVERGENT B0, `(.L_x_2462) ;  /* 0x000000d000007945 */ /* 0x000fe80003800200 */
        /* <DEDUP_REMOVED lines=8> */
.L_x_2463:
[----:B------:R-:W0:Y:S02]  /*0cc0*/  MUFU.RCP R3, R6 ;  /* 0x0000000600037308 */ /* 0x000e240000001000 */
[----:B0-----:R-:W-:-:S04]  /*0cd0*/  FFMA R0, R6, R3, -1 ;  /* 0xbf80000006007423 */ /* 0x001fc80000000003 */
[----:B------:R-:W-:-:S04]  /*0ce0*/  FADD.FTZ R0, -R0, -RZ ;  /* 0x800000ff00007221 */ /* 0x000fc80000010100 */
[----:B------:R-:W-:-:S07]  /*0cf0*/  FFMA R8, R3, R0, R3 ;  /* 0x0000000003087223 */ /* 0x000fce0000000003 */
.L_x_2464:
[----:B------:R-:W-:Y:S05]  /*0d00*/  BSYNC.RECONVERGENT B0 ;  /* 0x0000000000007941 */ /* 0x000fea0003800200 */
.L_x_2462:
        /* <DEDUP_REMOVED lines=10> */
.L_x_2466:
[----:B------:R-:W0:Y:S02]  /*0db0*/  MUFU.RCP R0, R5 ;  /* 0x0000000500007308 */ /* 0x000e240000001000 */
[----:B0-----:R-:W-:-:S04]  /*0dc0*/  FFMA R2, R5, R0, -1 ;  /* 0xbf80000005027423 */ /* 0x001fc80000000000 */
[----:B------:R-:W-:-:S04]  /*0dd0*/  FADD.FTZ R7, -R2, -RZ ;  /* 0x800000ff02077221 */ /* 0x000fc80000010100 */
[----:B------:R-:W-:-:S07]  /*0de0*/  FFMA R7, R0, R7, R0 ;  /* 0x0000000700077223 */ /* 0x000fce0000000000 */
.L_x_2467:
[----:B------:R-:W-:Y:S05]  /*0df0*/  BSYNC.RECONVERGENT B0 ;  /* 0x0000000000007941 */ /* 0x000fea0003800200 */
.L_x_2465:
        /* <DEDUP_REMOVED lines=10> */
.L_x_2469:
[----:B------:R-:W0:Y:S02]  /*0ea0*/  MUFU.RCP R3, R4 ;  /* 0x0000000400037308 */ /* 0x000e240000001000 */
[----:B0-----:R-:W-:-:S04]  /*0eb0*/  FFMA R0, R4, R3, -1 ;  /* 0xbf80000004007423 */ /* 0x001fc80000000003 */
[----:B------:R-:W-:-:S04]  /*0ec0*/  FADD.FTZ R0, -R0, -RZ ;  /* 0x800000ff00007221 */ /* 0x000fc80000010100 */
[----:B------:R-:W-:-:S07]  /*0ed0*/  FFMA R6, R3, R0, R3 ;  /* 0x0000000003067223 */ /* 0x000fce0000000003 */
.L_x_2470:
[----:B------:R-:W-:Y:S05]  /*0ee0*/  BSYNC.RECONVERGENT B0 ;  /* 0x0000000000007941 */ /* 0x000fea0003800200 */
.L_x_2468:
        /* <DEDUP_REMOVED lines=12> */
.L_x_2471:
        /* <DEDUP_REMOVED lines=136> */
[----:B------:R-:W-:Y:S05]  /*1830*/  CALL.REL.NOINC `($__internal_79_$__cuda_sm3x_div_rn_noftz_f32_slowpath) ;  /* 0x0000000c00ec7944 */ /* 0x000fea0003c00000 */
.L_x_2473:
[----:B------:R-:W-:Y:S05]  /*1840*/  BSYNC.RECONVERGENT B0 ;  /* 0x0000000000007941 */ /* 0x000fea0003800200 */
.L_x_2472:
        /* <DEDUP_REMOVED lines=26> */
[----:B------:R-:W-:Y:S05]  /*19f0*/  CALL.REL.NOINC `($__internal_79_$__cuda_sm3x_div_rn_noftz_f32_slowpath) ;  /* 0x0000000c007c7944 */ /* 0x000fea0003c00000 */
[----:B------:R-:W-:-:S07]  /*1a00*/  MOV R15, R0 ;  /* 0x00000000000f7202 */ /* 0x000fce0000000f00 */
.L_x_2475:
[----:B------:R-:W-:Y:S05]  /*1a10*/  BSYNC.RECONVERGENT B0 ;  /* 0x0000000000007941 */ /* 0x000fea0003800200 */
.L_x_2474:
        /* <DEDUP_REMOVED lines=24> */
[----:B------:R-:W-:Y:S05]  /*1ba0*/  CALL.REL.NOINC `($__internal_79_$__cuda_sm3x_div_rn_noftz_f32_slowpath) ;  /* 0x0000000c00107944 */ /* 0x000fea0003c00000 */
[----:B------:R-:W-:-:S07]  /*1bb0*/  MOV R17, R0 ;  /* 0x0000000000117202 */ /* 0x000fce0000000f00 */
.L_x_2477:
[----:B------:R-:W-:Y:S05]  /*1bc0*/  BSYNC.RECONVERGENT B0 ;  /* 0x0000000000007941 */ /* 0x000fea0003800200 */
.L_x_2476:
        /* <DEDUP_REMOVED lines=25> */
.L_x_2479:
[----:B------:R-:W-:Y:S05]  /*1d60*/  BSYNC.RECONVERGENT B0 ;  /* 0x0000000000007941 */ /* 0x000fea0003800200 */
.L_x_2478:
        /* <DEDUP_REMOVED lines=26> */
.L_x_2481:
[----:B------:R-:W-:Y:S05]  /*1f10*/  BSYNC.RECONVERGENT B0 ;  /* 0x0000000000007941 */ /* 0x000fea0003800200 */
.L_x_2480:
        /* <DEDUP_REMOVED lines=26> */
.L_x_2483:
[----:B------:R-:W-:Y:S05]  /*20c0*/  BSYNC.RECONVERGENT B0 ;  /* 0x0000000000007941 */ /* 0x000fea0003800200 */
.L_x_2482:
        /* <DEDUP_REMOVED lines=25> */
[----:B------:R-:W-:-:S07]  /*2260*/  IMAD.MOV.U32 R15, RZ, RZ, R0 ;  /* 0x000000ffff0f7224 */ /* 0x000fce00078e0000 */
.L_x_2485:
[----:B------:R-:W-:Y:S05]  /*2270*/  BSYNC.RECONVERGENT B0 ;  /* 0x0000000000007941 */ /* 0x000fea0003800200 */
.L_x_2484:
        /* <DEDUP_REMOVED lines=25> */
.L_x_2487:
[----:B------:R-:W-:Y:S05]  /*2410*/  BSYNC.RECONVERGENT B0 ;  /* 0x0000000000007941 */ /* 0x000fea0003800200 */
.L_x_2486:
[----:B------:R-:W0:Y:S01]  /*2420*/  LDC R3, c[0x0][0x39c] ;  /* 0x0000e700ff037b82 */ /* 0x000e220000000800 */
[----:B------:R-:W-:Y:S01]  /*2430*/  UPLOP3.LUT UP0, UPT, UPT, UPT, UPT, 0x40, 0x4 ;  /* 0x000000000004789c */ /* 0x000fe20003f0e870 */
[----:B------:R-:W-:Y:S01]  /*2440*/  UMOV UR4, 0x8 ;  /* 0x0000000800047882 */ /* 0x000fe20000000000 */
[----:B0-----:R-:W-:-:S05]  /*2450*/  IMAD.WIDE R18, R3, 0x4, R18 ;  /* 0x0000000403127825 */ /* 0x001fca00078e0212 */
[----:B------:R1:W-:Y:S01]  /*2460*/  STG.E desc[UR8][R18.64], R0 ;  /* 0x0000000012007986 */ /* 0x0003e2000c101908 */
[----:B------:R-:W-:Y:S05]  /*2470*/  BRA.U UP1, `(.L_x_2488) ;  /* 0xffffffe101107547 */ /* 0x000fea000b83ffff */
[----:B------:R-:W-:Y:S05]  /*2480*/  EXIT ;  /* 0x000000000000794d */ /* 0x000fea0003800000 */
        .weak           $__internal_78_$__cuda_sm20_rcp_rn_f32_slowpath
        .type           $__internal_78_$__cuda_sm20_rcp_rn_f32_slowpath,@function
        .size           $__internal_78_$__cuda_sm20_rcp_rn_f32_slowpath,($__internal_79_$__cuda_sm3x_div_rn_noftz_f32_slowpath - $__internal_78_$__cuda_sm20_rcp_rn_f32_slowpath)
$__internal_78_$__cuda_sm20_rcp_rn_f32_slowpath:
        /* <DEDUP_REMOVED lines=15> */
.L_x_2490:
        /* <DEDUP_REMOVED lines=33> */
.L_x_2492:
[----:B------:R0:W1:Y:S02]  /*2790*/  MUFU.RCP R3, R0 ;  /* 0x0000000000037308 */ /* 0x0000640000001000 */
.L_x_2491:
[----:B------:R-:W-:Y:S05]  /*27a0*/  BSYNC.RECONVERGENT B1 ;  /* 0x0000000000017941 */ /* 0x000fea0003800200 */
.L_x_2489:
[----:B01----:R-:W-:Y:S01]  /*27b0*/  MOV R0, R3 ;  /* 0x0000000300007202 */ /* 0x003fe20000000f00 */
[----:B------:R-:W-:Y:S01]  /*27c0*/  HFMA2 R3, -RZ, RZ, 0, 0 ;  /* 0x00000000ff037431 */ /* 0x000fe200000001ff */
[----:B------:R-:W-:-:S04]  /*27d0*/  MOV R2, R16 ;  /* 0x0000001000027202 */ /* 0x000fc80000000f00 */
[----:B------:R-:W-:Y:S05]  /*27e0*/  RET.REL.NODEC R2 `(_Z24norm_dist_forward_kernelILi72ELi16EEvPKfS1_iiiiPff) ;  /* 0xffffffd802047950 */ /* 0x000fea0003c3ffff */
        .weak           $__internal_79_$__cuda_sm3x_div_rn_noftz_f32_slowpath
        .type           $__internal_79_$__cuda_sm3x_div_rn_noftz_f32_slowpath,@function
        .size           $__internal_79_$__cuda_sm3x_div_rn_noftz_f32_slowpath,(.L_x_3906 - $__internal_79_$__cuda_sm3x_div_rn_noftz_f32_slowpath)
$__internal_79_$__cuda_sm3x_div_rn_noftz_f32_slowpath:
        /* <DEDUP_REMOVED lines=34> */
.L_x_2494:
        /* <DEDUP_REMOVED lines=51> */
.L_x_2501:
[----:B------:R-:W-:-:S04]  /*2d40*/  LOP3.LUT R0, R0, 0x80000000, RZ, 0xc0, !PT ;  /* 0x8000000000007812 */ /* 0x000fc800078ec0ff */
[----:B------:R-:W-:Y:S01]  /*2d50*/  LOP3.LUT R0, R0, 0x7f800000, RZ, 0xfc, !PT ;  /* 0x7f80000000007812 */ /* 0x000fe200078efcff */
[----:B------:R-:W-:Y:S06]  /*2d60*/  BRA `(.L_x_2502) ;  /* 0x0000000000047947 */ /* 0x000fec0003800000 */
.L_x_2500:
[----:B------:R-:W-:-:S07]  /*2d70*/  LEA R0, R17, R0, 0x17 ;  /* 0x0000000011007211 */ /* 0x000fce00078eb8ff */
.L_x_2502:
[----:B------:R-:W-:Y:S05]  /*2d80*/  BSYNC.RECONVERGENT B2 ;  /* 0x0000000000027941 */ /* 0x000fea0003800200 */
.L_x_2499:
[----:B------:R-:W-:Y:S05]  /*2d90*/  BRA `(.L_x_2503) ;  /* 0x0000000000207947 */ /* 0x000fea0003800000 */
.L_x_2498:
[----:B------:R-:W-:-:S04]  /*2da0*/  LOP3.LUT R0, R0, 0x80000000, R3, 0x48, !PT ;  /* 0x8000000000007812 */ /* 0x000fc800078e4803 */
[----:B------:R-:W-:Y:S01]  /*2db0*/  LOP3.LUT R0, R0, 0x7f800000, RZ, 0xfc, !PT ;  /* 0x7f80000000007812 */ /* 0x000fe200078efcff */
[----:B------:R-:W-:Y:S06]  /*2dc0*/  BRA `(.L_x_2503) ;  /* 0x0000000000147947 */ /* 0x000fec0003800000 */
.L_x_2497:
[----:B------:R-:W-:Y:S01]  /*2dd0*/  LOP3.LUT R0, R0, 0x80000000, R3, 0x48, !PT ;  /* 0x8000000000007812 */ /* 0x000fe200078e4803 */
[----:B------:R-:W-:Y:S06]  /*2de0*/  BRA `(.L_x_2503) ;  /* 0x00000000000c7947 */ /* 0x000fec0003800000 */
.L_x_2496:
[----:B------:R-:W0:Y:S01]  /*2df0*/  MUFU.RSQ R0, -QNAN ;  /* 0xffc0000000007908 */ /* 0x000e220000001400 */
[----:B------:R-:W-:Y:S05]  /*2e00*/  BRA `(.L_x_2503) ;  /* 0x0000000000047947 */ /* 0x000fea0003800000 */
.L_x_2495:
[----:B------:R-:W-:-:S07]  /*2e10*/  FADD.FTZ R0, R3, R0 ;  /* 0x0000000003007221 */ /* 0x000fce0000010000 */
.L_x_2503:
[----:B------:R-:W-:Y:S05]  /*2e20*/  BSYNC.RECONVERGENT B1 ;  /* 0x0000000000017941 */ /* 0x000fea0003800200 */
.L_x_2493:
[----:B------:R-:W-:-:S04]  /*2e30*/  HFMA2 R17, -RZ, RZ, 0, 0 ;  /* 0x00000000ff117431 */ /* 0x000fc800000001ff */
[----:B0-----:R-:W-:Y:S05]  /*2e40*/  RET.REL.NODEC R16 `(_Z24norm_dist_forward_kernelILi72ELi16EEvPKfS1_iiiiPff) ;  /* 0xffffffd0106c7950 */ /* 0x001fea0003c3ffff */
.L_x_2504:
        /* <DEDUP_REMOVED lines=11> */
.L_x_3906:


//--------------------- .text._Z24norm_dist_forward_kernelILi72ELi8EEvPKfS1_iiiiPff --------------------------
	.section	.text._Z24norm_dist_forward_kernelILi72ELi8EEvPKfS1_iiiiPff,"ax",@progbits
	.align	128
        .global         _Z24norm_dist_forward_kernelILi72ELi8EEvPKfS1_iiiiPff
        .type           _Z24norm_dist_forward_kernelILi72ELi8EEvPKfS1_iiiiPff,@function
        .size           _Z24norm_dist_forward_kernelILi72ELi8EEvPKfS1_iiiiPff,(.L_x_3908 - _Z24norm_dist_forward_kernelILi72ELi8EEvPKfS1_iiiiPff)
        .other          _Z24norm_dist_forward_kernelILi72ELi8EEvPKfS1_iiiiPff,@"STO_CUDA_ENTRY STV_DEFAULT"
_Z24norm_dist_forward_kernelILi72ELi8EEvPKfS1_iiiiPff:
.text._Z24norm_dist_forward_kernelILi72ELi8EEvPKfS1_iiiiPff:
        /* <DEDUP_REMOVED lines=43> */
.L_x_2506:
        /* <DEDUP_REMOVED lines=11> */
.L_x_2505:
        /* <DEDUP_REMOVED lines=18> */
.L_x_2507:
        /* <DEDUP_REMOVED lines=37> */
[----:B------:R-:W-:Y:S05]  /*06d0*/  CALL.REL.NOINC `($__internal_80_$__cuda_sm20_rcp_rn_f32_slowpath) ;  /* 0x0000001c00547944 */ /* 0x000fea0003c00000 */
[----:B------:R-:W-:Y:S01]  /*06e0*/  IMAD.MOV.U32 R17, RZ, RZ, R0 ;  /* 0x000000ffff117224 */ /* 0x000fe200078e0000 */
[----:B------:R-:W-:Y:S06]  /*06f0*/  BRA `(.L_x_2510) ;  /* 0x0000000000107947 */ /* 0x000fec0003800000 */
.L_x_2509:
[----:B------:R-:W0:Y:S02]  /*0700*/  MUFU.RCP R0, R3 ;  /* 0x0000000300007308 */ /* 0x000e240000001000 */
[----:B0-----:R-:W-:-:S04]  /*0710*/  FFMA R6, R3, R0, -1 ;  /* 0xbf80000003067423 */ /* 0x001fc80000000000 */
[----:B------:R-:W-:-:S04]  /*0720*/  FADD.FTZ R17, -R6, -RZ ;  /* 0x800000ff06117221 */ /* 0x000fc80000010100 */
[----:B------:R-:W-:-:S07]  /*0730*/  FFMA R17, R0, R17, R0 ;  /* 0x0000001100117223 */ /* 0x000fce0000000000 */
.L_x_2510:
[----:B------:R-:W-:Y:S05]  /*0740*/  BSYNC.RECONVERGENT B0 ;  /* 0x0000000000007941 */ /* 0x000fea0003800200 */
.L_x_2508:
        /* <DEDUP_REMOVED lines=8> */
[----:B------:R-:W-:Y:S01]  /*07d0*/  MOV R24, R0 ;  /* 0x0000000000187202 */ /* 0x000fe20000000f00 */
[----:B------:R-:W-:Y:S06]  /*07e0*/  BRA `(.L_x_2513) ;  /* 0x0000000000107947 */ /* 0x000fec0003800000 */
.L_x_2512:
[----:B------:R-:W0:Y:S02]  /*07f0*/  MUFU.RCP R3, R12 ;  /* 0x0000000c00037308 */ /* 0x000e240000001000 */
[----:B0-----:R-:W-:-:S04]  /*0800*/  FFMA R0, R12, R3, -1 ;  /* 0xbf8000000c007423 */ /* 0x001fc80000000003 */
[----:B------:R-:W-:-:S04]  /*0810*/  FADD.FTZ R0, -R0, -RZ ;  /* 0x800000ff00007221 */ /* 0x000fc80000010100 */
[----:B------:R-:W-:-:S07]  /*0820*/  FFMA R24, R3, R0, R3 ;  /* 0x0000000003187223 */ /* 0x000fce0000000003 */
.L_x_2513:
[----:B------:R-:W-:Y:S05]  /*0830*/  BSYNC.RECONVERGENT B0 ;  /* 0x0000000000007941 */ /* 0x000fea0003800200 */
.L_x_2511:
[----:B------:R-:W-:Y:S01]  /*0840*/  VIADD R0, R11, 0x1800000 ;  /* 0x018000000b007836 */ /* 0x000fe20000000000 */
[----:B------:R-:W-:Y:S04]  /*0850*/  BSSY.RECONVERGENT B0, `(.L_x_2514) ;  /* 0x000000d000007945 */ /* 0x000fe80003800200 */
        /* <DEDUP_REMOVED lines=8> */
.L_x_2515:
[----:B------:R-:W0:Y:S02]  /*08e0*/  MUFU.RCP R0, R11 ;  /* 0x0000000b00007308 */ /* 0x000e240000001000 */
[----:B0-----:R-:W-:-:S04]  /*08f0*/  FFMA R3, R11, R0, -1 ;  /* 0xbf8000000b037423 */ /* 0x001fc80000000000 */
[----:B------:R-:W-:-:S04]  /*0900*/  FADD.FTZ R3, -R3, -RZ ;  /* 0x800000ff03037221 */ /* 0x000fc80000010100 */
[----:B------:R-:W-:-:S07]  /*0910*/  FFMA R23, R0, R3, R0 ;  /* 0x0000000300177223 */ /* 0x000fce0000000000 */
.L_x_2516:
[----:B------:R-:W-:Y:S05]  /*0920*/  BSYNC.RECONVERGENT B0 ;  /* 0x0000000000007941 */ /* 0x000fea0003800200 */
.L_x_2514:
[----:B------:R-:W-:Y:S01]  /*0930*/  IADD3 R0, PT, PT, R10, 0x1800000, RZ ;  /* 0x018000000a007810 */ /* 0x000fe20007ffe0ff */
[----:B------:R-:W-:Y:S03]  /*0940*/  BSSY.RECONVERGENT B0, `(.L_x_2517) ;  /* 0x000000d000007945 */ /* 0x000fe60003800200 */
[----:B------:R-:W-:-:S04]  /*0950*/  LOP3.LUT R0, R0, 0x7f800000, RZ, 0xc0, !PT ;  /* 0x7f80000000007812 */ /* 0x000fc800078ec0ff */
[----:B------:R-:W-:-:S13]  /*0960*/  ISETP.GT.U32.AND P0, PT, R0, 0x1ffffff, PT ;  /* 0x01ffffff0000780c */ /* 0x000fda0003f04070 */
[----:B------:R-:W-:Y:S05]  /*0970*/  @P0 BRA `(.L_x_2518) ;  /* 0x0000000000140947 */ /* 0x000fea0003800000 */
[----:B------:R-:W-:Y:S01]  /*0980*/  IMAD.MOV.U32 R0, RZ, RZ, R10 ;  /* 0x000000ffff007224 */ /* 0x000fe200078e000a */
[----:B------:R-:W-:-:S07]  /*0990*/  MOV R6, 0x9b0 ;  /* 0x000009b000067802 */ /* 0x000fce0000000f00 */
[----:B------:R-:W-:Y:S05]  /*09a0*/  CALL.REL.NOINC `($__internal_80_$__cuda_sm20_rcp_rn_f32_slowpath) ;  /* 0x0000001800a07944 */ /* 0x000fea0003c00000 */
[----:B------:R-:W-:Y:S01]  /*09b0*/  MOV R20, R0 ;  /* 0x0000000000147202 */ /* 0x000fe20000000f00 */
[----:B------:R-:W-:Y:S06]  /*09c0*/  BRA `(.L_x_2519) ;  /* 0x0000000000107947 */ /* 0x000fec0003800000 */
.L_x_2518:
[----:B------:R-:W0:Y:S02]  /*09d0*/  MUFU.RCP R3, R10 ;  /* 0x0000000a00037308 */ /* 0x000e240000001000 */
[----:B0-----:R-:W-:-:S04]  /*09e0*/  FFMA R0, R10, R3, -1 ;  /* 0xbf8000000a007423 */ /* 0x001fc80000000003 */
[----:B------:R-:W-:-:S04]  /*09f0*/  FADD.FTZ R0, -R0, -RZ ;  /* 0x800000ff00007221 */ /* 0x000fc80000010100 */
[----:B------:R-:W-:-:S07]  /*0a00*/  FFMA R20, R3, R0, R3 ;  /* 0x0000000003147223 */ /* 0x000fce0000000003 */
.L_x_2519:
[----:B------:R-:W-:Y:S05]  /*0a10*/  BSYNC.RECONVERGENT B0 ;  /* 0x0000000000007941 */ /* 0x000fea0003800200 */
.L_x_2517:
        /* <DEDUP_REMOVED lines=10> */
.L_x_2521:
[----:B------:R-:W0:Y:S02]  /*0ac0*/  MUFU.RCP R12, R9 ;  /* 0x00000009000c7308 */ /* 0x000e240000001000 */
[----:B0-----:R-:W-:-:S04]  /*0ad0*/  FFMA R0, R9, R12, -1 ;  /* 0xbf80000009007423 */ /* 0x001fc8000000000c */
[----:B------:R-:W-:-:S04]  /*0ae0*/  FADD.FTZ R3, -R0, -RZ ;  /* 0x800000ff00037221 */ /* 0x000fc80000010100 */
[----:B------:R-:W-:-:S07]  /*0af0*/  FFMA R12, R12, R3, R12 ;  /* 0x000000030c0c7223 */ /* 0x000fce000000000c */
.L_x_2522:
[----:B------:R-:W-:Y:S05]  /*0b00*/  BSYNC.RECONVERGENT B0 ;  /* 0x0000000000007941 */ /* 0x000fea0003800200 */
.L_x_2520:
        /* <DEDUP_REMOVED lines=10> */
.L_x_2524:
[----:B------:R-:W0:Y:S02]  /*0bb0*/  MUFU.RCP R0, R5 ;  /* 0x0000000500007308 */ /* 0x000e240000001000 */
[----:B0-----:R-:W-:-:S04]  /*0bc0*/  FFMA R3, R5, R0, -1 ;  /* 0xbf80000005037423 */ /* 0x001fc80000000000 */
[----:B------:R-:W-:-:S04]  /*0bd0*/  FADD.FTZ R3, -R3, -RZ ;  /* 0x800000ff03037221 */ /* 0x000fc80000010100 */
[----:B------:R-:W-:-:S07]  /*0be0*/  FFMA R11, R0, R3, R0 ;  /* 0x00000003000b7223 */ /* 0x000fce0000000000 */
.L_x_2525:
[----:B------:R-:W-:Y:S05]  /*0bf0*/  BSYNC.RECONVERGENT B0 ;  /* 0x0000000000007941 */ /* 0x000fea0003800200 */
.L_x_2523:
        /* <DEDUP_REMOVED lines=10> */
.L_x_2527:
[----:B------:R-:W0:Y:S02]  /*0ca0*/  MUFU.RCP R5, R4 ;  /* 0x0000000400057308 */ /* 0x000e240000001000 */
[----:B0-----:R-:W-:-:S04]  /*0cb0*/  FFMA R0, R4, R5, -1 ;  /* 0xbf80000004007423 */ /* 0x001fc80000000005 */
[----:B------:R-:W-:-:S04]  /*0cc0*/  FADD.FTZ R0, -R0, -RZ ;  /* 0x800000ff00007221 */ /* 0x000fc80000010100 */
[----:B------:R-:W-:-:S07]  /*0cd0*/  FFMA R5, R5, R0, R5 ;  /* 0x0000000005057223 */ /* 0x000fce0000000005 */
.L_x_2528:
[----:B------:R-:W-:Y:S05]  /*0ce0*/  BSYNC.RECONVERGENT B0 ;  /* 0x0000000000007941 */ /* 0x000fea0003800200 */
.L_x_2526:
        /* <DEDUP_REMOVED lines=10> */
.L_x_2530:
[----:B------:R-:W0:Y:S02]  /*0d90*/  MUFU.RCP R3, R8 ;  /* 0x0000000800037308 */ /* 0x000e240000001000 */
[----:B0-----:R-:W-:-:S04]  /*0da0*/  FFMA R0, R8, R3, -1 ;  /* 0xbf80000008007423 */ /* 0x001fc80000000003 */
[----:B------:R-:W-:-:S04]  /*0db0*/  FADD.FTZ R0, -R0, -RZ ;  /* 0x800000ff00007221 */ /* 0x000fc80000010100 */
[----:B------:R-:W-:-:S07]  /*0dc0*/  FFMA R4, R3, R0, R3 ;  /* 0x0000000003047223 */ /* 0x000fce0000000003 */
.L_x_2531:
[----:B------:R-:W-:Y:S05]  /*0dd0*/  BSYNC.RECONVERGENT B0 ;  /* 0x0000000000007941 */ /* 0x000fea0003800200 */
.L_x_2529:
        /* <DEDUP_REMOVED lines=14> */
.L_x_2532:
        /* <DEDUP_REMOVED lines=120> */
[----:B------:R-:W-:Y:S05]  /*1640*/  CALL.REL.NOINC `($__internal_80_$__cuda_sm20_rcp_rn_f32_slowpath) ;  /* 0x0000000c00787944 */ /* 0x000fea0003c00000 */
[----:B------:R-:W-:Y:S01]  /*1650*/  MOV R7, R0 ;  /* 0x0000000000077202 */ /* 0x000fe20000000f00 */
[----:B------:R-:W-:Y:S06]  /*1660*/  BRA `(.L_x_2534) ;  /* 0x0000000000107947 */ /* 0x000fec0003800000 */
.L_x_2533:
[----:B------:R-:W0:Y:S02]  /*1670*/  MUFU.RCP R7, R0 ;  /* 0x0000000000077308 */ /* 0x000e240000001000 */
[----:B0-----:R-:W-:-:S04]  /*1680*/  FFMA R3, R7, R0, -1 ;  /* 0xbf80000007037423 */ /* 0x001fc80000000000 */
[----:B------:R-:W-:-:S04]  /*1690*/  FADD.FTZ R6, -R3, -RZ ;  /* 0x800000ff03067221 */ /* 0x000fc80000010100 */
[----:B------:R-:W-:-:S07]  /*16a0*/  FFMA R7, R7, R6, R7 ;  /* 0x0000000607077223 */ /* 0x000fce0000000007 */
.L_x_2534:
        /* <DEDUP_REMOVED lines=21> */
[----:B------:R-:W-:Y:S05]  /*1800*/  CALL.REL.NOINC `($__internal_81_$__cuda_sm3x_div_rn_noftz_f32_slowpath) ;  /* 0x0000000c00dc7944 */ /* 0x000fea0003c00000 */
.L_x_2536:
[----:B------:R-:W-:Y:S05]  /*1810*/  BSYNC.RECONVERGENT B0 ;  /* 0x0000000000007941 */ /* 0x000fea0003800200 */
.L_x_2535:
        /* <DEDUP_REMOVED lines=26> */
[----:B------:R-:W-:Y:S05]  /*19c0*/  CALL.REL.NOINC `($__internal_81_$__cuda_sm3x_div_rn_noftz_f32_slowpath) ;  /* 0x0000000c006c7944 */ /* 0x000fea0003c00000 */
[----:B------:R-:W-:-:S07]  /*19d0*/  IMAD.MOV.U32 R9, RZ, RZ, R3 ;  /* 0x000000ffff097224 */ /* 0x000fce00078e0003 */
.L_x_2538:
[----:B------:R-:W-:Y:S05]  /*19e0*/  BSYNC.RECONVERGENT B0 ;  /* 0x0000000000007941 */ /* 0x000fea0003800200 */
.L_x_2537:
        /* <DEDUP_REMOVED lines=25> */
[----:B------:R-:W-:-:S07]  /*1b80*/  MOV R17, R3 ;  /* 0x0000000300117202 */ /* 0x000fce0000000f00 */
.L_x_2540:
[----:B------:R-:W-:Y:S05]  /*1b90*/  BSYNC.RECONVERGENT B0 ;  /* 0x0000000000007941 */ /* 0x000fea0003800200 */
.L_x_2539:
        /* <DEDUP_REMOVED lines=25> */
.L_x_2542:
[----:B------:R-:W-:Y:S05]  /*1d30*/  BSYNC.RECONVERGENT B0 ;  /* 0x0000000000007941 */ /* 0x000fea0003800200 */
.L_x_2541:
        /* <DEDUP_REMOVED lines=24> */
[----:B------:R-:W-:Y:S05]  /*1ec0*/  CALL.REL.NOINC `($__internal_81_$__cuda_sm3x_div_rn_noftz_f32_slowpath) ;  /* 0x00000008002c7944 */ /* 0x000fea0003c00000 */
[----:B------:R-:W-:-:S07]  /*1ed0*/  MOV R9, R3 ;  /* 0x0000000300097202 */ /* 0x000fce0000000f00 */
.L_x_2544:
[----:B------:R-:W-:Y:S05]  /*1ee0*/  BSYNC.RECONVERGENT B0 ;  /* 0x0000000000007941 */ /* 0x000fea0003800200 */
.L_x_2543:
        /* <DEDUP_REMOVED lines=26> */
.L_x_2546:
[----:B------:R-:W-:Y:S05]  /*2090*/  BSYNC.RECONVERGENT B0 ;  /* 0x0000000000007941 */ /* 0x000fea0003800200 */
.L_x_2545:
        /* <DEDUP_REMOVED lines=25> */
.L_x_2548:
[----:B------:R-:W-:Y:S05]  /*2230*/  BSYNC.RECONVERGENT B0 ;  /* 0x0000000000007941 */ /* 0x000fea0003800200 */
.L_x_2547:
        /* <DEDUP_REMOVED lines=26> */
.L_x_2550:
[----:B------:R-:W-:Y:S05]  /*23e0*/  BSYNC.RECONVERGENT B0 ;  /* 0x0000000000007941 */ /* 0x000fea0003800200 */
.L_x_2549:
[----:B------:R-:W0:Y:S02]  /*23f0*/  LDC R3, c[0x0][0x39c] ;  /* 0x0000e700ff037b82 */ /* 0x000e240000000800 */
[----:B0-----:R-:W-:-:S05]  /*2400*/  IMAD.WIDE R14, R3, 0x4, R14 ;  /* 0x00000004030e7825 */ /* 0x001fca00078e020e */
[----:B------:R-:W-:Y:S01]  /*2410*/  STG.E desc[UR6][R14.64], R5 ;  /* 0x000000050e007986 */ /* 0x000fe2000c101906 */
[----:B------:R-:W-:Y:S05]  /*2420*/  EXIT ;  /* 0x000000000000794d */ /* 0x000fea0003800000 */
        .weak           $__internal_80_$__cuda_sm20_rcp_rn_f32_slowpath
        .type           $__internal_80_$__cuda_sm20_rcp_rn_f32_slowpath,@function
        .size           $__internal_80_$__cuda_sm20_rcp_rn_f32_slowpath,($__internal_81_$__cuda_sm3x_div_rn_noftz_f32_slowpath - $__internal_80_$__cuda_sm20_rcp_rn_f32_slowpath)
$__internal_80_$__cuda_sm20_rcp_rn_f32_slowpath:
        /* <DEDUP_REMOVED lines=15> */
.L_x_2552:
        /* <DEDUP_REMOVED lines=33> */
.L_x_2554:
[----:B------:R0:W1:Y:S02]  /*2730*/  MUFU.RCP R7, R0 ;  /* 0x0000000000077308 */ /* 0x0000640000001000 */
.L_x_2553:
[----:B------:R-:W-:Y:S05]  /*2740*/  BSYNC.RECONVERGENT B1 ;  /* 0x0000000000017941 */ /* 0x000fea0003800200 */
.L_x_2551:
[----:B01----:R-:W-:Y:S01]  /*2750*/  IMAD.MOV.U32 R0, RZ, RZ, R7 ;  /* 0x000000ffff007224 */ /* 0x003fe200078e0007 */
[----:B------:R-:W-:-:S04]  /*2760*/  MOV R7, 0x0 ;  /* 0x0000000000077802 */ /* 0x000fc80000000f00 */
[----:B------:R-:W-:Y:S05]  /*2770*/  RET.REL.NODEC R6 `(_Z24norm_dist_forward_kernelILi72ELi8EEvPKfS1_iiiiPff) ;  /* 0xffffffd806207950 */ /* 0x000fea0003c3ffff */
        .weak           $__internal_81_$__cuda_sm3x_div_rn_noftz_f32_slowpath
        .type           $__internal_81_$__cuda_sm3x_div_rn_noftz_f32_slowpath,@function
        .size           $__internal_81_$__cuda_sm3x_div_rn_noftz_f32_slowpath,(.L_x_3908 - $__internal_81_$__cuda_sm3x_div_rn_noftz_f32_slowpath)
$__internal_81_$__cuda_sm3x_div_rn_noftz_f32_slowpath:
        /* <DEDUP_REMOVED lines=34> */
.L_x_2556:
        /* <DEDUP_REMOVED lines=51> */
.L_x_2563:
[----:B------:R-:W-:-:S04]  /*2cd0*/  LOP3.LUT R0, R0, 0x80000000, RZ, 0xc0, !PT ;  /* 0x8000000000007812 */ /* 0x000fc800078ec0ff */
[----:B------:R-:W-:Y:S01]  /*2ce0*/  LOP3.LUT R0, R0, 0x7f800000, RZ, 0xfc, !PT ;  /* 0x7f80000000007812 */ /* 0x000fe200078efcff */
[----:B------:R-:W-:Y:S06]  /*2cf0*/  BRA `(.L_x_2564) ;  /* 0x0000000000047947 */ /* 0x000fec0003800000 */
.L_x_2562:
[----:B------:R-:W-:-:S07]  /*2d00*/  LEA R0, R9, R0, 0x17 ;  /* 0x0000000009007211 */ /* 0x000fce00078eb8ff */
.L_x_2564:
[----:B------:R-:W-:Y:S05]  /*2d10*/  BSYNC.RECONVERGENT B2 ;  /* 0x0000000000027941 */ /* 0x000fea0003800200 */
.L_x_2561:
[----:B------:R-:W-:Y:S05]  /*2d20*/  BRA `(.L_x_2565) ;  /* 0x0000000000207947 */ /* 0x000fea0003800000 */
.L_x_2560:
[----:B------:R-:W-:-:S04]  /*2d30*/  LOP3.LUT R0, R3, 0x80000000, R0, 0x48, !PT ;  /* 0x8000000003007812 */ /* 0x000fc800078e4800 */
[----:B------:R-:W-:Y:S01]  /*2d40*/  LOP3.LUT R0, R0, 0x7f800000, RZ, 0xfc, !PT ;  /* 0x7f80000000007812 */ /* 0x000fe200078efcff */
[----:B------:R-:W-:Y:S06]  /*2d50*/  BRA `(.L_x_2565) ;  /* 0x0000000000147947 */ /* 0x000fec0003800000 */
.L_x_2559:
[----:B------:R-:W-:Y:S01]  /*2d60*/  LOP3.LUT R0, R3, 0x80000000, R0, 0x48, !PT ;  /* 0x8000000003007812 */ /* 0x000fe200078e4800 */
[----:B------:R-:W-:Y:S06]  /*2d70*/  BRA `(.L_x_2565) ;  /* 0x00000000000c7947 */ /* 0x000fec0003800000 */
.L_x_2558:
[----:B------:R-:W0:Y:S01]  /*2d80*/  MUFU.RSQ R0, -QNAN ;  /* 0xffc0000000007908 */ /* 0x000e220000001400 */
[----:B------:R-:W-:Y:S05]  /*2d90*/  BRA `(.L_x_2565) ;  /* 0x0000000000047947 */ /* 0x000fea0003800000 */
.L_x_2557:
[----:B------:R-:W-:-:S07]  /*2da0*/  FADD.FTZ R0, R0, R3 ;  /* 0x0000000300007221 */ /* 0x000fce0000010000 */
.L_x_2565:
[----:B------:R-:W-:Y:S05]  /*2db0*/  BSYNC.RECONVERGENT B1 ;  /* 0x0000000000017941 */ /* 0x000fea0003800200 */
.L_x_2555:
[----:B------:R-:W-:Y:S01]  /*2dc0*/  HFMA2 R9, -RZ, RZ, 0, 0 ;  /* 0x00000000ff097431 */ /* 0x000fe200000001ff */
[----:B------:R-:W-:Y:S02]  /*2dd0*/  MOV R8, R6 ;  /* 0x0000000600087202 */ /* 0x000fe40000000f00 */
[----:B0-----:R-:W-:Y:S02]  /*2de0*/  MOV R3, R0 ;  /* 0x0000000000037202 */ /* 0x001fe40000000f00 */
[----:B------:R-:W-:Y:S05]  /*2df0*/  RET.REL.NODEC R8 `(_Z24norm_dist_forward_kernelILi72ELi8EEvPKfS1_iiiiPff) ;  /* 0xffffffd008807950 */ /* 0x000fea0003c3ffff */
.L_x_2566:
        /* <DEDUP_REMOVED lines=16> */
.L_x_3908:


//--------------------- .text._Z24norm_dist_forward_kernelILi72ELi4EEvPKfS1_iiiiPff --------------------------
	.section	.text._Z24norm_dist_forward_kernelILi72ELi4EEvPKfS1_iiiiPff,"ax",@progbits
	.align	128
        .global         _Z24norm_dist_forward_kernelILi72ELi4EEvPKfS1_iiiiPff
        .type           _Z24norm_dist_forward_kernelILi72ELi4EEvPKfS1_iiiiPff,@function
        .size           _Z24norm_dist_forward_kernelILi72ELi4EEvPKfS1_iiiiPff,(.L_x_3910 - _Z24norm_dist_forward_kernelILi72ELi4EEvPKfS1_iiiiPff)
        .other          _Z24norm_dist_forward_kernelILi72ELi4EEvPKfS1_iiiiPff,@"STO_CUDA_ENTRY STV_DEFAULT"
_Z24norm_dist_forward_kernelILi72ELi4EEvPKfS1_iiiiPff:
.text._Z24norm_dist_forward_kernelILi72ELi4EEvPKfS1_iiiiPff:
        /* <DEDUP_REMOVED lines=16> */
[----:B0-----:R-:W-:Y:S02]  /*0100*/  IADD3 R4, PT, PT, R2, 0xffffffe, RZ ;  /* 0x0ffffffe02047810 */ /* 0x001fe40007ffe0ff */
[----:B------:R-:W-:-:S04]  /*0110*/  IABS R2, R6 ;  /* 0x0000000600027213 */ /* 0x000fc80000000000 */
[----:B------:R0:W1:Y:S02]  /*0120*/  F2I.FTZ.U32.TRUNC.NTZ R5, R4 ;  /* 0x0000000400057305 */ /* 0x000064000021f000 */
[----:B0-----:R-:W-:Y:S02]  /*0130*/  HFMA2 R4, -RZ, RZ, 0, 0 ;  /* 0x00000000ff047431 */ /* 0x001fe400000001ff */
[----:B-1----:R-:W-:-:S04]  /*0140*/  IMAD.MOV R8, RZ, RZ, -R5 ;  /* 0x000000ffff087224 */ /* 0x002fc800078e0a05 */
[----:B------:R-:W-:-:S04]  /*0150*/  IMAD R9, R8, R7, RZ ;  /* 0x0000000708097224 */ /* 0x000fc800078e02ff */
[----:B------:R-:W-:-:S06]  /*0160*/  IMAD.HI.U32 R5, R5, R9, R4 ;  /* 0x0000000905057227 */ /* 0x000fcc00078e0004 */
[----:B------:R-:W-:-:S04]  /*0170*/  IMAD.HI.U32 R12, R5, R2, RZ ;  /* 0x00000002050c7227 */ /* 0x000fc800078e00ff */
[----:B------:R-:W-:-:S04]  /*0180*/  IMAD.MOV R4, RZ, RZ, -R12 ;  /* 0x000000ffff047224 */ /* 0x000fc800078e0a0c */
[----:B------:R-:W-:Y:S02]  /*0190*/  IMAD R2, R7, R4, R2 ;  /* 0x0000000407027224 */ /* 0x000fe400078e0202 */
[----:B------:R-:W-:-:S03]  /*01a0*/  IMAD.WIDE.U32 R4, R0, 0x4, RZ ;  /* 0x0000000400047825 */ /* 0x000fc600078e00ff */
[----:B------:R-:W-:Y:S01]  /*01b0*/  ISETP.GT.U32.AND P1, PT, R7, R2, PT ;  /* 0x000000020700720c */ /* 0x000fe20003f24070 */
[----:B---3--:R-:W-:-:S12]  /*01c0*/  IMAD.WIDE.U32 R4, R14, 0x480, R4 ;  /* 0x000004800e047825 */ /* 0x008fd800078e0004 */
[-C--:B------:R-:W-:Y:S01]  /*01d0*/  @!P1 IADD3 R2, PT, PT, R2, -R7.reuse, RZ ;  /* 0x8000000702029210 */ /* 0x080fe20007ffe0ff */
[----:B------:R-:W-:Y:S01]  /*01e0*/  @!P1 VIADD R12, R12, 0x1 ;  /* 0x000000010c0c9836 */ /* 0x000fe20000000000 */
[----:B------:R-:W-:Y:S02]  /*01f0*/  ISETP.NE.AND P1, PT, R3, RZ, PT ;  /* 0x000000ff0300720c */ /* 0x000fe40003f25270 */
[----:B------:R-:W-:Y:S02]  /*0200*/  ISETP.GE.U32.AND P0, PT, R2, R7, PT ;  /* 0x000000070200720c */ /* 0x000fe40003f06070 */
[----:B------:R-:W-:-:S04]  /*0210*/  LOP3.LUT R2, R6, R3, RZ, 0x3c, !PT ;  /* 0x0000000306027212 */ /* 0x000fc800078e3cff */
[----:B------:R-:W-:-:S07]  /*0220*/  ISETP.GE.AND P2, PT, R2, RZ, PT ;  /* 0x000000ff0200720c */ /* 0x000fce0003f46270 */
[----:B------:R-:W-:Y:S02]  /*0230*/  @P0 IADD3 R12, PT, PT, R12, 0x1, RZ ;  /* 0x000000010c0c0810 */ /* 0x000fe40007ffe0ff */
[----:B------:R-:W-:-:S04]  /*0240*/  IADD3 R4, P0, PT, R4, UR6, RZ ;  /* 0x0000000604047c10 */ /* 0x000fc8000ff1e0ff */
[----:B------:R-:W-:Y:S01]  /*0250*/  @!P2 IMAD.MOV R12, RZ, RZ, -R12 ;  /* 0x000000ffff0ca224 */ /* 0x000fe200078e0a0c */
[----:B------:R-:W-:Y:S02]  /*0260*/  @!P1 LOP3.LUT R12, RZ, R3, RZ, 0x33, !PT ;  /* 0x00000003ff0c9212 */ /* 0x000fe400078e33ff */
[----:B------:R-:W-:Y:S02]  /*0270*/  IADD3.X R7, PT, PT, R5, UR7, RZ, P0, !PT ;  /* 0x0000000705077c10 */ /* 0x000fe400087fe4ff */
[----:B------:R-:W-:-:S05]  /*0280*/  IADD3 R2, PT, PT, -R12, RZ, RZ ;  /* 0x000000ff0c027210 */ /* 0x000fca0007ffe1ff */
[----:B------:R-:W-:Y:S01]  /*0290*/  IMAD R6, R3, R2, R6 ;  /* 0x0000000203067224 */ /* 0x000fe200078e0206 */
[----:B----4-:R-:W-:-:S07]  /*02a0*/  LEA R2, R0, UR4, 0x2 ;  /* 0x0000000400027c11 */ /* 0x010fce000f8e10ff */
.L_x_2568:
        /* <DEDUP_REMOVED lines=10> */
.L_x_2567:
[----:B------:R-:W0:Y:S01]  /*0350*/  LDCU UR5, c[0x0][0x390] ;  /* 0x00007200ff0577ac */ /* 0x000e220008000800 */
[----:B------:R-:W-:Y:S01]  /*0360*/  BAR.SYNC.DEFER_BLOCKING 0x0 ;  /* 0x0000000000007b1d */ /* 0x000fe20000010000 */
[----:B0-----:R-:W-:-:S13]  /*0370*/  ISETP.GE.AND P0, PT, R12, UR5, PT ;  /* 0x000000050c007c0c */ /* 0x001fda000bf06270 */
[----:B------:R-:W-:Y:S05]  /*0380*/  @P0 EXIT ;  /* 0x000000000000094d */ /* 0x000fea0003800000 */
[----:B------:R-:W0:Y:S01]  /*0390*/  LDCU UR5, c[0x0][0x398] ;  /* 0x00007300ff0577ac */ /* 0x000e220008000800 */
[----:B------:R-:W1:Y:S01]  /*03a0*/  LDC.64 R4, c[0x0][0x380] ;  /* 0x0000e000ff047b82 */ /* 0x000e620000000a00 */
[----:B------:R-:W-:Y:S02]  /*03b0*/  HFMA2 R2, -RZ, RZ, 0.10711669921875, -1791 ;  /* 0x2edbe6ffff027431 */ /* 0x000fe400000001ff */
[----:B------:R-:W-:Y:S01]  /*03c0*/  IMAD.MOV.U32 R10, RZ, RZ, 0x2edbe6ff ;  /* 0x2edbe6ffff0a7424 */ /* 0x000fe200078e00ff */
[----:B------:R-:W-:Y:S01]  /*03d0*/  MOV R11, 0x2edbe6ff ;  /* 0x2edbe6ff000b7802 */ /* 0x000fe20000000f00 */
[----:B------:R-:W-:Y:S01]  /*03e0*/  UMOV UR6, 0x240 ;  /* 0x0000024000067882 */ /* 0x000fe20000000000 */
[----:B0-----:R-:W-:Y:S01]  /*03f0*/  IMAD R7, R12, UR5, RZ ;  /* 0x000000050c077c24 */ /* 0x001fe2000f8e02ff */
[----:B------:R-:W-:-:S03]  /*0400*/  UIADD3 UR5, UPT, UPT, UR4, 0x240, URZ ;  /* 0x0000024004057890 */ /* 0x000fc6000fffe0ff */
[----:B------:R-:W-:Y:S02]  /*0410*/  IMAD R8, R14, 0x48, R7 ;  /* 0x000000480e087824 */ /* 0x000fe400078e0207 */
[----:B------:R-:W-:Y:S02]  /*0420*/  IMAD.MOV.U32 R7, RZ, RZ, 0x2edbe6ff ;  /* 0x2edbe6ffff077424 */ /* 0x000fe400078e00ff */
[----:B------:R-:W-:-:S07]  /*0430*/  IMAD R0, R8, R3, R6 ;  /* 0x0000000308007224 */ /* 0x000fce00078e0206 */
.L_x_2569:
[C---:B-1----:R-:W-:Y:S01]  /*0440*/  IMAD.WIDE R16, R0.reuse, 0x4, R4 ;  /* 0x0000000400107825 */ /* 0x042fe200078e0204 */
[----:B------:R-:W0:Y:S04]  /*0450*/  LDS R9, [UR5+-0x240] ;  /* 0xfffdc005ff097984 */ /* 0x000e280008000800 */
[----:B------:R-:W1:Y:S04]  /*0460*/  LDS R13, [UR5+-0x120] ;  /* 0xfffee005ff0d7984 */ /* 0x000e680008000800 */
[----:B------:R-:W0:Y:S01]  /*0470*/  LDG.E.CONSTANT R16, desc[UR8][R16.64] ;  /* 0x0000000810107981 */ /* 0x000e22000c1e9900 */
[----:B------:R-:W-:Y:S01]  /*0480*/  UIADD3 UR6, UPT, UPT, UR6, 0x4, URZ ;  /* 0x0000000406067890 */ /* 0x000fe2000fffe0ff */
[----:B------:R-:W-:-:S02]  /*0490*/  IMAD.IADD R0, R0, 0x1, R3 ;  /* 0x0000000100007824 */ /* 0x000fc400078e0203 */
[----:B------:R-:W2:Y:S01]  /*04a0*/  LDS R15, [UR5] ;  /* 0x00000005ff0f7984 */ /* 0x000ea20008000800 */
[----:B------:R-:W-:-:S03]  /*04b0*/  UISETP.NE.AND UP0, UPT, UR6, 0x360, UPT ;  /* 0x000003600600788c */ /* 0x000fc6000bf05270 */
[----:B------:R-:W3:Y:S01]  /*04c0*/  LDS R19, [UR5+0x120] ;  /* 0x00012005ff137984 */ /* 0x000ee20008000800 */
[----:B------:R-:W-:Y:S01]  /*04d0*/  UIADD3 UR5, UPT, UPT, UR5, 0x4, URZ ;  /* 0x0000000405057890 */ /* 0x000fe2000fffe0ff */
[C---:B0-----:R-:W-:Y:S01]  /*04e0*/  FADD R9, R16.reuse, -R9 ;  /* 0x8000000910097221 */ /* 0x041fe20000000000 */
[C---:B-1----:R-:W-:Y:S01]  /*04f0*/  FADD R18, R16.reuse, -R13 ;  /* 0x8000000d10127221 */ /* 0x042fe20000000000 */
[C---:B--2---:R-:W-:Y:S01]  /*0500*/  FADD R20, R16.reuse, -R15 ;  /* 0x8000000f10147221 */ /* 0x044fe20000000000 */
[----:B---3--:R-:W-:Y:S02]  /*0510*/  FADD R19, R16, -R19 ;  /* 0x8000001310137221 */ /* 0x008fe40000000000 */
[----:B------:R-:W-:Y:S02]  /*0520*/  FMNMX R2, |R9|, R2, !PT ;  /* 0x0000000209027209 */ /* 0x000fe40007800200 */
[----:B------:R-:W-:Y:S02]  /*0530*/  FMNMX R7, |R18|, R7, !PT ;  /* 0x0000000712077209 */ /* 0x000fe40007800200 */
[----:B------:R-:W-:-:S02]  /*0540*/  FMNMX R11, |R20|, R11, !PT ;  /* 0x0000000b140b7209 */ /* 0x000fc40007800200 */
[----:B------:R-:W-:Y:S01]  /*0550*/  FMNMX R10, |R19|, R10, !PT ;  /* 0x0000000a130a7209 */ /* 0x000fe20007800200 */
[----:B------:R-:W-:Y:S06]  /*0560*/  BRA.U UP0, `(.L_x_2569) ;  /* 0xfffffffd00b47547 */ /* 0x000fec000b83ffff */
[----:B------:R-:W-:Y:S01]  /*0570*/  IADD3 R0, PT, PT, R2, 0x1800000, RZ ;  /* 0x0180000002007810 */ /* 0x000fe20007ffe0ff */
[----:B------:R-:W-:Y:S03]  /*0580*/  BSSY.RECONVERGENT B0, `(.L_x_2570) ;  /* 0x000000d000007945 */ /* 0x000fe60003800200 */
[----:B------:R-:W-:-:S04]  /*0590*/  LOP3.LUT R0, R0, 0x7f800000, RZ, 0xc0, !PT ;  /* 0x7f80000000007812 */ /* 0x000fc800078ec0ff */
[----:B------:R-:W-:-:S13]  /*05a0*/  ISETP.GT.U32.AND P0, PT, R0, 0x1ffffff, PT ;  /* 0x01ffffff0000780c */ /* 0x000fda0003f04070 */
[----:B------:R-:W-:Y:S05]  /*05b0*/  @P0 BRA `(.L_x_2571) ;  /* 0x0000000000140947 */ /* 0x000fea0003800000 */
[----:B------:R-:W-:Y:S01]  /*05c0*/  IMAD.MOV.U32 R0, RZ, RZ, R2 ;  /* 0x000000ffff007224 */ /* 0x000fe200078e0002 */
[----:B------:R-:W-:-:S07]  /*05d0*/  MOV R17, 0x5f0 ;  /* 0x000005f000117802 */ /* 0x000fce0000000f00 */
[----:B------:R-:W-:Y:S05]  /*05e0*/  CALL.REL.NOINC `($__internal_82_$__cuda_sm20_rcp_rn_f32_slowpath) ;  /* 0x0000000c00e07944 */ /* 0x000fea0003c00000 */
[----:B------:R-:W-:Y:S01]  /*05f0*/  MOV R13, R0 ;  /* 0x00000000000d7202 */ /* 0x000fe20000000f00 */
[----:B------:R-:W-:Y:S06]  /*0600*/  BRA `(.L_x_2572) ;  /* 0x0000000000107947 */ /* 0x000fec0003800000 */
.L_x_2571:
[----:B------:R-:W0:Y:S02]  /*0610*/  MUFU.RCP R13, R2 ;  /* 0x00000002000d7308 */ /* 0x000e240000001000 */
[----:B0-----:R-:W-:-:S04]  /*0620*/  FFMA R0, R2, R13, -1 ;  /* 0xbf80000002007423 */ /* 0x001fc8000000000d */
[----:B------:R-:W-:-:S04]  /*0630*/  FADD.FTZ R0, -R0, -RZ ;  /* 0x800000ff00007221 */ /* 0x000fc80000010100 */
[----:B------:R-:W-:-:S07]  /*0640*/  FFMA R13, R13, R0, R13 ;  /* 0x000000000d0d7223 */ /* 0x000fce000000000d */
.L_x_2572:
[----:B------:R-:W-:Y:S05]  /*0650*/  BSYNC.RECONVERGENT B0 ;  /* 0x0000000000007941 */ /* 0x000fea0003800200 */
.L_x_2570:
[----:B------:R-:W-:Y:S01]  /*0660*/  VIADD R0, R7, 0x1800000 ;  /* 0x0180000007007836 */ /* 0x000fe20000000000 */
[----:B------:R-:W-:Y:S04]  /*0670*/  BSSY.RECONVERGENT B0, `(.L_x_2573) ;  /* 0x000000d000007945 */ /* 0x000fe80003800200 */
[----:B------:R-:W-:-:S04]  /*0680*/  LOP3.LUT R0, R0, 0x7f800000, RZ, 0xc0, !PT ;  /* 0x7f80000000007812 */ /* 0x000fc800078ec0ff */
[----:B------:R-:W-:-:S13]  /*0690*/  ISETP.GT.U32.AND P0, PT, R0, 0x1ffffff, PT ;  /* 0x01ffffff0000780c */ /* 0x000fda0003f04070 */
[----:B------:R-:W-:Y:S05]  /*06a0*/  @P0 BRA `(.L_x_2574) ;  /* 0x0000000000140947 */ /* 0x000fea0003800000 */
[----:B------:R-:W-:Y:S02]  /*06b0*/  MOV R0, R7 ;  /* 0x0000000700007202 */ /* 0x000fe40000000f00 */
[----:B------:R-:W-:-:S07]  /*06c0*/  MOV R17, 0x6e0 ;  /* 0x000006e000117802 */ /* 0x000fce0000000f00 */
[----:B------:R-:W-:Y:S05]  /*06d0*/  CALL.REL.NOINC `($__internal_82_$__cuda_sm20_rcp_rn_f32_slowpath) ;  /* 0x0000000c00a47944 */ /* 0x000fea0003c00000 */
[----:B------:R-:W-:Y:S01]  /*06e0*/  IMAD.MOV.U32 R9, RZ, RZ, R0 ;  /* 0x000000ffff097224 */ /* 0x000fe200078e0000 */
[----:B------:R-:W-:Y:S06]  /*06f0*/  BRA `(.L_x_2575) ;  /* 0x0000000000107947 */ /* 0x000fec0003800000 */
.L_x_2574:
[----:B------:R-:W0:Y:S02]  /*0700*/  MUFU.RCP R0, R7 ;  /* 0x0000000700007308 */ /* 0x000e240000001000 */
[----:B0-----:R-:W-:-:S04]  /*0710*/  FFMA R2, R7, R0, -1 ;  /* 0xbf80000007027423 */ /* 0x001fc80000000000 */
[----:B------:R-:W-:-:S04]  /*0720*/  FADD.FTZ R9, -R2, -RZ ;  /* 0x800000ff02097221 */ /* 0x000fc80000010100 */
[----:B------:R-:W-:-:S07]  /*0730*/  FFMA R9, R0, R9, R0 ;  /* 0x0000000900097223 */ /* 0x000fce0000000000 */
.L_x_2575:
[----:B------:R-:W-:Y:S05]  /*0740*/  BSYNC.RECONVERGENT B0 ;  /* 0x0000000000007941 */ /* 0x000fea0003800200 */
.L_x_2573:
        /* <DEDUP_REMOVED lines=10> */
.L_x_2577:
[----:B------:R-:W0:Y:S02]  /*07f0*/  MUFU.RCP R0, R11 ;  /* 0x0000000b00007308 */ /* 0x000e240000001000 */
[----:B0-----:R-:W-:-:S04]  /*0800*/  FFMA R2, R11, R0, -1 ;  /* 0xbf8000000b027423 */ /* 0x001fc80000000000 */
[----:B------:R-:W-:-:S04]  /*0810*/  FADD.FTZ R7, -R2, -RZ ;  /* 0x800000ff02077221 */ /* 0x000fc80000010100 */
[----:B------:R-:W-:-:S07]  /*0820*/  FFMA R7, R0, R7, R0 ;  /* 0x0000000700077223 */ /* 0x000fce0000000000 */
.L_x_2578:
[----:B------:R-:W-:Y:S05]  /*0830*/  BSYNC.RECONVERGENT B0 ;  /* 0x0000000000007941 */ /* 0x000fea0003800200 */
.L_x_2576:
        /* <DEDUP_REMOVED lines=10> */
.L_x_2580:
[----:B------:R-:W0:Y:S02]  /*08e0*/  MUFU.RCP R5, R10 ;  /* 0x0000000a00057308 */ /* 0x000e240000001000 */
[----:B0-----:R-:W-:-:S04]  /*08f0*/  FFMA R0, R10, R5, -1 ;  /* 0xbf8000000a007423 */ /* 0x001fc80000000005 */
[----:B------:R-:W-:-:S04]  /*0900*/  FADD.FTZ R0, -R0, -RZ ;  /* 0x800000ff00007221 */ /* 0x000fc80000010100 */
[----:B------:R-:W-:-:S07]  /*0910*/  FFMA R5, R5, R0, R5 ;  /* 0x0000000005057223 */ /* 0x000fce0000000005 */
.L_x_2581:
[----:B------:R-:W-:Y:S05]  /*0920*/  BSYNC.RECONVERGENT B0 ;  /* 0x0000000000007941 */ /* 0x000fea0003800200 */
.L_x_2579:
[----:B------:R-:W0:Y:S01]  /*0930*/  LDC R0, c[0x0][0x3a8] ;  /* 0x0000ea00ff007b82 */ /* 0x000e220000000800 */
[----:B------:R-:W1:Y:S01]  /*0940*/  LDCU UR6, c[0x0][0x39c] ;  /* 0x00007380ff0677ac */ /* 0x000e620008000800 */
[----:B------:R-:W-:Y:S01]  /*0950*/  IADD3 R17, PT, PT, R8, 0x47, RZ ;  /* 0x0000004708117810 */ /* 0x000fe20007ffe0ff */
[----:B------:R-:W-:Y:S02]  /*0960*/  HFMA2 R8, -RZ, RZ, 0.10711669921875, -1791 ;  /* 0x2edbe6ffff087431 */ /* 0x000fe400000001ff */
[----:B------:R-:W-:Y:S01]  /*0970*/  IMAD.MOV.U32 R4, RZ, RZ, 0x2edbe6ff ;  /* 0x2edbe6ffff047424 */ /* 0x000fe200078e00ff */
[----:B------:R-:W-:Y:S01]  /*0980*/  MOV R16, 0x2edbe6ff ;  /* 0x2edbe6ff00107802 */ /* 0x000fe20000000f00 */
[----:B------:R-:W-:Y:S01]  /*0990*/  IMAD.MOV.U32 R15, RZ, RZ, 0x2edbe6ff ;  /* 0x2edbe6ffff0f7424 */ /* 0x000fe200078e00ff */
[----:B------:R-:W-:Y:S01]  /*09a0*/  UIADD3 UR4, UPT, UPT, UR4, 0x35c, URZ ;  /* 0x0000035c04047890 */ /* 0x000fe2000fffe0ff */
[----:B------:R-:W2:Y:S01]  /*09b0*/  LDC.64 R2, c[0x0][0x380] ;  /* 0x0000e000ff027b82 */ /* 0x000ea20000000a00 */
[----:B------:R-:W-:Y:S01]  /*09c0*/  UMOV UR5, 0x35c ;  /* 0x0000035c00057882 */ /* 0x000fe20000000000 */
[----:B-1----:R-:W-:-:S09]  /*09d0*/  IMAD R17, R17, UR6, R6 ;  /* 0x0000000611117c24 */ /* 0x002fd2000f8e0206 */
.L_x_2582:
[C---:B--2---:R-:W-:Y:S01]  /*09e0*/  IMAD.WIDE R10, R17.reuse, 0x4, R2 ;  /* 0x00000004110a7825 */ /* 0x044fe200078e0202 */
[----:B------:R-:W1:Y:S04]  /*09f0*/  LDS R19, [UR4+-0x240] ;  /* 0xfffdc004ff137984 */ /* 0x000e680008000800 */
[----:B------:R-:W2:Y:S04]  /*0a00*/  LDS R21, [UR4+-0x120] ;  /* 0xfffee004ff157984 */ /* 0x000ea80008000800 */
[----:B------:R-:W1:Y:S01]  /*0a10*/  LDG.E.CONSTANT R10, desc[UR8][R10.64] ;  /* 0x000000080a0a7981 */ /* 0x000e62000c1e9900 */
[----:B------:R-:W-:Y:S01]  /*0a20*/  UIADD3 UR5, UPT, UPT, UR5, -0x4, URZ ;  /* 0xfffffffc05057890 */ /* 0x000fe2000fffe0ff */
[----:B------:R-:W-:-:S02]  /*0a30*/  VIADD R17, R17, -UR6 ;  /* 0x8000000611117c36 */ /* 0x000fc40008000000 */
[----:B------:R-:W3:Y:S01]  /*0a40*/  LDS R23, [UR4] ;  /* 0x00000004ff177984 */ /* 0x000ee20008000800 */
[----:B------:R-:W-:-:S03]  /*0a50*/  UISETP.NE.AND UP0, UPT, UR5, 0x23c, UPT ;  /* 0x0000023c0500788c */ /* 0x000fc6000bf05270 */
[----:B------:R-:W4:Y:S01]  /*0a60*/  LDS R25, [UR4+0x120] ;  /* 0x00012004ff197984 */ /* 0x000f220008000800 */
[----:B------:R-:W-:Y:S01]  /*0a70*/  UIADD3 UR4, UPT, UPT, UR4, -0x4, URZ ;  /* 0xfffffffc04047890 */ /* 0x000fe2000fffe0ff */
[C---:B-1----:R-:W-:Y:S01]  /*0a80*/  FADD R18, R10.reuse, -R19 ;  /* 0x800000130a127221 */ /* 0x042fe20000000000 */
[C---:B--2---:R-:W-:Y:S01]  /*0a90*/  FADD R20, R10.reuse, -R21 ;  /* 0x800000150a147221 */ /* 0x044fe20000000000 */
[C---:B---3--:R-:W-:Y:S01]  /*0aa0*/  FADD R22, R10.reuse, -R23 ;  /* 0x800000170a167221 */ /* 0x048fe20000000000 */
[----:B----4-:R-:W-:Y:S01]  /*0ab0*/  FADD R10, R10, -R25 ;  /* 0x800000190a0a7221 */ /* 0x010fe20000000000 */
[----:B------:R-:W-:Y:S01]  /*0ac0*/  FMUL R18, |R18|, R13 ;  /* 0x0000000d12127220 */ /* 0x000fe20000400200 */
[----:B------:R-:W-:Y:S01]  /*0ad0*/  FMUL R20, |R20|, R9 ;  /* 0x0000000914147220 */ /* 0x000fe20000400200 */
[----:B------:R-:W-:Y:S01]  /*0ae0*/  FMUL R22, |R22|, R7 ;  /* 0x0000000716167220 */ /* 0x000fe20000400200 */
[----:B------:R-:W-:Y:S02]  /*0af0*/  FMUL R23, |R10|, R5 ;  /* 0x000000050a177220 */ /* 0x000fe40000400200 */
[----:B------:R-:W-:-:S02]  /*0b00*/  FSETP.GEU.AND P2, PT, |R18|, 1.175494350822287508e-38, PT ;  /* 0x008000001200780b */ /* 0x000fc40003f4e200 */
[----:B------:R-:W-:Y:S02]  /*0b10*/  FSETP.GEU.AND P3, PT, |R20|, 1.175494350822287508e-38, PT ;  /* 0x008000001400780b */ /* 0x000fe40003f6e200 */
[----:B------:R-:W-:Y:S02]  /*0b20*/  FSETP.GEU.AND P0, PT, |R22|, 1.175494350822287508e-38, PT ;  /* 0x008000001600780b */ /* 0x000fe40003f0e200 */
[----:B------:R-:W-:-:S07]  /*0b30*/  FSETP.GEU.AND P1, PT, |R23|, 1.175494350822287508e-38, PT ;  /* 0x008000001700780b */ /* 0x000fce0003f2e200 */
[----:B------:R-:W-:Y:S02]  /*0b40*/  @!P2 FMUL R18, R18, 16777216 ;  /* 0x4b8000001212a820 */ /* 0x000fe40000400000 */
[----:B------:R-:W-:Y:S02]  /*0b50*/  @!P3 FMUL R20, R20, 16777216 ;  /* 0x4b8000001414b820 */ /* 0x000fe40000400000 */
[----:B------:R-:W-:Y:S01]  /*0b60*/  @!P0 FMUL R22, R22, 16777216 ;  /* 0x4b80000016168820 */ /* 0x000fe20000400000 */
[----:B------:R-:W1:Y:S01]  /*0b70*/  MUFU.LG2 R11, R18 ;  /* 0x00000012000b7308 */ /* 0x000e620000000c00 */
[----:B------:R-:W-:-:S07]  /*0b80*/  @!P1 FMUL R23, R23, 16777216 ;  /* 0x4b80000017179820 */ /* 0x000fce0000400000 */
[----:B------:R-:W2:Y:S08]  /*0b90*/  MUFU.LG2 R19, R20 ;  /* 0x0000001400137308 */ /* 0x000eb00000000c00 */
[----:B------:R-:W3:Y:S01]  /*0ba0*/  MUFU.LG2 R21, R22 ;  /* 0x0000001600157308 */ /* 0x000ee20000000c00 */
[----:B-1----:R-:W-:-:S04]  /*0bb0*/  @!P2 FADD R11, R11, -24 ;  /* 0xc1c000000b0ba421 */ /* 0x002fc80000000000 */
[----:B0-----:R-:W-:-:S03]  /*0bc0*/  FMUL R11, R11, R0 ;  /* 0x000000000b0b7220 */ /* 0x001fc60000400000 */
        /* <DEDUP_REMOVED lines=16> */
[----:B------:R-:W2:Y:S01]  /*0cd0*/  MUFU.EX2 R23, R21 ;  /* 0x0000001500177308 */ /* 0x000ea20000000800 */
[----:B0-----:R-:W-:Y:S02]  /*0ce0*/  @!P2 FMUL R19, R19, R19 ;  /* 0x000000131313a220 */ /* 0x001fe40000400000 */
[----:B------:R-:W-:Y:S02]  /*0cf0*/  @!P3 FMUL R25, R25, 0.5 ;  /* 0x3f0000001919b820 */ /* 0x000fe40000400000 */
[----:B------:R-:W-:-:S03]  /*0d00*/  FADD R16, R19, R16 ;  /* 0x0000001013107221 */ /* 0x000fc60000000000 */
[----:B------:R-:W0:Y:S01]  /*0d10*/  MUFU.EX2 R27, R25 ;  /* 0x00000019001b7308 */ /* 0x000e220000000800 */
[----:B-1----:R-:W-:-:S04]  /*0d20*/  @!P0 FMUL R18, R18, R18 ;  /* 0x0000001212128220 */ /* 0x002fc80000400000 */
[----:B------:R-:W-:Y:S01]  /*0d30*/  FADD R15, R18, R15 ;  /* 0x0000000f120f7221 */ /* 0x000fe20000000000 */
[----:B--2---:R-:W-:-:S04]  /*0d40*/  @!P1 FMUL R23, R23, R23 ;  /* 0x0000001717179220 */ /* 0x004fc80000400000 */
[----:B------:R-:W-:Y:S01]  /*0d50*/  FADD R8, R23, R8 ;  /* 0x0000000817087221 */ /* 0x000fe20000000000 */
[----:B0-----:R-:W-:-:S04]  /*0d60*/  @!P3 FMUL R27, R27, R27 ;  /* 0x0000001b1b1bb220 */ /* 0x001fc80000400000 */
[----:B------:R-:W-:Y:S01]  /*0d70*/  FADD R4, R27, R4 ;  /* 0x000000041b047221 */ /* 0x000fe20000000000 */
[----:B------:R-:W-:Y:S06]  /*0d80*/  BRA.U UP0, `(.L_x_2582) ;  /* 0xfffffffd00147547 */ /* 0x000fec000b83ffff */
[----:B------:R-:W-:Y:S01]  /*0d90*/  IADD3 R2, PT, PT, R0, 0x1800000, RZ ;  /* 0x0180000000027810 */ /* 0x000fe20007ffe0ff */
[----:B------:R-:W0:Y:S01]  /*0da0*/  LDCU UR4, c[0x0][0x394] ;  /* 0x00007280ff0477ac */ /* 0x000e220008000800 */
[----:B------:R-:W-:Y:S02]  /*0db0*/  IMAD.SHL.U32 R11, R14, 0x4, RZ ;  /* 0x000000040e0b7824 */ /* 0x000fe400078e00ff */
[----:B------:R-:W-:-:S04]  /*0dc0*/  LOP3.LUT R2, R2, 0x7f800000, RZ, 0xc0, !PT ;  /* 0x7f80000002027812 */ /* 0x000fc800078ec0ff */
[----:B------:R-:W-:Y:S01]  /*0dd0*/  ISETP.GT.U32.AND P0, PT, R2, 0x1ffffff, PT ;  /* 0x01ffffff0200780c */ /* 0x000fe20003f04070 */
[----:B0-----:R-:W-:-:S12]  /*0de0*/  IMAD R11, R12, UR4, R11 ;  /* 0x000000040c0b7c24 */ /* 0x001fd8000f8e020b */
[----:B------:R-:W-:Y:S05]  /*0df0*/  @P0 BRA `(.L_x_2583) ;  /* 0x0000000000180947 */ /* 0x000fea0003800000 */
[----:B------:R-:W0:Y:S01]  /*0e00*/  LDCU UR4, c[0x0][0x3a8] ;  /* 0x00007500ff0477ac */ /* 0x000e220008000800 */
[----:B------:R-:W-:Y:S02]  /*0e10*/  MOV R17, 0xe40 ;  /* 0x00000e4000117802 */ /* 0x000fe40000000f00 */
[----:B0-----:R-:W-:-:S07]  /*0e20*/  MOV R0, UR4 ;  /* 0x0000000400007c02 */ /* 0x001fce0008000f00 */
[----:B------:R-:W-:Y:S05]  /*0e30*/  CALL.REL.NOINC `($__internal_82_$__cuda_sm20_rcp_rn_f32_slowpath) ;  /* 0x0000000400cc7944 */ /* 0x000fea0003c00000 */
[----:B------:R-:W-:Y:S01]  /*0e40*/  IMAD.MOV.U32 R2, RZ, RZ, R0 ;  /* 0x000000ffff027224 */ /* 0x000fe200078e0000 */
[----:B------:R-:W-:Y:S06]  /*0e50*/  BRA `(.L_x_2584) ;  /* 0x0000000000107947 */ /* 0x000fec0003800000 */
.L_x_2583:
[----:B------:R-:W0:Y:S02]  /*0e60*/  MUFU.RCP R3, R0 ;  /* 0x0000000000037308 */ /* 0x000e240000001000 */
[----:B0-----:R-:W-:-:S04]  /*0e70*/  FFMA R2, R3, R0, -1 ;  /* 0xbf80000003027423 */ /* 0x001fc80000000000 */
[----:B------:R-:W-:-:S04]  /*0e80*/  FADD.FTZ R2, -R2, -RZ ;  /* 0x800000ff02027221 */ /* 0x000fc80000010100 */
[----:B------:R-:W-:-:S07]  /*0e90*/  FFMA R2, R3, R2, R3 ;  /* 0x0000000203027223 */ /* 0x000fce0000000003 */
.L_x_2584:
        /* <DEDUP_REMOVED lines=21> */
[----:B------:R-:W-:Y:S05]  /*0ff0*/  CALL.REL.NOINC `($__internal_83_$__cuda_sm3x_div_rn_noftz_f32_slowpath) ;  /* 0x0000000800347944 */ /* 0x000fea0003c00000 */
.L_x_2586:
[----:B------:R-:W-:Y:S05]  /*1000*/  BSYNC.RECONVERGENT B0 ;  /* 0x0000000000007941 */ /* 0x000fea0003800200 */
.L_x_2585:
[C---:B------:R-:W-:Y:S01]  /*1010*/  FMUL R0, R15.reuse, 16777216 ;  /* 0x4b8000000f007820 */ /* 0x040fe20000400000 */
[----:B------:R-:W-:Y:S01]  /*1020*/  FSETP.GEU.AND P0, PT, |R15|, 1.175494350822287508e-38, PT ;  /* 0x008000000f00780b */ /* 0x000fe20003f0e200 */
[----:B------:R-:W0:Y:S01]  /*1030*/  LDCU UR4, c[0x0][0x39c] ;  /* 0x00007380ff0477ac */ /* 0x000e220008000800 */
[----:B------:R-:W-:Y:S01]  /*1040*/  MUFU.RCP R16, R9 ;  /* 0x0000000900107308 */ /* 0x000fe20000001000 */
[----:B------:R-:W-:Y:S01]  /*1050*/  BSSY.RECONVERGENT B0, `(.L_x_2587) ;  /* 0x0000018000007945 */ /* 0x000fe20003800200 */
[----:B------:R-:W-:-:S06]  /*1060*/  FSEL R15, R0, R15, !P0 ;  /* 0x0000000f000f7208 */ /* 0x000fcc0004000000 */
[----:B------:R-:W1:Y:S01]  /*1070*/  MUFU.LG2 R13, R15 ;  /* 0x0000000f000d7308 */ /* 0x000e620000000c00 */
[----:B0-----:R-:W-:Y:S02]  /*1080*/  IMAD R11, R11, UR4, R6 ;  /* 0x000000040b0b7c24 */ /* 0x001fe4000f8e0206 */
[----:B-1----:R-:W-:-:S04]  /*1090*/  @!P0 FADD R13, R13, -24 ;  /* 0xc1c000000d0d8421 */ /* 0x002fc80000000000 */
[----:B------:R-:W-:Y:S02]  /*10a0*/  FMUL R14, R13, R2 ;  /* 0x000000020d0e7220 */ /* 0x000fe40000400000 */
[----:B------:R-:W0:Y:S03]  /*10b0*/  LDC.64 R12, c[0x0][0x3a0] ;  /* 0x0000e800ff0c7b82 */ /* 0x000e260000000a00 */
[----:B------:R-:W-:-:S13]  /*10c0*/  FSETP.GEU.AND P0, PT, R14, -126, PT ;  /* 0xc2fc00000e00780b */ /* 0x000fda0003f0e000 */
[----:B------:R-:W-:-:S04]  /*10d0*/  @!P0 FMUL R14, R14, 0.5 ;  /* 0x3f0000000e0e8820 */ /* 0x000fc80000400000 */
[----:B------:R-:W1:Y:S01]  /*10e0*/  MUFU.EX2 R0, R14 ;  /* 0x0000000e00007308 */ /* 0x000e620000000800 */
[----:B0-----:R-:W-:-:S04]  /*10f0*/  IMAD.WIDE R10, R11, 0x4, R12 ;  /* 0x000000040b0a7825 */ /* 0x001fc800078e020c */
[C---:B------:R-:W-:Y:S01]  /*1100*/  FFMA R13, R16.reuse, -R9, 1 ;  /* 0x3f800000100d7423 */ /* 0x040fe20000000809 */
[----:B------:R0:W-:Y:S03]  /*1110*/  STG.E desc[UR8][R10.64], R3 ;  /* 0x000000030a007986 */ /* 0x0001e6000c101908 */
[----:B------:R-:W-:Y:S01]  /*1120*/  FFMA R13, R16, R13, R16 ;  /* 0x0000000d100d7223 */ /* 0x000fe20000000010 */
[----:B-1----:R-:W-:-:S04]  /*1130*/  @!P0 FMUL R0, R0, R0 ;  /* 0x0000000000008220 */ /* 0x002fc80000400000 */
[----:B------:R-:W1:Y:S01]  /*1140*/  FCHK P0, R0, R9 ;  /* 0x0000000900007302 */ /* 0x000e620000000000 */
[----:B------:R-:W-:-:S04]  /*1150*/  FFMA R6, R0, R13, RZ ;  /* 0x0000000d00067223 */ /* 0x000fc800000000ff */
[----:B------:R-:W-:-:S04]  /*1160*/  FFMA R12, R6, -R9, R0 ;  /* 0x80000009060c7223 */ /* 0x000fc80000000000 */
[----:B------:R-:W-:Y:S01]  /*1170*/  FFMA R13, R13, R12, R6 ;  /* 0x0000000c0d0d7223 */ /* 0x000fe20000000006 */
[----:B01----:R-:W-:Y:S06]  /*1180*/  @!P0 BRA `(.L_x_2588) ;  /* 0x0000000000108947 */ /* 0x003fec0003800000 */
[----:B------:R-:W-:Y:S01]  /*1190*/  IMAD.MOV.U32 R3, RZ, RZ, R9 ;  /* 0x000000ffff037224 */ /* 0x000fe200078e0009 */
[----:B------:R-:W-:-:S07]  /*11a0*/  MOV R12, 0x11c0 ;  /* 0x000011c0000c7802 */ /* 0x000fce0000000f00 */
[----:B------:R-:W-:Y:S05]  /*11b0*/  CALL.REL.NOINC `($__internal_83_$__cuda_sm3x_div_rn_noftz_f32_slowpath) ;  /* 0x0000000400c47944 */ /* 0x000fea0003c00000 */
[----:B------:R-:W-:-:S07]  /*11c0*/  MOV R13, R3 ;  /* 0x00000003000d7202 */ /* 0x000fce0000000f00 */
.L_x_2588:
[----:B------:R-:W-:Y:S05]  /*11d0*/  BSYNC.RECONVERGENT B0 ;  /* 0x0000000000007941 */ /* 0x000fea0003800200 */
.L_x_2587:
        /* <DEDUP_REMOVED lines=25> */
.L_x_2590:
[----:B------:R-:W-:Y:S05]  /*1370*/  BSYNC.RECONVERGENT B0 ;  /* 0x0000000000007941 */ /* 0x000fea0003800200 */
.L_x_2589:
[C---:B------:R-:W-:Y:S01]  /*1380*/  FMUL R7, R4.reuse, 16777216 ;  /* 0x4b80000004077820 */ /* 0x040fe20000400000 */
[----:B------:R-:W-:Y:S01]  /*1390*/  FSETP.GEU.AND P0, PT, |R4|, 1.175494350822287508e-38, PT ;  /* 0x008000000400780b */ /* 0x000fe20003f0e200 */
[----:B------:R-:W-:Y:S03]  /*13a0*/  BSSY.RECONVERGENT B0, `(.L_x_2591) ;  /* 0x0000018000007945 */ /* 0x000fe60003800200 */
[----:B------:R-:W-:Y:S02]  /*13b0*/  FSEL R7, R7, R4, !P0 ;  /* 0x0000000407077208 */ /* 0x000fe40004000000 */
[----:B------:R-:W-:Y:S08]  /*13c0*/  MUFU.RCP R4, R5 ;  /* 0x0000000500047308 */ /* 0x000ff00000001000 */
[----:B------:R-:W0:Y:S02]  /*13d0*/  MUFU.LG2 R9, R7 ;  /* 0x0000000700097308 */ /* 0x000e240000000c00 */
[----:B0-----:R-:W-:-:S04]  /*13e0*/  @!P0 FADD R9, R9, -24 ;  /* 0xc1c0000009098421 */ /* 0x001fc80000000000 */
[----:B------:R-:W-:Y:S02]  /*13f0*/  FMUL R2, R9, R2 ;  /* 0x0000000209027220 */ /* 0x000fe40000400000 */
[----:B------:R-:W0:Y:S03]  /*1400*/  LDC R9, c[0x0][0x39c] ;  /* 0x0000e700ff097b82 */ /* 0x000e260000000800 */
        /* <DEDUP_REMOVED lines=13> */
[----:B------:R-:W-:Y:S02]  /*14e0*/  MOV R3, R5 ;  /* 0x0000000500037202 */ /* 0x000fe40000000f00 */
[----:B------:R-:W-:-:S07]  /*14f0*/  MOV R12, 0x1510 ;  /* 0x00001510000c7802 */ /* 0x000fce0000000f00 */
[----:B------:R-:W-:Y:S05]  /*1500*/  CALL.REL.NOINC `($__internal_83_$__cuda_sm3x_div_rn_noftz_f32_slowpath) ;  /* 0x0000000000f07944 */ /* 0x000fea0003c00000 */
[----:B------:R-:W-:-:S07]  /*1510*/  IMAD.MOV.U32 R9, RZ, RZ, R3 ;  /* 0x000000ffff097224 */ /* 0x000fce00078e0003 */
.L_x_2592:
[----:B------:R-:W-:Y:S05]  /*1520*/  BSYNC.RECONVERGENT B0 ;  /* 0x0000000000007941 */ /* 0x000fea0003800200 */
.L_x_2591:
[----:B------:R-:W0:Y:S02]  /*1530*/  LDC R3, c[0x0][0x39c] ;  /* 0x0000e700ff037b82 */ /* 0x000e240000000800 */
[----:B0-----:R-:W-:-:S05]  /*1540*/  IMAD.WIDE R10, R3, 0x4, R10 ;  /* 0x00000004030a7825 */ /* 0x001fca00078e020a */
[----:B------:R-:W-:Y:S01]  /*1550*/  STG.E desc[UR8][R10.64], R9 ;  /* 0x000000090a007986 */ /* 0x000fe2000c101908 */
[----:B------:R-:W-:Y:S05]  /*1560*/  EXIT ;  /* 0x000000000000794d */ /* 0x000fea0003800000 */
        .weak           $__internal_82_$__cuda_sm20_rcp_rn_f32_slowpath
        .type           $__internal_82_$__cuda_sm20_rcp_rn_f32_slowpath,@function
        .size           $__internal_82_$__cuda_sm20_rcp_rn_f32_slowpath,($__internal_83_$__cuda_sm3x_div_rn_noftz_f32_slowpath - $__internal_82_$__cuda_sm20_rcp_rn_f32_slowpath)
$__internal_82_$__cuda_sm20_rcp_rn_f32_slowpath:
        /* <DEDUP_REMOVED lines=15> */
.L_x_2594:
        /* <DEDUP_REMOVED lines=33> */
.L_x_2596:
[----:B------:R0:W1:Y:S02]  /*1870*/  MUFU.RCP R3, R0 ;  /* 0x0000000000037308 */ /* 0x0000640000001000 */
.L_x_2595:
[----:B------:R-:W-:Y:S05]  /*1880*/  BSYNC.RECONVERGENT B1 ;  /* 0x0000000000017941 */ /* 0x000fea0003800200 */
.L_x_2593:
[----:B01----:R-:W-:Y:S01]  /*1890*/  IMAD.MOV.U32 R0, RZ, RZ, R3 ;  /* 0x000000ffff007224 */ /* 0x003fe200078e0003 */
[----:B------:R-:W-:Y:S01]  /*18a0*/  MOV R2, R17 ;  /* 0x0000001100027202 */ /* 0x000fe20000000f00 */
[----:B------:R-:W-:-:S04]  /*18b0*/  IMAD.MOV.U32 R3, RZ, RZ, 0x0 ;  /* 0x00000000ff037424 */ /* 0x000fc800078e00ff */
[----:B------:R-:W-:Y:S05]  /*18c0*/  RET.REL.NODEC R2 `(_Z24norm_dist_forward_kernelILi72ELi4EEvPKfS1_iiiiPff) ;  /* 0xffffffe402cc7950 */ /* 0x000fea0003c3ffff */
        .weak           $__internal_83_$__cuda_sm3x_div_rn_noftz_f32_slowpath
        .type           $__internal_83_$__cuda_sm3x_div_rn_noftz_f32_slowpath,@function
        .size           $__internal_83_$__cuda_sm3x_div_rn_noftz_f32_slowpath,(.L_x_3910 - $__internal_83_$__cuda_sm3x_div_rn_noftz_f32_slowpath)
$__internal_83_$__cuda_sm3x_div_rn_noftz_f32_slowpath:
        /* <DEDUP_REMOVED lines=9> */
[----:B------:R-:W-:Y:S01]  /*1960*/  @!P0 IMAD.MOV.U32 R14, RZ, RZ, RZ ;  /* 0x000000ffff0e8224 */ /* 0x000fe200078e00ff */
        /* <DEDUP_REMOVED lines=22> */
[----:B------:R-:W-:-:S04]  /*1ad0*/  @!P1 FFMA R3, R3, 1.84467440737095516160e+19, RZ ;  /* 0x5f80000003039823 */ /* 0x000fc800000000ff */
[----:B------:R-:W-:-:S07]  /*1ae0*/  @!P1 VIADD R14, R14, 0x40 ;  /* 0x000000400e0e9836 */ /* 0x000fce0000000000 */
.L_x_2598:
[----:B------:R-:W-:Y:S01]  /*1af0*/  LEA R16, R13, 0xc0800000, 0x17 ;  /* 0xc08000000d107811 */ /* 0x000fe200078eb8ff */
[----:B------:R-:W-:Y:S03]  /*1b00*/  BSSY.RECONVERGENT B2, `(.L_x_2603) ;  /* 0x0000036000027945 */ /* 0x000fe60003800200 */
[----:B------:R-:W-:Y:S02]  /*1b10*/  IADD3 R19, PT, PT, -R16, R3, RZ ;  /* 0x0000000310137210 */ /* 0x000fe40007ffe1ff */
[----:B------:R-:W-:Y:S02]  /*1b20*/  IADD3 R16, PT, PT, R18, -0x7f, RZ ;  /* 0xffffff8112107810 */ /* 0x000fe40007ffe0ff */
[----:B------:R0:W1:Y:S01]  /*1b30*/  MUFU.RCP R3, R19 ;  /* 0x0000001300037308 */ /* 0x0000620000001000 */
[----:B------:R-:W-:Y:S02]  /*1b40*/  FADD.FTZ R17, -R19, -RZ ;  /* 0x800000ff13117221 */ /* 0x000fe40000010100 */
[C---:B------:R-:W-:Y:S01]  /*1b50*/  IMAD R0, R16.reuse, -0x800000, R0 ;  /* 0xff80000010007824 */ /* 0x040fe200078e0200 */
[----:B0-----:R-:W-:-:S05]  /*1b60*/  IADD3 R19, PT, PT, R16, 0x7f, -R13 ;  /* 0x0000007f10137810 */ /* 0x001fca0007ffe80d */
[----:B------:R-:W-:Y:S02]  /*1b70*/  IMAD.IADD R19, R19, 0x1, R14 ;  /* 0x0000000113137824 */ /* 0x000fe400078e020e */
[----:B-1----:R-:W-:-:S04]  /*1b80*/  FFMA R18, R3, R17, 1 ;  /* 0x3f80000003127423 */ /* 0x002fc80000000011 */
        /* <DEDUP_REMOVED lines=20> */
[C---:B------:R-:W-:Y:S02]  /*1cd0*/  ISETP.NE.AND P2, PT, R16.reuse, RZ, PT ;  /* 0x000000ff1000720c */ /* 0x040fe40003f45270 */
[C---:B------:R-:W-:Y:S02]  /*1ce0*/  ISETP.NE.AND P1, PT, R16.reuse, RZ, PT ;  /* 0x000000ff1000720c */ /* 0x040fe40003f25270 */
[----:B------:R-:W-:Y:S01]  /*1cf0*/  LOP3.LUT R14, R13, 0x7fffff, RZ, 0xc0, !PT ;  /* 0x007fffff0d0e7812 */ /* 0x000fe200078ec0ff */
[CCC-:B------:R-:W-:Y:S01]  /*1d00*/  FFMA.RP R13, R3.reuse, R17.reuse, R18.reuse ;  /* 0x00000011030d7223 */ /* 0x1c0fe20000008012 */
[----:B------:R-:W-:Y:S01]  /*1d10*/  FFMA.RM R18, R3, R17, R18 ;  /* 0x0000001103127223 */ /* 0x000fe20000004012 */
[----:B------:R-:W-:Y:S01]  /*1d20*/  VIADD R3, R16, 0x20 ;  /* 0x0000002010037836 */ /* 0x000fe20000000000 */
[----:B------:R-:W-:Y:S02]  /*1d30*/  LOP3.LUT R14, R14, 0x800000, RZ, 0xfc, !PT ;  /* 0x008000000e0e7812 */ /* 0x000fe400078efcff */
[----:B------:R-:W-:-:S02]  /*1d40*/  IADD3 R16, PT, PT, -R16, RZ, RZ ;  /* 0x000000ff10107210 */ /* 0x000fc40007ffe1ff */
[----:B------:R-:W-:Y:S02]  /*1d50*/  SHF.L.U32 R3, R14, R3, RZ ;  /* 0x000000030e037219 */ /* 0x000fe400000006ff */
[----:B------:R-:W-:Y:S02]  /*1d60*/  FSETP.NEU.FTZ.AND P0, PT, R13, R18, PT ;  /* 0x000000120d00720b */ /* 0x000fe40003f1d000 */
[----:B------:R-:W-:Y:S02]  /*1d70*/  SEL R13, R16, RZ, P2 ;  /* 0x000000ff100d7207 */ /* 0x000fe40001000000 */
[----:B------:R-:W-:Y:S02]  /*1d80*/  ISETP.NE.AND P1, PT, R3, RZ, P1 ;  /* 0x000000ff0300720c */ /* 0x000fe40000f25270 */
[----:B------:R-:W-:Y:S02]  /*1d90*/  SHF.R.U32.HI R13, RZ, R13, R14 ;  /* 0x0000000dff0d7219 */ /* 0x000fe4000001160e */
[----:B------:R-:W-:-:S02]  /*1da0*/  PLOP3.LUT P0, PT, P0, P1, PT, 0xf8, 0x8f ;  /* 0x00000000008f781c */ /* 0x000fc40000703f70 */
[----:B------:R-:W-:Y:S02]  /*1db0*/  SHF.R.U32.HI R14, RZ, 0x1, R13 ;  /* 0x00000001ff0e7819 */ /* 0x000fe4000001160d */
[----:B------:R-:W-:-:S04]  /*1dc0*/  SEL R3, RZ, 0x1, !P0 ;  /* 0x00000001ff037807 */ /* 0x000fc80004000000 */
[----:B------:R-:W-:-:S04]  /*1dd0*/  LOP3.LUT R16, R3, 0x1, R14, 0xf8, !PT ;  /* 0x0000000103107812 */ /* 0x000fc800078ef80e */
[----:B------:R-:W-:-:S04]  /*1de0*/  LOP3.LUT R13, R16, R13, RZ, 0xc0, !PT ;  /* 0x0000000d100d7212 */ /* 0x000fc800078ec0ff */
[----:B------:R-:W-:-:S04]  /*1df0*/  IADD3 R13, PT, PT, R14, R13, RZ ;  /* 0x0000000d0e0d7210 */ /* 0x000fc80007ffe0ff */
[----:B------:R-:W-:Y:S01]  /*1e00*/  LOP3.LUT R0, R13, R0, RZ, 0xfc, !PT ;  /* 0x000000000d007212 */ /* 0x000fe200078efcff */
[----:B------:R-:W-:Y:S06]  /*1e10*/  BRA `(.L_x_2606) ;  /* 0x0000000000107947 */ /* 0x000fec0003800000 */
.L_x_2605:
[----:B------:R-:W-:-:S04]  /*1e20*/  LOP3.LUT R0, R0, 0x80000000, RZ, 0xc0, !PT ;  /* 0x8000000000007812 */ /* 0x000fc800078ec0ff */
[----:B------:R-:W-:Y:S01]  /*1e30*/  LOP3.LUT R0, R0, 0x7f800000, RZ, 0xfc, !PT ;  /* 0x7f80000000007812 */ /* 0x000fe200078efcff */
[----:B------:R-:W-:Y:S06]  /*1e40*/  BRA `(.L_x_2606) ;  /* 0x0000000000047947 */ /* 0x000fec0003800000 */
.L_x_2604:
[----:B------:R-:W-:-:S07]  /*1e50*/  IMAD R0, R19, 0x800000, R0 ;  /* 0x0080000013007824 */ /* 0x000fce00078e0200 */
.L_x_2606:
[----:B------:R-:W-:Y:S05]  /*1e60*/  BSYNC.RECONVERGENT B2 ;  /* 0x0000000000027941 */ /* 0x000fea0003800200 */
.L_x_2603:
[----:B------:R-:W-:Y:S05]  /*1e70*/  BRA `(.L_x_2607) ;  /* 0x0000000000207947 */ /* 0x000fea0003800000 */
.L_x_2602:
[----:B------:R-:W-:-:S04]  /*1e80*/  LOP3.LUT R0, R3, 0x80000000, R0, 0x48, !PT ;  /* 0x8000000003007812 */ /* 0x000fc800078e4800 */
[----:B------:R-:W-:Y:S01]  /*1e90*/  LOP3.LUT R0, R0, 0x7f800000, RZ, 0xfc, !PT ;  /* 0x7f80000000007812 */ /* 0x000fe200078efcff */
[----:B------:R-:W-:Y:S06]  /*1ea0*/  BRA `(.L_x_2607) ;  /* 0x0000000000147947 */ /* 0x000fec0003800000 */
.L_x_2601:
[----:B------:R-:W-:Y:S01]  /*1eb0*/  LOP3.LUT R0, R3, 0x80000000, R0, 0x48, !PT ;  /* 0x8000000003007812 */ /* 0x000fe200078e4800 */
[----:B------:R-:W-:Y:S06]  /*1ec0*/  BRA `(.L_x_2607) ;  /* 0x00000000000c7947 */ /* 0x000fec0003800000 */
.L_x_2600:
[----:B------:R-:W0:Y:S01]  /*1ed0*/  MUFU.RSQ R0, -QNAN ;  /* 0xffc0000000007908 */ /* 0x000e220000001400 */
[----:B------:R-:W-:Y:S05]  /*1ee0*/  BRA `(.L_x_2607) ;  /* 0x0000000000047947 */ /* 0x000fea0003800000 */
.L_x_2599:
[----:B------:R-:W-:-:S07]  /*1ef0*/  FADD.FTZ R0, R0, R3 ;  /* 0x0000000300007221 */ /* 0x000fce0000010000 */
.L_x_2607:
[----:B------:R-:W-:Y:S05]  /*1f00*/  BSYNC.RECONVERGENT B1 ;  /* 0x0000000000017941 */ /* 0x000fea0003800200 */
.L_x_2597:
[----:B------:R-:W-:Y:S01]  /*1f10*/  HFMA2 R13, -RZ, RZ, 0, 0 ;  /* 0x00000000ff0d7431 */ /* 0x000fe200000001ff */
[----:B0-----:R-:W-:-:S03]  /*1f20*/  MOV R3, R0 ;  /* 0x0000000000037202 */ /* 0x001fc60000000f00 */
[----:B------:R-:W-:Y:S05]  /*1f30*/  RET.REL.NODEC R12 `(_Z24norm_dist_forward_kernelILi72ELi4EEvPKfS1_iiiiPff) ;  /* 0xffffffe00c307950 */ /* 0x000fea0003c3ffff */
.L_x_2608:
        /* <DEDUP_REMOVED lines=12> */
.L_x_3910:


//--------------------- .text._Z24norm_dist_forward_kernelILi36ELi8EEvPKfS1_iiiiPff --------------------------
	.section	.text._Z24norm_dist_forward_kernelILi36ELi8EEvPKfS1_iiiiPff,"ax",@progbits
	.align	128
        .global         _Z24norm_dist_forward_kernelILi36ELi8EEvPKfS1_iiiiPff
        .type           _Z24norm_dist_forward_kernelILi36ELi8EEvPKfS1_iiiiPff,@function
        .size           _Z24norm_dist_forward_kernelILi36ELi8EEvPKfS1_iiiiPff,(.L_x_3912 - _Z24norm_dist_forward_kernelILi36ELi8EEvPKfS1_iiiiPff)
        .other          _Z24norm_dist_forward_kernelILi36ELi8EEvPKfS1_iiiiPff,@"STO_CUDA_ENTRY STV_DEFAULT"
_Z24norm_dist_forward_kernelILi36ELi8EEvPKfS1_iiiiPff:
.text._Z24norm_dist_forward_kernelILi36ELi8EEvPKfS1_iiiiPff:
        /* <DEDUP_REMOVED lines=43> */
.L_x_2610:
        /* <DEDUP_REMOVED lines=11> */
.L_x_2609:
        /* <DEDUP_REMOVED lines=18> */
.L_x_2611:
        /* <DEDUP_REMOVED lines=37> */
[----:B------:R-:W-:Y:S05]  /*06d0*/  CALL.REL.NOINC `($__internal_84_$__cuda_sm20_rcp_rn_f32_slowpath) ;  /* 0x0000001c00547944 */ /* 0x000fea0003c00000 */
[----:B------:R-:W-:Y:S01]  /*06e0*/  IMAD.MOV.U32 R17, RZ, RZ, R0 ;  /* 0x000000ffff117224 */ /* 0x000fe200078e0000 */
[----:B------:R-:W-:Y:S06]  /*06f0*/  BRA `(.L_x_2614) ;  /* 0x0000000000107947 */ /* 0x000fec0003800000 */
.L_x_2613:
[----:B------:R-:W0:Y:S02]  /*0700*/  MUFU.RCP R0, R3 ;  /* 0x0000000300007308 */ /* 0x000e240000001000 */
[----:B0-----:R-:W-:-:S04]  /*0710*/  FFMA R6, R3, R0, -1 ;  /* 0xbf80000003067423 */ /* 0x001fc80000000000 */
[----:B------:R-:W-:-:S04]  /*0720*/  FADD.FTZ R17, -R6, -RZ ;  /* 0x800000ff06117221 */ /* 0x000fc80000010100 */
[----:B------:R-:W-:-:S07]  /*0730*/  FFMA R17, R0, R17, R0 ;  /* 0x0000001100117223 */ /* 0x000fce0000000000 */
.L_x_2614:
[----:B------:R-:W-:Y:S05]  /*0740*/  BSYNC.RECONVERGENT B0 ;  /* 0x0000000000007941 */ /* 0x000fea0003800200 */
.L_x_2612:
        /* <DEDUP_REMOVED lines=8> */
[----:B------:R-:W-:Y:S01]  /*07d0*/  MOV R24, R0 ;  /* 0x0000000000187202 */ /* 0x000fe20000000f00 */
[----:B------:R-:W-:Y:S06]  /*07e0*/  BRA `(.L_x_2617) ;  /* 0x0000000000107947 */ /* 0x000fec0003800000 */
.L_x_2616:
[----:B------:R-:W0:Y:S02]  /*07f0*/  MUFU.RCP R3, R12 ;  /* 0x0000000c00037308 */ /* 0x000e240000001000 */
[----:B0-----:R-:W-:-:S04]  /*0800*/  FFMA R0, R12, R3, -1 ;  /* 0xbf8000000c007423 */ /* 0x001fc80000000003 */
[----:B------:R-:W-:-:S04]  /*0810*/  FADD.FTZ R0, -R0, -RZ ;  /* 0x800000ff00007221 */ /* 0x000fc80000010100 */
[----:B------:R-:W-:-:S07]  /*0820*/  FFMA R24, R3, R0, R3 ;  /* 0x0000000003187223 */ /* 0x000fce0000000003 */
.L_x_2617:
[----:B------:R-:W-:Y:S05]  /*0830*/  BSYNC.RECONVERGENT B0 ;  /* 0x0000000000007941 */ /* 0x000fea0003800200 */
.L_x_2615:
[----:B------:R-:W-:Y:S01]  /*0840*/  VIADD R0, R11, 0x1800000 ;  /* 0x018000000b007836 */ /* 0x000fe20000000000 */
[----:B------:R-:W-:Y:S04]  /*0850*/  BSSY.RECONVERGENT B0, `(.L_x_2618) ;  /* 0x000000d000007945 */ /* 0x000fe80003800200 */
        /* <DEDUP_REMOVED lines=8> */
.L_x_2619:
[----:B------:R-:W0:Y:S02]  /*08e0*/  MUFU.RCP R0, R11 ;  /* 0x0000000b00007308 */ /* 0x000e240000001000 */
[----:B0-----:R-:W-:-:S04]  /*08f0*/  FFMA R3, R11, R0, -1 ;  /* 0xbf8000000b037423 */ /* 0x001fc80000000000 */
[----:B------:R-:W-:-:S04]  /*0900*/  FADD.FTZ R3, -R3, -RZ ;  /* 0x800000ff03037221 */ /* 0x000fc80000010100 */
[----:B------:R-:W-:-:S07]  /*0910*/  FFMA R23, R0, R3, R0 ;  /* 0x0000000300177223 */ /* 0x000fce0000000000 */
.L_x_2620:
[----:B------:R-:W-:Y:S05]  /*0920*/  BSYNC.RECONVERGENT B0 ;  /* 0x0000000000007941 */ /* 0x000fea0003800200 */
.L_x_2618:
[----:B------:R-:W-:Y:S01]  /*0930*/  IADD3 R0, PT, PT, R10, 0x1800000, RZ ;  /* 0x018000000a007810 */ /* 0x000fe20007ffe0ff */
[----:B------:R-:W-:Y:S03]  /*0940*/  BSSY.RECONVERGENT B0, `(.L_x_2621) ;  /* 0x000000d000007945 */ /* 0x000fe60003800200 */
[----:B------:R-:W-:-:S04]  /*0950*/  LOP3.LUT R0, R0, 0x7f800000, RZ, 0xc0, !PT ;  /* 0x7f80000000007812 */ /* 0x000fc800078ec0ff */
[----:B------:R-:W-:-:S13]  /*0960*/  ISETP.GT.U32.AND P0, PT, R0, 0x1ffffff, PT ;  /* 0x01ffffff0000780c */ /* 0x000fda0003f04070 */
[----:B------:R-:W-:Y:S05]  /*0970*/  @P0 BRA `(.L_x_2622) ;  /* 0x0000000000140947 */ /* 0x000fea0003800000 */
[----:B------:R-:W-:Y:S01]  /*0980*/  IMAD.MOV.U32 R0, RZ, RZ, R10 ;  /* 0x000000ffff007224 */ /* 0x000fe200078e000a */
[----:B------:R-:W-:-:S07]  /*0990*/  MOV R6, 0x9b0 ;  /* 0x000009b000067802 */ /* 0x000fce0000000f00 */
[----:B------:R-:W-:Y:S05]  /*09a0*/  CALL.REL.NOINC `($__internal_84_$__cuda_sm20_rcp_rn_f32_slowpath) ;  /* 0x0000001800a07944 */ /* 0x000fea0003c00000 */
[----:B------:R-:W-:Y:S01]  /*09b0*/  MOV R20, R0 ;  /* 0x0000000000147202 */ /* 0x000fe20000000f00 */
[----:B------:R-:W-:Y:S06]  /*09c0*/  BRA `(.L_x_2623) ;  /* 0x0000000000107947 */ /* 0x000fec0003800000 */
.L_x_2622:
[----:B------:R-:W0:Y:S02]  /*09d0*/  MUFU.RCP R3, R10 ;  /* 0x0000000a00037308 */ /* 0x000e240000001000 */
[----:B0-----:R-:W-:-:S04]  /*09e0*/  FFMA R0, R10, R3, -1 ;  /* 0xbf8000000a007423 */ /* 0x001fc80000000003 */
[----:B------:R-:W-:-:S04]  /*09f0*/  FADD.FTZ R0, -R0, -RZ ;  /* 0x800000ff00007221 */ /* 0x000fc80000010100 */
[----:B------:R-:W-:-:S07]  /*0a00*/  FFMA R20, R3, R0, R3 ;  /* 0x0000000003147223 */ /* 0x000fce0000000003 */
.L_x_2623:
[----:B------:R-:W-:Y:S05]  /*0a10*/  BSYNC.RECONVERGENT B0 ;  /* 0x0000000000007941 */ /* 0x000fea0003800200 */
.L_x_2621:
        /* <DEDUP_REMOVED lines=10> */
.L_x_2625:
[----:B------:R-:W0:Y:S02]  /*0ac0*/  MUFU.RCP R12, R9 ;  /* 0x00000009000c7308 */ /* 0x000e240000001000 */
[----:B0-----:R-:W-:-:S04]  /*0ad0*/  FFMA R0, R9, R12, -1 ;  /* 0xbf80000009007423 */ /* 0x001fc8000000000c */
[----:B------:R-:W-:-:S04]  /*0ae0*/  FADD.FTZ R3, -R0, -RZ ;  /* 0x800000ff00037221 */ /* 0x000fc80000010100 */
[----:B------:R-:W-:-:S07]  /*0af0*/  FFMA R12, R12, R3, R12 ;  /* 0x000000030c0c7223 */ /* 0x000fce000000000c */
.L_x_2626:
[----:B------:R-:W-:Y:S05]  /*0b00*/  BSYNC.RECONVERGENT B0 ;  /* 0x0000000000007941 */ /* 0x000fea0003800200 */
.L_x_2624:
        /* <DEDUP_REMOVED lines=10> */
.L_x_2628:
[----:B------:R-:W0:Y:S02]  /*0bb0*/  MUFU.RCP R0, R5 ;  /* 0x0000000500007308 */ /* 0x000e240000001000 */
[----:B0-----:R-:W-:-:S04]  /*0bc0*/  FFMA R3, R5, R0, -1 ;  /* 0xbf80000005037423 */ /* 0x001fc80000000000 */
[----:B------:R-:W-:-:S04]  /*0bd0*/  FADD.FTZ R3, -R3, -RZ ;  /* 0x800000ff03037221 */ /* 0x000fc80000010100 */
[----:B------:R-:W-:-:S07]  /*0be0*/  FFMA R11, R0, R3, R0 ;  /* 0x00000003000b7223 */ /* 0x000fce0000000000 */
.L_x_2629:
[----:B------:R-:W-:Y:S05]  /*0bf0*/  BSYNC.RECONVERGENT B0 ;  /* 0x0000000000007941 */ /* 0x000fea0003800200 */
.L_x_2627:
        /* <DEDUP_REMOVED lines=10> */
.L_x_2631:
[----:B------:R-:W0:Y:S02]  /*0ca0*/  MUFU.RCP R5, R4 ;  /* 0x0000000400057308 */ /* 0x000e240000001000 */
[----:B0-----:R-:W-:-:S04]  /*0cb0*/  FFMA R0, R4, R5, -1 ;  /* 0xbf80000004007423 */ /* 0x001fc80000000005 */
[----:B------:R-:W-:-:S04]  /*0cc0*/  FADD.FTZ R0, -R0, -RZ ;  /* 0x800000ff00007221 */ /* 0x000fc80000010100 */
[----:B------:R-:W-:-:S07]  /*0cd0*/  FFMA R5, R5, R0, R5 ;  /* 0x0000000005057223 */ /* 0x000fce0000000005 */
.L_x_2632:
[----:B------:R-:W-:Y:S05]  /*0ce0*/  BSYNC.RECONVERGENT B0 ;  /* 0x0000000000007941 */ /* 0x000fea0003800200 */
.L_x_2630:
        /* <DEDUP_REMOVED lines=10> */
.L_x_2634:
[----:B------:R-:W0:Y:S02]  /*0d90*/  MUFU.RCP R3, R8 ;  /* 0x0000000800037308 */ /* 0x000e240000001000 */
[----:B0-----:R-:W-:-:S04]  /*0da0*/  FFMA R0, R8, R3, -1 ;  /* 0xbf80000008007423 */ /* 0x001fc80000000003 */
[----:B------:R-:W-:-:S04]  /*0db0*/  FADD.FTZ R0, -R0, -RZ ;  /* 0x800000ff00007221 */ /* 0x000fc80000010100 */
[----:B------:R-:W-:-:S07]  /*0dc0*/  FFMA R4, R3, R0, R3 ;  /* 0x0000000003047223 */ /* 0x000fce0000000003 */
.L_x_2635:
[----:B------:R-:W-:Y:S05]  /*0dd0*/  BSYNC.RECONVERGENT B0 ;  /* 0x0000000000007941 */ /* 0x000fea0003800200 */
.L_x_2633:
        /* <DEDUP_REMOVED lines=14> */
.L_x_2636:
        /* <DEDUP_REMOVED lines=120> */
[----:B------:R-:W-:Y:S05]  /*1640*/  CALL.REL.NOINC `($__internal_84_$__cuda_sm20_rcp_rn_f32_slowpath) ;  /* 0x0000000c00787944 */ /* 0x000fea0003c00000 */
[----:B------:R-:W-:Y:S01]  /*1650*/  MOV R7, R0 ;  /* 0x0000000000077202 */ /* 0x000fe20000000f00 */
[----:B------:R-:W-:Y:S06]  /*1660*/  BRA `(.L_x_2638) ;  /* 0x0000000000107947 */ /* 0x000fec0003800000 */
.L_x_2637:
[----:B------:R-:W0:Y:S02]  /*1670*/  MUFU.RCP R7, R0 ;  /* 0x0000000000077308 */ /* 0x000e240000001000 */
[----:B0-----:R-:W-:-:S04]  /*1680*/  FFMA R3, R7, R0, -1 ;  /* 0xbf80000007037423 */ /* 0x001fc80000000000 */
[----:B------:R-:W-:-:S04]  /*1690*/  FADD.FTZ R6, -R3, -RZ ;  /* 0x800000ff03067221 */ /* 0x000fc80000010100 */
[----:B------:R-:W-:-:S07]  /*16a0*/  FFMA R7, R7, R6, R7 ;  /* 0x0000000607077223 */ /* 0x000fce0000000007 */
.L_x_2638:
        /* <DEDUP_REMOVED lines=21> */
[----:B------:R-:W-:Y:S05]  /*1800*/  CALL.REL.NOINC `($__internal_85_$__cuda_sm3x_div_rn_noftz_f32_slowpath) ;  /* 0x0000000c00dc7944 */ /* 0x000fea0003c00000 */
.L_x_2640:
[----:B------:R-:W-:Y:S05]  /*1810*/  BSYNC.RECONVERGENT B0 ;  /* 0x0000000000007941 */ /* 0x000fea0003800200 */
.L_x_2639:
        /* <DEDUP_REMOVED lines=26> */
[----:B------:R-:W-:Y:S05]  /*19c0*/  CALL.REL.NOINC `($__internal_85_$__cuda_sm3x_div_rn_noftz_f32_slowpath) ;  /* 0x0000000c006c7944 */ /* 0x000fea0003c00000 */
[----:B------:R-:W-:-:S07]  /*19d0*/  IMAD.MOV.U32 R9, RZ, RZ, R3 ;  /* 0x000000ffff097224 */ /* 0x000fce00078e0003 */
.L_x_2642:
[----:B------:R-:W-:Y:S05]  /*19e0*/  BSYNC.RECONVERGENT B0 ;  /* 0x0000000000007941 */ /* 0x000fea0003800200 */
.L_x_2641:
        /* <DEDUP_REMOVED lines=25> */
[----:B------:R-:W-:-:S07]  /*1b80*/  MOV R17, R3 ;  /* 0x0000000300117202 */ /* 0x000fce0000000f00 */
.L_x_2644:
[----:B------:R-:W-:Y:S05]  /*1b90*/  BSYNC.RECONVERGENT B0 ;  /* 0x0000000000007941 */ /* 0x000fea0003800200 */
.L_x_2643:
        /* <DEDUP_REMOVED lines=25> */
.L_x_2646:
[----:B------:R-:W-:Y:S05]  /*1d30*/  BSYNC.RECONVERGENT B0 ;  /* 0x0000000000007941 */ /* 0x000fea0003800200 */
.L_x_2645:
        /* <DEDUP_REMOVED lines=24> */
[----:B------:R-:W-:Y:S05]  /*1ec0*/  CALL.REL.NOINC `($__internal_85_$__cuda_sm3x_div_rn_noftz_f32_slowpath) ;  /* 0x00000008002c7944 */ /* 0x000fea0003c00000 */
[----:B------:R-:W-:-:S07]  /*1ed0*/  MOV R9, R3 ;  /* 0x0000000300097202 */ /* 0x000fce0000000f00 */
.L_x_2648:
[----:B------:R-:W-:Y:S05]  /*1ee0*/  BSYNC.RECONVERGENT B0 ;  /* 0x0000000000007941 */ /* 0x000fea0003800200 */
.L_x_2647:
        /* <DEDUP_REMOVED lines=26> */
.L_x_2650:
[----:B------:R-:W-:Y:S05]  /*2090*/  BSYNC.RECONVERGENT B0 ;  /* 0x0000000000007941 */ /* 0x000fea0003800200 */
.L_x_2649:
        /* <DEDUP_REMOVED lines=25> */
.L_x_2652:
[----:B------:R-:W-:Y:S05]  /*2230*/  BSYNC.RECONVERGENT B0 ;  /* 0x0000000000007941 */ /* 0x000fea0003800200 */
.L_x_2651:
        /* <DEDUP_REMOVED lines=26> */
.L_x_2654:
[----:B------:R-:W-:Y:S05]  /*23e0*/  BSYNC.RECONVERGENT B0 ;  /* 0x0000000000007941 */ /* 0x000fea0003800200 */
.L_x_2653:
[----:B------:R-:W0:Y:S02]  /*23f0*/  LDC R3, c[0x0][0x39c] ;  /* 0x0000e700ff037b82 */ /* 0x000e240000000800 */
[----:B0-----:R-:W-:-:S05]  /*2400*/  IMAD.WIDE R14, R3, 0x4, R14 ;  /* 0x00000004030e7825 */ /* 0x001fca00078e020e */
[----:B------:R-:W-:Y:S01]  /*2410*/  STG.E desc[UR6][R14.64], R5 ;  /* 0x000000050e007986 */ /* 0x000fe2000c101906 */
[----:B------:R-:W-:Y:S05]  /*2420*/  EXIT ;  /* 0x000000000000794d */ /* 0x000fea0003800000 */
        .weak           $__internal_84_$__cuda_sm20_rcp_rn_f32_slowpath
        .type           $__internal_84_$__cuda_sm20_rcp_rn_f32_slowpath,@function
        .size           $__internal_84_$__cuda_sm20_rcp_rn_f32_slowpath,($__internal_85_$__cuda_sm3x_div_rn_noftz_f32_slowpath - $__internal_84_$__cuda_sm20_rcp_rn_f32_slowpath)
$__internal_84_$__cuda_sm20_rcp_rn_f32_slowpath:
        /* <DEDUP_REMOVED lines=15> */
.L_x_2656:
        /* <DEDUP_REMOVED lines=33> */
.L_x_2658:
[----:B------:R0:W1:Y:S02]  /*2730*/  MUFU.RCP R7, R0 ;  /* 0x0000000000077308 */ /* 0x0000640000001000 */
.L_x_2657:
[----:B------:R-:W-:Y:S05]  /*2740*/  BSYNC.RECONVERGENT B1 ;  /* 0x0000000000017941 */ /* 0x000fea0003800200 */
.L_x_2655:
[----:B01----:R-:W-:Y:S01]  /*2750*/  IMAD.MOV.U32 R0, RZ, RZ, R7 ;  /* 0x000000ffff007224 */ /* 0x003fe200078e0007 */
[----:B------:R-:W-:-:S04]  /*2760*/  MOV R7, 0x0 ;  /* 0x0000000000077802 */ /* 0x000fc80000000f00 */
[----:B------:R-:W-:Y:S05]  /*2770*/  RET.REL.NODEC R6 `(_Z24norm_dist_forward_kernelILi36ELi8EEvPKfS1_iiiiPff) ;  /* 0xffffffd806207950 */ /* 0x000fea0003c3ffff */
        .weak           $__internal_85_$__cuda_sm3x_div_rn_noftz_f32_slowpath
        .type           $__internal_85_$__cuda_sm3x_div_rn_noftz_f32_slowpath,@function
        .size           $__internal_85_$__cuda_sm3x_div_rn_noftz_f32_slowpath,(.L_x_3912 - $__internal_85_$__cuda_sm3x_div_rn_noftz_f32_slowpath)
$__internal_85_$__cuda_sm3x_div_rn_noftz_f32_slowpath:
        /* <DEDUP_REMOVED lines=34> */
.L_x_2660:
        /* <DEDUP_REMOVED lines=51> */
.L_x_2667:
[----:B------:R-:W-:-:S04]  /*2cd0*/  LOP3.LUT R0, R0, 0x80000000, RZ, 0xc0, !PT ;  /* 0x8000000000007812 */ /* 0x000fc800078ec0ff */
[----:B------:R-:W-:Y:S01]  /*2ce0*/  LOP3.LUT R0, R0, 0x7f800000, RZ, 0xfc, !PT ;  /* 0x7f80000000007812 */ /* 0x000fe200078efcff */
[----:B------:R-:W-:Y:S06]  /*2cf0*/  BRA `(.L_x_2668) ;  /* 0x0000000000047947 */ /* 0x000fec0003800000 */
.L_x_2666:
[----:B------:R-:W-:-:S07]  /*2d00*/  LEA R0, R9, R0, 0x17 ;  /* 0x0000000009007211 */ /* 0x000fce00078eb8ff */
.L_x_2668:
[----:B------:R-:W-:Y:S05]  /*2d10*/  BSYNC.RECONVERGENT B2 ;  /* 0x0000000000027941 */ /* 0x000fea0003800200 */
.L_x_2665:
[----:B------:R-:W-:Y:S05]  /*2d20*/  BRA `(.L_x_2669) ;  /* 0x0000000000207947 */ /* 0x000fea0003800000 */
.L_x_2664:
[----:B------:R-:W-:-:S04]  /*2d30*/  LOP3.LUT R0, R3, 0x80000000, R0, 0x48, !PT ;  /* 0x8000000003007812 */ /* 0x000fc800078e4800 */
[----:B------:R-:W-:Y:S01]  /*2d40*/  LOP3.LUT R0, R0, 0x7f800000, RZ, 0xfc, !PT ;  /* 0x7f80000000007812 */ /* 0x000fe200078efcff */
[----:B------:R-:W-:Y:S06]  /*2d50*/  BRA `(.L_x_2669) ;  /* 0x0000000000147947 */ /* 0x000fec0003800000 */
.L_x_2663:
[----:B------:R-:W-:Y:S01]  /*2d60*/  LOP3.LUT R0, R3, 0x80000000, R0, 0x48, !PT ;  /* 0x8000000003007812 */ /* 0x000fe200078e4800 */
[----:B------:R-:W-:Y:S06]  /*2d70*/  BRA `(.L_x_2669) ;  /* 0x00000000000c7947 */ /* 0x000fec0003800000 */
.L_x_2662:
[----:B------:R-:W0:Y:S01]  /*2d80*/  MUFU.RSQ R0, -QNAN ;  /* 0xffc0000000007908 */ /* 0x000e220000001400 */
[----:B------:R-:W-:Y:S05]  /*2d90*/  BRA `(.L_x_2669) ;  /* 0x0000000000047947 */ /* 0x000fea0003800000 */
.L_x_2661:
[----:B------:R-:W-:-:S07]  /*2da0*/  FADD.FTZ R0, R0, R3 ;  /* 0x0000000300007221 */ /* 0x000fce0000010000 */
.L_x_2669:
[----:B------:R-:W-:Y:S05]  /*2db0*/  BSYNC.RECONVERGENT B1 ;  /* 0x0000000000017941 */ /* 0x000fea0003800200 */
.L_x_2659:
[----:B------:R-:W-:Y:S01]  /*2dc0*/  HFMA2 R9, -RZ, RZ, 0, 0 ;  /* 0x00000000ff097431 */ /* 0x000fe200000001ff */
[----:B------:R-:W-:Y:S02]  /*2dd0*/  MOV R8, R6 ;  /* 0x0000000600087202 */ /* 0x000fe40000000f00 */
[----:B0-----:R-:W-:Y:S02]  /*2de0*/  MOV R3, R0 ;  /* 0x0000000000037202 */ /* 0x001fe40000000f00 */
[----:B------:R-:W-:Y:S05]  /*2df0*/  RET.REL.NODEC R8 `(_Z24norm_dist_forward_kernelILi36ELi8EEvPKfS1_iiiiPff) ;  /* 0xffffffd008807950 */ /* 0x000fea0003c3ffff */
.L_x_2670:
        /* <DEDUP_REMOVED lines=16> */
.L_x_3912:


//--------------------- .text._Z24norm_dist_forward_kernelILi36ELi4EEvPKfS1_iiiiPff --------------------------
	.section	.text._Z24norm_dist_forward_kernelILi36ELi4EEvPKfS1_iiiiPff,"ax",@progbits
	.align	128
        .global         _Z24norm_dist_forward_kernelILi36ELi4EEvPKfS1_iiiiPff
        .type           _Z24norm_dist_forward_kernelILi36ELi4EEvPKfS1_iiiiPff,@function
        .size           _Z24norm_dist_forward_kernelILi36ELi4EEvPKfS1_iiiiPff,(.L_x_3914 - _Z24norm_dist_forward_kernelILi36ELi4EEvPKfS1_iiiiPff)
        .other          _Z24norm_dist_forward_kernelILi36ELi4EEvPKfS1_iiiiPff,@"STO_CUDA_ENTRY STV_DEFAULT"
_Z24norm_dist_forward_kernelILi36ELi4EEvPKfS1_iiiiPff:
.text._Z24norm_dist_forward_kernelILi36ELi4EEvPKfS1_iiiiPff:
[----:B------:R-:W-:Y:S01]  /*0000*/  LDC R1, c[0x0][0x37c] ;  /* 0x0000df00ff017b82 */ /* 0x000fe20000000800 */
[----:B------:R-:W0:Y:S01]  /*0010*/  S2R R5, SR_TID.X ;  /* 0x0000000000057919 */ /* 0x000e220000002100 */
[----:B------:R-:W1:Y:S01]  /*0020*/  LDCU.64 UR8, c[0x0][0x358] ;  /* 0x00006b00ff0877ac */ /* 0x000e620008000a00 */
[----:B------:R-:W2:Y:S01]  /*0030*/  S2R R14, SR_CTAID.X ;  /* 0x00000000000e7919 */ /* 0x000ea20000002500 */
[----:B0-----:R-:W-:-:S13]  /*0040*/  ISETP.GT.U32.AND P0, PT, R5, 0x8f, PT ;  /* 0x0000008f0500780c */ /* 0x001fda0003f04070 */
[----:B------:R-:W0:Y:S01]  /*0050*/  @!P0 LDC.64 R6, c[0x0][0x388] ;  /* 0x0000e200ff068b82 */ /* 0x000e220000000a00 */
[----:B--2---:R-:W-:-:S04]  /*0060*/  @!P0 IMAD R3, R14, 0x90, R5 ;  /* 0x000000900e038824 */ /* 0x004fc800078e0205 */
[----:B0-----:R-:W-:-:S03]  /*0070*/  @!P0 IMAD.WIDE.U32 R6, R3, 0x4, R6 ;  /* 0x0000000403068825 */ /* 0x001fc600078e0006 */
[----:B------:R-:W0:Y:S03]  /*0080*/  LDC R3, c[0x0][0x39c] ;  /* 0x0000e700ff037b82 */ /* 0x000e260000000800 */
[----:B-1----:R1:W2:Y:S05]  /*0090*/  @!P0 LDG.E.CONSTANT R7, desc[UR8][R6.64] ;  /* 0x0000000806078981 */ /* 0x0022aa000c1e9900 */
[----:B------:R-:W3:Y:S01]  /*00a0*/  S2UR UR4, SR_CTAID.Y ;  /* 0x00000000000479c3 */ /* 0x000ee20000002600 */
[----:B0-----:R-:W-:-:S04]  /*00b0*/  IABS R11, R3 ;  /* 0x00000003000b7213 */ /* 0x001fc80000000000 */
[----:B------:R-:W0:Y:S01]  /*00c0*/  I2F.RP R0, R11 ;  /* 0x0000000b00007306 */ /* 0x000e220000209400 */
[----:B---3--:R-:W-:-:S06]  /*00d0*/  USHF.L.U32 UR4, UR4, 0x8, URZ ;  /* 0x0000000804047899 */ /* 0x008fcc00080006ff */
[----:B-1----:R-:W-:Y:S01]  /*00e0*/  LOP3.LUT R6, R5, UR4, RZ, 0xfc, !PT ;  /* 0x0000000405067c12 */ /* 0x002fe2000f8efcff */
[----:B0-----:R-:W0:Y:S04]  /*00f0*/  MUFU.RCP R0, R0 ;  /* 0x0000000000007308 */ /* 0x001e280000001000 */
[----:B------:R-:W1:Y:S01]  /*0100*/  LDCU UR4, c[0x0][0x390] ;  /* 0x00007200ff0477ac */ /* 0x000e620008000800 */
[----:B0-----:R-:W-:Y:S02]  /*0110*/  IADD3 R8, PT, PT, R0, 0xffffffe, RZ ;  /* 0x0ffffffe00087810 */ /* 0x001fe40007ffe0ff */
[----:B------:R-:W-:Y:S02]  /*0120*/  IABS R0, R6 ;  /* 0x0000000600007213 */ /* 0x000fe40000000000 */
[----:B------:R0:W3:Y:S02]  /*0130*/  F2I.FTZ.U32.TRUNC.NTZ R9, R8 ;  /* 0x0000000800097305 */ /* 0x0000e4000021f000 */
[----:B0-----:R-:W-:-:S02]  /*0140*/  HFMA2 R8, -RZ, RZ, 0, 0 ;  /* 0x00000000ff087431 */ /* 0x001fc400000001ff */
[----:B---3--:R-:W-:-:S04]  /*0150*/  IMAD.MOV R2, RZ, RZ, -R9 ;  /* 0x000000ffff027224 */ /* 0x008fc800078e0a09 */
[----:B------:R-:W-:-:S04]  /*0160*/  IMAD R13, R2, R11, RZ ;  /* 0x0000000b020d7224 */ /* 0x000fc800078e02ff */
        /* <DEDUP_REMOVED lines=19> */
[----:B--2---:R0:W-:Y:S01]  /*02a0*/  @!P0 STS [R0], R7 ;  /* 0x0000000700008388 */ /* 0x0041e20000000800 */
[----:B------:R-:W-:Y:S11]  /*02b0*/  BAR.SYNC.DEFER_BLOCKING 0x0 ;  /* 0x0000000000007b1d */ /* 0x000ff60000010000 */
[----:B------:R-:W-:Y:S05]  /*02c0*/  @P1 EXIT ;  /* 0x000000000000194d */ /* 0x000fea0003800000 */
[----:B------:R-:W1:Y:S01]  /*02d0*/  LDCU UR6, c[0x0][0x398] ;  /* 0x00007300ff0677ac */ /* 0x000e620008000800 */
[----:B------:R-:W2:Y:S01]  /*02e0*/  S2UR UR5, SR_CgaCtaId ;  /* 0x00000000000579c3 */ /* 0x000ea20000008800 */
[----:B0-----:R-:W-:Y:S01]  /*02f0*/  IMAD.MOV R0, RZ, RZ, -R12 ;  /* 0x000000ffff007224 */ /* 0x001fe200078e0a0c */
[----:B------:R-:W-:Y:S01]  /*0300*/  MOV R10, 0x2edbe6ff ;  /* 0x2edbe6ff000a7802 */ /* 0x000fe20000000f00 */
[----:B------:R-:W-:Y:S01]  /*0310*/  UMOV UR4, 0x400 ;  /* 0x0000040000047882 */ /* 0x000fe20000000000 */
[----:B------:R-:W-:Y:S02]  /*0320*/  IMAD.MOV.U32 R11, RZ, RZ, 0x2edbe6ff ;  /* 0x2edbe6ffff0b7424 */ /* 0x000fe400078e00ff */
[----:B------:R-:W-:Y:S02]  /*0330*/  IMAD R6, R3, R0, R6 ;  /* 0x0000000003067224 */ /* 0x000fe400078e0206 */
[----:B------:R-:W0:Y:S01]  /*0340*/  LDC.64 R4, c[0x0][0x380] ;  /* 0x0000e000ff047b82 */ /* 0x000e220000000a00 */
[----:B------:R-:W-:-:S02]  /*0350*/  IMAD.MOV.U32 R2, RZ, RZ, 0x2edbe6ff ;  /* 0x2edbe6ffff027424 */ /* 0x000fc400078e00ff */
[----:B-1----:R-:W-:Y:S01]  /*0360*/  IMAD R7, R12, UR6, RZ ;  /* 0x000000060c077c24 */ /* 0x002fe2000f8e02ff */
[----:B------:R-:W-:-:S03]  /*0370*/  UMOV UR6, 0x120 ;  /* 0x0000012000067882 */ /* 0x000fc60000000000 */
[----:B------:R-:W-:Y:S01]  /*0380*/  IMAD R8, R14, 0x24, R7 ;  /* 0x000000240e087824 */ /* 0x000fe200078e0207 */
[----:B------:R-:W-:Y:S01]  /*0390*/  MOV R7, 0x2edbe6ff ;  /* 0x2edbe6ff00077802 */ /* 0x000fe20000000f00 */
[----:B--2---:R-:W-:Y:S02]  /*03a0*/  ULEA UR4, UR5, UR4, 0x18 ;  /* 0x0000000405047291 */ /* 0x004fe4000f8ec0ff */
[----:B------:R-:W-:Y:S02]  /*03b0*/  IMAD R0, R8, R3, R6 ;  /* 0x0000000308007224 */ /* 0x000fe400078e0206 */
[----:B------:R-:W-:-:S12]  /*03c0*/  UIADD3 UR5, UPT, UPT, UR4, 0x120, URZ ;  /* 0x0000012004057890 */ /* 0x000fd8000fffe0ff */
.L_x_2671:
[C---:B0-----:R-:W-:Y:S01]  /*03d0*/  IMAD.WIDE R16, R0.reuse, 0x4, R4 ;  /* 0x0000000400107825 */ /* 0x041fe200078e0204 */
[----:B------:R-:W0:Y:S04]  /*03e0*/  LDS R9, [UR5+-0x120] ;  /* 0xfffee005ff097984 */ /* 0x000e280008000800 */
[----:B------:R-:W1:Y:S04]  /*03f0*/  LDS R13, [UR5+-0x90] ;  /* 0xffff7005ff0d7984 */ /* 0x000e680008000800 */
[----:B------:R-:W0:Y:S01]  /*0400*/  LDG.E.CONSTANT R16, desc[UR8][R16.64] ;  /* 0x0000000810107981 */ /* 0x000e22000c1e9900 */
[----:B------:R-:W-:Y:S01]  /*0410*/  UIADD3 UR6, UPT, UPT, UR6, 0x4, URZ ;  /* 0x0000000406067890 */ /* 0x000fe2000fffe0ff */
[----:B------:R-:W-:-:S02]  /*0420*/  IADD3 R0, PT, PT, R0, R3, RZ ;  /* 0x0000000300007210 */ /* 0x000fc40007ffe0ff */
        /* <DEDUP_REMOVED lines=13> */
[----:B------:R-:W-:Y:S01]  /*0500*/  VIADD R0, R2, 0x1800000 ;  /* 0x0180000002007836 */ /* 0x000fe20000000000 */
[----:B------:R-:W-:Y:S04]  /*0510*/  BSSY.RECONVERGENT B0, `(.L_x_2672) ;  /* 0x000000d000007945 */ /* 0x000fe80003800200 */
[----:B------:R-:W-:-:S04]  /*0520*/  LOP3.LUT R0, R0, 0x7f800000, RZ, 0xc0, !PT ;  /* 0x7f80000000007812 */ /* 0x000fc800078ec0ff */
[----:B------:R-:W-:-:S13]  /*0530*/  ISETP.GT.U32.AND P0, PT, R0, 0x1ffffff, PT ;  /* 0x01ffffff0000780c */ /* 0x000fda0003f04070 */
[----:B------:R-:W-:Y:S05]  /*0540*/  @P0 BRA `(.L_x_2673) ;  /* 0x0000000000140947 */ /* 0x000fea0003800000 */
[----:B------:R-:W-:Y:S02]  /*0550*/  MOV R0, R2 ;  /* 0x0000000200007202 */ /* 0x000fe40000000f00 */
[----:B------:R-:W-:-:S07]  /*0560*/  MOV R17, 0x580 ;  /* 0x0000058000117802 */ /* 0x000fce0000000f00 */
[----:B------:R-:W-:Y:S05]  /*0570*/  CALL.REL.NOINC `($__internal_86_$__cuda_sm20_rcp_rn_f32_slowpath) ;  /* 0x0000000c00e07944 */ /* 0x000fea0003c00000 */
[----:B------:R-:W-:Y:S01]  /*0580*/  IMAD.MOV.U32 R13, RZ, RZ, R0 ;  /* 0x000000ffff0d7224 */ /* 0x000fe200078e0000 */
[----:B------:R-:W-:Y:S06]  /*0590*/  BRA `(.L_x_2674) ;  /* 0x0000000000107947 */ /* 0x000fec0003800000 */
.L_x_2673:
[----:B------:R-:W0:Y:S02]  /*05a0*/  MUFU.RCP R13, R2 ;  /* 0x00000002000d7308 */ /* 0x000e240000001000 */
[----:B0-----:R-:W-:-:S04]  /*05b0*/  FFMA R0, R2, R13, -1 ;  /* 0xbf80000002007423 */ /* 0x001fc8000000000d */
[----:B------:R-:W-:-:S04]  /*05c0*/  FADD.FTZ R0, -R0, -RZ ;  /* 0x800000ff00007221 */ /* 0x000fc80000010100 */
[----:B------:R-:W-:-:S07]  /*05d0*/  FFMA R13, R13, R0, R13 ;  /* 0x000000000d0d7223 */ /* 0x000fce000000000d */
.L_x_2674:
[----:B------:R-:W-:Y:S05]  /*05e0*/  BSYNC.RECONVERGENT B0 ;  /* 0x0000000000007941 */ /* 0x000fea0003800200 */
.L_x_2672:
[----:B------:R-:W-:Y:S01]  /*05f0*/  IADD3 R0, PT, PT, R7, 0x1800000, RZ ;  /* 0x0180000007007810 */ /* 0x000fe20007ffe0ff */
[----:B------:R-:W-:Y:S03]  /*0600*/  BSSY.RECONVERGENT B0, `(.L_x_2675) ;  /* 0x000000d000007945 */ /* 0x000fe60003800200 */
[----:B------:R-:W-:-:S04]  /*0610*/  LOP3.LUT R0, R0, 0x7f800000, RZ, 0xc0, !PT ;  /* 0x7f80000000007812 */ /* 0x000fc800078ec0ff */
[----:B------:R-:W-:-:S13]  /*0620*/  ISETP.GT.U32.AND P0, PT, R0, 0x1ffffff, PT ;  /* 0x01ffffff0000780c */ /* 0x000fda0003f04070 */
[----:B------:R-:W-:Y:S05]  /*0630*/  @P0 BRA `(.L_x_2676) ;  /* 0x0000000000140947 */ /* 0x000fea0003800000 */
[----:B------:R-:W-:Y:S01]  /*0640*/  IMAD.MOV.U32 R0, RZ, RZ, R7 ;  /* 0x000000ffff007224 */ /* 0x000fe200078e0007 */
[----:B------:R-:W-:-:S07]  /*0650*/  MOV R17, 0x670 ;  /* 0x0000067000117802 */ /* 0x000fce0000000f00 */
[----:B------:R-:W-:Y:S05]  /*0660*/  CALL.REL.NOINC `($__internal_86_$__cuda_sm20_rcp_rn_f32_slowpath) ;  /* 0x0000000c00a47944 */ /* 0x000fea0003c00000 */
[----:B------:R-:W-:Y:S01]  /*0670*/  MOV R9, R0 ;  /* 0x0000000000097202 */ /* 0x000fe20000000f00 */
[----:B------:R-:W-:Y:S06]  /*0680*/  BRA `(.L_x_2677) ;  /* 0x0000000000107947 */ /* 0x000fec0003800000 */
.L_x_2676:
[----:B------:R-:W0:Y:S02]  /*0690*/  MUFU.RCP R0, R7 ;  /* 0x0000000700007308 */ /* 0x000e240000001000 */
[----:B0-----:R-:W-:-:S04]  /*06a0*/  FFMA R2, R7, R0, -1 ;  /* 0xbf80000007027423 */ /* 0x001fc80000000000 */
[----:B------:R-:W-:-:S04]  /*06b0*/  FADD.FTZ R9, -R2, -RZ ;  /* 0x800000ff02097221 */ /* 0x000fc80000010100 */
[----:B------:R-:W-:-:S07]  /*06c0*/  FFMA R9, R0, R9, R0 ;  /* 0x0000000900097223 */ /* 0x000fce0000000000 */
.L_x_2677:
[----:B------:R-:W-:Y:S05]  /*06d0*/  BSYNC.RECONVERGENT B0 ;  /* 0x0000000000007941 */ /* 0x000fea0003800200 */
.L_x_2675:
        /* <DEDUP_REMOVED lines=10> */
.L_x_2679:
[----:B------:R-:W0:Y:S02]  /*0780*/  MUFU.RCP R0, R11 ;  /* 0x0000000b00007308 */ /* 0x000e240000001000 */
[----:B0-----:R-:W-:-:S04]  /*0790*/  FFMA R2, R11, R0, -1 ;  /* 0xbf8000000b027423 */ /* 0x001fc80000000000 */
[----:B------:R-:W-:-:S04]  /*07a0*/  FADD.FTZ R7, -R2, -RZ ;  /* 0x800000ff02077221 */ /* 0x000fc80000010100 */
[----:B------:R-:W-:-:S07]  /*07b0*/  FFMA R7, R0, R7, R0 ;  /* 0x0000000700077223 */ /* 0x000fce0000000000 */
.L_x_2680:
[----:B------:R-:W-:Y:S05]  /*07c0*/  BSYNC.RECONVERGENT B0 ;  /* 0x0000000000007941 */ /* 0x000fea0003800200 */
.L_x_2678:
        /* <DEDUP_REMOVED lines=10> */
.L_x_2682:
[----:B------:R-:W0:Y:S02]  /*0870*/  MUFU.RCP R5, R10 ;  /* 0x0000000a00057308 */ /* 0x000e240000001000 */
[----:B0-----:R-:W-:-:S04]  /*0880*/  FFMA R0, R10, R5, -1 ;  /* 0xbf8000000a007423 */ /* 0x001fc80000000005 */
[----:B------:R-:W-:-:S04]  /*0890*/  FADD.FTZ R0, -R0, -RZ ;  /* 0x800000ff00007221 */ /* 0x000fc80000010100 */
[----:B------:R-:W-:-:S07]  /*08a0*/  FFMA R5, R5, R0, R5 ;  /* 0x0000000005057223 */ /* 0x000fce0000000005 */
.L_x_2683:
[----:B------:R-:W-:Y:S05]  /*08b0*/  BSYNC.RECONVERGENT B0 ;  /* 0x0000000000007941 */ /* 0x000fea0003800200 */
.L_x_2681:
[----:B------:R-:W0:Y:S01]  /*08c0*/  LDC R0, c[0x0][0x3a8] ;  /* 0x0000ea00ff007b82 */ /* 0x000e220000000800 */
[----:B------:R-:W1:Y:S01]  /*08d0*/  LDCU UR6, c[0x0][0x39c] ;  /* 0x00007380ff0677ac */ /* 0x000e620008000800 */
[----:B------:R-:W-:Y:S02]  /*08e0*/  VIADD R17, R8, 0x23 ;  /* 0x0000002308117836 */ /* 0x000fe40000000000 */
        /* <DEDUP_REMOVED lines=8> */
.L_x_2684:
[C---:B--2---:R-:W-:Y:S01]  /*0970*/  IMAD.WIDE R10, R17.reuse, 0x4, R2 ;  /* 0x00000004110a7825 */ /* 0x044fe200078e0202 */
[----:B------:R-:W1:Y:S04]  /*0980*/  LDS R19, [UR4+-0x120] ;  /* 0xfffee004ff137984 */ /* 0x000e680008000800 */
[----:B------:R-:W2:Y:S04]  /*0990*/  LDS R21, [UR4+-0x90] ;  /* 0xffff7004ff157984 */ /* 0x000ea80008000800 */
[----:B------:R-:W1:Y:S01]  /*09a0*/  LDG.E.CONSTANT R10, desc[UR8][R10.64] ;  /* 0x000000080a0a7981 */ /* 0x000e62000c1e9900 */
[----:B------:R-:W-:Y:S01]  /*09b0*/  UIADD3 UR5, UPT, UPT, UR5, -0x4, URZ ;  /* 0xfffffffc05057890 */ /* 0x000fe2000fffe0ff */
[----:B------:R-:W-:-:S02]  /*09c0*/  IADD3 R17, PT, PT, R17, -UR6, RZ ;  /* 0x8000000611117c10 */ /* 0x000fc4000fffe0ff */
        /* <DEDUP_REMOVED lines=53> */
[----:B------:R-:W-:Y:S01]  /*0d20*/  VIADD R2, R0, 0x1800000 ;  /* 0x0180000000027836 */ /* 0x000fe20000000000 */
[----:B------:R-:W0:Y:S01]  /*0d30*/  LDCU UR4, c[0x0][0x394] ;  /* 0x00007280ff0477ac */ /* 0x000e220008000800 */
[----:B------:R-:W-:-:S03]  /*0d40*/  SHF.L.U32 R11, R14, 0x2, RZ ;  /* 0x000000020e0b7819 */ /* 0x000fc600000006ff */
[----:B------:R-:W-:-:S04]  /*0d50*/  LOP3.LUT R2, R2, 0x7f800000, RZ, 0xc0, !PT ;  /* 0x7f80000002027812 */ /* 0x000fc800078ec0ff */
[----:B------:R-:W-:Y:S01]  /*0d60*/  ISETP.GT.U32.AND P0, PT, R2, 0x1ffffff, PT ;  /* 0x01ffffff0200780c */ /* 0x000fe20003f04070 */
[----:B0-----:R-:W-:-:S12]  /*0d70*/  IMAD R11, R12, UR4, R11 ;  /* 0x000000040c0b7c24 */ /* 0x001fd8000f8e020b */
[----:B------:R-:W-:Y:S05]  /*0d80*/  @P0 BRA `(.L_x_2685) ;  /* 0x0000000000180947 */ /* 0x000fea0003800000 */
[----:B------:R-:W0:Y:S01]  /*0d90*/  LDCU UR4, c[0x0][0x3a8] ;  /* 0x00007500ff0477ac */ /* 0x000e220008000800 */
[----:B------:R-:W-:Y:S01]  /*0da0*/  MOV R17, 0xdd0 ;  /* 0x00000dd000117802 */ /* 0x000fe20000000f00 */
[----:B0-----:R-:W-:-:S07]  /*0db0*/  IMAD.U32 R0, RZ, RZ, UR4 ;  /* 0x00000004ff007e24 */ /* 0x001fce000f8e00ff */
[----:B------:R-:W-:Y:S05]  /*0dc0*/  CALL.REL.NOINC `($__internal_86_$__cuda_sm20_rcp_rn_f32_slowpath) ;  /* 0x0000000400cc7944 */ /* 0x000fea0003c00000 */
[----:B------:R-:W-:Y:S01]  /*0dd0*/  MOV R2, R0 ;  /* 0x0000000000027202 */ /* 0x000fe20000000f00 */
[----:B------:R-:W-:Y:S06]  /*0de0*/  BRA `(.L_x_2686) ;  /* 0x0000000000107947 */ /* 0x000fec0003800000 */
.L_x_2685:
[----:B------:R-:W0:Y:S02]  /*0df0*/  MUFU.RCP R3, R0 ;  /* 0x0000000000037308 */ /* 0x000e240000001000 */
[----:B0-----:R-:W-:-:S04]  /*0e00*/  FFMA R2, R3, R0, -1 ;  /* 0xbf80000003027423 */ /* 0x001fc80000000000 */
[----:B------:R-:W-:-:S04]  /*0e10*/  FADD.FTZ R2, -R2, -RZ ;  /* 0x800000ff02027221 */ /* 0x000fc80000010100 */
[----:B------:R-:W-:-:S07]  /*0e20*/  FFMA R2, R3, R2, R3 ;  /* 0x0000000203027223 */ /* 0x000fce0000000003 */
.L_x_2686:
        /* <DEDUP_REMOVED lines=19> */
[----:B------:R-:W-:Y:S01]  /*0f60*/  IMAD.MOV.U32 R3, RZ, RZ, R13 ;  /* 0x000000ffff037224 */ /* 0x000fe200078e000d */
[----:B------:R-:W-:-:S07]  /*0f70*/  MOV R12, 0xf90 ;  /* 0x00000f90000c7802 */ /* 0x000fce0000000f00 */
[----:B------:R-:W-:Y:S05]  /*0f80*/  CALL.REL.NOINC `($__internal_87_$__cuda_sm3x_div_rn_noftz_f32_slowpath) ;  /* 0x0000000800347944 */ /* 0x000fea0003c00000 */
.L_x_2688:
[----:B------:R-:W-:Y:S05]  /*0f90*/  BSYNC.RECONVERGENT B0 ;  /* 0x0000000000007941 */ /* 0x000fea0003800200 */
.L_x_2687:
        /* <DEDUP_REMOVED lines=26> */
[----:B------:R-:W-:Y:S05]  /*1140*/  CALL.REL.NOINC `($__internal_87_$__cuda_sm3x_div_rn_noftz_f32_slowpath) ;  /* 0x0000000400c47944 */ /* 0x000fea0003c00000 */
[----:B------:R-:W-:-:S07]  /*1150*/  IMAD.MOV.U32 R13, RZ, RZ, R3 ;  /* 0x000000ffff0d7224 */ /* 0x000fce00078e0003 */
.L_x_2690:
[----:B------:R-:W-:Y:S05]  /*1160*/  BSYNC.RECONVERGENT B0 ;  /* 0x0000000000007941 */ /* 0x000fea0003800200 */
.L_x_2689:
        /* <DEDUP_REMOVED lines=25> */
.L_x_2692:
[----:B------:R-:W-:Y:S05]  /*1300*/  BSYNC.RECONVERGENT B0 ;  /* 0x0000000000007941 */ /* 0x000fea0003800200 */
.L_x_2691:
        /* <DEDUP_REMOVED lines=24> */
[----:B------:R-:W-:Y:S05]  /*1490*/  CALL.REL.NOINC `($__internal_87_$__cuda_sm3x_div_rn_noftz_f32_slowpath) ;  /* 0x0000000000f07944 */ /* 0x000fea0003c00000 */
[----:B------:R-:W-:-:S07]  /*14a0*/  MOV R9, R3 ;  /* 0x0000000300097202 */ /* 0x000fce0000000f00 */
.L_x_2694:
[----:B------:R-:W-:Y:S05]  /*14b0*/  BSYNC.RECONVERGENT B0 ;  /* 0x0000000000007941 */ /* 0x000fea0003800200 */
.L_x_2693:
[----:B------:R-:W0:Y:S02]  /*14c0*/  LDC R3, c[0x0][0x39c] ;  /* 0x0000e700ff037b82 */ /* 0x000e240000000800 */
[----:B0-----:R-:W-:-:S05]  /*14d0*/  IMAD.WIDE R10, R3, 0x4, R10 ;  /* 0x00000004030a7825 */ /* 0x001fca00078e020a */
[----:B------:R-:W-:Y:S01]  /*14e0*/  STG.E desc[UR8][R10.64], R9 ;  /* 0x000000090a007986 */ /* 0x000fe2000c101908 */
[----:B------:R-:W-:Y:S05]  /*14f0*/  EXIT ;  /* 0x000000000000794d */ /* 0x000fea0003800000 */
        .weak           $__internal_86_$__cuda_sm20_rcp_rn_f32_slowpath
        .type           $__internal_86_$__cuda_sm20_rcp_rn_f32_slowpath,@function
        .size           $__internal_86_$__cuda_sm20_rcp_rn_f32_slowpath,($__internal_87_$__cuda_sm3x_div_rn_noftz_f32_slowpath - $__internal_86_$__cuda_sm20_rcp_rn_f32_slowpath)
$__internal_86_$__cuda_sm20_rcp_rn_f32_slowpath:
        /* <DEDUP_REMOVED lines=15> */
.L_x_2696:
        /* <DEDUP_REMOVED lines=33> */
.L_x_2698:
[----:B------:R0:W1:Y:S02]  /*1800*/  MUFU.RCP R3, R0 ;  /* 0x0000000000037308 */ /* 0x0000640000001000 */
.L_x_2697:
[----:B------:R-:W-:Y:S05]  /*1810*/  BSYNC.RECONVERGENT B1 ;  /* 0x0000000000017941 */ /* 0x000fea0003800200 */
.L_x_2695:
[----:B01----:R-:W-:Y:S01]  /*1820*/  MOV R0, R3 ;  /* 0x0000000300007202 */ /* 0x003fe20000000f00 */
[----:B------:R-:W-:Y:S01]  /*1830*/  IMAD.MOV.U32 R3, RZ, RZ, 0x0 ;  /* 0x00000000ff037424 */ /* 0x000fe200078e00ff */
[----:B------:R-:W-:-:S04]  /*1840*/  MOV R2, R17 ;  /* 0x0000001100027202 */ /* 0x000fc80000000f00 */
[----:B------:R-:W-:Y:S05]  /*1850*/  RET.REL.NODEC R2 `(_Z24norm_dist_forward_kernelILi36ELi4EEvPKfS1_iiiiPff) ;  /* 0xffffffe402e87950 */ /* 0x000fea0003c3ffff */
        .weak           $__internal_87_$__cuda_sm3x_div_rn_noftz_f32_slowpath
        .type           $__internal_87_$__cuda_sm3x_div_rn_noftz_f32_slowpath,@function
        .size           $__internal_87_$__cuda_sm3x_div_rn_noftz_f32_slowpath,(.L_x_3914 - $__internal_87_$__cuda_sm3x_div_rn_noftz_f32_slowpath)
$__internal_87_$__cuda_sm3x_div_rn_noftz_f32_slowpath:
        /* <DEDUP_REMOVED lines=34> */
.L_x_2700:
        /* <DEDUP_REMOVED lines=51> */
.L_x_2707:
[----:B------:R-:W-:-:S04]  /*1db0*/  LOP3.LUT R0, R0, 0x80000000, RZ, 0xc0, !PT ;  /* 0x8000000000007812 */ /* 0x000fc800078ec0ff */
[----:B------:R-:W-:Y:S01]  /*1dc0*/  LOP3.LUT R0, R0, 0x7f800000, RZ, 0xfc, !PT ;  /* 0x7f80000000007812 */ /* 0x000fe200078efcff */
[----:B------:R-:W-:Y:S06]  /*1dd0*/  BRA `(.L_x_2708) ;  /* 0x0000000000047947 */ /* 0x000fec0003800000 */
.L_x_2706:
[----:B------:R-:W-:-:S07]  /*1de0*/  IMAD R0, R19, 0x800000, R0 ;  /* 0x0080000013007824 */ /* 0x000fce00078e0200 */
.L_x_2708:
[----:B------:R-:W-:Y:S05]  /*1df0*/  BSYNC.RECONVERGENT B2 ;  /* 0x0000000000027941 */ /* 0x000fea0003800200 */
.L_x_2705:
[----:B------:R-:W-:Y:S05]  /*1e00*/  BRA `(.L_x_2709) ;  /* 0x0000000000207947 */ /* 0x000fea0003800000 */
.L_x_2704:
[----:B------:R-:W-:-:S04]  /*1e10*/  LOP3.LUT R0, R3, 0x80000000, R0, 0x48, !PT ;  /* 0x8000000003007812 */ /* 0x000fc800078e4800 */
[----:B------:R-:W-:Y:S01]  /*1e20*/  LOP3.LUT R0, R0, 0x7f800000, RZ, 0xfc, !PT ;  /* 0x7f80000000007812 */ /* 0x000fe200078efcff */
[----:B------:R-:W-:Y:S06]  /*1e30*/  BRA `(.L_x_2709) ;  /* 0x0000000000147947 */ /* 0x000fec0003800000 */
.L_x_2703:
[----:B------:R-:W-:Y:S01]  /*1e40*/  LOP3.LUT R0, R3, 0x80000000, R0, 0x48, !PT ;  /* 0x8000000003007812 */ /* 0x000fe200078e4800 */
[----:B------:R-:W-:Y:S06]  /*1e50*/  BRA `(.L_x_2709) ;  /* 0x00000000000c7947 */ /* 0x000fec0003800000 */
.L_x_2702:
[----:B------:R-:W0:Y:S01]  /*1e60*/  MUFU.RSQ R0, -QNAN ;  /* 0xffc0000000007908 */ /* 0x000e220000001400 */
[----:B------:R-:W-:Y:S05]  /*1e70*/  BRA `(.L_x_2709) ;  /* 0x0000000000047947 */ /* 0x000fea0003800000 */
.L_x_2701:
[----:B------:R-:W-:-:S07]  /*1e80*/  FADD.FTZ R0, R0, R3 ;  /* 0x0000000300007221 */ /* 0x000fce0000010000 */
.L_x_2709:
[----:B------:R-:W-:Y:S05]  /*1e90*/  BSYNC.RECONVERGENT B1 ;  /* 0x0000000000017941 */ /* 0x000fea0003800200 */
.L_x_2699:
[----:B------:R-:W-:Y:S01]  /*1ea0*/  HFMA2 R13, -RZ, RZ, 0, 0 ;  /* 0x00000000ff0d7431 */ /* 0x000fe200000001ff */
[----:B0-----:R-:W-:-:S03]  /*1eb0*/  MOV R3, R0 ;  /* 0x0000000000037202 */ /* 0x001fc60000000f00 */
[----:B------:R-:W-:Y:S05]  /*1ec0*/  RET.REL.NODEC R12 `(_Z24norm_dist_forward_kernelILi36ELi4EEvPKfS1_iiiiPff) ;  /* 0xffffffe00c4c7950 */ /* 0x000fea0003c3ffff */
.L_x_2710:
        /* <DEDUP_REMOVED lines=11> */
.L_x_3914:


//--------------------- .text._Z24norm_dist_forward_kernelILi36ELi2EEvPKfS1_iiiiPff --------------------------
	.section	.text._Z24norm_dist_forward_kernelILi36ELi2EEvPKfS1_iiiiPff,"ax",@progbits
	.align	128
        .global         _Z24norm_dist_forward_kernelILi36ELi2EEvPKfS1_iiiiPff
        .type           _Z24norm_dist_forward_kernelILi36ELi2EEvPKfS1_iiiiPff,@function
        .size           _Z24norm_dist_forward_kernelILi36ELi2EEvPKfS1_iiiiPff,(.L_x_3916 - _Z24norm_dist_forward_kernelILi36ELi2EEvPKfS1_iiiiPff)
        .other          _Z24norm_dist_forward_kernelILi36ELi2EEvPKfS1_iiiiPff,@"STO_CUDA_ENTRY STV_DEFAULT"
_Z24norm_dist_forward_kernelILi36ELi2EEvPKfS1_iiiiPff:
.text._Z24norm_dist_forward_kernelILi36ELi2EEvPKfS1_iiiiPff:
        /* <DEDUP_REMOVED lines=14> */
[----:B------:R-:W-:Y:S01]  /*00e0*/  LOP3.LUT R4, R0, UR4, RZ, 0xfc, !PT ;  /* 0x0000000400047c12 */ /* 0x000fe2000f8efcff */
[----:B0-----:R-:W0:Y:S04]  /*00f0*/  MUFU.RCP R2, R2 ;  /* 0x0000000200027308 */ /* 0x001e280000001000 */
[----:B------:R-:W3:Y:S01]  /*0100*/  LDCU UR4, c[0x0][0x390] ;  /* 0x00007200ff0477ac */ /* 0x000ee20008000800 */
[----:B0-----:R-:W-:Y:S01]  /*0110*/  VIADD R8, R2, 0xffffffe ;  /* 0x0ffffffe02087836 */ /* 0x001fe20000000000 */
[----:B------:R-:W-:-:S03]  /*0120*/  IABS R2, R4 ;  /* 0x0000000400027213 */ /* 0x000fc60000000000 */
[----:B------:R0:W4:Y:S02]  /*0130*/  F2I.FTZ.U32.TRUNC.NTZ R9, R8 ;  /* 0x0000000800097305 */ /* 0x000124000021f000 */
[----:B0-----:R-:W-:Y:S02]  /*0140*/  HFMA2 R8, -RZ, RZ, 0, 0 ;  /* 0x00000000ff087431 */ /* 0x001fe400000001ff */
[----:B----4-:R-:W-:-:S04]  /*0150*/  IMAD.MOV R10, RZ, RZ, -R9 ;  /* 0x000000ffff0a7224 */ /* 0x010fc800078e0a09 */
[----:B-1----:R-:W-:-:S04]  /*0160*/  IMAD R7, R10, R11, RZ ;  /* 0x0000000b0a077224 */ /* 0x002fc800078e02ff */
[----:B------:R-:W-:-:S06]  /*0170*/  IMAD.HI.U32 R9, R9, R7, R8 ;  /* 0x0000000709097227 */ /* 0x000fcc00078e0008 */
[----:B------:R-:W-:Y:S02]  /*0180*/  IMAD.HI.U32 R7, R9, R2, RZ ;  /* 0x0000000209077227 */ /* 0x000fe400078e00ff */
[----:B------:R-:W0:Y:S02]  /*0190*/  @!P0 S2R R9, SR_CgaCtaId ;  /* 0x0000000000098919 */ /* 0x000e240000008800 */
[----:B------:R-:W-:-:S04]  /*01a0*/  IMAD.MOV R8, RZ, RZ, -R7 ;  /* 0x000000ffff087224 */ /* 0x000fc800078e0a07 */
        /* <DEDUP_REMOVED lines=9> */
[----:B0-----:R-:W-:Y:S01]  /*0240*/  @!P0 LEA R9, R9, R2, 0x18 ;  /* 0x0000000209098211 */ /* 0x001fe200078ec0ff */
[----:B------:R-:W-:-:S03]  /*0250*/  @P1 VIADD R7, R7, 0x1 ;  /* 0x0000000107071836 */ /* 0x000fc60000000000 */
[----:B------:R-:W-:-:S03]  /*0260*/  @!P0 LEA R9, R0, R9, 0x2 ;  /* 0x0000000900098211 */ /* 0x000fc600078e10ff */
[----:B------:R-:W-:Y:S01]  /*0270*/  @!P2 IMAD.MOV R7, RZ, RZ, -R7 ;  /* 0x000000ffff07a224 */ /* 0x000fe200078e0a07 */
[----:B------:R-:W-:-:S04]  /*0280*/  @!P3 LOP3.LUT R7, RZ, R5, RZ, 0x33, !PT ;  /* 0x00000005ff07b212 */ /* 0x000fc800078e33ff */
[----:B---3--:R-:W-:Y:S01]  /*0290*/  ISETP.GE.AND P1, PT, R7, UR4, PT ;  /* 0x0000000407007c0c */ /* 0x008fe2000bf26270 */
[----:B--2---:R0:W-:Y:S01]  /*02a0*/  @!P0 STS [R9], R6 ;  /* 0x0000000609008388 */ /* 0x0041e20000000800 */
[----:B------:R-:W-:Y:S11]  /*02b0*/  BAR.SYNC.DEFER_BLOCKING 0x0 ;  /* 0x0000000000007b1d */ /* 0x000ff60000010000 */
[----:B------:R-:W-:Y:S05]  /*02c0*/  @P1 EXIT ;  /* 0x000000000000194d */ /* 0x000fea0003800000 */
[----:B------:R-:W1:Y:S01]  /*02d0*/  LDCU UR4, c[0x0][0x398] ;  /* 0x00007300ff0477ac */ /* 0x000e620008000800 */
[----:B------:R-:W2:Y:S01]  /*02e0*/  S2UR UR5, SR_CgaCtaId ;  /* 0x00000000000579c3 */ /* 0x000ea20000008800 */
[----:B------:R-:W-:Y:S01]  /*02f0*/  IMAD.MOV R0, RZ, RZ, -R7 ;  /* 0x000000ffff007224 */ /* 0x000fe200078e0a07 */
[----:B------:R-:W-:Y:S01]  /*0300*/  MOV R2, 0x2edbe6ff ;  /* 0x2edbe6ff00027802 */ /* 0x000fe20000000f00 */
[----:B------:R-:W-:Y:S02]  /*0310*/  IMAD.MOV.U32 R10, RZ, RZ, 0x2edbe6ff ;  /* 0x2edbe6ffff0a7424 */ /* 0x000fe400078e00ff */
[----:B------:R-:W-:-:S03]  /*0320*/  IMAD R4, R5, R0, R4 ;  /* 0x0000000005047224 */ /* 0x000fc600078e0204 */
[----:B0-----:R-:W0:Y:S01]  /*0330*/  LDC.64 R8, c[0x0][0x380] ;  /* 0x0000e000ff087b82 */ /* 0x001e220000000a00 */
[----:B-1----:R-:W-:Y:S01]  /*0340*/  IMAD R6, R7, UR4, RZ ;  /* 0x0000000407067c24 */ /* 0x002fe2000f8e02ff */
[----:B------:R-:W-:-:S03]  /*0350*/  UMOV UR4, 0x400 ;  /* 0x0000040000047882 */ /* 0x000fc60000000000 */
[----:B------:R-:W-:Y:S01]  /*0360*/  IMAD R6, R3, 0x24, R6 ;  /* 0x0000002403067824 */ /* 0x000fe200078e0206 */
[----:B--2---:R-:W-:-:S03]  /*0370*/  ULEA UR4, UR5, UR4, 0x18 ;  /* 0x0000000405047291 */ /* 0x004fc6000f8ec0ff */
[----:B------:R-:W-:Y:S01]  /*0380*/  IMAD R0, R6, R5, R4 ;  /* 0x0000000506007224 */ /* 0x000fe200078e0204 */
[----:B------:R-:W-:-:S08]  /*0390*/  UMOV UR5, 0x90 ;  /* 0x0000009000057882 */ /* 0x000fd00000000000 */
.L_x_2711:
[C---:B0-----:R-:W-:Y:S01]  /*03a0*/  IMAD.WIDE R12, R0.reuse, 0x4, R8 ;  /* 0x00000004000c7825 */ /* 0x041fe200078e0208 */
[----:B------:R-:W0:Y:S04]  /*03b0*/  LDS R11, [UR4] ;  /* 0x00000004ff0b7984 */ /* 0x000e280008000800 */
[----:B------:R-:W1:Y:S04]  /*03c0*/  LDS R15, [UR4+0x90] ;  /* 0x00009004ff0f7984 */ /* 0x000e680008000800 */
[----:B------:R-:W0:Y:S01]  /*03d0*/  LDG.E.CONSTANT R12, desc[UR6][R12.64] ;  /* 0x000000060c0c7981 */ /* 0x000e22000c1e9900 */
[----:B------:R-:W-:Y:S01]  /*03e0*/  UIADD3 UR5, UPT, UPT, UR5, 0x4, URZ ;  /* 0x0000000405057890 */ /* 0x000fe2000fffe0ff */
[----:B------:R-:W-:Y:S01]  /*03f0*/  IMAD.IADD R0, R0, 0x1, R5 ;  /* 0x0000000100007824 */ /* 0x000fe200078e0205 */
[----:B------:R-:W-:-:S02]  /*0400*/  UIADD3 UR4, UPT, UPT, UR4, 0x4, URZ ;  /* 0x0000000404047890 */ /* 0x000fc4000fffe0ff */
[----:B------:R-:W-:Y:S01]  /*0410*/  UISETP.NE.AND UP0, UPT, UR5, 0x120, UPT ;  /* 0x000001200500788c */ /* 0x000fe2000bf05270 */
[C---:B0-----:R-:W-:Y:S01]  /*0420*/  FADD R11, R12.reuse, -R11 ;  /* 0x8000000b0c0b7221 */ /* 0x041fe20000000000 */
[----:B-1----:R-:W-:-:S04]  /*0430*/  FADD R15, R12, -R15 ;  /* 0x8000000f0c0f7221 */ /* 0x002fc80000000000 */
[----:B------:R-:W-:Y:S02]  /*0440*/  FMNMX R2, |R11|, R2, !PT ;  /* 0x000000020b027209 */ /* 0x000fe40007800200 */
        /* <DEDUP_REMOVED lines=9> */
[----:B------:R-:W-:Y:S05]  /*04e0*/  CALL.REL.NOINC `($__internal_88_$__cuda_sm20_rcp_rn_f32_slowpath) ;  /* 0x0000000800347944 */ /* 0x000fea0003c00000 */
[----:B------:R-:W-:Y:S01]  /*04f0*/  IMAD.MOV.U32 R9, RZ, RZ, R11 ;  /* 0x000000ffff097224 */ /* 0x000fe200078e000b */
[----:B------:R-:W-:Y:S06]  /*0500*/  BRA `(.L_x_2714) ;  /* 0x0000000000107947 */ /* 0x000fec0003800000 */
.L_x_2713:
[----:B------:R-:W0:Y:S02]  /*0510*/  MUFU.RCP R9, R2 ;  /* 0x0000000200097308 */ /* 0x000e240000001000 */
[----:B0-----:R-:W-:-:S04]  /*0520*/  FFMA R0, R2, R9, -1 ;  /* 0xbf80000002007423 */ /* 0x001fc80000000009 */
[----:B------:R-:W-:-:S04]  /*0530*/  FADD.FTZ R0, -R0, -RZ ;  /* 0x800000ff00007221 */ /* 0x000fc80000010100 */
[----:B------:R-:W-:-:S07]  /*0540*/  FFMA R9, R9, R0, R9 ;  /* 0x0000000009097223 */ /* 0x000fce0000000009 */
.L_x_2714:
[----:B------:R-:W-:Y:S05]  /*0550*/  BSYNC.RECONVERGENT B0 ;  /* 0x0000000000007941 */ /* 0x000fea0003800200 */
.L_x_2712:
        /* <DEDUP_REMOVED lines=10> */
.L_x_2716:
[----:B------:R-:W0:Y:S02]  /*0600*/  MUFU.RCP R5, R10 ;  /* 0x0000000a00057308 */ /* 0x000e240000001000 */
[----:B0-----:R-:W-:-:S04]  /*0610*/  FFMA R0, R10, R5, -1 ;  /* 0xbf8000000a007423 */ /* 0x001fc80000000005 */
[----:B------:R-:W-:-:S04]  /*0620*/  FADD.FTZ R0, -R0, -RZ ;  /* 0x800000ff00007221 */ /* 0x000fc80000010100 */
[----:B------:R-:W-:-:S07]  /*0630*/  FFMA R5, R5, R0, R5 ;  /* 0x0000000005057223 */ /* 0x000fce0000000005 */
.L_x_2717:
[----:B------:R-:W-:Y:S05]  /*0640*/  BSYNC.RECONVERGENT B0 ;  /* 0x0000000000007941 */ /* 0x000fea0003800200 */
.L_x_2715:
[----:B------:R-:W0:Y:S01]  /*0650*/  S2UR UR5, SR_CgaCtaId ;  /* 0x00000000000579c3 */ /* 0x000e220000008800 */
[----:B------:R-:W1:Y:S01]  /*0660*/  LDCU UR8, c[0x0][0x39c] ;  /* 0x00007380ff0877ac */ /* 0x000e620008000800 */
[----:B------:R-:W-:Y:S02]  /*0670*/  VIADD R13, R6, 0x23 ;  /* 0x00000023060d7836 */ /* 0x000fe40000000000 */
[----:B------:R-:W-:Y:S02]  /*0680*/  HFMA2 R6, -RZ, RZ, 0.10711669921875, -1791 ;  /* 0x2edbe6ffff067431 */ /* 0x000fe400000001ff */
[----:B------:R-:W-:Y:S01]  /*0690*/  IMAD.MOV.U32 R2, RZ, RZ, 0x11c ;  /* 0x0000011cff027424 */ /* 0x000fe200078e00ff */
[----:B------:R-:W-:Y:S01]  /*06a0*/  MOV R8, 0x2edbe6ff ;  /* 0x2edbe6ff00087802 */ /* 0x000fe20000000f00 */
[----:B------:R-:W-:Y:S01]  /*06b0*/  IMAD.MOV.U32 R14, RZ, RZ, 0x8c ;  /* 0x0000008cff0e7424 */ /* 0x000fe200078e00ff */
[----:B------:R-:W-:Y:S01]  /*06c0*/  UMOV UR4, 0x400 ;  /* 0x0000040000047882 */ /* 0x000fe20000000000 */
[----:B------:R-:W2:Y:S08]  /*06d0*/  LDC R0, c[0x0][0x3a8] ;  /* 0x0000ea00ff007b82 */ /* 0x000eb00000000800 */
[----:B------:R-:W3:Y:S01]  /*06e0*/  LDC.64 R10, c[0x0][0x380] ;  /* 0x0000e000ff0a7b82 */ /* 0x000ee20000000a00 */
[----:B-1----:R-:W-:Y:S01]  /*06f0*/  IMAD R15, R13, UR8, R4 ;  /* 0x000000080d0f7c24 */ /* 0x002fe2000f8e0204 */
[----:B0-----:R-:W-:-:S12]  /*0700*/  ULEA UR4, UR5, UR4, 0x18 ;  /* 0x0000000405047291 */ /* 0x001fd8000f8ec0ff */
.L_x_2718:
[C---:B---3--:R-:W-:Y:S01]  /*0710*/  IMAD.WIDE R12, R15.reuse, 0x4, R10 ;  /* 0x000000040f0c7825 */ /* 0x048fe200078e020a */
[----:B------:R0:W1:Y:S04]  /*0720*/  LDS R17, [R14+UR4] ;  /* 0x000000040e117984 */ /* 0x0000680008000800 */
[----:B------:R3:W4:Y:S04]  /*0730*/  LDS R19, [R2+UR4] ;  /* 0x0000000402137984 */ /* 0x0007280008000800 */
[----:B------:R-:W1:Y:S01]  /*0740*/  LDG.E.CONSTANT R12, desc[UR6][R12.64] ;  /* 0x000000060c0c7981 */ /* 0x000e62000c1e9900 */
[----:B------:R-:W-:Y:S01]  /*0750*/  VIADD R15, R15, -UR8 ;  /* 0x800000080f0f7c36 */ /* 0x000fe20008000000 */
[----:B0-----:R-:W-:Y:S01]  /*0760*/  IADD3 R14, PT, PT, R14, -0x4, RZ ;  /* 0xfffffffc0e0e7810 */ /* 0x001fe20007ffe0ff */
[----:B---3--:R-:W-:-:S05]  /*0770*/  VIADD R2, R2, 0xfffffffc ;  /* 0xfffffffc02027836 */ /* 0x008fca0000000000 */
[----:B------:R-:W-:Y:S01]  /*0780*/  ISETP.NE.AND P2, PT, R2, 0x8c, PT ;  /* 0x0000008c0200780c */ /* 0x000fe20003f45270 */
[C---:B-1----:R-:W-:Y:S01]  /*0790*/  FADD R16, R12.reuse, -R17 ;  /* 0x800000110c107221 */ /* 0x042fe20000000000 */
[----:B----4-:R-:W-:-:S03]  /*07a0*/  FADD R18, R12, -R19 ;  /* 0x800000130c127221 */ /* 0x010fc60000000000 */
[----:B------:R-:W-:Y:S01]  /*07b0*/  FMUL R16, |R16|, R9 ;  /* 0x0000000910107220 */ /* 0x000fe20000400200 */
[----:B------:R-:W-:-:S04]  /*07c0*/  FMUL R18, |R18|, R5 ;  /* 0x0000000512127220 */ /* 0x000fc80000400200 */
[----:B------:R-:W-:Y:S02]  /*07d0*/  FSETP.GEU.AND P0, PT, |R16|, 1.175494350822287508e-38, PT ;  /* 0x008000001000780b */ /* 0x000fe40003f0e200 */
[----:B------:R-:W-:-:S11]  /*07e0*/  FSETP.GEU.AND P1, PT, |R18|, 1.175494350822287508e-38, PT ;  /* 0x008000001200780b */ /* 0x000fd60003f2e200 */
[----:B------:R-:W-:Y:S02]  /*07f0*/  @!P0 FMUL R16, R16, 16777216 ;  /* 0x4b80000010108820 */ /* 0x000fe40000400000 */
[----:B------:R-:W-:Y:S02]  /*0800*/  @!P1 FMUL R18, R18, 16777216 ;  /* 0x4b80000012129820 */ /* 0x000fe40000400000 */
[----:B------:R-:W0:Y:S08]  /*0810*/  MUFU.LG2 R17, R16 ;  /* 0x0000001000117308 */ /* 0x000e300000000c00 */
[----:B------:R-:W1:Y:S01]  /*0820*/  MUFU.LG2 R13, R18 ;  /* 0x00000012000d7308 */ /* 0x000e620000000c00 */
[----:B0-----:R-:W-:-:S04]  /*0830*/  @!P0 FADD R17, R17, -24 ;  /* 0xc1c0000011118421 */ /* 0x001fc80000000000 */
[----:B--2---:R-:W-:Y:S01]  /*0840*/  FMUL R17, R17, R0 ;  /* 0x0000000011117220 */ /* 0x004fe20000400000 */
[----:B-1----:R-:W-:-:S04]  /*0850*/  @!P1 FADD R13, R13, -24 ;  /* 0xc1c000000d0d9421 */ /* 0x002fc80000000000 */
[----:B------:R-:W-:Y:S01]  /*0860*/  FSETP.GEU.AND P0, PT, R17, -126, PT ;  /* 0xc2fc00001100780b */ /* 0x000fe20003f0e000 */
[----:B------:R-:W-:-:S05]  /*0870*/  FMUL R12, R13, R0 ;  /* 0x000000000d0c7220 */ /* 0x000fca0000400000 */
[----:B------:R-:W-:-:S07]  /*0880*/  FSETP.GEU.AND P1, PT, R12, -126, PT ;  /* 0xc2fc00000c00780b */ /* 0x000fce0003f2e000 */
[----:B------:R-:W-:-:S04]  /*0890*/  @!P0 FMUL R17, R17, 0.5 ;  /* 0x3f00000011118820 */ /* 0x000fc80000400000 */
[----:B------:R-:W0:Y:S02]  /*08a0*/  MUFU.EX2 R13, R17 ;  /* 0x00000011000d7308 */ /* 0x000e240000000800 */
[----:B------:R-:W-:-:S06]  /*08b0*/  @!P1 FMUL R12, R12, 0.5 ;  /* 0x3f0000000c0c9820 */ /* 0x000fcc0000400000 */
[----:B------:R-:W1:Y:S01]  /*08c0*/  MUFU.EX2 R19, R12 ;  /* 0x0000000c00137308 */ /* 0x000e620000000800 */
[----:B0-----:R-:W-:-:S04]  /*08d0*/  @!P0 FMUL R13, R13, R13 ;  /* 0x0000000d0d0d8220 */ /* 0x001fc80000400000 */
[----:B------:R-:W-:Y:S01]  /*08e0*/  FADD R8, R13, R8 ;  /* 0x000000080d087221 */ /* 0x000fe20000000000 */
[----:B-1----:R-:W-:-:S04]  /*08f0*/  @!P1 FMUL R19, R19, R19 ;  /* 0x0000001313139220 */ /* 0x002fc80000400000 */
[----:B------:R-:W-:Y:S01]  /*0900*/  FADD R6, R19, R6 ;  /* 0x0000000613067221 */ /* 0x000fe20000000000 */
[----:B------:R-:W-:Y:S06]  /*0910*/  @P2 BRA `(.L_x_2718) ;  /* 0xfffffffc007c2947 */ /* 0x000fec000383ffff */
[----:B------:R-:W-:Y:S01]  /*0920*/  VIADD R2, R0, 0x1800000 ;  /* 0x0180000000027836 */ /* 0x000fe20000000000 */
[----:B------:R-:W0:Y:S04]  /*0930*/  LDCU UR4, c[0x0][0x394] ;  /* 0x00007280ff0477ac */ /* 0x000e280008000800 */
[----:B------:R-:W-:-:S04]  /*0940*/  LOP3.LUT R2, R2, 0x7f800000, RZ, 0xc0, !PT ;  /* 0x7f80000002027812 */ /* 0x000fc800078ec0ff */
[----:B------:R-:W-:Y:S01]  /*0950*/  ISETP.GT.U32.AND P0, PT, R2, 0x1ffffff, PT ;  /* 0x01ffffff0200780c */ /* 0x000fe20003f04070 */
[----:B------:R-:W-:-:S04]  /*0960*/  IMAD.SHL.U32 R2, R3, 0x2, RZ ;  /* 0x0000000203027824 */ /* 0x000fc800078e00ff */
[----:B0-----:R-:W-:-:S08]  /*0970*/  IMAD R7, R7, UR4, R2 ;  /* 0x0000000407077c24 */ /* 0x001fd0000f8e0202 */
[----:B------:R-:W-:Y:S05]  /*0980*/  @P0 BRA `(.L_x_2719) ;  /* 0x0000000000180947 */ /* 0x000fea0003800000 */
[----:B------:R-:W0:Y:S01]  /*0990*/  LDCU UR4, c[0x0][0x3a8] ;  /* 0x00007500ff0477ac */ /* 0x000e220008000800 */
[----:B------:R-:W-:Y:S02]  /*09a0*/  MOV R12, 0x9d0 ;  /* 0x000009d0000c7802 */ /* 0x000fe40000000f00 */
[----:B0-----:R-:W-:-:S07]  /*09b0*/  MOV R0, UR4 ;  /* 0x0000000400007c02 */ /* 0x001fce0008000f00 */
[----:B------:R-:W-:Y:S05]  /*09c0*/  CALL.REL.NOINC `($__internal_88_$__cuda_sm20_rcp_rn_f32_slowpath) ;  /* 0x0000000000fc7944 */ /* 0x000fea0003c00000 */
[----:B------:R-:W-:Y:S01]  /*09d0*/  IMAD.MOV.U32 R2, RZ, RZ, R11 ;  /* 0x000000ffff027224 */ /* 0x000fe200078e000b */
[----:B------:R-:W-:Y:S06]  /*09e0*/  BRA `(.L_x_2720) ;  /* 0x0000000000107947 */ /* 0x000fec0003800000 */
.L_x_2719:
[----:B------:R-:W0:Y:S02]  /*09f0*/  MUFU.RCP R3, R0 ;  /* 0x0000000000037308 */ /* 0x000e240000001000 */
[----:B0-----:R-:W-:-:S04]  /*0a00*/  FFMA R2, R3, R0, -1 ;  /* 0xbf80000003027423 */ /* 0x001fc80000000000 */
[----:B------:R-:W-:-:S04]  /*0a10*/  FADD.FTZ R2, -R2, -RZ ;  /* 0x800000ff02027221 */ /* 0x000fc80000010100 */
[----:B------:R-:W-:-:S07]  /*0a20*/  FFMA R2, R3, R2, R3 ;  /* 0x0000000203027223 */ /* 0x000fce0000000003 */
.L_x_2720:
[C---:B------:R-:W-:Y:S01]  /*0a30*/  FMUL R3, R8.reuse, 16777216 ;  /* 0x4b80000008037820 */ /* 0x040fe20000400000 */
[----:B------:R-:W-:Y:S01]  /*0a40*/  FSETP.GEU.AND P0, PT, |R8|, 1.175494350822287508e-38, PT ;  /* 0x008000000800780b */ /* 0x000fe20003f0e200 */
[----:B------:R-:W-:Y:S03]  /*0a50*/  BSSY.RECONVERGENT B0, `(.L_x_2721) ;  /* 0x0000015000007945 */ /* 0x000fe60003800200 */
[----:B------:R-:W-:Y:S02]  /*0a60*/  FSEL R3, R3, R8, !P0 ;  /* 0x0000000803037208 */ /* 0x000fe40004000000 */
[----:B------:R-:W0:Y:S08]  /*0a70*/  MUFU.RCP R8, R9 ;  /* 0x0000000900087308 */ /* 0x000e300000001000 */
        /* <DEDUP_REMOVED lines=16> */
[----:B------:R-:W-:Y:S05]  /*0b80*/  CALL.REL.NOINC `($__internal_89_$__cuda_sm3x_div_rn_noftz_f32_slowpath) ;  /* 0x00000004005c7944 */ /* 0x000fea0003c00000 */
[----:B------:R-:W-:-:S07]  /*0b90*/  MOV R13, R0 ;  /* 0x00000000000d7202 */ /* 0x000fce0000000f00 */
.L_x_2722:
[----:B------:R-:W-:Y:S05]  /*0ba0*/  BSYNC.RECONVERGENT B0 ;  /* 0x0000000000007941 */ /* 0x000fea0003800200 */
.L_x_2721:
        /* <DEDUP_REMOVED lines=26> */
[----:B------:R-:W-:Y:S05]  /*0d50*/  CALL.REL.NOINC `($__internal_89_$__cuda_sm3x_div_rn_noftz_f32_slowpath) ;  /* 0x0000000000e87944 */ /* 0x000fea0003c00000 */
[----:B------:R-:W-:-:S07]  /*0d60*/  IMAD.MOV.U32 R3, RZ, RZ, R0 ;  /* 0x000000ffff037224 */ /* 0x000fce00078e0000 */
.L_x_2724:
[----:B------:R-:W-:Y:S05]  /*0d70*/  BSYNC.RECONVERGENT B0 ;  /* 0x0000000000007941 */ /* 0x000fea0003800200 */
.L_x_2723:
[----:B------:R-:W0:Y:S02]  /*0d80*/  LDC R5, c[0x0][0x39c] ;  /* 0x0000e700ff057b82 */ /* 0x000e240000000800 */
[----:B0-----:R-:W-:-:S05]  /*0d90*/  IMAD.WIDE R6, R5, 0x4, R6 ;  /* 0x0000000405067825 */ /* 0x001fca00078e0206 */
[----:B------:R-:W-:Y:S01]  /*0da0*/  STG.E desc[UR6][R6.64], R3 ;  /* 0x0000000306007986 */ /* 0x000fe2000c101906 */
[----:B------:R-:W-:Y:S05]  /*0db0*/  EXIT ;  /* 0x000000000000794d */ /* 0x000fea0003800000 */
        .weak           $__internal_88_$__cuda_sm20_rcp_rn_f32_slowpath
        .type           $__internal_88_$__cuda_sm20_rcp_rn_f32_slowpath,@function
        .size           $__internal_88_$__cuda_sm20_rcp_rn_f32_slowpath,($__internal_89_$__cuda_sm3x_div_rn_noftz_f32_slowpath - $__internal_88_$__cuda_sm20_rcp_rn_f32_slowpath)
$__internal_88_$__cuda_sm20_rcp_rn_f32_slowpath:
        /* <DEDUP_REMOVED lines=15> */
.L_x_2726:
        /* <DEDUP_REMOVED lines=29> */
[----:B------:R-:W-:-:S04]  /*1080*/  @!P0 VIADD R11, R11, 0x1 ;  /* 0x000000010b0b8836 */ /* 0x000fc80000000000 */
[----:B------:R-:W-:-:S05]  /*1090*/  @!P1 IMAD.SHL.U32 R11, R11, 0x2, RZ ;  /* 0x000000020b0b9824 */ /* 0x000fca00078e00ff */
[----:B------:R-:W-:Y:S01]  /*10a0*/  LOP3.LUT R11, R11, 0x80000000, R0, 0xf8, !PT ;  /* 0x800000000b0b7812 */ /* 0x000fe200078ef800 */
[----:B------:R-:W-:Y:S06]  /*10b0*/  BRA `(.L_x_2727) ;  /* 0x0000000000047947 */ /* 0x000fec0003800000 */
.L_x_2728:
[----:B------:R0:W1:Y:S02]  /*10c0*/  MUFU.RCP R11, R0 ;  /* 0x00000000000b7308 */ /* 0x0000640000001000 */
.L_x_2727:
[----:B------:R-:W-:Y:S05]  /*10d0*/  BSYNC.RECONVERGENT B1 ;  /* 0x0000000000017941 */ /* 0x000fea0003800200 */
.L_x_2725:
[----:B------:R-:W-:-:S04]  /*10e0*/  MOV R13, 0x0 ;  /* 0x00000000000d7802 */ /* 0x000fc80000000f00 */
[----:B01----:R-:W-:Y:S05]  /*10f0*/  RET.REL.NODEC R12 `(_Z24norm_dist_forward_kernelILi36ELi2EEvPKfS1_iiiiPff) ;  /* 0xffffffec0cc07950 */ /* 0x003fea0003c3ffff */
        .weak           $__internal_89_$__cuda_sm3x_div_rn_noftz_f32_slowpath
        .type           $__internal_89_$__cuda_sm3x_div_rn_noftz_f32_slowpath,@function
        .size           $__internal_89_$__cuda_sm3x_div_rn_noftz_f32_slowpath,(.L_x_3916 - $__internal_89_$__cuda_sm3x_div_rn_noftz_f32_slowpath)
$__internal_89_$__cuda_sm3x_div_rn_noftz_f32_slowpath:
[----:B------:R-:W-:Y:S01]  /*1100*/  SHF.R.U32.HI R10, RZ, 0x17, R3 ;  /* 0x00000017ff0a7819 */ /* 0x000fe20000011603 */
[----:B------:R-:W-:Y:S01]  /*1110*/  BSSY.RECONVERGENT B1, `(.L_x_2729) ;  /* 0x0000062000017945 */ /* 0x000fe20003800200 */
[----:B------:R-:W-:Y:S02]  /*1120*/  SHF.R.U32.HI R9, RZ, 0x17, R0 ;  /* 0x00000017ff097819 */ /* 0x000fe40000011600 */
[----:B------:R-:W-:Y:S02]  /*1130*/  LOP3.LUT R10, R10, 0xff, RZ, 0xc0, !PT ;  /* 0x000000ff0a0a7812 */ /* 0x000fe400078ec0ff */
[----:B------:R-:W-:-:S03]  /*1140*/  LOP3.LUT R14, R9, 0xff, RZ, 0xc0, !PT ;  /* 0x000000ff090e7812 */ /* 0x000fc600078ec0ff */
[----:B------:R-:W-:Y:S02]  /*1150*/  VIADD R12, R10, 0xffffffff ;  /* 0xffffffff0a0c7836 */ /* 0x000fe40000000000 */
[----:B------:R-:W-:-:S03]  /*1160*/  VIADD R11, R14, 0xffffffff ;  /* 0xffffffff0e0b7836 */ /* 0x000fc60000000000 */
        /* <DEDUP_REMOVED lines=22> */
[----:B------:R-:W-:Y:S02]  /*12d0*/  @P0 IMAD.MOV.U32 R9, RZ, RZ, RZ ;  /* 0x000000ffff090224 */ /* 0x000fe400078e00ff */
[----:B------:R-:W-:Y:S01]  /*12e0*/  @!P0 FFMA R0, R0, 1.84467440737095516160e+19, RZ ;  /* 0x5f80000000008823 */ /* 0x000fe200000000ff */
[----:B------:R-:W-:Y:S02]  /*12f0*/  @!P0 IMAD.MOV.U32 R9, RZ, RZ, -0x40 ;  /* 0xffffffc0ff098424 */ /* 0x000fe400078e00ff */
[----:B------:R-:W-:-:S03]  /*1300*/  @!P1 FFMA R3, R3, 1.84467440737095516160e+19, RZ ;  /* 0x5f80000003039823 */ /* 0x000fc600000000ff */
[----:B------:R-:W-:-:S07]  /*1310*/  @!P1 IADD3 R9, PT, PT, R9, 0x40, RZ ;  /* 0x0000004009099810 */ /* 0x000fce0007ffe0ff */
.L_x_2730:
[----:B------:R-:W-:Y:S01]  /*1320*/  LEA R12, R10, 0xc0800000, 0x17 ;  /* 0xc08000000a0c7811 */ /* 0x000fe200078eb8ff */
[----:B------:R-:W-:Y:S04]  /*1330*/  BSSY.RECONVERGENT B2, `(.L_x_2735) ;  /* 0x0000036000027945 */ /* 0x000fe80003800200 */
[----:B------:R-:W-:Y:S01]  /*1340*/  IMAD.IADD R12, R3, 0x1, -R12 ;  /* 0x00000001030c7824 */ /* 0x000fe200078e0a0c */
[----:B------:R-:W-:-:S03]  /*1350*/  IADD3 R3, PT, PT, R14, -0x7f, RZ ;  /* 0xffffff810e037810 */ /* 0x000fc60007ffe0ff */
[----:B------:R-:W0:Y:S01]  /*1360*/  MUFU.RCP R11, R12 ;  /* 0x0000000c000b7308 */ /* 0x000e220000001000 */
[----:B------:R-:W-:Y:S01]  /*1370*/  FADD.FTZ R13, -R12, -RZ ;  /* 0x800000ff0c0d7221 */ /* 0x000fe20000010100 */
[C---:B------:R-:W-:Y:S01]  /*1380*/  IMAD R0, R3.reuse, -0x800000, R0 ;  /* 0xff80000003007824 */ /* 0x040fe200078e0200 */
[----:B------:R-:W-:-:S05]  /*1390*/  IADD3 R10, PT, PT, R3, 0x7f, -R10 ;  /* 0x0000007f030a7810 */ /* 0x000fca0007ffe80a */
[----:B------:R-:W-:Y:S02]  /*13a0*/  IMAD.IADD R10, R10, 0x1, R9 ;  /* 0x000000010a0a7824 */ /* 0x000fe400078e0209 */
        /* <DEDUP_REMOVED lines=9> */
[----:B------:R-:W-:-:S05]  /*1440*/  IADD3 R13, PT, PT, R3, R10, RZ ;  /* 0x0000000a030d7210 */ /* 0x000fca0007ffe0ff */
[----:B------:R-:W-:-:S05]  /*1450*/  VIADD R3, R13, 0xffffffff ;  /* 0xffffffff0d037836 */ /* 0x000fca0000000000 */
        /* <DEDUP_REMOVED lines=10> */
[C---:B------:R-:W-:Y:S01]  /*1500*/  IADD3 R12, PT, PT, R13.reuse, 0x20, RZ ;  /* 0x000000200d0c7810 */ /* 0x040fe20007ffe0ff */
[CCC-:B------:R-:W-:Y:S01]  /*1510*/  FFMA.RM R10, R16.reuse, R14.reuse, R11.reuse ;  /* 0x0000000e100a7223 */ /* 0x1c0fe2000000400b */
[----:B------:R-:W-:Y:S02]  /*1520*/  ISETP.NE.AND P2, PT, R13, RZ, PT ;  /* 0x000000ff0d00720c */ /* 0x000fe40003f45270 */
[----:B------:R-:W-:Y:S01]  /*1530*/  LOP3.LUT R9, R3, 0x7fffff, RZ, 0xc0, !PT ;  /* 0x007fffff03097812 */ /* 0x000fe200078ec0ff */
[----:B------:R-:W-:Y:S01]  /*1540*/  FFMA.RP R3, R16, R14, R11 ;  /* 0x0000000e10037223 */ /* 0x000fe2000000800b */
[----:B------:R-:W-:Y:S01]  /*1550*/  IMAD.MOV R11, RZ, RZ, -R13 ;  /* 0x000000ffff0b7224 */ /* 0x000fe200078e0a0d */
[----:B------:R-:W-:Y:S02]  /*1560*/  ISETP.NE.AND P1, PT, R13, RZ, PT ;  /* 0x000000ff0d00720c */ /* 0x000fe40003f25270 */
[----:B------:R-:W-:-:S02]  /*1570*/  LOP3.LUT R9, R9, 0x800000, RZ, 0xfc, !PT ;  /* 0x0080000009097812 */ /* 0x000fc400078efcff */
[----:B------:R-:W-:Y:S02]  /*1580*/  FSETP.NEU.FTZ.AND P0, PT, R3, R10, PT ;  /* 0x0000000a0300720b */ /* 0x000fe40003f1d000 */
[----:B------:R-:W-:Y:S02]  /*1590*/  SHF.L.U32 R12, R9, R12, RZ ;  /* 0x0000000c090c7219 */ /* 0x000fe400000006ff */
        /* <DEDUP_REMOVED lines=11> */
.L_x_2737:
[----:B------:R-:W-:-:S04]  /*1650*/  LOP3.LUT R0, R0, 0x80000000, RZ, 0xc0, !PT ;  /* 0x8000000000007812 */ /* 0x000fc800078ec0ff */
[----:B------:R-:W-:Y:S01]  /*1660*/  LOP3.LUT R0, R0, 0x7f800000, RZ, 0xfc, !PT ;  /* 0x7f80000000007812 */ /* 0x000fe200078efcff */
[----:B------:R-:W-:Y:S06]  /*1670*/  BRA `(.L_x_2738) ;  /* 0x0000000000047947 */ /* 0x000fec0003800000 */
.L_x_2736:
[----:B------:R-:W-:-:S07]  /*1680*/  IMAD R0, R10, 0x800000, R0 ;  /* 0x008000000a007824 */ /* 0x000fce00078e0200 */
.L_x_2738:
[----:B------:R-:W-:Y:S05]  /*1690*/  BSYNC.RECONVERGENT B2 ;  /* 0x0000000000027941 */ /* 0x000fea0003800200 */
.L_x_2735:
[----:B------:R-:W-:Y:S05]  /*16a0*/  BRA `(.L_x_2739) ;  /* 0x0000000000207947 */ /* 0x000fea0003800000 */
.L_x_2734:
[----:B------:R-:W-:-:S04]  /*16b0*/  LOP3.LUT R0, R3, 0x80000000, R0, 0x48, !PT ;  /* 0x8000000003007812 */ /* 0x000fc800078e4800 */
[----:B------:R-:W-:Y:S01]  /*16c0*/  LOP3.LUT R0, R0, 0x7f800000, RZ, 0xfc, !PT ;  /* 0x7f80000000007812 */ /* 0x000fe200078efcff */
[----:B------:R-:W-:Y:S06]  /*16d0*/  BRA `(.L_x_2739) ;  /* 0x0000000000147947 */ /* 0x000fec0003800000 */
.L_x_2733:
[----:B------:R-:W-:Y:S01]  /*16e0*/  LOP3.LUT R0, R3, 0x80000000, R0, 0x48, !PT ;  /* 0x8000000003007812 */ /* 0x000fe200078e4800 */
[----:B------:R-:W-:Y:S06]  /*16f0*/  BRA `(.L_x_2739) ;  /* 0x00000000000c7947 */ /* 0x000fec0003800000 */
.L_x_2732:
[----:B------:R-:W0:Y:S01]  /*1700*/  MUFU.RSQ R0, -QNAN ;  /* 0xffc0000000007908 */ /* 0x000e220000001400 */
[----:B------:R-:W-:Y:S05]  /*1710*/  BRA `(.L_x_2739) ;  /* 0x0000000000047947 */ /* 0x000fea0003800000 */
.L_x_2731:
[----:B------:R-:W-:-:S07]  /*1720*/  FADD.FTZ R0, R0, R3 ;  /* 0x0000000300007221 */ /* 0x000fce0000010000 */
.L_x_2739:
[----:B------:R-:W-:Y:S05]  /*1730*/  BSYNC.RECONVERGENT B1 ;  /* 0x0000000000017941 */ /* 0x000fea0003800200 */
.L_x_2729:
[----:B------:R-:W-:-:S04]  /*1740*/  HFMA2 R9, -RZ, RZ, 0, 0 ;  /* 0x00000000ff097431 */ /* 0x000fc800000001ff */
[----:B0-----:R-:W-:Y:S05]  /*1750*/  RET.REL.NODEC R8 `(_Z24norm_dist_forward_kernelILi36ELi2EEvPKfS1_iiiiPff) ;  /* 0xffffffe808287950 */ /* 0x001fea0003c3ffff */
.L_x_2740:
        /* <DEDUP_REMOVED lines=10> */
.L_x_3916:


//--------------------- .text._Z24norm_dist_forward_kernelILi18ELi4EEvPKfS1_iiiiPff --------------------------
	.section	.text._Z24norm_dist_forward_kernelILi18ELi4EEvPKfS1_iiiiPff,"ax",@progbits
	.align	128
        .global         _Z24norm_dist_forward_kernelILi18ELi4EEvPKfS1_iiiiPff
        .type           _Z24norm_dist_forward_kernelILi18ELi4EEvPKfS1_iiiiPff,@function
        .size           _Z24norm_dist_forward_kernelILi18ELi4EEvPKfS1_iiiiPff,(.L_x_3918 - _Z24norm_dist_forward_kernelILi18ELi4EEvPKfS1_iiiiPff)
        .other          _Z24norm_dist_forward_kernelILi18ELi4EEvPKfS1_iiiiPff,@"STO_CUDA_ENTRY STV_DEFAULT"
_Z24norm_dist_forward_kernelILi18ELi4EEvPKfS1_iiiiPff:
.text._Z24norm_dist_forward_kernelILi18ELi4EEvPKfS1_iiiiPff:
        /* <DEDUP_REMOVED lines=61> */
.L_x_2741:
        /* <DEDUP_REMOVED lines=26> */
[----:B------:R-:W-:Y:S05]  /*0570*/  CALL.REL.NOINC `($__internal_90_$__cuda_sm20_rcp_rn_f32_slowpath) ;  /* 0x0000000c00e07944 */ /* 0x000fea0003c00000 */
[----:B------:R-:W-:Y:S01]  /*0580*/  IMAD.MOV.U32 R13, RZ, RZ, R0 ;  /* 0x000000ffff0d7224 */ /* 0x000fe200078e0000 */
[----:B------:R-:W-:Y:S06]  /*0590*/  BRA `(.L_x_2744) ;  /* 0x0000000000107947 */ /* 0x000fec0003800000 */
.L_x_2743:
[----:B------:R-:W0:Y:S02]  /*05a0*/  MUFU.RCP R13, R2 ;  /* 0x00000002000d7308 */ /* 0x000e240000001000 */
[----:B0-----:R-:W-:-:S04]  /*05b0*/  FFMA R0, R2, R13, -1 ;  /* 0xbf80000002007423 */ /* 0x001fc8000000000d */
[----:B------:R-:W-:-:S04]  /*05c0*/  FADD.FTZ R0, -R0, -RZ ;  /* 0x800000ff00007221 */ /* 0x000fc80000010100 */
[----:B------:R-:W-:-:S07]  /*05d0*/  FFMA R13, R13, R0, R13 ;  /* 0x000000000d0d7223 */ /* 0x000fce000000000d */
.L_x_2744:
[----:B------:R-:W-:Y:S05]  /*05e0*/  BSYNC.RECONVERGENT B0 ;  /* 0x0000000000007941 */ /* 0x000fea0003800200 */
.L_x_2742:
[----:B------:R-:W-:Y:S01]  /*05f0*/  IADD3 R0, PT, PT, R7, 0x1800000, RZ ;  /* 0x0180000007007810 */ /* 0x000fe20007ffe0ff */
[----:B------:R-:W-:Y:S03]  /*0600*/  BSSY.RECONVERGENT B0, `(.L_x_2745) ;  /* 0x000000d000007945 */ /* 0x000fe60003800200 */
[----:B------:R-:W-:-:S04]  /*0610*/  LOP3.LUT R0, R0, 0x7f800000, RZ, 0xc0, !PT ;  /* 0x7f80000000007812 */ /* 0x000fc800078ec0ff */
[----:B------:R-:W-:-:S13]  /*0620*/  ISETP.GT.U32.AND P0, PT, R0, 0x1ffffff, PT ;  /* 0x01ffffff0000780c */ /* 0x000fda0003f04070 */
[----:B------:R-:W-:Y:S05]  /*0630*/  @P0 BRA `(.L_x_2746) ;  /* 0x0000000000140947 */ /* 0x000fea0003800000 */
[----:B------:R-:W-:Y:S01]  /*0640*/  IMAD.MOV.U32 R0, RZ, RZ, R7 ;  /* 0x000000ffff007224 */ /* 0x000fe200078e0007 */
[----:B------:R-:W-:-:S07]  /*0650*/  MOV R17, 0x670 ;  /* 0x0000067000117802 */ /* 0x000fce0000000f00 */
[----:B------:R-:W-:Y:S05]  /*0660*/  CALL.REL.NOINC `($__internal_90_$__cuda_sm20_rcp_rn_f32_slowpath) ;  /* 0x0000000c00a47944 */ /* 0x000fea0003c00000 */
[----:B------:R-:W-:Y:S01]  /*0670*/  MOV R9, R0 ;  /* 0x0000000000097202 */ /* 0x000fe20000000f00 */
[----:B------:R-:W-:Y:S06]  /*0680*/  BRA `(.L_x_2747) ;  /* 0x0000000000107947 */ /* 0x000fec0003800000 */
.L_x_2746:
[----:B------:R-:W0:Y:S02]  /*0690*/  MUFU.RCP R0, R7 ;  /* 0x0000000700007308 */ /* 0x000e240000001000 */
[----:B0-----:R-:W-:-:S04]  /*06a0*/  FFMA R2, R7, R0, -1 ;  /* 0xbf80000007027423 */ /* 0x001fc80000000000 */
[----:B------:R-:W-:-:S04]  /*06b0*/  FADD.FTZ R9, -R2, -RZ ;  /* 0x800000ff02097221 */ /* 0x000fc80000010100 */
[----:B------:R-:W-:-:S07]  /*06c0*/  FFMA R9, R0, R9, R0 ;  /* 0x0000000900097223 */ /* 0x000fce0000000000 */
.L_x_2747:
[----:B------:R-:W-:Y:S05]  /*06d0*/  BSYNC.RECONVERGENT B0 ;  /* 0x0000000000007941 */ /* 0x000fea0003800200 */
.L_x_2745:
        /* <DEDUP_REMOVED lines=10> */
.L_x_2749:
[----:B------:R-:W0:Y:S02]  /*0780*/  MUFU.RCP R0, R11 ;  /* 0x0000000b00007308 */ /* 0x000e240000001000 */
[----:B0-----:R-:W-:-:S04]  /*0790*/  FFMA R2, R11, R0, -1 ;  /* 0xbf8000000b027423 */ /* 0x001fc80000000000 */
[----:B------:R-:W-:-:S04]  /*07a0*/  FADD.FTZ R7, -R2, -RZ ;  /* 0x800000ff02077221 */ /* 0x000fc80000010100 */
[----:B------:R-:W-:-:S07]  /*07b0*/  FFMA R7, R0, R7, R0 ;  /* 0x0000000700077223 */ /* 0x000fce0000000000 */
.L_x_2750:
[----:B------:R-:W-:Y:S05]  /*07c0*/  BSYNC.RECONVERGENT B0 ;  /* 0x0000000000007941 */ /* 0x000fea0003800200 */
.L_x_2748:
        /* <DEDUP_REMOVED lines=10> */
.L_x_2752:
[----:B------:R-:W0:Y:S02]  /*0870*/  MUFU.RCP R5, R10 ;  /* 0x0000000a00057308 */ /* 0x000e240000001000 */
[----:B0-----:R-:W-:-:S04]  /*0880*/  FFMA R0, R10, R5, -1 ;  /* 0xbf8000000a007423 */ /* 0x001fc80000000005 */
[----:B------:R-:W-:-:S04]  /*0890*/  FADD.FTZ R0, -R0, -RZ ;  /* 0x800000ff00007221 */ /* 0x000fc80000010100 */
[----:B------:R-:W-:-:S07]  /*08a0*/  FFMA R5, R5, R0, R5 ;  /* 0x0000000005057223 */ /* 0x000fce0000000005 */
.L_x_2753:
[----:B------:R-:W-:Y:S05]  /*08b0*/  BSYNC.RECONVERGENT B0 ;  /* 0x0000000000007941 */ /* 0x000fea0003800200 */
.L_x_2751:
        /* <DEDUP_REMOVED lines=11> */
.L_x_2754:
        /* <DEDUP_REMOVED lines=69> */
[----:B------:R-:W-:Y:S05]  /*0dc0*/  CALL.REL.NOINC `($__internal_90_$__cuda_sm20_rcp_rn_f32_slowpath) ;  /* 0x0000000400cc7944 */ /* 0x000fea0003c00000 */
[----:B------:R-:W-:Y:S01]  /*0dd0*/  MOV R2, R0 ;  /* 0x0000000000027202 */ /* 0x000fe20000000f00 */
[----:B------:R-:W-:Y:S06]  /*0de0*/  BRA `(.L_x_2756) ;  /* 0x0000000000107947 */ /* 0x000fec0003800000 */
.L_x_2755:
[----:B------:R-:W0:Y:S02]  /*0df0*/  MUFU.RCP R3, R0 ;  /* 0x0000000000037308 */ /* 0x000e240000001000 */
[----:B0-----:R-:W-:-:S04]  /*0e00*/  FFMA R2, R3, R0, -1 ;  /* 0xbf80000003027423 */ /* 0x001fc80000000000 */
[----:B------:R-:W-:-:S04]  /*0e10*/  FADD.FTZ R2, -R2, -RZ ;  /* 0x800000ff02027221 */ /* 0x000fc80000010100 */
[----:B------:R-:W-:-:S07]  /*0e20*/  FFMA R2, R3, R2, R3 ;  /* 0x0000000203027223 */ /* 0x000fce0000000003 */
.L_x_2756:
        /* <DEDUP_REMOVED lines=21> */
[----:B------:R-:W-:Y:S05]  /*0f80*/  CALL.REL.NOINC `($__internal_91_$__cuda_sm3x_div_rn_noftz_f32_slowpath) ;  /* 0x0000000800347944 */ /* 0x000fea0003c00000 */
.L_x_2758:
[----:B------:R-:W-:Y:S05]  /*0f90*/  BSYNC.RECONVERGENT B0 ;  /* 0x0000000000007941 */ /* 0x000fea0003800200 */
.L_x_2757:
        /* <DEDUP_REMOVED lines=26> */
[----:B------:R-:W-:Y:S05]  /*1140*/  CALL.REL.NOINC `($__internal_91_$__cuda_sm3x_div_rn_noftz_f32_slowpath) ;  /* 0x0000000400c47944 */ /* 0x000fea0003c00000 */
[----:B------:R-:W-:-:S07]  /*1150*/  IMAD.MOV.U32 R13, RZ, RZ, R3 ;  /* 0x000000ffff0d7224 */ /* 0x000fce00078e0003 */
.L_x_2760:
[----:B------:R-:W-:Y:S05]  /*1160*/  BSYNC.RECONVERGENT B0 ;  /* 0x0000000000007941 */ /* 0x000fea0003800200 */
.L_x_2759:
        /* <DEDUP_REMOVED lines=25> */
.L_x_2762:
[----:B------:R-:W-:Y:S05]  /*1300*/  BSYNC.RECONVERGENT B0 ;  /* 0x0000000000007941 */ /* 0x000fea0003800200 */
.L_x_2761:
        /* <DEDUP_REMOVED lines=24> */
[----:B------:R-:W-:Y:S05]  /*1490*/  CALL.REL.NOINC `($__internal_91_$__cuda_sm3x_div_rn_noftz_f32_slowpath) ;  /* 0x0000000000f07944 */ /* 0x000fea0003c00000 */
[----:B------:R-:W-:-:S07]  /*14a0*/  MOV R9, R3 ;  /* 0x0000000300097202 */ /* 0x000fce0000000f00 */
.L_x_2764:
[----:B------:R-:W-:Y:S05]  /*14b0*/  BSYNC.RECONVERGENT B0 ;  /* 0x0000000000007941 */ /* 0x000fea0003800200 */
.L_x_2763:
[----:B------:R-:W0:Y:S02]  /*14c0*/  LDC R3, c[0x0][0x39c] ;  /* 0x0000e700ff037b82 */ /* 0x000e240000000800 */
[----:B0-----:R-:W-:-:S05]  /*14d0*/  IMAD.WIDE R10, R3, 0x4, R10 ;  /* 0x00000004030a7825 */ /* 0x001fca00078e020a */
[----:B------:R-:W-:Y:S01]  /*14e0*/  STG.E desc[UR8][R10.64], R9 ;  /* 0x000000090a007986 */ /* 0x000fe2000c101908 */
[----:B------:R-:W-:Y:S05]  /*14f0*/  EXIT ;  /* 0x000000000000794d */ /* 0x000fea0003800000 */
        .weak           $__internal_90_$__cuda_sm20_rcp_rn_f32_slowpath
        .type           $__internal_90_$__cuda_sm20_rcp_rn_f32_slowpath,@function
        .size           $__internal_90_$__cuda_sm20_rcp_rn_f32_slowpath,($__internal_91_$__cuda_sm3x_div_rn_noftz_f32_slowpath - $__internal_90_$__cuda_sm20_rcp_rn_f32_slowpath)
$__internal_90_$__cuda_sm20_rcp_rn_f32_slowpath:
        /* <DEDUP_REMOVED lines=15> */
.L_x_2766:
        /* <DEDUP_REMOVED lines=33> */
.L_x_2768:
[----:B------:R0:W1:Y:S02]  /*1800*/  MUFU.RCP R3, R0 ;  /* 0x0000000000037308 */ /* 0x0000640000001000 */
.L_x_2767:
[----:B------:R-:W-:Y:S05]  /*1810*/  BSYNC.RECONVERGENT B1 ;  /* 0x0000000000017941 */ /* 0x000fea0003800200 */
.L_x_2765:
[----:B01----:R-:W-:Y:S01]  /*1820*/  MOV R0, R3 ;  /* 0x0000000300007202 */ /* 0x003fe20000000f00 */
[----:B------:R-:W-:Y:S01]  /*1830*/  IMAD.MOV.U32 R3, RZ, RZ, 0x0 ;  /* 0x00000000ff037424 */ /* 0x000fe200078e00ff */
[----:B------:R-:W-:-:S04]  /*1840*/  MOV R2, R17 ;  /* 0x0000001100027202 */ /* 0x000fc80000000f00 */
[----:B------:R-:W-:Y:S05]  /*1850*/  RET.REL.NODEC R2 `(_Z24norm_dist_forward_kernelILi18ELi4EEvPKfS1_iiiiPff) ;  /* 0xffffffe402e87950 */ /* 0x000fea0003c3ffff */
        .weak           $__internal_91_$__cuda_sm3x_div_rn_noftz_f32_slowpath
        .type           $__internal_91_$__cuda_sm3x_div_rn_noftz_f32_slowpath,@function
        .size           $__internal_91_$__cuda_sm3x_div_rn_noftz_f32_slowpath,(.L_x_3918 - $__internal_91_$__cuda_sm3x_div_rn_noftz_f32_slowpath)
$__internal_91_$__cuda_sm3x_div_rn_noftz_f32_slowpath:
        /* <DEDUP_REMOVED lines=34> */
.L_x_2770:
        /* <DEDUP_REMOVED lines=51> */
.L_x_2777:
[----:B------:R-:W-:-:S04]  /*1db0*/  LOP3.LUT R0, R0, 0x80000000, RZ, 0xc0, !PT ;  /* 0x8000000000007812 */ /* 0x000fc800078ec0ff */
[----:B------:R-:W-:Y:S01]  /*1dc0*/  LOP3.LUT R0, R0, 0x7f800000, RZ, 0xfc, !PT ;  /* 0x7f80000000007812 */ /* 0x000fe200078efcff */
[----:B------:R-:W-:Y:S06]  /*1dd0*/  BRA `(.L_x_2778) ;  /* 0x0000000000047947 */ /* 0x000fec0003800000 */
.L_x_2776:
[----:B------:R-:W-:-:S07]  /*1de0*/  IMAD R0, R19, 0x800000, R0 ;  /* 0x0080000013007824 */ /* 0x000fce00078e0200 */
.L_x_2778:
[----:B------:R-:W-:Y:S05]  /*1df0*/  BSYNC.RECONVERGENT B2 ;  /* 0x0000000000027941 */ /* 0x000fea0003800200 */
.L_x_2775:
[----:B------:R-:W-:Y:S05]  /*1e00*/  BRA `(.L_x_2779) ;  /* 0x0000000000207947 */ /* 0x000fea0003800000 */
.L_x_2774:
[----:B------:R-:W-:-:S04]  /*1e10*/  LOP3.LUT R0, R3, 0x80000000, R0, 0x48, !PT ;  /* 0x8000000003007812 */ /* 0x000fc800078e4800 */
[----:B------:R-:W-:Y:S01]  /*1e20*/  LOP3.LUT R0, R0, 0x7f800000, RZ, 0xfc, !PT ;  /* 0x7f80000000007812 */ /* 0x000fe200078efcff */
[----:B------:R-:W-:Y:S06]  /*1e30*/  BRA `(.L_x_2779) ;  /* 0x0000000000147947 */ /* 0x000fec0003800000 */
.L_x_2773:
[----:B------:R-:W-:Y:S01]  /*1e40*/  LOP3.LUT R0, R3, 0x80000000, R0, 0x48, !PT ;  /* 0x8000000003007812 */ /* 0x000fe200078e4800 */
[----:B------:R-:W-:Y:S06]  /*1e50*/  BRA `(.L_x_2779) ;  /* 0x00000000000c7947 */ /* 0x000fec0003800000 */
.L_x_2772:
[----:B------:R-:W0:Y:S01]  /*1e60*/  MUFU.RSQ R0, -QNAN ;  /* 0xffc0000000007908 */ /* 0x000e220000001400 */
[----:B------:R-:W-:Y:S05]  /*1e70*/  BRA `(.L_x_2779) ;  /* 0x0000000000047947 */ /* 0x000fea0003800000 */
.L_x_2771:
[----:B------:R-:W-:-:S07]  /*1e80*/  FADD.FTZ R0, R0, R3 ;  /* 0x0000000300007221 */ /* 0x000fce0000010000 */
.L_x_2779:
[----:B------:R-:W-:Y:S05]  /*1e90*/  BSYNC.RECONVERGENT B1 ;  /* 0x0000000000017941 */ /* 0x000fea0003800200 */
.L_x_2769:
[----:B------:R-:W-:Y:S01]  /*1ea0*/  HFMA2 R13, -RZ, RZ, 0, 0 ;  /* 0x00000000ff0d7431 */ /* 0x000fe200000001ff */
[----:B0-----:R-:W-:-:S03]  /*1eb0*/  MOV R3, R0 ;  /* 0x0000000000037202 */ /* 0x001fc60000000f00 */
[----:B------:R-:W-:Y:S05]  /*1ec0*/  RET.REL.NODEC R12 `(_Z24norm_dist_forward_kernelILi18ELi4EEvPKfS1_iiiiPff) ;  /* 0xffffffe00c4c7950 */ /* 0x000fea0003c3ffff */
.L_x_2780:
        /* <DEDUP_REMOVED lines=11> */
.L_x_3918:


//--------------------- .text._Z24norm_dist_forward_kernelILi18ELi2EEvPKfS1_iiiiPff --------------------------
	.section	.text._Z24norm_dist_forward_kernelILi18ELi2EEvPKfS1_iiiiPff,"ax",@progbits
	.align	128
        .global         _Z24norm_dist_forward_kernelILi18ELi2EEvPKfS1_iiiiPff
        .type           _Z24norm_dist_forward_kernelILi18ELi2EEvPKfS1_iiiiPff,@function
        .size           _Z24norm_dist_forward_kernelILi18ELi2EEvPKfS1_iiiiPff,(.L_x_3920 - _Z24norm_dist_forward_kernelILi18ELi2EEvPKfS1_iiiiPff)
        .other          _Z24norm_dist_forward_kernelILi18ELi2EEvPKfS1_iiiiPff,@"STO_CUDA_ENTRY STV_DEFAULT"
_Z24norm_dist_forward_kernelILi18ELi2EEvPKfS1_iiiiPff:
.text._Z24norm_dist_forward_kernelILi18ELi2EEvPKfS1_iiiiPff:
        /* <DEDUP_REMOVED lines=58> */
.L_x_2781:
        /* <DEDUP_REMOVED lines=20> */
[----:B------:R-:W-:Y:S05]  /*04e0*/  CALL.REL.NOINC `($__internal_92_$__cuda_sm20_rcp_rn_f32_slowpath) ;  /* 0x0000000800347944 */ /* 0x000fea0003c00000 */
[----:B------:R-:W-:Y:S01]  /*04f0*/  IMAD.MOV.U32 R9, RZ, RZ, R11 ;  /* 0x000000ffff097224 */ /* 0x000fe200078e000b */
[----:B------:R-:W-:Y:S06]  /*0500*/  BRA `(.L_x_2784) ;  /* 0x0000000000107947 */ /* 0x000fec0003800000 */
.L_x_2783:
[----:B------:R-:W0:Y:S02]  /*0510*/  MUFU.RCP R9, R2 ;  /* 0x0000000200097308 */ /* 0x000e240000001000 */
[----:B0-----:R-:W-:-:S04]  /*0520*/  FFMA R0, R2, R9, -1 ;  /* 0xbf80000002007423 */ /* 0x001fc80000000009 */
[----:B------:R-:W-:-:S04]  /*0530*/  FADD.FTZ R0, -R0, -RZ ;  /* 0x800000ff00007221 */ /* 0x000fc80000010100 */
[----:B------:R-:W-:-:S07]  /*0540*/  FFMA R9, R9, R0, R9 ;  /* 0x0000000009097223 */ /* 0x000fce0000000009 */
.L_x_2784:
[----:B------:R-:W-:Y:S05]  /*0550*/  BSYNC.RECONVERGENT B0 ;  /* 0x0000000000007941 */ /* 0x000fea0003800200 */
.L_x_2782:
        /* <DEDUP_REMOVED lines=10> */
.L_x_2786:
[----:B------:R-:W0:Y:S02]  /*0600*/  MUFU.RCP R5, R10 ;  /* 0x0000000a00057308 */ /* 0x000e240000001000 */
[----:B0-----:R-:W-:-:S04]  /*0610*/  FFMA R0, R10, R5, -1 ;  /* 0xbf8000000a007423 */ /* 0x001fc80000000005 */
[----:B------:R-:W-:-:S04]  /*0620*/  FADD.FTZ R0, -R0, -RZ ;  /* 0x800000ff00007221 */ /* 0x000fc80000010100 */
[----:B------:R-:W-:-:S07]  /*0630*/  FFMA R5, R5, R0, R5 ;  /* 0x0000000005057223 */ /* 0x000fce0000000005 */
.L_x_2787:
[----:B------:R-:W-:Y:S05]  /*0640*/  BSYNC.RECONVERGENT B0 ;  /* 0x0000000000007941 */ /* 0x000fea0003800200 */
.L_x_2785:
        /* <DEDUP_REMOVED lines=12> */
.L_x_2788:
        /* <DEDUP_REMOVED lines=43> */
[----:B------:R-:W-:Y:S05]  /*09c0*/  CALL.REL.NOINC `($__internal_92_$__cuda_sm20_rcp_rn_f32_slowpath) ;  /* 0x0000000000fc7944 */ /* 0x000fea0003c00000 */
[----:B------:R-:W-:Y:S01]  /*09d0*/  IMAD.MOV.U32 R2, RZ, RZ, R11 ;  /* 0x000000ffff027224 */ /* 0x000fe200078e000b */
[----:B------:R-:W-:Y:S06]  /*09e0*/  BRA `(.L_x_2790) ;  /* 0x0000000000107947 */ /* 0x000fec0003800000 */
.L_x_2789:
[----:B------:R-:W0:Y:S02]  /*09f0*/  MUFU.RCP R3, R0 ;  /* 0x0000000000037308 */ /* 0x000e240000001000 */
[----:B0-----:R-:W-:-:S04]  /*0a00*/  FFMA R2, R3, R0, -1 ;  /* 0xbf80000003027423 */ /* 0x001fc80000000000 */
[----:B------:R-:W-:-:S04]  /*0a10*/  FADD.FTZ R2, -R2, -RZ ;  /* 0x800000ff02027221 */ /* 0x000fc80000010100 */
[----:B------:R-:W-:-:S07]  /*0a20*/  FFMA R2, R3, R2, R3 ;  /* 0x0000000203027223 */ /* 0x000fce0000000003 */
.L_x_2790:
        /* <DEDUP_REMOVED lines=21> */
[----:B------:R-:W-:Y:S05]  /*0b80*/  CALL.REL.NOINC `($__internal_93_$__cuda_sm3x_div_rn_noftz_f32_slowpath) ;  /* 0x00000004005c7944 */ /* 0x000fea0003c00000 */
[----:B------:R-:W-:-:S07]  /*0b90*/  MOV R13, R0 ;  /* 0x00000000000d7202 */ /* 0x000fce0000000f00 */
.L_x_2792:
[----:B------:R-:W-:Y:S05]  /*0ba0*/  BSYNC.RECONVERGENT B0 ;  /* 0x0000000000007941 */ /* 0x000fea0003800200 */
.L_x_2791:
        /* <DEDUP_REMOVED lines=26> */
[----:B------:R-:W-:Y:S05]  /*0d50*/  CALL.REL.NOINC `($__internal_93_$__cuda_sm3x_div_rn_noftz_f32_slowpath) ;  /* 0x0000000000e87944 */ /* 0x000fea0003c00000 */
[----:B------:R-:W-:-:S07]  /*0d60*/  IMAD.MOV.U32 R3, RZ, RZ, R0 ;  /* 0x000000ffff037224 */ /* 0x000fce00078e0000 */
.L_x_2794:
[----:B------:R-:W-:Y:S05]  /*0d70*/  BSYNC.RECONVERGENT B0 ;  /* 0x0000000000007941 */ /* 0x000fea0003800200 */
.L_x_2793:
[----:B------:R-:W0:Y:S02]  /*0d80*/  LDC R5, c[0x0][0x39c] ;  /* 0x0000e700ff057b82 */ /* 0x000e240000000800 */
[----:B0-----:R-:W-:-:S05]  /*0d90*/  IMAD.WIDE R6, R5, 0x4, R6 ;  /* 0x0000000405067825 */ /* 0x001fca00078e0206 */
[----:B------:R-:W-:Y:S01]  /*0da0*/  STG.E desc[UR6][R6.64], R3 ;  /* 0x0000000306007986 */ /* 0x000fe2000c101906 */
[----:B------:R-:W-:Y:S05]  /*0db0*/  EXIT ;  /* 0x000000000000794d */ /* 0x000fea0003800000 */
        .weak           $__internal_92_$__cuda_sm20_rcp_rn_f32_slowpath
        .type           $__internal_92_$__cuda_sm20_rcp_rn_f32_slowpath,@function
        .size           $__internal_92_$__cuda_sm20_rcp_rn_f32_slowpath,($__internal_93_$__cuda_sm3x_div_rn_noftz_f32_slowpath - $__internal_92_$__cuda_sm20_rcp_rn_f32_slowpath)
$__internal_92_$__cuda_sm20_rcp_rn_f32_slowpath:
        /* <DEDUP_REMOVED lines=15> */
.L_x_2796:
        /* <DEDUP_REMOVED lines=33> */
.L_x_2798:
[----:B------:R0:W1:Y:S02]  /*10c0*/  MUFU.RCP R11, R0 ;  /* 0x00000000000b7308 */ /* 0x0000640000001000 */
.L_x_2797:
[----:B------:R-:W-:Y:S05]  /*10d0*/  BSYNC.RECONVERGENT B1 ;  /* 0x0000000000017941 */ /* 0x000fea0003800200 */
.L_x_2795:
[----:B------:R-:W-:-:S04]  /*10e0*/  MOV R13, 0x0 ;  /* 0x00000000000d7802 */ /* 0x000fc80000000f00 */
[----:B01----:R-:W-:Y:S05]  /*10f0*/  RET.REL.NODEC R12 `(_Z24norm_dist_forward_kernelILi18ELi2EEvPKfS1_iiiiPff) ;  /* 0xffffffec0cc07950 */ /* 0x003fea0003c3ffff */
        .weak           $__internal_93_$__cuda_sm3x_div_rn_noftz_f32_slowpath
        .type           $__internal_93_$__cuda_sm3x_div_rn_noftz_f32_slowpath,@function
        .size           $__internal_93_$__cuda_sm3x_div_rn_noftz_f32_slowpath,(.L_x_3920 - $__internal_93_$__cuda_sm3x_div_rn_noftz_f32_slowpath)
$__internal_93_$__cuda_sm3x_div_rn_noftz_f32_slowpath:
        /* <DEDUP_REMOVED lines=34> */
.L_x_2800:
        /* <DEDUP_REMOVED lines=51> */
.L_x_2807:
[----:B------:R-:W-:-:S04]  /*1650*/  LOP3.LUT R0, R0, 0x80000000, RZ, 0xc0, !PT ;  /* 0x8000000000007812 */ /* 0x000fc800078ec0ff */
[----:B------:R-:W-:Y:S01]  /*1660*/  LOP3.LUT R0, R0, 0x7f800000, RZ, 0xfc, !PT ;  /* 0x7f80000000007812 */ /* 0x000fe200078efcff */
[----:B------:R-:W-:Y:S06]  /*1670*/  BRA `(.L_x_2808) ;  /* 0x0000000000047947 */ /* 0x000fec0003800000 */
.L_x_2806:
[----:B------:R-:W-:-:S07]  /*1680*/  IMAD R0, R10, 0x800000, R0 ;  /* 0x008000000a007824 */ /* 0x000fce00078e0200 */
.L_x_2808:
[----:B------:R-:W-:Y:S05]  /*1690*/  BSYNC.RECONVERGENT B2 ;  /* 0x0000000000027941 */ /* 0x000fea0003800200 */
.L_x_2805:
[----:B------:R-:W-:Y:S05]  /*16a0*/  BRA `(.L_x_2809) ;  /* 0x0000000000207947 */ /* 0x000fea0003800000 */
.L_x_2804:
[----:B------:R-:W-:-:S04]  /*16b0*/  LOP3.LUT R0, R3, 0x80000000, R0, 0x48, !PT ;  /* 0x8000000003007812 */ /* 0x000fc800078e4800 */
[----:B------:R-:W-:Y:S01]  /*16c0*/  LOP3.LUT R0, R0, 0x7f800000, RZ, 0xfc, !PT ;  /* 0x7f80000000007812 */ /* 0x000fe200078efcff */
[----:B------:R-:W-:Y:S06]  /*16d0*/  BRA `(.L_x_2809) ;  /* 0x0000000000147947 */ /* 0x000fec0003800000 */
.L_x_2803:
[----:B------:R-:W-:Y:S01]  /*16e0*/  LOP3.LUT R0, R3, 0x80000000, R0, 0x48, !PT ;  /* 0x8000000003007812 */ /* 0x000fe200078e4800 */
[----:B------:R-:W-:Y:S06]  /*16f0*/  BRA `(.L_x_2809) ;  /* 0x00000000000c7947 */ /* 0x000fec0003800000 */
.L_x_2802:
[----:B------:R-:W0:Y:S01]  /*1700*/  MUFU.RSQ R0, -QNAN ;  /* 0xffc0000000007908 */ /* 0x000e220000001400 */
[----:B------:R-:W-:Y:S05]  /*1710*/  BRA `(.L_x_2809) ;  /* 0x0000000000047947 */ /* 0x000fea0003800000 */
.L_x_2801:
[----:B------:R-:W-:-:S07]  /*1720*/  FADD.FTZ R0, R0, R3 ;  /* 0x0000000300007221 */ /* 0x000fce0000010000 */
.L_x_2809:
[----:B------:R-:W-:Y:S05]  /*1730*/  BSYNC.RECONVERGENT B1 ;  /* 0x0000000000017941 */ /* 0x000fea0003800200 */
.L_x_2799:
[----:B------:R-:W-:-:S04]  /*1740*/  HFMA2 R9, -RZ, RZ, 0, 0 ;  /* 0x00000000ff097431 */ /* 0x000fc800000001ff */
[----:B0-----:R-:W-:Y:S05]  /*1750*/  RET.REL.NODEC R8 `(_Z24norm_dist_forward_kernelILi18ELi2EEvPKfS1_iiiiPff) ;  /* 0xffffffe808287950 */ /* 0x001fea0003c3ffff */
.L_x_2810:
        /* <DEDUP_REMOVED lines=10> */
.L_x_3920:


//--------------------- .text._Z24norm_dist_forward_kernelILi18ELi1EEvPKfS1_iiiiPff --------------------------
	.section	.text._Z24norm_dist_forward_kernelILi18ELi1EEvPKfS1_iiiiPff,"ax",@progbits
	.align	128
        .global         _Z24norm_dist_forward_kernelILi18ELi1EEvPKfS1_iiiiPff
        .type           _Z24norm_dist_forward_kernelILi18ELi1EEvPKfS1_iiiiPff,@function
        .size           _Z24norm_dist_forward_kernelILi18ELi1EEvPKfS1_iiiiPff,(.L_x_3922 - _Z24norm_dist_forward_kernelILi18ELi1EEvPKfS1_iiiiPff)
        .other          _Z24norm_dist_forward_kernelILi18ELi1EEvPKfS1_iiiiPff,@"STO_CUDA_ENTRY STV_DEFAULT"
_Z24norm_dist_forward_kernelILi18ELi1EEvPKfS1_iiiiPff:
.text._Z24norm_dist_forward_kernelILi18ELi1EEvPKfS1_iiiiPff:
        /* <DEDUP_REMOVED lines=20> */
[----:B-1----:R-:W-:Y:S02]  /*0140*/  IMAD.MOV.U32 R8, RZ, RZ, RZ ;  /* 0x000000ffff087224 */ /* 0x002fe400078e00ff */
[----:B--2---:R-:W-:-:S04]  /*0150*/  IMAD.MOV R10, RZ, RZ, -R9 ;  /* 0x000000ffff0a7224 */ /* 0x004fc800078e0a09 */
        /* <DEDUP_REMOVED lines=17> */
[----:B------:R-:W-:Y:S01]  /*0270*/  @!P2 IMAD.MOV R5, RZ, RZ, -R5 ;  /* 0x000000ffff05a224 */ /* 0x000fe200078e0a05 */
[----:B------:R-:W-:-:S04]  /*0280*/  @!P3 LOP3.LUT R5, RZ, R0, RZ, 0x33, !PT ;  /* 0x00000000ff05b212 */ /* 0x000fc800078e33ff */
[----:B0-----:R-:W-:Y:S01]  /*0290*/  ISETP.GE.AND P1, PT, R5, UR4, PT ;  /* 0x0000000405007c0c */ /* 0x001fe2000bf26270 */
[----:B---3--:R0:W-:Y:S01]  /*02a0*/  @!P0 STS [R3], R6 ;  /* 0x0000000603008388 */ /* 0x0081e20000000800 */
[----:B------:R-:W-:Y:S11]  /*02b0*/  BAR.SYNC.DEFER_BLOCKING 0x0 ;  /* 0x0000000000007b1d */ /* 0x000ff60000010000 */
[----:B------:R-:W-:Y:S05]  /*02c0*/  @P1 EXIT ;  /* 0x000000000000194d */ /* 0x000fea0003800000 */
[----:B------:R-:W1:Y:S01]  /*02d0*/  LDCU UR5, c[0x0][0x398] ;  /* 0x00007300ff0577ac */ /* 0x000e620008000800 */
[----:B------:R-:W2:Y:S01]  /*02e0*/  S2UR UR4, SR_CgaCtaId ;  /* 0x00000000000479c3 */ /* 0x000ea20000008800 */
[----:B0-----:R-:W-:Y:S01]  /*02f0*/  IADD3 R6, PT, PT, -R5, RZ, RZ ;  /* 0x000000ff05067210 */ /* 0x001fe20007ffe1ff */
[----:B------:R-:W-:-:S04]  /*0300*/  IMAD.MOV.U32 R8, RZ, RZ, 0x2edbe6ff ;  /* 0x2edbe6ffff087424 */ /* 0x000fc800078e00ff */
[----:B------:R-:W-:Y:S02]  /*0310*/  IMAD R6, R0, R6, R7 ;  /* 0x0000000600067224 */ /* 0x000fe400078e0207 */
[----:B------:R-:W0:Y:S01]  /*0320*/  LDC.64 R2, c[0x0][0x380] ;  /* 0x0000e000ff027b82 */ /* 0x000e220000000a00 */
[----:B-1----:R-:W-:Y:S01]  /*0330*/  IMAD R9, R5, UR5, RZ ;  /* 0x0000000505097c24 */ /* 0x002fe2000f8e02ff */
[----:B------:R-:W-:-:S03]  /*0340*/  UMOV UR5, 0x400 ;  /* 0x0000040000057882 */ /* 0x000fc60000000000 */
[----:B------:R-:W-:Y:S01]  /*0350*/  IMAD R9, R4, 0x12, R9 ;  /* 0x0000001204097824 */ /* 0x000fe200078e0209 */
[----:B--2---:R-:W-:-:S03]  /*0360*/  ULEA UR5, UR4, UR5, 0x18 ;  /* 0x0000000504057291 */ /* 0x004fc6000f8ec0ff */
[----:B------:R-:W-:Y:S01]  /*0370*/  IMAD R7, R9, R0, R6 ;  /* 0x0000000009077224 */ /* 0x000fe200078e0206 */
[----:B------:R-:W-:-:S08]  /*0380*/  UMOV UR4, URZ ;  /* 0x000000ff00047c82 */ /* 0x000fd00008000000 */
.L_x_2811:
[C---:B0-----:R-:W-:Y:S01]  /*0390*/  IMAD.WIDE R10, R7.reuse, 0x4, R2 ;  /* 0x00000004070a7825 */ /* 0x041fe200078e0202 */
[----:B------:R-:W0:Y:S05]  /*03a0*/  LDS R13, [UR5] ;  /* 0x00000005ff0d7984 */ /* 0x000e2a0008000800 */
[----:B------:R-:W0:Y:S01]  /*03b0*/  LDG.E.CONSTANT R10, desc[UR6][R10.64] ;  /* 0x000000060a0a7981 */ /* 0x000e22000c1e9900 */
[----:B------:R-:W-:Y:S01]  /*03c0*/  UIADD3 UR4, UPT, UPT, UR4, 0x1, URZ ;  /* 0x0000000104047890 */ /* 0x000fe2000fffe0ff */
[----:B------:R-:W-:Y:S01]  /*03d0*/  IMAD.IADD R7, R7, 0x1, R0 ;  /* 0x0000000107077824 */ /* 0x000fe200078e0200 */
[----:B------:R-:W-:Y:S02]  /*03e0*/  UIADD3 UR5, UPT, UPT, UR5, 0x4, URZ ;  /* 0x0000000405057890 */ /* 0x000fe4000fffe0ff */
[----:B------:R-:W-:Y:S01]  /*03f0*/  UISETP.NE.AND UP0, UPT, UR4, 0x12, UPT ;  /* 0x000000120400788c */ /* 0x000fe2000bf05270 */
[----:B0-----:R-:W-:-:S05]  /*0400*/  FADD R13, R10, -R13 ;  /* 0x8000000d0a0d7221 */ /* 0x001fca0000000000 */
[----:B------:R-:W-:-:S03]  /*0410*/  FMNMX R8, |R13|, R8, !PT ;  /* 0x000000080d087209 */ /* 0x000fc60007800200 */
[----:B------:R-:W-:Y:S05]  /*0420*/  BRA.U UP0, `(.L_x_2811) ;  /* 0xfffffffd00d87547 */ /* 0x000fea000b83ffff */
[----:B------:R-:W-:Y:S01]  /*0430*/  VIADD R0, R8, 0x1800000 ;  /* 0x0180000008007836 */ /* 0x000fe20000000000 */
[----:B------:R-:W-:Y:S04]  /*0440*/  BSSY.RECONVERGENT B0, `(.L_x_2812) ;  /* 0x000000d000007945 */ /* 0x000fe80003800200 */
[----:B------:R-:W-:-:S04]  /*0450*/  LOP3.LUT R0, R0, 0x7f800000, RZ, 0xc0, !PT ;  /* 0x7f80000000007812 */ /* 0x000fc800078ec0ff */
[----:B------:R-:W-:-:S13]  /*0460*/  ISETP.GT.U32.AND P0, PT, R0, 0x1ffffff, PT ;  /* 0x01ffffff0000780c */ /* 0x000fda0003f04070 */
[----:B------:R-:W-:Y:S05]  /*0470*/  @P0 BRA `(.L_x_2813) ;  /* 0x0000000000140947 */ /* 0x000fea0003800000 */
[----:B------:R-:W-:Y:S01]  /*0480*/  IMAD.MOV.U32 R0, RZ, RZ, R8 ;  /* 0x000000ffff007224 */ /* 0x000fe200078e0008 */
[----:B------:R-:W-:-:S07]  /*0490*/  MOV R10, 0x4b0 ;  /* 0x000004b0000a7802 */ /* 0x000fce0000000f00 */
[----:B------:R-:W-:Y:S05]  /*04a0*/  CALL.REL.NOINC `($__internal_94_$__cuda_sm20_rcp_rn_f32_slowpath) ;  /* 0x0000000400487944 */ /* 0x000fea0003c00000 */
[----:B------:R-:W-:Y:S01]  /*04b0*/  MOV R7, R3 ;  /* 0x0000000300077202 */ /* 0x000fe20000000f00 */
[----:B------:R-:W-:Y:S06]  /*04c0*/  BRA `(.L_x_2814) ;  /* 0x0000000000107947 */ /* 0x000fec0003800000 */
.L_x_2813:
[----:B------:R-:W0:Y:S02]  /*04d0*/  MUFU.RCP R7, R8 ;  /* 0x0000000800077308 */ /* 0x000e240000001000 */
[----:B0-----:R-:W-:-:S04]  /*04e0*/  FFMA R0, R8, R7, -1 ;  /* 0xbf80000008007423 */ /* 0x001fc80000000007 */
[----:B------:R-:W-:-:S04]  /*04f0*/  FADD.FTZ R0, -R0, -RZ ;  /* 0x800000ff00007221 */ /* 0x000fc80000010100 */
[----:B------:R-:W-:-:S07]  /*0500*/  FFMA R7, R7, R0, R7 ;  /* 0x0000000007077223 */ /* 0x000fce0000000007 */
.L_x_2814:
[----:B------:R-:W-:Y:S05]  /*0510*/  BSYNC.RECONVERGENT B0 ;  /* 0x0000000000007941 */ /* 0x000fea0003800200 */
.L_x_2812:
[----:B------:R-:W0:Y:S01]  /*0520*/  S2UR UR5, SR_CgaCtaId ;  /* 0x00000000000579c3 */ /* 0x000e220000008800 */
[----:B------:R-:W1:Y:S01]  /*0530*/  LDCU UR8, c[0x0][0x39c] ;  /* 0x00007380ff0877ac */ /* 0x000e620008000800 */
[----:B------:R-:W-:Y:S02]  /*0540*/  VIADD R9, R9, 0x11 ;  /* 0x0000001109097836 */ /* 0x000fe40000000000 */
[----:B------:R-:W-:Y:S01]  /*0550*/  IMAD.MOV.U32 R8, RZ, RZ, 0x2edbe6ff ;  /* 0x2edbe6ffff087424 */ /* 0x000fe200078e00ff */
[----:B------:R-:W-:Y:S01]  /*0560*/  UMOV UR4, 0x400 ;  /* 0x0000040000047882 */ /* 0x000fe20000000000 */
[----:B------:R-:W-:Y:S02]  /*0570*/  IMAD.MOV.U32 R0, RZ, RZ, 0x44 ;  /* 0x00000044ff007424 */ /* 0x000fe400078e00ff */
[----:B------:R-:W2:Y:S08]  /*0580*/  LDC R14, c[0x0][0x3a8] ;  /* 0x0000ea00ff0e7b82 */ /* 0x000eb00000000800 */
[----:B------:R-:W3:Y:S01]  /*0590*/  LDC.64 R2, c[0x0][0x380] ;  /* 0x0000e000ff027b82 */ /* 0x000ee20000000a00 */
[----:B-1----:R-:W-:Y:S01]  /*05a0*/  IMAD R9, R9, UR8, R6 ;  /* 0x0000000809097c24 */ /* 0x002fe2000f8e0206 */
[----:B0-----:R-:W-:-:S12]  /*05b0*/  ULEA UR4, UR5, UR4, 0x18 ;  /* 0x0000000405047291 */ /* 0x001fd8000f8ec0ff */
.L_x_2815:
[C---:B---3--:R-:W-:Y:S01]  /*05c0*/  IMAD.WIDE R10, R9.reuse, 0x4, R2 ;  /* 0x00000004090a7825 */ /* 0x048fe200078e0202 */
[----:B------:R0:W1:Y:S05]  /*05d0*/  LDS R13, [R0+UR4] ;  /* 0x00000004000d7984 */ /* 0x00006a0008000800 */
[----:B------:R-:W1:Y:S01]  /*05e0*/  LDG.E.CONSTANT R10, desc[UR6][R10.64] ;  /* 0x000000060a0a7981 */ /* 0x000e62000c1e9900 */
[----:B------:R-:W-:Y:S01]  /*05f0*/  IADD3 R9, PT, PT, R9, -UR8, RZ ;  /* 0x8000000809097c10 */ /* 0x000fe2000fffe0ff */
[----:B0-----:R-:W-:-:S05]  /*0600*/  VIADD R0, R0, 0xfffffffc ;  /* 0xfffffffc00007836 */ /* 0x001fca0000000000 */
[----:B------:R-:W-:Y:S01]  /*0610*/  ISETP.NE.AND P1, PT, R0, -0x4, PT ;  /* 0xfffffffc0000780c */ /* 0x000fe20003f25270 */
[----:B-1----:R-:W-:-:S04]  /*0620*/  FADD R12, R10, -R13 ;  /* 0x8000000d0a0c7221 */ /* 0x002fc80000000000 */
[----:B------:R-:W-:-:S05]  /*0630*/  FMUL R12, |R12|, R7 ;  /* 0x000000070c0c7220 */ /* 0x000fca0000400200 */
[----:B------:R-:W-:-:S13]  /*0640*/  FSETP.GEU.AND P0, PT, |R12|, 1.175494350822287508e-38, PT ;  /* 0x008000000c00780b */ /* 0x000fda0003f0e200 */
[----:B------:R-:W-:-:S04]  /*0650*/  @!P0 FMUL R12, R12, 16777216 ;  /* 0x4b8000000c0c8820 */ /* 0x000fc80000400000 */
[----:B------:R-:W0:Y:S02]  /*0660*/  MUFU.LG2 R13, R12 ;  /* 0x0000000c000d7308 */ /* 0x000e240000000c00 */
[----:B0-----:R-:W-:-:S04]  /*0670*/  @!P0 FADD R13, R13, -24 ;  /* 0xc1c000000d0d8421 */ /* 0x001fc80000000000 */
[----:B--2---:R-:W-:-:S05]  /*0680*/  FMUL R13, R13, R14 ;  /* 0x0000000e0d0d7220 */ /* 0x004fca0000400000 */
[----:B------:R-:W-:-:S13]  /*0690*/  FSETP.GEU.AND P0, PT, R13, -126, PT ;  /* 0xc2fc00000d00780b */ /* 0x000fda0003f0e000 */
[----:B------:R-:W-:-:S04]  /*06a0*/  @!P0 FMUL R13, R13, 0.5 ;  /* 0x3f0000000d0d8820 */ /* 0x000fc80000400000 */
[----:B------:R-:W0:Y:S02]  /*06b0*/  MUFU.EX2 R11, R13 ;  /* 0x0000000d000b7308 */ /* 0x000e240000000800 */
[----:B0-----:R-:W-:-:S04]  /*06c0*/  @!P0 FMUL R11, R11, R11 ;  /* 0x0000000b0b0b8220 */ /* 0x001fc80000400000 */
[----:B------:R-:W-:Y:S01]  /*06d0*/  FADD R8, R11, R8 ;  /* 0x000000080b087221 */ /* 0x000fe20000000000 */
[----:B------:R-:W-:Y:S06]  /*06e0*/  @P1 BRA `(.L_x_2815) ;  /* 0xfffffffc00b41947 */ /* 0x000fec000383ffff */
[----:B------:R-:W-:-:S05]  /*06f0*/  VIADD R0, R14, 0x1800000 ;  /* 0x018000000e007836 */ /* 0x000fca0000000000 */
[----:B------:R-:W-:-:S04]  /*0700*/  LOP3.LUT R0, R0, 0x7f800000, RZ, 0xc0, !PT ;  /* 0x7f80000000007812 */ /* 0x000fc800078ec0ff */
[----:B------:R-:W-:-:S13]  /*0710*/  ISETP.GT.U32.AND P0, PT, R0, 0x1ffffff, PT ;  /* 0x01ffffff0000780c */ /* 0x000fda0003f04070 */
[----:B------:R-:W-:Y:S05]  /*0720*/  @P0 BRA `(.L_x_2816) ;  /* 0x0000000000180947 */ /* 0x000fea0003800000 */
[----:B------:R-:W0:Y:S01]  /*0730*/  LDCU UR4, c[0x0][0x3a8] ;  /* 0x00007500ff0477ac */ /* 0x000e220008000800 */
[----:B------:R-:W-:Y:S01]  /*0740*/  MOV R10, 0x770 ;  /* 0x00000770000a7802 */ /* 0x000fe20000000f00 */
[----:B0-----:R-:W-:-:S07]  /*0750*/  IMAD.U32 R0, RZ, RZ, UR4 ;  /* 0x00000004ff007e24 */ /* 0x001fce000f8e00ff */
[----:B------:R-:W-:Y:S05]  /*0760*/  CALL.REL.NOINC `($__internal_94_$__cuda_sm20_rcp_rn_f32_slowpath) ;  /* 0x0000000000987944 */ /* 0x000fea0003c00000 */
[----:B------:R-:W-:Y:S01]  /*0770*/  IMAD.MOV.U32 R0, RZ, RZ, R3 ;  /* 0x000000ffff007224 */ /* 0x000fe200078e0003 */
[----:B------:R-:W-:Y:S06]  /*0780*/  BRA `(.L_x_2817) ;  /* 0x0000000000107947 */ /* 0x000fec0003800000 */
.L_x_2816:
[----:B------:R-:W0:Y:S02]  /*0790*/  MUFU.RCP R0, R14 ;  /* 0x0000000e00007308 */ /* 0x000e240000001000 */
[----:B0-----:R-:W-:-:S04]  /*07a0*/  FFMA R2, R0, R14, -1 ;  /* 0xbf80000000027423 */ /* 0x001fc8000000000e */
[----:B------:R-:W-:-:S04]  /*07b0*/  FADD.FTZ R3, -R2, -RZ ;  /* 0x800000ff02037221 */ /* 0x000fc80000010100 */
[----:B------:R-:W-:-:S07]  /*07c0*/  FFMA R0, R0, R3, R0 ;  /* 0x0000000300007223 */ /* 0x000fce0000000000 */
.L_x_2817:
        /* <DEDUP_REMOVED lines=21> */
[----:B------:R-:W-:Y:S05]  /*0920*/  CALL.REL.NOINC `($__internal_95_$__cuda_sm3x_div_rn_noftz_f32_slowpath) ;  /* 0x0000000000f87944 */ /* 0x000fea0003c00000 */
[----:B------:R-:W-:-:S07]  /*0930*/  MOV R11, R0 ;  /* 0x00000000000b7202 */ /* 0x000fce0000000f00 */
.L_x_2819:
[----:B------:R-:W-:Y:S05]  /*0940*/  BSYNC.RECONVERGENT B0 ;  /* 0x0000000000007941 */ /* 0x000fea0003800200 */
.L_x_2818:
[----:B------:R-:W0:Y:S01]  /*0950*/  LDCU UR4, c[0x0][0x394] ;  /* 0x00007280ff0477ac */ /* 0x000e220008000800 */
[----:B------:R-:W1:Y:S01]  /*0960*/  LDC.64 R2, c[0x0][0x3a0] ;  /* 0x0000e800ff027b82 */ /* 0x000e620000000a00 */
[----:B------:R-:W2:Y:S01]  /*0970*/  LDCU UR5, c[0x0][0x39c] ;  /* 0x00007380ff0577ac */ /* 0x000ea20008000800 */
[----:B0-----:R-:W-:-:S04]  /*0980*/  IMAD R5, R5, UR4, R4 ;  /* 0x0000000405057c24 */ /* 0x001fc8000f8e0204 */
[----:B--2---:R-:W-:-:S04]  /*0990*/  IMAD R5, R5, UR5, R6 ;  /* 0x0000000505057c24 */ /* 0x004fc8000f8e0206 */
[----:B-1----:R-:W-:-:S05]  /*09a0*/  IMAD.WIDE R2, R5, 0x4, R2 ;  /* 0x0000000405027825 */ /* 0x002fca00078e0202 */
[----:B------:R-:W-:Y:S01]  /*09b0*/  STG.E desc[UR6][R2.64], R11 ;  /* 0x0000000b02007986 */ /* 0x000fe2000c101906 */
[----:B------:R-:W-:Y:S05]  /*09c0*/  EXIT ;  /* 0x000000000000794d */ /* 0x000fea0003800000 */
        .weak           $__internal_94_$__cuda_sm20_rcp_rn_f32_slowpath
        .type           $__internal_94_$__cuda_sm20_rcp_rn_f32_slowpath,@function
        .size           $__internal_94_$__cuda_sm20_rcp_rn_f32_slowpath,($__internal_95_$__cuda_sm3x_div_rn_noftz_f32_slowpath - $__internal_94_$__cuda_sm20_rcp_rn_f32_slowpath)
$__internal_94_$__cuda_sm20_rcp_rn_f32_slowpath:
[----:B------:R-:W-:Y:S01]  /*09d0*/  IMAD.SHL.U32 R2, R0, 0x2, RZ ;  /* 0x0000000200027824 */ /* 0x000fe200078e00ff */
[----:B------:R-:W-:Y:S04]  /*09e0*/  BSSY.RECONVERGENT B1, `(.L_x_2820) ;  /* 0x0000030000017945 */ /* 0x000fe80003800200 */
        /* <DEDUP_REMOVED lines=13> */
.L_x_2821:
        /* <DEDUP_REMOVED lines=26> */
[----:B------:R-:W-:Y:S01]  /*0c60*/  ISETP.GE.AND P0, PT, R2, RZ, PT ;  /* 0x000000ff0200720c */ /* 0x000fe20003f06270 */
[----:B------:R-:W-:-:S05]  /*0c70*/  VIADD R2, R13, 0xffffff04 ;  /* 0xffffff040d027836 */ /* 0x000fca0000000000 */
[----:B------:R-:W-:-:S07]  /*0c80*/  SHF.R.U32.HI R3, RZ, R2, R3 ;  /* 0x00000002ff037219 */ /* 0x000fce0000011603 */
[----:B------:R-:W-:-:S05]  /*0c90*/  @!P0 IADD3 R3, PT, PT, R3, 0x1, RZ ;  /* 0x0000000103038810 */ /* 0x000fca0007ffe0ff */
[----:B------:R-:W-:-:S05]  /*0ca0*/  @!P1 IMAD.SHL.U32 R3, R3, 0x2, RZ ;  /* 0x0000000203039824 */ /* 0x000fca00078e00ff */
[----:B------:R-:W-:Y:S01]  /*0cb0*/  LOP3.LUT R3, R3, 0x80000000, R0, 0xf8, !PT ;  /* 0x8000000003037812 */ /* 0x000fe200078ef800 */
[----:B------:R-:W-:Y:S06]  /*0cc0*/  BRA `(.L_x_2822) ;  /* 0x0000000000047947 */ /* 0x000fec0003800000 */
.L_x_2823:
[----:B------:R0:W1:Y:S02]  /*0cd0*/  MUFU.RCP R3, R0 ;  /* 0x0000000000037308 */ /* 0x0000640000001000 */
.L_x_2822:
[----:B------:R-:W-:Y:S05]  /*0ce0*/  BSYNC.RECONVERGENT B1 ;  /* 0x0000000000017941 */ /* 0x000fea0003800200 */
.L_x_2820:
[----:B------:R-:W-:-:S04]  /*0cf0*/  IMAD.MOV.U32 R11, RZ, RZ, 0x0 ;  /* 0x00000000ff0b7424 */ /* 0x000fc800078e00ff */
[----:B01----:R-:W-:Y:S05]  /*0d00*/  RET.REL.NODEC R10 `(_Z24norm_dist_forward_kernelILi18ELi1EEvPKfS1_iiiiPff) ;  /* 0xfffffff00abc7950 */ /* 0x003fea0003c3ffff */
        .weak           $__internal_95_$__cuda_sm3x_div_rn_noftz_f32_slowpath
        .type           $__internal_95_$__cuda_sm3x_div_rn_noftz_f32_slowpath,@function
        .size           $__internal_95_$__cuda_sm3x_div_rn_noftz_f32_slowpath,(.L_x_3922 - $__internal_95_$__cuda_sm3x_div_rn_noftz_f32_slowpath)
$__internal_95_$__cuda_sm3x_div_rn_noftz_f32_slowpath:
[----:B------:R-:W-:Y:S01]  /*0d10*/  SHF.R.U32.HI R8, RZ, 0x17, R3 ;  /* 0x00000017ff087819 */ /* 0x000fe20000011603 */
[----:B------:R-:W-:Y:S01]  /*0d20*/  BSSY.RECONVERGENT B1, `(.L_x_2824) ;  /* 0x0000062000017945 */ /* 0x000fe20003800200 */
[----:B------:R-:W-:Y:S02]  /*0d30*/  SHF.R.U32.HI R7, RZ, 0x17, R0 ;  /* 0x00000017ff077819 */ /* 0x000fe40000011600 */
[----:B------:R-:W-:Y:S02]  /*0d40*/  LOP3.LUT R12, R8, 0xff, RZ, 0xc0, !PT ;  /* 0x000000ff080c7812 */ /* 0x000fe400078ec0ff */
[----:B------:R-:W-:-:S03]  /*0d50*/  LOP3.LUT R10, R7, 0xff, RZ, 0xc0, !PT ;  /* 0x000000ff070a7812 */ /* 0x000fc600078ec0ff */
[----:B------:R-:W-:Y:S01]  /*0d60*/  VIADD R9, R12, 0xffffffff ;  /* 0xffffffff0c097836 */ /* 0x000fe20000000000 */
[----:B------:R-:W-:-:S04]  /*0d70*/  IADD3 R8, PT, PT, R10, -0x1, RZ ;  /* 0xffffffff0a087810 */ /* 0x000fc80007ffe0ff */
        /* <DEDUP_REMOVED lines=27> */
.L_x_2825:
[----:B------:R-:W-:Y:S01]  /*0f30*/  LEA R8, R12, 0xc0800000, 0x17 ;  /* 0xc08000000c087811 */ /* 0x000fe200078eb8ff */
[----:B------:R-:W-:Y:S04]  /*0f40*/  BSSY.RECONVERGENT B2, `(.L_x_2830) ;  /* 0x0000036000027945 */ /* 0x000fe80003800200 */
[----:B------:R-:W-:Y:S02]  /*0f50*/  IMAD.IADD R8, R3, 0x1, -R8 ;  /* 0x0000000103087824 */ /* 0x000fe400078e0a08 */
[----:B------:R-:W-:Y:S02]  /*0f60*/  VIADD R3, R10, 0xffffff81 ;  /* 0xffffff810a037836 */ /* 0x000fe40000000000 */
[----:B------:R0:W1:Y:S01]  /*0f70*/  MUFU.RCP R9, R8 ;  /* 0x0000000800097308 */ /* 0x0000620000001000 */
[----:B------:R-:W-:Y:S01]  /*0f80*/  FADD.FTZ R11, -R8, -RZ ;  /* 0x800000ff080b7221 */ /* 0x000fe20000010100 */
        /* <DEDUP_REMOVED lines=24> */
[CCC-:B------:R-:W-:Y:S01]  /*1110*/  FFMA.RM R8, R14.reuse, R10.reuse, R9.reuse ;  /* 0x0000000a0e087223 */ /* 0x1c0fe20000004009 */
[C---:B------:R-:W-:Y:S02]  /*1120*/  ISETP.NE.AND P2, PT, R11.reuse, RZ, PT ;  /* 0x000000ff0b00720c */ /* 0x040fe40003f45270 */
[----:B------:R-:W-:Y:S02]  /*1130*/  ISETP.NE.AND P1, PT, R11, RZ, PT ;  /* 0x000000ff0b00720c */ /* 0x000fe40003f25270 */
[----:B------:R-:W-:Y:S01]  /*1140*/  LOP3.LUT R7, R3, 0x7fffff, RZ, 0xc0, !PT ;  /* 0x007fffff03077812 */ /* 0x000fe200078ec0ff */
[----:B------:R-:W-:Y:S01]  /*1150*/  FFMA.RP R3, R14, R10, R9 ;  /* 0x0000000a0e037223 */ /* 0x000fe20000008009 */
[----:B------:R-:W-:Y:S02]  /*1160*/  VIADD R10, R11, 0x20 ;  /* 0x000000200b0a7836 */ /* 0x000fe40000000000 */
[----:B------:R-:W-:Y:S01]  /*1170*/  LOP3.LUT R7, R7, 0x800000, RZ, 0xfc, !PT ;  /* 0x0080000007077812 */ /* 0x000fe200078efcff */
[----:B------:R-:W-:Y:S01]  /*1180*/  IMAD.MOV R9, RZ, RZ, -R11 ;  /* 0x000000ffff097224 */ /* 0x000fe200078e0a0b */
[----:B------:R-:W-:-:S02]  /*1190*/  FSETP.NEU.FTZ.AND P0, PT, R3, R8, PT ;  /* 0x000000080300720b */ /* 0x000fc40003f1d000 */
[----:B------:R-:W-:Y:S02]  /*11a0*/  SHF.L.U32 R10, R7, R10, RZ ;  /* 0x0000000a070a7219 */ /* 0x000fe400000006ff */
[----:B------:R-:W-:Y:S02]  /*11b0*/  SEL R8, R9, RZ, P2 ;  /* 0x000000ff09087207 */ /* 0x000fe40001000000 */
[----:B------:R-:W-:Y:S02]  /*11c0*/  ISETP.NE.AND P1, PT, R10, RZ, P1 ;  /* 0x000000ff0a00720c */ /* 0x000fe40000f25270 */
[----:B------:R-:W-:Y:S02]  /*11d0*/  SHF.R.U32.HI R8, RZ, R8, R7 ;  /* 0x00000008ff087219 */ /* 0x000fe40000011607 */
[----:B------:R-:W-:Y:S02]  /*11e0*/  PLOP3.LUT P0, PT, P0, P1, PT, 0xf8, 0x8f ;  /* 0x00000000008f781c */ /* 0x000fe40000703f70 */
[----:B------:R-:W-:-:S02]  /*11f0*/  SHF.R.U32.HI R10, RZ, 0x1, R8 ;  /* 0x00000001ff0a7819 */ /* 0x000fc40000011608 */
[----:B------:R-:W-:-:S04]  /*1200*/  SEL R3, RZ, 0x1, !P0 ;  /* 0x00000001ff037807 */ /* 0x000fc80004000000 */
[----:B------:R-:W-:-:S04]  /*1210*/  LOP3.LUT R3, R3, 0x1, R10, 0xf8, !PT ;  /* 0x0000000103037812 */ /* 0x000fc800078ef80a */
[----:B------:R-:W-:-:S04]  /*1220*/  LOP3.LUT R3, R3, R8, RZ, 0xc0, !PT ;  /* 0x0000000803037212 */ /* 0x000fc800078ec0ff */
[----:B------:R-:W-:-:S04]  /*1230*/  IADD3 R3, PT, PT, R10, R3, RZ ;  /* 0x000000030a037210 */ /* 0x000fc80007ffe0ff */
[----:B------:R-:W-:Y:S01]  /*1240*/  LOP3.LUT R0, R3, R0, RZ, 0xfc, !PT ;  /* 0x0000000003007212 */ /* 0x000fe200078efcff */
[----:B------:R-:W-:Y:S06]  /*1250*/  BRA `(.L_x_2833) ;  /* 0x0000000000107947 */ /* 0x000fec0003800000 */
.L_x_2832:
[----:B------:R-:W-:-:S04]  /*1260*/  LOP3.LUT R0, R0, 0x80000000, RZ, 0xc0, !PT ;  /* 0x8000000000007812 */ /* 0x000fc800078ec0ff */
[----:B------:R-:W-:Y:S01]  /*1270*/  LOP3.LUT R0, R0, 0x7f800000, RZ, 0xfc, !PT ;  /* 0x7f80000000007812 */ /* 0x000fe200078efcff */
[----:B------:R-:W-:Y:S06]  /*1280*/  BRA `(.L_x_2833) ;  /* 0x0000000000047947 */ /* 0x000fec0003800000 */
.L_x_2831:
[----:B------:R-:W-:-:S07]  /*1290*/  IMAD R0, R8, 0x800000, R0 ;  /* 0x0080000008007824 */ /* 0x000fce00078e0200 */
.L_x_2833:
[----:B------:R-:W-:Y:S05]  /*12a0*/  BSYNC.RECONVERGENT B2 ;  /* 0x0000000000027941 */ /* 0x000fea0003800200 */
.L_x_2830:
[----:B------:R-:W-:Y:S05]  /*12b0*/  BRA `(.L_x_2834) ;  /* 0x0000000000207947 */ /* 0x000fea0003800000 */
.L_x_2829:
[----:B------:R-:W-:-:S04]  /*12c0*/  LOP3.LUT R0, R3, 0x80000000, R0, 0x48, !PT ;  /* 0x8000000003007812 */ /* 0x000fc800078e4800 */
[----:B------:R-:W-:Y:S01]  /*12d0*/  LOP3.LUT R0, R0, 0x7f800000, RZ, 0xfc, !PT ;  /* 0x7f80000000007812 */ /* 0x000fe200078efcff */
[----:B------:R-:W-:Y:S06]  /*12e0*/  BRA `(.L_x_2834) ;  /* 0x0000000000147947 */ /* 0x000fec0003800000 */
.L_x_2828:
[----:B------:R-:W-:Y:S01]  /*12f0*/  LOP3.LUT R0, R3, 0x80000000, R0, 0x48, !PT ;  /* 0x8000000003007812 */ /* 0x000fe200078e4800 */
[----:B------:R-:W-:Y:S06]  /*1300*/  BRA `(.L_x_2834) ;  /* 0x00000000000c7947 */ /* 0x000fec0003800000 */
.L_x_2827:
[----:B------:R-:W0:Y:S01]  /*1310*/  MUFU.RSQ R0, -QNAN ;  /* 0xffc0000000007908 */ /* 0x000e220000001400 */
[----:B------:R-:W-:Y:S05]  /*1320*/  BRA `(.L_x_2834) ;  /* 0x0000000000047947 */ /* 0x000fea0003800000 */
.L_x_2826:
[----:B------:R-:W-:-:S07]  /*1330*/  FADD.FTZ R0, R0, R3 ;  /* 0x0000000300007221 */ /* 0x000fce0000010000 */
.L_x_2834:
[----:B------:R-:W-:Y:S05]  /*1340*/  BSYNC.RECONVERGENT B1 ;  /* 0x0000000000017941 */ /* 0x000fea0003800200 */
.L_x_2824:
[----:B------:R-:W-:-:S04]  /*1350*/  IMAD.MOV.U32 R3, RZ, RZ, 0x0 ;  /* 0x00000000ff037424 */ /* 0x000fc800078e00ff */
[----:B0-----:R-:W-:Y:S05]  /*1360*/  RET.REL.NODEC R2 `(_Z24norm_dist_forward_kernelILi18ELi1EEvPKfS1_iiiiPff) ;  /* 0xffffffec02247950 */ /* 0x001fea0003c3ffff */
.L_x_2835:
        /* <DEDUP_REMOVED lines=9> */
.L_x_3922:


//--------------------- .text._Z24norm_dist_forward_kernelILi9ELi2EEvPKfS1_iiiiPff --------------------------
	.section	.text._Z24norm_dist_forward_kernelILi9ELi2EEvPKfS1_iiiiPff,"ax",@progbits
	.align	128
        .global         _Z24norm_dist_forward_kernelILi9ELi2EEvPKfS1_iiiiPff
        .type           _Z24norm_dist_forward_kernelILi9ELi2EEvPKfS1_iiiiPff,@function
        .size           _Z24norm_dist_forward_kernelILi9ELi2EEvPKfS1_iiiiPff,(.L_x_3924 - _Z24norm_dist_forward_kernelILi9ELi2EEvPKfS1_iiiiPff)
        .other          _Z24norm_dist_forward_kernelILi9ELi2EEvPKfS1_iiiiPff,@"STO_CUDA_ENTRY STV_DEFAULT"
_Z24norm_dist_forward_kernelILi9ELi2EEvPKfS1_iiiiPff:
.text._Z24norm_dist_forward_kernelILi9ELi2EEvPKfS1_iiiiPff:
        /* <DEDUP_REMOVED lines=58> */
.L_x_2836:
        /* <DEDUP_REMOVED lines=20> */
[----:B------:R-:W-:Y:S05]  /*04e0*/  CALL.REL.NOINC `($__internal_96_$__cuda_sm20_rcp_rn_f32_slowpath) ;  /* 0x0000000800347944 */ /* 0x000fea0003c00000 */
[----:B------:R-:W-:Y:S01]  /*04f0*/  IMAD.MOV.U32 R9, RZ, RZ, R11 ;  /* 0x000000ffff097224 */ /* 0x000fe200078e000b */
[----:B------:R-:W-:Y:S06]  /*0500*/  BRA `(.L_x_2839) ;  /* 0x0000000000107947 */ /* 0x000fec0003800000 */
.L_x_2838:
[----:B------:R-:W0:Y:S02]  /*0510*/  MUFU.RCP R9, R2 ;  /* 0x0000000200097308 */ /* 0x000e240000001000 */
[----:B0-----:R-:W-:-:S04]  /*0520*/  FFMA R0, R2, R9, -1 ;  /* 0xbf80000002007423 */ /* 0x001fc80000000009 */
[----:B------:R-:W-:-:S04]  /*0530*/  FADD.FTZ R0, -R0, -RZ ;  /* 0x800000ff00007221 */ /* 0x000fc80000010100 */
[----:B------:R-:W-:-:S07]  /*0540*/  FFMA R9, R9, R0, R9 ;  /* 0x0000000009097223 */ /* 0x000fce0000000009 */
.L_x_2839:
[----:B------:R-:W-:Y:S05]  /*0550*/  BSYNC.RECONVERGENT B0 ;  /* 0x0000000000007941 */ /* 0x000fea0003800200 */
.L_x_2837:
        /* <DEDUP_REMOVED lines=10> */
.L_x_2841:
[----:B------:R-:W0:Y:S02]  /*0600*/  MUFU.RCP R5, R10 ;  /* 0x0000000a00057308 */ /* 0x000e240000001000 */
[----:B0-----:R-:W-:-:S04]  /*0610*/  FFMA R0, R10, R5, -1 ;  /* 0xbf8000000a007423 */ /* 0x001fc80000000005 */
[----:B------:R-:W-:-:S04]  /*0620*/  FADD.FTZ R0, -R0, -RZ ;  /* 0x800000ff00007221 */ /* 0x000fc80000010100 */
[----:B------:R-:W-:-:S07]  /*0630*/  FFMA R5, R5, R0, R5 ;  /* 0x0000000005057223 */ /* 0x000fce0000000005 */
.L_x_2842:
[----:B------:R-:W-:Y:S05]  /*0640*/  BSYNC.RECONVERGENT B0 ;  /* 0x0000000000007941 */ /* 0x000fea0003800200 */
.L_x_2840:
        /* <DEDUP_REMOVED lines=12> */
.L_x_2843:
        /* <DEDUP_REMOVED lines=43> */
[----:B------:R-:W-:Y:S05]  /*09c0*/  CALL.REL.NOINC `($__internal_96_$__cuda_sm20_rcp_rn_f32_slowpath) ;  /* 0x0000000000fc7944 */ /* 0x000fea0003c00000 */
[----:B------:R-:W-:Y:S01]  /*09d0*/  IMAD.MOV.U32 R2, RZ, RZ, R11 ;  /* 0x000000ffff027224 */ /* 0x000fe200078e000b */
[----:B------:R-:W-:Y:S06]  /*09e0*/  BRA `(.L_x_2845) ;  /* 0x0000000000107947 */ /* 0x000fec0003800000 */
.L_x_2844:
[----:B------:R-:W0:Y:S02]  /*09f0*/  MUFU.RCP R3, R0 ;  /* 0x0000000000037308 */ /* 0x000e240000001000 */
[----:B0-----:R-:W-:-:S04]  /*0a00*/  FFMA R2, R3, R0, -1 ;  /* 0xbf80000003027423 */ /* 0x001fc80000000000 */
[----:B------:R-:W-:-:S04]  /*0a10*/  FADD.FTZ R2, -R2, -RZ ;  /* 0x800000ff02027221 */ /* 0x000fc80000010100 */
[----:B------:R-:W-:-:S07]  /*0a20*/  FFMA R2, R3, R2, R3 ;  /* 0x0000000203027223 */ /* 0x000fce0000000003 */
.L_x_2845:
        /* <DEDUP_REMOVED lines=21> */
[----:B------:R-:W-:Y:S05]  /*0b80*/  CALL.REL.NOINC `($__internal_97_$__cuda_sm3x_div_rn_noftz_f32_slowpath) ;  /* 0x00000004005c7944 */ /* 0x000fea0003c00000 */
[----:B------:R-:W-:-:S07]  /*0b90*/  MOV R13, R0 ;  /* 0x00000000000d7202 */ /* 0x000fce0000000f00 */
.L_x_2847:
[----:B------:R-:W-:Y:S05]  /*0ba0*/  BSYNC.RECONVERGENT B0 ;  /* 0x0000000000007941 */ /* 0x000fea0003800200 */
.L_x_2846:
        /* <DEDUP_REMOVED lines=26> */
[----:B------:R-:W-:Y:S05]  /*0d50*/  CALL.REL.NOINC `($__internal_97_$__cuda_sm3x_div_rn_noftz_f32_slowpath) ;  /* 0x0000000000e87944 */ /* 0x000fea0003c00000 */
[----:B------:R-:W-:-:S07]  /*0d60*/  IMAD.MOV.U32 R3, RZ, RZ, R0 ;  /* 0x000000ffff037224 */ /* 0x000fce00078e0000 */
.L_x_2849:
[----:B------:R-:W-:Y:S05]  /*0d70*/  BSYNC.RECONVERGENT B0 ;  /* 0x0000000000007941 */ /* 0x000fea0003800200 */
.L_x_2848:
[----:B------:R-:W0:Y:S02]  /*0d80*/  LDC R5, c[0x0][0x39c] ;  /* 0x0000e700ff057b82 */ /* 0x000e240000000800 */
[----:B0-----:R-:W-:-:S05]  /*0d90*/  IMAD.WIDE R6, R5, 0x4, R6 ;  /* 0x0000000405067825 */ /* 0x001fca00078e0206 */
[----:B------:R-:W-:Y:S01]  /*0da0*/  STG.E desc[UR6][R6.64], R3 ;  /* 0x0000000306007986 */ /* 0x000fe2000c101906 */
[----:B------:R-:W-:Y:S05]  /*0db0*/  EXIT ;  /* 0x000000000000794d */ /* 0x000fea0003800000 */
        .weak           $__internal_96_$__cuda_sm20_rcp_rn_f32_slowpath
        .type           $__internal_96_$__cuda_sm20_rcp_rn_f32_slowpath,@function
        .size           $__internal_96_$__cuda_sm20_rcp_rn_f32_slowpath,($__internal_97_$__cuda_sm3x_div_rn_noftz_f32_slowpath - $__internal_96_$__cuda_sm20_rcp_rn_f32_slowpath)
$__internal_96_$__cuda_sm20_rcp_rn_f32_slowpath:
        /* <DEDUP_REMOVED lines=15> */
.L_x_2851:
        /* <DEDUP_REMOVED lines=33> */
.L_x_2853:
[----:B------:R0:W1:Y:S02]  /*10c0*/  MUFU.RCP R11, R0 ;  /* 0x00000000000b7308 */ /* 0x0000640000001000 */
.L_x_2852:
[----:B------:R-:W-:Y:S05]  /*10d0*/  BSYNC.RECONVERGENT B1 ;  /* 0x0000000000017941 */ /* 0x000fea0003800200 */
.L_x_2850:
[----:B------:R-:W-:-:S04]  /*10e0*/  MOV R13, 0x0 ;  /* 0x00000000000d7802 */ /* 0x000fc80000000f00 */
[----:B01----:R-:W-:Y:S05]  /*10f0*/  RET.REL.NODEC R12 `(_Z24norm_dist_forward_kernelILi9ELi2EEvPKfS1_iiiiPff) ;  /* 0xffffffec0cc07950 */ /* 0x003fea0003c3ffff */
        .weak           $__internal_97_$__cuda_sm3x_div_rn_noftz_f32_slowpath
        .type           $__internal_97_$__cuda_sm3x_div_rn_noftz_f32_slowpath,@function
        .size           $__internal_97_$__cuda_sm3x_div_rn_noftz_f32_slowpath,(.L_x_3924 - $__internal_97_$__cuda_sm3x_div_rn_noftz_f32_slowpath)
$__internal_97_$__cuda_sm3x_div_rn_noftz_f32_slowpath:
        /* <DEDUP_REMOVED lines=34> */
.L_x_2855:
        /* <DEDUP_REMOVED lines=51> */
.L_x_2862:
[----:B------:R-:W-:-:S04]  /*1650*/  LOP3.LUT R0, R0, 0x80000000, RZ, 0xc0, !PT ;  /* 0x8000000000007812 */ /* 0x000fc800078ec0ff */
[----:B------:R-:W-:Y:S01]  /*1660*/  LOP3.LUT R0, R0, 0x7f800000, RZ, 0xfc, !PT ;  /* 0x7f80000000007812 */ /* 0x000fe200078efcff */
[----:B------:R-:W-:Y:S06]  /*1670*/  BRA `(.L_x_2863) ;  /* 0x0000000000047947 */ /* 0x000fec0003800000 */
.L_x_2861:
[----:B------:R-:W-:-:S07]  /*1680*/  IMAD R0, R10, 0x800000, R0 ;  /* 0x008000000a007824 */ /* 0x000fce00078e0200 */
.L_x_2863:
[----:B------:R-:W-:Y:S05]  /*1690*/  BSYNC.RECONVERGENT B2 ;  /* 0x0000000000027941 */ /* 0x000fea0003800200 */
.L_x_2860:
[----:B------:R-:W-:Y:S05]  /*16a0*/  BRA `(.L_x_2864) ;  /* 0x0000000000207947 */ /* 0x000fea0003800000 */
.L_x_2859:
[----:B------:R-:W-:-:S04]  /*16b0*/  LOP3.LUT R0, R3, 0x80000000, R0, 0x48, !PT ;  /* 0x8000000003007812 */ /* 0x000fc800078e4800 */
[----:B------:R-:W-:Y:S01]  /*16c0*/  LOP3.LUT R0, R0, 0x7f800000, RZ, 0xfc, !PT ;  /* 0x7f80000000007812 */ /* 0x000fe200078efcff */
[----:B------:R-:W-:Y:S06]  /*16d0*/  BRA `(.L_x_2864) ;  /* 0x0000000000147947 */ /* 0x000fec0003800000 */
.L_x_2858:
[----:B------:R-:W-:Y:S01]  /*16e0*/  LOP3.LUT R0, R3, 0x80000000, R0, 0x48, !PT ;  /* 0x8000000003007812 */ /* 0x000fe200078e4800 */
[----:B------:R-:W-:Y:S06]  /*16f0*/  BRA `(.L_x_2864) ;  /* 0x00000000000c7947 */ /* 0x000fec0003800000 */
.L_x_2857:
[----:B------:R-:W0:Y:S01]  /*1700*/  MUFU.RSQ R0, -QNAN ;  /* 0xffc0000000007908 */ /* 0x000e220000001400 */
[----:B------:R-:W-:Y:S05]  /*1710*/  BRA `(.L_x_2864) ;  /* 0x0000000000047947 */ /* 0x000fea0003800000 */
.L_x_2856:
[----:B------:R-:W-:-:S07]  /*1720*/  FADD.FTZ R0, R0, R3 ;  /* 0x0000000300007221 */ /* 0x000fce0000010000 */
.L_x_2864:
[----:B------:R-:W-:Y:S05]  /*1730*/  BSYNC.RECONVERGENT B1 ;  /* 0x0000000000017941 */ /* 0x000fea0003800200 */
.L_x_2854:
[----:B------:R-:W-:-:S04]  /*1740*/  HFMA2 R9, -RZ, RZ, 0, 0 ;  /* 0x00000000ff097431 */ /* 0x000fc800000001ff */
[----:B0-----:R-:W-:Y:S05]  /*1750*/  RET.REL.NODEC R8 `(_Z24norm_dist_forward_kernelILi9ELi2EEvPKfS1_iiiiPff) ;  /* 0xffffffe808287950 */ /* 0x001fea0003c3ffff */
.L_x_2865:
        /* <DEDUP_REMOVED lines=10> */
.L_x_3924:


//--------------------- .text._Z24norm_dist_forward_kernelILi9ELi1EEvPKfS1_iiiiPff --------------------------
	.section	.text._Z24norm_dist_forward_kernelILi9ELi1EEvPKfS1_iiiiPff,"ax",@progbits
	.align	128
        .global         _Z24norm_dist_forward_kernelILi9ELi1EEvPKfS1_iiiiPff
        .type           _Z24norm_dist_forward_kernelILi9ELi1EEvPKfS1_iiiiPff,@function
        .size           _Z24norm_dist_forward_kernelILi9ELi1EEvPKfS1_iiiiPff,(.L_x_3926 - _Z24norm_dist_forward_kernelILi9ELi1EEvPKfS1_iiiiPff)
        .other          _Z24norm_dist_forward_kernelILi9ELi1EEvPKfS1_iiiiPff,@"STO_CUDA_ENTRY STV_DEFAULT"
_Z24norm_dist_forward_kernelILi9ELi1EEvPKfS1_iiiiPff:
.text._Z24norm_dist_forward_kernelILi9ELi1EEvPKfS1_iiiiPff:
        /* <DEDUP_REMOVED lines=57> */
.L_x_2866:
        /* <DEDUP_REMOVED lines=17> */
[----:B------:R-:W-:Y:S05]  /*04a0*/  CALL.REL.NOINC `($__internal_98_$__cuda_sm20_rcp_rn_f32_slowpath) ;  /* 0x0000000400487944 */ /* 0x000fea0003c00000 */
[----:B------:R-:W-:Y:S01]  /*04b0*/  MOV R7, R3 ;  /* 0x0000000300077202 */ /* 0x000fe20000000f00 */
[----:B------:R-:W-:Y:S06]  /*04c0*/  BRA `(.L_x_2869) ;  /* 0x0000000000107947 */ /* 0x000fec0003800000 */
.L_x_2868:
[----:B------:R-:W0:Y:S02]  /*04d0*/  MUFU.RCP R7, R8 ;  /* 0x0000000800077308 */ /* 0x000e240000001000 */
[----:B0-----:R-:W-:-:S04]  /*04e0*/  FFMA R0, R8, R7, -1 ;  /* 0xbf80000008007423 */ /* 0x001fc80000000007 */
[----:B------:R-:W-:-:S04]  /*04f0*/  FADD.FTZ R0, -R0, -RZ ;  /* 0x800000ff00007221 */ /* 0x000fc80000010100 */
[----:B------:R-:W-:-:S07]  /*0500*/  FFMA R7, R7, R0, R7 ;  /* 0x0000000007077223 */ /* 0x000fce0000000007 */
.L_x_2869:
[----:B------:R-:W-:Y:S05]  /*0510*/  BSYNC.RECONVERGENT B0 ;  /* 0x0000000000007941 */ /* 0x000fea0003800200 */
.L_x_2867:
        /* <DEDUP_REMOVED lines=10> */
.L_x_2870:
        /* <DEDUP_REMOVED lines=26> */
[----:B------:R-:W-:Y:S05]  /*0760*/  CALL.REL.NOINC `($__internal_98_$__cuda_sm20_rcp_rn_f32_slowpath) ;  /* 0x0000000000987944 */ /* 0x000fea0003c00000 */
[----:B------:R-:W-:Y:S01]  /*0770*/  IMAD.MOV.U32 R0, RZ, RZ, R3 ;  /* 0x000000ffff007224 */ /* 0x000fe200078e0003 */
[----:B------:R-:W-:Y:S06]  /*0780*/  BRA `(.L_x_2872) ;  /* 0x0000000000107947 */ /* 0x000fec0003800000 */
.L_x_2871:
[----:B------:R-:W0:Y:S02]  /*0790*/  MUFU.RCP R0, R14 ;  /* 0x0000000e00007308 */ /* 0x000e240000001000 */
[----:B0-----:R-:W-:-:S04]  /*07a0*/  FFMA R2, R0, R14, -1 ;  /* 0xbf80000000027423 */ /* 0x001fc8000000000e */
[----:B------:R-:W-:-:S04]  /*07b0*/  FADD.FTZ R3, -R2, -RZ ;  /* 0x800000ff02037221 */ /* 0x000fc80000010100 */
[----:B------:R-:W-:-:S07]  /*07c0*/  FFMA R0, R0, R3, R0 ;  /* 0x0000000300007223 */ /* 0x000fce0000000000 */
.L_x_2872:
        /* <DEDUP_REMOVED lines=21> */
[----:B------:R-:W-:Y:S05]  /*0920*/  CALL.REL.NOINC `($__internal_99_$__cuda_sm3x_div_rn_noftz_f32_slowpath) ;  /* 0x0000000000f87944 */ /* 0x000fea0003c00000 */
[----:B------:R-:W-:-:S07]  /*0930*/  MOV R11, R0 ;  /* 0x00000000000b7202 */ /* 0x000fce0000000f00 */
.L_x_2874:
[----:B------:R-:W-:Y:S05]  /*0940*/  BSYNC.RECONVERGENT B0 ;  /* 0x0000000000007941 */ /* 0x000fea0003800200 */
.L_x_2873:
        /* <DEDUP_REMOVED lines=8> */
        .weak           $__internal_98_$__cuda_sm20_rcp_rn_f32_slowpath
        .type           $__internal_98_$__cuda_sm20_rcp_rn_f32_slowpath,@function
        .size           $__internal_98_$__cuda_sm20_rcp_rn_f32_slowpath,($__internal_99_$__cuda_sm3x_div_rn_noftz_f32_slowpath - $__internal_98_$__cuda_sm20_rcp_rn_f32_slowpath)
$__internal_98_$__cuda_sm20_rcp_rn_f32_slowpath:
        /* <DEDUP_REMOVED lines=15> */
.L_x_2876:
        /* <DEDUP_REMOVED lines=33> */
.L_x_2878:
[----:B------:R0:W1:Y:S02]  /*0cd0*/  MUFU.RCP R3, R0 ;  /* 0x0000000000037308 */ /* 0x0000640000001000 */
.L_x_2877:
[----:B------:R-:W-:Y:S05]  /*0ce0*/  BSYNC.RECONVERGENT B1 ;  /* 0x0000000000017941 */ /* 0x000fea0003800200 */
.L_x_2875:
[----:B------:R-:W-:-:S04]  /*0cf0*/  IMAD.MOV.U32 R11, RZ, RZ, 0x0 ;  /* 0x00000000ff0b7424 */ /* 0x000fc800078e00ff */
[----:B01----:R-:W-:Y:S05]  /*0d00*/  RET.REL.NODEC R10 `(_Z24norm_dist_forward_kernelILi9ELi1EEvPKfS1_iiiiPff) ;  /* 0xfffffff00abc7950 */ /* 0x003fea0003c3ffff */
        .weak           $__internal_99_$__cuda_sm3x_div_rn_noftz_f32_slowpath
        .type           $__internal_99_$__cuda_sm3x_div_rn_noftz_f32_slowpath,@function
        .size           $__internal_99_$__cuda_sm3x_div_rn_noftz_f32_slowpath,(.L_x_3926 - $__internal_99_$__cuda_sm3x_div_rn_noftz_f32_slowpath)
$__internal_99_$__cuda_sm3x_div_rn_noftz_f32_slowpath:
        /* <DEDUP_REMOVED lines=34> */
.L_x_2880:
        /* <DEDUP_REMOVED lines=51> */
.L_x_2887:
[----:B------:R-:W-:-:S04]  /*1260*/  LOP3.LUT R0, R0, 0x80000000, RZ, 0xc0, !PT ;  /* 0x8000000000007812 */ /* 0x000fc800078ec0ff */
[----:B------:R-:W-:Y:S01]  /*1270*/  LOP3.LUT R0, R0, 0x7f800000, RZ, 0xfc, !PT ;  /* 0x7f80000000007812 */ /* 0x000fe200078efcff */
[----:B------:R-:W-:Y:S06]  /*1280*/  BRA `(.L_x_2888) ;  /* 0x0000000000047947 */ /* 0x000fec0003800000 */
.L_x_2886:
[----:B------:R-:W-:-:S07]  /*1290*/  IMAD R0, R8, 0x800000, R0 ;  /* 0x0080000008007824 */ /* 0x000fce00078e0200 */
.L_x_2888:
[----:B------:R-:W-:Y:S05]  /*12a0*/  BSYNC.RECONVERGENT B2 ;  /* 0x0000000000027941 */ /* 0x000fea0003800200 */
.L_x_2885:
[----:B------:R-:W-:Y:S05]  /*12b0*/  BRA `(.L_x_2889) ;  /* 0x0000000000207947 */ /* 0x000fea0003800000 */
.L_x_2884:
[----:B------:R-:W-:-:S04]  /*12c0*/  LOP3.LUT R0, R3, 0x80000000, R0, 0x48, !PT ;  /* 0x8000000003007812 */ /* 0x000fc800078e4800 */
[----:B------:R-:W-:Y:S01]  /*12d0*/  LOP3.LUT R0, R0, 0x7f800000, RZ, 0xfc, !PT ;  /* 0x7f80000000007812 */ /* 0x000fe200078efcff */
[----:B------:R-:W-:Y:S06]  /*12e0*/  BRA `(.L_x_2889) ;  /* 0x0000000000147947 */ /* 0x000fec0003800000 */
.L_x_2883:
[----:B------:R-:W-:Y:S01]  /*12f0*/  LOP3.LUT R0, R3, 0x80000000, R0, 0x48, !PT ;  /* 0x8000000003007812 */ /* 0x000fe200078e4800 */
[----:B------:R-:W-:Y:S06]  /*1300*/  BRA `(.L_x_2889) ;  /* 0x00000000000c7947 */ /* 0x000fec0003800000 */
.L_x_2882:
[----:B------:R-:W0:Y:S01]  /*1310*/  MUFU.RSQ R0, -QNAN ;  /* 0xffc0000000007908 */ /* 0x000e220000001400 */
[----:B------:R-:W-:Y:S05]  /*1320*/  BRA `(.L_x_2889) ;  /* 0x0000000000047947 */ /* 0x000fea0003800000 */
.L_x_2881:
[----:B------:R-:W-:-:S07]  /*1330*/  FADD.FTZ R0, R0, R3 ;  /* 0x0000000300007221 */ /* 0x000fce0000010000 */
.L_x_2889:
[----:B------:R-:W-:Y:S05]  /*1340*/  BSYNC.RECONVERGENT B1 ;  /* 0x0000000000017941 */ /* 0x000fea0003800200 */
.L_x_2879:
[----:B------:R-:W-:-:S04]  /*1350*/  IMAD.MOV.U32 R3, RZ, RZ, 0x0 ;  /* 0x00000000ff037424 */ /* 0x000fc800078e00ff */
[----:B0-----:R-:W-:Y:S05]  /*1360*/  RET.REL.NODEC R2 `(_Z24norm_dist_forward_kernelILi9ELi1EEvPKfS1_iiiiPff) ;  /* 0xffffffec02247950 */ /* 0x001fea0003c3ffff */
.L_x_2890:
        /* <DEDUP_REMOVED lines=9> */
.L_x_3926:


//--------------------- .text._Z24norm_dist_forward_kernelILi64ELi64EEvPKfS1_iiiiPff --------------------------
	.section	.text._Z24norm_dist_forward_kernelILi64ELi64EEvPKfS1_iiiiPff,"ax",@progbits
	.align	128
        .global         _Z24norm_dist_forward_kernelILi64ELi64EEvPKfS1_iiiiPff
        .type           _Z24norm_dist_forward_kernelILi64ELi64EEvPKfS1_iiiiPff,@function
        .size           _Z24norm_dist_forward_kernelILi64ELi64EEvPKfS1_iiiiPff,(.L_x_3928 - _Z24norm_dist_forward_kernelILi64ELi64EEvPKfS1_iiiiPff)
        .other          _Z24norm_dist_forward_kernelILi64ELi64EEvPKfS1_iiiiPff,@"STO_CUDA_ENTRY STV_DEFAULT"
_Z24norm_dist_forward_kernelILi64ELi64EEvPKfS1_iiiiPff:
.text._Z24norm_dist_forward_kernelILi64ELi64EEvPKfS1_iiiiPff:
        /* <DEDUP_REMOVED lines=19> */
[----:B------:R-:W-:-:S04]  /*0130*/  IMAD R9, R6, R5, RZ ;  /* 0x0000000506097224 */ /* 0x000fc800078e02ff */
[----:B------:R-:W-:Y:S02]  /*0140*/  IMAD.HI.U32 R3, R3, R9, R2 ;  /* 0x0000000903037227 */ /* 0x000fe400078e0002 */
[----:B------:R-:W0:Y:S04]  /*0150*/  S2R R9, SR_CTAID.X ;  /* 0x0000000000097919 */ /* 0x000e280000002500 */
[----:B------:R-:W-:-:S04]  /*0160*/  IMAD.HI.U32 R11, R3, R4, RZ ;  /* 0x00000004030b7227 */ /* 0x000fc800078e00ff */
[----:B------:R-:W-:-:S04]  /*0170*/  IMAD.MOV R2, RZ, RZ, -R11 ;  /* 0x000000ffff027224 */ /* 0x000fc800078e0a0b */
        /* <DEDUP_REMOVED lines=9> */
[----:B------:R-:W-:-:S06]  /*0210*/  @P0 IADD3 R11, PT, PT, R11, 0x1, RZ ;  /* 0x000000010b0b0810 */ /* 0x000fcc0007ffe0ff */
[----:B------:R-:W-:Y:S01]  /*0220*/  @!P2 IMAD.MOV R11, RZ, RZ, -R11 ;  /* 0x000000ffff0ba224 */ /* 0x000fe200078e0a0b */
[----:B------:R-:W-:-:S04]  /*0230*/  @!P1 LOP3.LUT R11, RZ, R7, RZ, 0x33, !PT ;  /* 0x00000007ff0b9212 */ /* 0x000fc800078e33ff */
[----:B------:R-:W-:-:S05]  /*0240*/  IADD3 R2, PT, PT, -R11, RZ, RZ ;  /* 0x000000ff0b027210 */ /* 0x000fca0007ffe1ff */
[----:B0-2---:R-:W-:-:S07]  /*0250*/  IMAD R14, R7, R2, R14 ;  /* 0x00000002070e7224 */ /* 0x005fce00078e020e */
.L_x_2892:
        /* <DEDUP_REMOVED lines=9> */
.L_x_2891:
[----:B------:R-:W1:Y:S01]  /*02f0*/  LDCU UR4, c[0x0][0x390] ;  /* 0x00007200ff0477ac */ /* 0x000e620008000800 */
[----:B------:R-:W-:Y:S01]  /*0300*/  BAR.SYNC.DEFER_BLOCKING 0x0 ;  /* 0x0000000000007b1d */ /* 0x000fe20000010000 */
[----:B-1----:R-:W-:-:S13]  /*0310*/  ISETP.GE.AND P0, PT, R11, UR4, PT ;  /* 0x000000040b007c0c */ /* 0x002fda000bf06270 */
[----:B------:R-:W-:Y:S05]  /*0320*/  @P0 EXIT ;  /* 0x000000000000094d */ /* 0x000fea0003800000 */
[----:B------:R-:W1:Y:S01]  /*0330*/  LDC R5, c[0x0][0x3a8] ;  /* 0x0000ea00ff057b82 */ /* 0x000e620000000800 */
[----:B------:R-:W2:Y:S01]  /*0340*/  LDCU UR4, c[0x0][0x398] ;  /* 0x00007300ff0477ac */ /* 0x000ea20008000800 */
[----:B------:R-:W-:-:S05]  /*0350*/  SHF.L.U32 R4, R9, 0x6, RZ ;  /* 0x0000000609047819 */ /* 0x000fca00000006ff */
[----:B--2---:R-:W-:Y:S02]  /*0360*/  IMAD R13, R11, UR4, R4 ;  /* 0x000000040b0d7c24 */ /* 0x004fe4000f8e0204 */
[----:B-1----:R-:W-:-:S05]  /*0370*/  VIADD R0, R5, 0x1800000 ;  /* 0x0180000005007836 */ /* 0x002fca0000000000 */
[----:B------:R-:W-:-:S04]  /*0380*/  LOP3.LUT R0, R0, 0x7f800000, RZ, 0xc0, !PT ;  /* 0x7f80000000007812 */ /* 0x000fc800078ec0ff */
[----:B------:R-:W-:-:S13]  /*0390*/  ISETP.GT.U32.AND P0, PT, R0, 0x1ffffff, PT ;  /* 0x01ffffff0000780c */ /* 0x000fda0003f04070 */
[----:B------:R-:W-:Y:S05]  /*03a0*/  @P0 BRA `(.L_x_2893) ;  /* 0x0000000000180947 */ /* 0x000fea0003800000 */
[----:B------:R-:W1:Y:S01]  /*03b0*/  LDCU UR4, c[0x0][0x3a8] ;  /* 0x00007500ff0477ac */ /* 0x000e620008000800 */
[----:B------:R-:W-:Y:S02]  /*03c0*/  MOV R16, 0x3f0 ;  /* 0x000003f000107802 */ /* 0x000fe40000000f00 */
[----:B-1----:R-:W-:-:S07]  /*03d0*/  MOV R0, UR4 ;  /* 0x0000000400007c02 */ /* 0x002fce0008000f00 */
[----:B0-----:R-:W-:Y:S05]  /*03e0*/  CALL.REL.NOINC `($__internal_100_$__cuda_sm20_rcp_rn_f32_slowpath) ;  /* 0x0000002000207944 */ /* 0x001fea0003c00000 */
[----:B------:R-:W-:Y:S01]  /*03f0*/  MOV R12, R0 ;  /* 0x00000000000c7202 */ /* 0x000fe20000000f00 */
[----:B------:R-:W-:Y:S06]  /*0400*/  BRA `(.L_x_2894) ;  /* 0x0000000000107947 */ /* 0x000fec0003800000 */
.L_x_2893:
[----:B------:R-:W1:Y:S02]  /*0410*/  MUFU.RCP R12, R5 ;  /* 0x00000005000c7308 */ /* 0x000e640000001000 */
[----:B-1----:R-:W-:-:S04]  /*0420*/  FFMA R0, R12, R5, -1 ;  /* 0xbf8000000c007423 */ /* 0x002fc80000000005 */
[----:B------:R-:W-:-:S04]  /*0430*/  FADD.FTZ R3, -R0, -RZ ;  /* 0x800000ff00037221 */ /* 0x000fc80000010100 */
[----:B------:R-:W-:-:S07]  /*0440*/  FFMA R12, R12, R3, R12 ;  /* 0x000000030c0c7223 */ /* 0x000fce000000000c */
.L_x_2894:
[----:B------:R-:W1:Y:S01]  /*0450*/  LDCU UR6, c[0x0][0x39c] ;  /* 0x00007380ff0677ac */ /* 0x000e620008000800 */
[----:B------:R-:W2:Y:S01]  /*0460*/  LDCU UR4, c[0x0][0x394] ;  /* 0x00007280ff0477ac */ /* 0x000ea20008000800 */
[----:B-1----:R-:W-:Y:S02]  /*0470*/  IMAD R10, R13, UR6, R14 ;  /* 0x000000060d0a7c24 */ /* 0x002fe4000f8e020e */
[----:B--2---:R-:W-:Y:S01]  /*0480*/  IMAD R11, R11, UR4, R4 ;  /* 0x000000040b0b7c24 */ /* 0x004fe2000f8e0204 */
[----:B------:R-:W-:-:S06]  /*0490*/  UMOV UR4, URZ ;  /* 0x000000ff00047c82 */ /* 0x000fcc0008000000 */
.L_x_2937:
[----:B0-----:R-:W0:Y:S01]  /*04a0*/  LDC.64 R2, c[0x0][0x380] ;  /* 0x0000e000ff027b82 */ /* 0x001e220000000a00 */
[----:B-1----:R-:W-:Y:S02]  /*04b0*/  HFMA2 R18, -RZ, RZ, 0, 6.103515625e-05 ;  /* 0x00000400ff127431 */ /* 0x002fe400000001ff */
[----:B------:R-:W-:Y:S02]  /*04c0*/  IMAD.MOV.U32 R4, RZ, RZ, 0x2edbe6ff ;  /* 0x2edbe6ffff047424 */ /* 0x000fe400078e00ff */
[----:B------:R-:W-:Y:S01]  /*04d0*/  HFMA2 R5, -RZ, RZ, 0.10711669921875, -1791 ;  /* 0x2edbe6ffff057431 */ /* 0x000fe200000001ff */
[----:B------:R-:W-:Y:S01]  /*04e0*/  MOV R19, R10 ;  /* 0x0000000a00137202 */ /* 0x000fe20000000f00 */
[----:B------:R-:W-:Y:S02]  /*04f0*/  HFMA2 R8, -RZ, RZ, 0.10711669921875, -1791 ;  /* 0x2edbe6ffff087431 */ /* 0x000fe400000001ff */
[----:B------:R-:W-:Y:S02]  /*0500*/  IMAD.MOV.U32 R6, RZ, RZ, 0x2edbe6ff ;  /* 0x2edbe6ffff067424 */ /* 0x000fe400078e00ff */
[----:B------:R-:W-:Y:S01]  /*0510*/  HFMA2 R0, -RZ, RZ, 0.10711669921875, -1791 ;  /* 0x2edbe6ffff007431 */ /* 0x000fe200000001ff */
[----:B------:R-:W-:Y:S01]  /*0520*/  MOV R7, 0x2edbe6ff ;  /* 0x2edbe6ff00077802 */ /* 0x000fe20000000f00 */
[----:B------:R-:W-:Y:S01]  /*0530*/  IMAD.MOV.U32 R15, RZ, RZ, 0x2edbe6ff ;  /* 0x2edbe6ffff0f7424 */ /* 0x000fe200078e00ff */
[----:B------:R-:W-:Y:S01]  /*0540*/  MOV R9, 0x2edbe6ff ;  /* 0x2edbe6ff00097802 */ /* 0x000fe20000000f00 */
[----:B------:R-:W1:Y:S01]  /*0550*/  LDCU UR7, c[0x0][0x39c] ;  /* 0x00007380ff0777ac */ /* 0x000e620008000800 */
[----:B------:R-:W-:-:S12]  /*0560*/  ULEA UR6, UR4, UR5, 0x8 ;  /* 0x0000000504067291 */ /* 0x000fd8000f8e40ff */
.L_x_2895:
[C---:B0-----:R-:W-:Y:S01]  /*0570*/  IMAD.WIDE R16, R19.reuse, 0x4, R2 ;  /* 0x0000000413107825 */ /* 0x041fe200078e0202 */
[----:B------:R-:W0:Y:S04]  /*0580*/  LDS R23, [R18+UR6+-0x300] ;  /* 0xfffd000612177984 */ /* 0x000e280008000800 */
[----:B------:R-:W2:Y:S04]  /*0590*/  LDS R25, [R18+UR6+-0x200] ;  /* 0xfffe000612197984 */ /* 0x000ea80008000800 */
[----:B------:R-:W0:Y:S01]  /*05a0*/  LDG.E.CONSTANT R16, desc[UR8][R16.64] ;  /* 0x0000000810107981 */ /* 0x000e22000c1e9900 */
[----:B-1----:R-:W-:-:S03]  /*05b0*/  IADD3 R19, PT, PT, R19, UR7, RZ ;  /* 0x0000000713137c10 */ /* 0x002fc6000fffe0ff */
        /* <DEDUP_REMOVED lines=25> */
[----:B------:R-:W-:Y:S01]  /*0750*/  VIADD R2, R0, 0x1800000 ;  /* 0x0180000000027836 */ /* 0x000fe20000000000 */
[----:B------:R-:W-:Y:S04]  /*0760*/  BSSY.RECONVERGENT B0, `(.L_x_2896) ;  /* 0x000000c000007945 */ /* 0x000fe80003800200 */
[----:B------:R-:W-:-:S04]  /*0770*/  LOP3.LUT R2, R2, 0x7f800000, RZ, 0xc0, !PT ;  /* 0x7f80000002027812 */ /* 0x000fc800078ec0ff */
[----:B------:R-:W-:-:S13]  /*0780*/  ISETP.GT.U32.AND P0, PT, R2, 0x1ffffff, PT ;  /* 0x01ffffff0200780c */ /* 0x000fda0003f04070 */
[----:B------:R-:W-:Y:S05]  /*0790*/  @P0 BRA `(.L_x_2897) ;  /* 0x0000000000100947 */ /* 0x000fea0003800000 */
[----:B------:R-:W-:-:S07]  /*07a0*/  MOV R16, 0x7c0 ;  /* 0x000007c000107802 */ /* 0x000fce0000000f00 */
[----:B------:R-:W-:Y:S05]  /*07b0*/  CALL.REL.NOINC `($__internal_100_$__cuda_sm20_rcp_rn_f32_slowpath) ;  /* 0x0000001c002c7944 */ /* 0x000fea0003c00000 */
[----:B------:R-:W-:Y:S01]  /*07c0*/  MOV R22, R0 ;  /* 0x0000000000167202 */ /* 0x000fe20000000f00 */
[----:B------:R-:W-:Y:S06]  /*07d0*/  BRA `(.L_x_2898) ;  /* 0x0000000000107947 */ /* 0x000fec0003800000 */
.L_x_2897:
[----:B------:R-:W0:Y:S02]  /*07e0*/  MUFU.RCP R3, R0 ;  /* 0x0000000000037308 */ /* 0x000e240000001000 */
[----:B0-----:R-:W-:-:S04]  /*07f0*/  FFMA R2, R0, R3, -1 ;  /* 0xbf80000000027423 */ /* 0x001fc80000000003 */
[----:B------:R-:W-:-:S04]  /*0800*/  FADD.FTZ R2, -R2, -RZ ;  /* 0x800000ff02027221 */ /* 0x000fc80000010100 */
[----:B------:R-:W-:-:S07]  /*0810*/  FFMA R22, R3, R2, R3 ;  /* 0x0000000203167223 */ /* 0x000fce0000000003 */
.L_x_2898:
[----:B------:R-:W-:Y:S05]  /*0820*/  BSYNC.RECONVERGENT B0 ;  /* 0x0000000000007941 */ /* 0x000fea0003800200 */
.L_x_2896:
[----:B------:R-:W-:Y:S01]  /*0830*/  IADD3 R0, PT, PT, R15, 0x1800000, RZ ;  /* 0x018000000f007810 */ /* 0x000fe20007ffe0ff */
[----:B------:R-:W-:Y:S03]  /*0840*/  BSSY.RECONVERGENT B0, `(.L_x_2899) ;  /* 0x000000d000007945 */ /* 0x000fe60003800200 */
[----:B------:R-:W-:-:S04]  /*0850*/  LOP3.LUT R0, R0, 0x7f800000, RZ, 0xc0, !PT ;  /* 0x7f80000000007812 */ /* 0x000fc800078ec0ff */
[----:B------:R-:W-:-:S13]  /*0860*/  ISETP.GT.U32.AND P0, PT, R0, 0x1ffffff, PT ;  /* 0x01ffffff0000780c */ /* 0x000fda0003f04070 */
[----:B------:R-:W-:Y:S05]  /*0870*/  @P0 BRA `(.L_x_2900) ;  /* 0x0000000000140947 */ /* 0x000fea0003800000 */
[----:B------:R-:W-:Y:S02]  /*0880*/  MOV R0, R15 ;  /* 0x0000000f00007202 */ /* 0x000fe40000000f00 */
[----:B------:R-:W-:-:S07]  /*0890*/  MOV R16, 0x8b0 ;  /* 0x000008b000107802 */ /* 0x000fce0000000f00 */
[----:B------:R-:W-:Y:S05]  /*08a0*/  CALL.REL.NOINC `($__internal_100_$__cuda_sm20_rcp_rn_f32_slowpath) ;  /* 0x0000001800f07944 */ /* 0x000fea0003c00000 */
[----:B------:R-:W-:Y:S01]  /*08b0*/  IMAD.MOV.U32 R29, RZ, RZ, R0 ;  /* 0x000000ffff1d7224 */ /* 0x000fe200078e0000 */
[----:B------:R-:W-:Y:S06]  /*08c0*/  BRA `(.L_x_2901) ;  /* 0x0000000000107947 */ /* 0x000fec0003800000 */
.L_x_2900:
[----:B------:R-:W0:Y:S02]  /*08d0*/  MUFU.RCP R0, R15 ;  /* 0x0000000f00007308 */ /* 0x000e240000001000 */
[----:B0-----:R-:W-:-:S04]  /*08e0*/  FFMA R2, R15, R0, -1 ;  /* 0xbf8000000f027423 */ /* 0x001fc80000000000 */
[----:B------:R-:W-:-:S04]  /*08f0*/  FADD.FTZ R29, -R2, -RZ ;  /* 0x800000ff021d7221 */ /* 0x000fc80000010100 */
[----:B------:R-:W-:-:S07]  /*0900*/  FFMA R29, R0, R29, R0 ;  /* 0x0000001d001d7223 */ /* 0x000fce0000000000 */
.L_x_2901:
[----:B------:R-:W-:Y:S05]  /*0910*/  BSYNC.RECONVERGENT B0 ;  /* 0x0000000000007941 */ /* 0x000fea0003800200 */
.L_x_2899:
        /* <DEDUP_REMOVED lines=8> */
[----:B------:R-:W-:Y:S01]  /*09a0*/  MOV R26, R0 ;  /* 0x00000000001a7202 */ /* 0x000fe20000000f00 */
[----:B------:R-:W-:Y:S06]  /*09b0*/  BRA `(.L_x_2904) ;  /* 0x0000000000107947 */ /* 0x000fec0003800000 */
.L_x_2903:
[----:B------:R-:W0:Y:S02]  /*09c0*/  MUFU.RCP R26, R9 ;  /* 0x00000009001a7308 */ /* 0x000e240000001000 */
[----:B0-----:R-:W-:-:S04]  /*09d0*/  FFMA R0, R9, R26, -1 ;  /* 0xbf80000009007423 */ /* 0x001fc8000000001a */
[----:B------:R-:W-:-:S04]  /*09e0*/  FADD.FTZ R3, -R0, -RZ ;  /* 0x800000ff00037221 */ /* 0x000fc80000010100 */
[----:B------:R-:W-:-:S07]  /*09f0*/  FFMA R26, R26, R3, R26 ;  /* 0x000000031a1a7223 */ /* 0x000fce000000001a */
.L_x_2904:
[----:B------:R-:W-:Y:S05]  /*0a00*/  BSYNC.RECONVERGENT B0 ;  /* 0x0000000000007941 */ /* 0x000fea0003800200 */
.L_x_2902:
[----:B------:R-:W-:Y:S01]  /*0a10*/  IADD3 R0, PT, PT, R8, 0x1800000, RZ ;  /* 0x0180000008007810 */ /* 0x000fe20007ffe0ff */
[----:B------:R-:W-:Y:S03]  /*0a20*/  BSSY.RECONVERGENT B0, `(.L_x_2905) ;  /* 0x000000d000007945 */ /* 0x000fe60003800200 */
[----:B------:R-:W-:-:S04]  /*0a30*/  LOP3.LUT R0, R0, 0x7f800000, RZ, 0xc0, !PT ;  /* 0x7f80000000007812 */ /* 0x000fc800078ec0ff */
[----:B------:R-:W-:-:S13]  /*0a40*/  ISETP.GT.U32.AND P0, PT, R0, 0x1ffffff, PT ;  /* 0x01ffffff0000780c */ /* 0x000fda0003f04070 */
[----:B------:R-:W-:Y:S05]  /*0a50*/  @P0 BRA `(.L_x_2906) ;  /* 0x0000000000140947 */ /* 0x000fea0003800000 */
[----:B------:R-:W-:Y:S01]  /*0a60*/  IMAD.MOV.U32 R0, RZ, RZ, R8 ;  /* 0x000000ffff007224 */ /* 0x000fe200078e0008 */
[----:B------:R-:W-:-:S07]  /*0a70*/  MOV R16, 0xa90 ;  /* 0x00000a9000107802 */ /* 0x000fce0000000f00 */
[----:B------:R-:W-:Y:S05]  /*0a80*/  CALL.REL.NOINC `($__internal_100_$__cuda_sm20_rcp_rn_f32_slowpath) ;  /* 0x0000001800787944 */ /* 0x000fea0003c00000 */
[----:B------:R-:W-:Y:S01]  /*0a90*/  MOV R23, R0 ;  /* 0x0000000000177202 */ /* 0x000fe20000000f00 */
[----:B------:R-:W-:Y:S06]  /*0aa0*/  BRA `(.L_x_2907) ;  /* 0x0000000000107947 */ /* 0x000fec0003800000 */
.L_x_2906:
[----:B------:R-:W0:Y:S02]  /*0ab0*/  MUFU.RCP R23, R8 ;  /* 0x0000000800177308 */ /* 0x000e240000001000 */
[----:B0-----:R-:W-:-:S04]  /*0ac0*/  FFMA R0, R8, R23, -1 ;  /* 0xbf80000008007423 */ /* 0x001fc80000000017 */
[----:B------:R-:W-:-:S04]  /*0ad0*/  FADD.FTZ R0, -R0, -RZ ;  /* 0x800000ff00007221 */ /* 0x000fc80000010100 */
[----:B------:R-:W-:-:S07]  /*0ae0*/  FFMA R23, R23, R0, R23 ;  /* 0x0000000017177223 */ /* 0x000fce0000000017 */
.L_x_2907:
[----:B------:R-:W-:Y:S05]  /*0af0*/  BSYNC.RECONVERGENT B0 ;  /* 0x0000000000007941 */ /* 0x000fea0003800200 */
.L_x_2905:
        /* <DEDUP_REMOVED lines=10> */
.L_x_2909:
[----:B------:R-:W0:Y:S02]  /*0ba0*/  MUFU.RCP R0, R7 ;  /* 0x0000000700007308 */ /* 0x000e240000001000 */
[----:B0-----:R-:W-:-:S04]  /*0bb0*/  FFMA R2, R7, R0, -1 ;  /* 0xbf80000007027423 */ /* 0x001fc80000000000 */
[----:B------:R-:W-:-:S04]  /*0bc0*/  FADD.FTZ R9, -R2, -RZ ;  /* 0x800000ff02097221 */ /* 0x000fc80000010100 */
[----:B------:R-:W-:-:S07]  /*0bd0*/  FFMA R9, R0, R9, R0 ;  /* 0x0000000900097223 */ /* 0x000fce0000000000 */
.L_x_2910:
[----:B------:R-:W-:Y:S05]  /*0be0*/  BSYNC.RECONVERGENT B0 ;  /* 0x0000000000007941 */ /* 0x000fea0003800200 */
.L_x_2908:
[----:B------:R-:W-:Y:S01]  /*0bf0*/  VIADD R0, R6, 0x1800000 ;  /* 0x0180000006007836 */ /* 0x000fe20000000000 */
[----:B------:R-:W-:Y:S04]  /*0c00*/  BSSY.RECONVERGENT B0, `(.L_x_2911) ;  /* 0x000000d000007945 */ /* 0x000fe80003800200 */
        /* <DEDUP_REMOVED lines=8> */
.L_x_2912:
[----:B------:R-:W0:Y:S02]  /*0c90*/  MUFU.RCP R3, R6 ;  /* 0x0000000600037308 */ /* 0x000e240000001000 */
[----:B0-----:R-:W-:-:S04]  /*0ca0*/  FFMA R0, R6, R3, -1 ;  /* 0xbf80000006007423 */ /* 0x001fc80000000003 */
[----:B------:R-:W-:-:S04]  /*0cb0*/  FADD.FTZ R0, -R0, -RZ ;  /* 0x800000ff00007221 */ /* 0x000fc80000010100 */
[----:B------:R-:W-:-:S07]  /*0cc0*/  FFMA R8, R3, R0, R3 ;  /* 0x0000000003087223 */ /* 0x000fce0000000003 */
.L_x_2913:
[----:B------:R-:W-:Y:S05]  /*0cd0*/  BSYNC.RECONVERGENT B0 ;  /* 0x0000000000007941 */ /* 0x000fea0003800200 */
.L_x_2911:
        /* <DEDUP_REMOVED lines=10> */
.L_x_2915:
[----:B------:R-:W0:Y:S02]  /*0d80*/  MUFU.RCP R0, R5 ;  /* 0x0000000500007308 */ /* 0x000e240000001000 */
[----:B0-----:R-:W-:-:S04]  /*0d90*/  FFMA R2, R5, R0, -1 ;  /* 0xbf80000005027423 */ /* 0x001fc80000000000 */
[----:B------:R-:W-:-:S04]  /*0da0*/  FADD.FTZ R7, -R2, -RZ ;  /* 0x800000ff02077221 */ /* 0x000fc80000010100 */
[----:B------:R-:W-:-:S07]  /*0db0*/  FFMA R7, R0, R7, R0 ;  /* 0x0000000700077223 */ /* 0x000fce0000000000 */
.L_x_2916:
[----:B------:R-:W-:Y:S05]  /*0dc0*/  BSYNC.RECONVERGENT B0 ;  /* 0x0000000000007941 */ /* 0x000fea0003800200 */
.L_x_2914:
        /* <DEDUP_REMOVED lines=10> */
.L_x_2918:
[----:B------:R-:W0:Y:S02]  /*0e70*/  MUFU.RCP R3, R4 ;  /* 0x0000000400037308 */ /* 0x000e240000001000 */
[----:B0-----:R-:W-:-:S04]  /*0e80*/  FFMA R0, R4, R3, -1 ;  /* 0xbf80000004007423 */ /* 0x001fc80000000003 */
[----:B------:R-:W-:-:S04]  /*0e90*/  FADD.FTZ R0, -R0, -RZ ;  /* 0x800000ff00007221 */ /* 0x000fc80000010100 */
[----:B------:R-:W-:-:S07]  /*0ea0*/  FFMA R6, R3, R0, R3 ;  /* 0x0000000003067223 */ /* 0x000fce0000000003 */
.L_x_2919:
[----:B------:R-:W-:Y:S05]  /*0eb0*/  BSYNC.RECONVERGENT B0 ;  /* 0x0000000000007941 */ /* 0x000fea0003800200 */
.L_x_2917:
        /* <DEDUP_REMOVED lines=12> */
.L_x_2920:
[----:B------:R-:W-:-:S05]  /*0f80*/  IADD3 R3, PT, PT, R13, UR6, RZ ;  /* 0x000000060d037c10 */ /* 0x000fca000fffe0ff */
[----:B-1----:R-:W-:-:S04]  /*0f90*/  IMAD R3, R3, UR10, R14 ;  /* 0x0000000a03037c24 */ /* 0x002fc8000f8e020e */
[----:B0-----:R-:W-:-:S06]  /*0fa0*/  IMAD.WIDE R20, R3, 0x4, R16 ;  /* 0x0000000403147825 */ /* 0x001fcc00078e0210 */
[----:B------:R0:W3:Y:S01]  /*0fb0*/  LDG.E.CONSTANT R20, desc[UR8][R20.64] ;  /* 0x0000000814147981 */ /* 0x0000e2000c1e9900 */
[----:B------:R-:W-:Y:S02]  /*0fc0*/  ULEA UR7, UR4, UR6, 0x6 ;  /* 0x0000000604077291 */ /* 0x000fe4000f8e30ff */
        /* <DEDUP_REMOVED lines=131> */
[----:B------:R-:W-:Y:S05]  /*1800*/  CALL.REL.NOINC `($__internal_101_$__cuda_sm3x_div_rn_noftz_f32_slowpath) ;  /* 0x0000000c00f07944 */ /* 0x000fea0003c00000 */
.L_x_2922:
[----:B------:R-:W-:Y:S05]  /*1810*/  BSYNC.RECONVERGENT B0 ;  /* 0x0000000000007941 */ /* 0x000fea0003800200 */
.L_x_2921:
        /* <DEDUP_REMOVED lines=26> */
[----:B------:R-:W-:Y:S05]  /*19c0*/  CALL.REL.NOINC `($__internal_101_$__cuda_sm3x_div_rn_noftz_f32_slowpath) ;  /* 0x0000000c00807944 */ /* 0x000fea0003c00000 */
[----:B------:R-:W-:-:S07]  /*19d0*/  MOV R15, R0 ;  /* 0x00000000000f7202 */ /* 0x000fce0000000f00 */
.L_x_2924:
[----:B------:R-:W-:Y:S05]  /*19e0*/  BSYNC.RECONVERGENT B0 ;  /* 0x0000000000007941 */ /* 0x000fea0003800200 */
.L_x_2923:
        /* <DEDUP_REMOVED lines=24> */
[----:B------:R-:W-:Y:S05]  /*1b70*/  CALL.REL.NOINC `($__internal_101_$__cuda_sm3x_div_rn_noftz_f32_slowpath) ;  /* 0x0000000c00147944 */ /* 0x000fea0003c00000 */
[----:B------:R-:W-:-:S07]  /*1b80*/  MOV R17, R0 ;  /* 0x0000000000117202 */ /* 0x000fce0000000f00 */
.L_x_2926:
[----:B------:R-:W-:Y:S05]  /*1b90*/  BSYNC.RECONVERGENT B0 ;  /* 0x0000000000007941 */ /* 0x000fea0003800200 */
.L_x_2925:
        /* <DEDUP_REMOVED lines=25> */
.L_x_2928:
[----:B------:R-:W-:Y:S05]  /*1d30*/  BSYNC.RECONVERGENT B0 ;  /* 0x0000000000007941 */ /* 0x000fea0003800200 */
.L_x_2927:
        /* <DEDUP_REMOVED lines=26> */
.L_x_2930:
[----:B------:R-:W-:Y:S05]  /*1ee0*/  BSYNC.RECONVERGENT B0 ;  /* 0x0000000000007941 */ /* 0x000fea0003800200 */
.L_x_2929:
        /* <DEDUP_REMOVED lines=26> */
.L_x_2932:
[----:B------:R-:W-:Y:S05]  /*2090*/  BSYNC.RECONVERGENT B0 ;  /* 0x0000000000007941 */ /* 0x000fea0003800200 */
.L_x_2931:
        /* <DEDUP_REMOVED lines=25> */
[----:B------:R-:W-:-:S07]  /*2230*/  IMAD.MOV.U32 R15, RZ, RZ, R0 ;  /* 0x000000ffff0f7224 */ /* 0x000fce00078e0000 */
.L_x_2934:
[----:B------:R-:W-:Y:S05]  /*2240*/  BSYNC.RECONVERGENT B0 ;  /* 0x0000000000007941 */ /* 0x000fea0003800200 */
.L_x_2933:
        /* <DEDUP_REMOVED lines=25> */
.L_x_2936:
[----:B------:R-:W-:Y:S05]  /*23e0*/  BSYNC.RECONVERGENT B0 ;  /* 0x0000000000007941 */ /* 0x000fea0003800200 */
.L_x_2935:
        /* <DEDUP_REMOVED lines=8> */
        .weak           $__internal_100_$__cuda_sm20_rcp_rn_f32_slowpath
        .type           $__internal_100_$__cuda_sm20_rcp_rn_f32_slowpath,@function
        .size           $__internal_100_$__cuda_sm20_rcp_rn_f32_slowpath,($__internal_101_$__cuda_sm3x_div_rn_noftz_f32_slowpath - $__internal_100_$__cuda_sm20_rcp_rn_f32_slowpath)
$__internal_100_$__cuda_sm20_rcp_rn_f32_slowpath:
        /* <DEDUP_REMOVED lines=15> */
.L_x_2939:
        /* <DEDUP_REMOVED lines=33> */
.L_x_2941:
[----:B------:R0:W1:Y:S02]  /*2770*/  MUFU.RCP R3, R0 ;  /* 0x0000000000037308 */ /* 0x0000640000001000 */
.L_x_2940:
[----:B------:R-:W-:Y:S05]  /*2780*/  BSYNC.RECONVERGENT B1 ;  /* 0x0000000000017941 */ /* 0x000fea0003800200 */
.L_x_2938:
[----:B01----:R-:W-:Y:S01]  /*2790*/  MOV R0, R3 ;  /* 0x0000000300007202 */ /* 0x003fe20000000f00 */
[----:B------:R-:W-:Y:S01]  /*27a0*/  HFMA2 R3, -RZ, RZ, 0, 0 ;  /* 0x00000000ff037431 */ /* 0x000fe200000001ff */
[----:B------:R-:W-:-:S04]  /*27b0*/  MOV R2, R16 ;  /* 0x0000001000027202 */ /* 0x000fc80000000f00 */
[----:B------:R-:W-:Y:S05]  /*27c0*/  RET.REL.NODEC R2 `(_Z24norm_dist_forward_kernelILi64ELi64EEvPKfS1_iiiiPff) ;  /* 0xffffffd8020c7950 */ /* 0x000fea0003c3ffff */
        .weak           $__internal_101_$__cuda_sm3x_div_rn_noftz_f32_slowpath
        .type           $__internal_101_$__cuda_sm3x_div_rn_noftz_f32_slowpath,@function
        .size           $__internal_101_$__cuda_sm3x_div_rn_noftz_f32_slowpath,(.L_x_3928 - $__internal_101_$__cuda_sm3x_div_rn_noftz_f32_slowpath)
$__internal_101_$__cuda_sm3x_div_rn_noftz_f32_slowpath:
        /* <DEDUP_REMOVED lines=34> */
.L_x_2943:
        /* <DEDUP_REMOVED lines=51> */
.L_x_2950:
[----:B------:R-:W-:-:S04]  /*2d20*/  LOP3.LUT R0, R0, 0x80000000, RZ, 0xc0, !PT ;  /* 0x8000000000007812 */ /* 0x000fc800078ec0ff */
[----:B------:R-:W-:Y:S01]  /*2d30*/  LOP3.LUT R0, R0, 0x7f800000, RZ, 0xfc, !PT ;  /* 0x7f80000000007812 */ /* 0x000fe200078efcff */
[----:B------:R-:W-:Y:S06]  /*2d40*/  BRA `(.L_x_2951) ;  /* 0x0000000000047947 */ /* 0x000fec0003800000 */
.L_x_2949:
[----:B------:R-:W-:-:S07]  /*2d50*/  LEA R0, R17, R0, 0x17 ;  /* 0x0000000011007211 */ /* 0x000fce00078eb8ff */
.L_x_2951:
[----:B------:R-:W-:Y:S05]  /*2d60*/  BSYNC.RECONVERGENT B2 ;  /* 0x0000000000027941 */ /* 0x000fea0003800200 */
.L_x_2948:
[----:B------:R-:W-:Y:S05]  /*2d70*/  BRA `(.L_x_2952) ;  /* 0x0000000000207947 */ /* 0x000fea0003800000 */
.L_x_2947:
[----:B------:R-:W-:-:S04]  /*2d80*/  LOP3.LUT R0, R0, 0x80000000, R3, 0x48, !PT ;  /* 0x8000000000007812 */ /* 0x000fc800078e4803 */
[----:B------:R-:W-:Y:S01]  /*2d90*/  LOP3.LUT R0, R0, 0x7f800000, RZ, 0xfc, !PT ;  /* 0x7f80000000007812 */ /* 0x000fe200078efcff */
[----:B------:R-:W-:Y:S06]  /*2da0*/  BRA `(.L_x_2952) ;  /* 0x0000000000147947 */ /* 0x000fec0003800000 */
.L_x_2946:
[----:B------:R-:W-:Y:S01]  /*2db0*/  LOP3.LUT R0, R0, 0x80000000, R3, 0x48, !PT ;  /* 0x8000000000007812 */ /* 0x000fe200078e4803 */
[----:B------:R-:W-:Y:S06]  /*2dc0*/  BRA `(.L_x_2952) ;  /* 0x00000000000c7947 */ /* 0x000fec0003800000 */
.L_x_2945:
[----:B------:R-:W0:Y:S01]  /*2dd0*/  MUFU.RSQ R0, -QNAN ;  /* 0xffc0000000007908 */ /* 0x000e220000001400 */
[----:B------:R-:W-:Y:S05]  /*2de0*/  BRA `(.L_x_2952) ;  /* 0x0000000000047947 */ /* 0x000fea0003800000 */
.L_x_2944:
[----:B------:R-:W-:-:S07]  /*2df0*/  FADD.FTZ R0, R3, R0 ;  /* 0x0000000003007221 */ /* 0x000fce0000010000 */
.L_x_2952:
[----:B------:R-:W-:Y:S05]  /*2e00*/  BSYNC.RECONVERGENT B1 ;  /* 0x0000000000017941 */ /* 0x000fea0003800200 */
.L_x_2942:
[----:B------:R-:W-:-:S04]  /*2e10*/  HFMA2 R17, -RZ, RZ, 0, 0 ;  /* 0x00000000ff117431 */ /* 0x000fc800000001ff */
[----:B0-----:R-:W-:Y:S05]  /*2e20*/  RET.REL.NODEC R16 `(_Z24norm_dist_forward_kernelILi64ELi64EEvPKfS1_iiiiPff) ;  /* 0xffffffd010747950 */ /* 0x001fea0003c3ffff */
.L_x_2953:
        /* <DEDUP_REMOVED lines=13> */
.L_x_3928:


//--------------------- .text._Z24norm_dist_forward_kernelILi64ELi32EEvPKfS1_iiiiPff --------------------------
	.section	.text._Z24norm_dist_forward_kernelILi64ELi32EEvPKfS1_iiiiPff,"ax",@progbits
	.align	128
        .global         _Z24norm_dist_forward_kernelILi64ELi32EEvPKfS1_iiiiPff
        .type           _Z24norm_dist_forward_kernelILi64ELi32EEvPKfS1_iiiiPff,@function
        .size           _Z24norm_dist_forward_kernelILi64ELi32EEvPKfS1_iiiiPff,(.L_x_3930 - _Z24norm_dist_forward_kernelILi64ELi32EEvPKfS1_iiiiPff)
        .other          _Z24norm_dist_forward_kernelILi64ELi32EEvPKfS1_iiiiPff,@"STO_CUDA_ENTRY STV_DEFAULT"
_Z24norm_dist_forward_kernelILi64ELi32EEvPKfS1_iiiiPff:
.text._Z24norm_dist_forward_kernelILi64ELi32EEvPKfS1_iiiiPff:
        /* <DEDUP_REMOVED lines=38> */
.L_x_2955:
        /* <DEDUP_REMOVED lines=9> */
.L_x_2954:
[----:B------:R-:W1:Y:S01]  /*02f0*/  LDCU UR4, c[0x0][0x390] ;  /* 0x00007200ff0477ac */ /* 0x000e620008000800 */
[----:B------:R-:W-:Y:S01]  /*0300*/  BAR.SYNC.DEFER_BLOCKING 0x0 ;  /* 0x0000000000007b1d */ /* 0x000fe20000010000 */
[----:B-1----:R-:W-:-:S13]  /*0310*/  ISETP.GE.AND P0, PT, R11, UR4, PT ;  /* 0x000000040b007c0c */ /* 0x002fda000bf06270 */
[----:B------:R-:W-:Y:S05]  /*0320*/  @P0 EXIT ;  /* 0x000000000000094d */ /* 0x000fea0003800000 */
[----:B------:R-:W1:Y:S01]  /*0330*/  LDC R5, c[0x0][0x3a8] ;  /* 0x0000ea00ff057b82 */ /* 0x000e620000000800 */
[----:B------:R-:W2:Y:S01]  /*0340*/  LDCU UR4, c[0x0][0x398] ;  /* 0x00007300ff0477ac */ /* 0x000ea20008000800 */
[----:B-1----:R-:W-:-:S05]  /*0350*/  VIADD R0, R5, 0x1800000 ;  /* 0x0180000005007836 */ /* 0x002fca0000000000 */
[----:B------:R-:W-:-:S04]  /*0360*/  LOP3.LUT R0, R0, 0x7f800000, RZ, 0xc0, !PT ;  /* 0x7f80000000007812 */ /* 0x000fc800078ec0ff */
[----:B------:R-:W-:Y:S02]  /*0370*/  ISETP.GT.U32.AND P0, PT, R0, 0x1ffffff, PT ;  /* 0x01ffffff0000780c */ /* 0x000fe40003f04070 */
[----:B------:R-:W-:-:S05]  /*0380*/  SHF.L.U32 R0, R4, 0x6, RZ ;  /* 0x0000000604007819 */ /* 0x000fca00000006ff */
[----:B--2---:R-:W-:-:S06]  /*0390*/  IMAD R13, R11, UR4, R0 ;  /* 0x000000040b0d7c24 */ /* 0x004fcc000f8e0200 */
[----:B------:R-:W-:Y:S05]  /*03a0*/  @P0 BRA `(.L_x_2956) ;  /* 0x0000000000180947 */ /* 0x000fea0003800000 */
[----:B------:R-:W1:Y:S01]  /*03b0*/  LDCU UR4, c[0x0][0x3a8] ;  /* 0x00007500ff0477ac */ /* 0x000e620008000800 */
[----:B------:R-:W-:Y:S02]  /*03c0*/  MOV R16, 0x3f0 ;  /* 0x000003f000107802 */ /* 0x000fe40000000f00 */
[----:B-1----:R-:W-:-:S07]  /*03d0*/  MOV R0, UR4 ;  /* 0x0000000400007c02 */ /* 0x002fce0008000f00 */
[----:B0-----:R-:W-:Y:S05]  /*03e0*/  CALL.REL.NOINC `($__internal_102_$__cuda_sm20_rcp_rn_f32_slowpath) ;  /* 0x0000002000247944 */ /* 0x001fea0003c00000 */
[----:B------:R-:W-:Y:S01]  /*03f0*/  MOV R12, R0 ;  /* 0x00000000000c7202 */ /* 0x000fe20000000f00 */
[----:B------:R-:W-:Y:S06]  /*0400*/  BRA `(.L_x_2957) ;  /* 0x0000000000107947 */ /* 0x000fec0003800000 */
.L_x_2956:
[----:B------:R-:W1:Y:S02]  /*0410*/  MUFU.RCP R12, R5 ;  /* 0x00000005000c7308 */ /* 0x000e640000001000 */
[----:B-1----:R-:W-:-:S04]  /*0420*/  FFMA R0, R12, R5, -1 ;  /* 0xbf8000000c007423 */ /* 0x002fc80000000005 */
[----:B------:R-:W-:-:S04]  /*0430*/  FADD.FTZ R3, -R0, -RZ ;  /* 0x800000ff00037221 */ /* 0x000fc80000010100 */
[----:B------:R-:W-:-:S07]  /*0440*/  FFMA R12, R12, R3, R12 ;  /* 0x000000030c0c7223 */ /* 0x000fce000000000c */
.L_x_2957:
[----:B------:R-:W1:Y:S01]  /*0450*/  LDCU UR6, c[0x0][0x39c] ;  /* 0x00007380ff0677ac */ /* 0x000e620008000800 */
[----:B------:R-:W-:Y:S01]  /*0460*/  IMAD.SHL.U32 R4, R4, 0x20, RZ ;  /* 0x0000002004047824 */ /* 0x000fe200078e00ff */
[----:B------:R-:W2:Y:S01]  /*0470*/  LDCU UR4, c[0x0][0x394] ;  /* 0x00007280ff0477ac */ /* 0x000ea20008000800 */
[----:B-1----:R-:W-:Y:S02]  /*0480*/  IMAD R10, R13, UR6, R14 ;  /* 0x000000060d0a7c24 */ /* 0x002fe4000f8e020e */
[----:B--2---:R-:W-:Y:S01]  /*0490*/  IMAD R11, R11, UR4, R4 ;  /* 0x000000040b0b7c24 */ /* 0x004fe2000f8e0204 */
[----:B------:R-:W-:-:S06]  /*04a0*/  UMOV UR4, URZ ;  /* 0x000000ff00047c82 */ /* 0x000fcc0008000000 */
.L_x_3000:
[----:B0-----:R-:W0:Y:S01]  /*04b0*/  LDC.64 R2, c[0x0][0x380] ;  /* 0x0000e000ff027b82 */ /* 0x001e220000000a00 */
[----:B------:R-:W-:Y:S01]  /*04c0*/  HFMA2 R4, -RZ, RZ, 0.10711669921875, -1791 ;  /* 0x2edbe6ffff047431 */ /* 0x000fe200000001ff */
[----:B-1----:R-:W-:Y:S01]  /*04d0*/  MOV R18, 0x400 ;  /* 0x0000040000127802 */ /* 0x002fe20000000f00 */
        /* <DEDUP_REMOVED lines=10> */
.L_x_2958:
        /* <DEDUP_REMOVED lines=36> */
[----:B------:R-:W-:Y:S05]  /*07c0*/  CALL.REL.NOINC `($__internal_102_$__cuda_sm20_rcp_rn_f32_slowpath) ;  /* 0x0000001c002c7944 */ /* 0x000fea0003c00000 */
[----:B------:R-:W-:Y:S01]  /*07d0*/  MOV R22, R0 ;  /* 0x0000000000167202 */ /* 0x000fe20000000f00 */
[----:B------:R-:W-:Y:S06]  /*07e0*/  BRA `(.L_x_2961) ;  /* 0x0000000000107947 */ /* 0x000fec0003800000 */
.L_x_2960:
[----:B------:R-:W0:Y:S02]  /*07f0*/  MUFU.RCP R3, R0 ;  /* 0x0000000000037308 */ /* 0x000e240000001000 */
[----:B0-----:R-:W-:-:S04]  /*0800*/  FFMA R2, R0, R3, -1 ;  /* 0xbf80000000027423 */ /* 0x001fc80000000003 */
[----:B------:R-:W-:-:S04]  /*0810*/  FADD.FTZ R2, -R2, -RZ ;  /* 0x800000ff02027221 */ /* 0x000fc80000010100 */
[----:B------:R-:W-:-:S07]  /*0820*/  FFMA R22, R3, R2, R3 ;  /* 0x0000000203167223 */ /* 0x000fce0000000003 */
.L_x_2961:
[----:B------:R-:W-:Y:S05]  /*0830*/  BSYNC.RECONVERGENT B0 ;  /* 0x0000000000007941 */ /* 0x000fea0003800200 */
.L_x_2959:
[----:B------:R-:W-:Y:S01]  /*0840*/  IADD3 R0, PT, PT, R15, 0x1800000, RZ ;  /* 0x018000000f007810 */ /* 0x000fe20007ffe0ff */
[----:B------:R-:W-:Y:S03]  /*0850*/  BSSY.RECONVERGENT B0, `(.L_x_2962) ;  /* 0x000000d000007945 */ /* 0x000fe60003800200 */
[----:B------:R-:W-:-:S04]  /*0860*/  LOP3.LUT R0, R0, 0x7f800000, RZ, 0xc0, !PT ;  /* 0x7f80000000007812 */ /* 0x000fc800078ec0ff */
[----:B------:R-:W-:-:S13]  /*0870*/  ISETP.GT.U32.AND P0, PT, R0, 0x1ffffff, PT ;  /* 0x01ffffff0000780c */ /* 0x000fda0003f04070 */
[----:B------:R-:W-:Y:S05]  /*0880*/  @P0 BRA `(.L_x_2963) ;  /* 0x0000000000140947 */ /* 0x000fea0003800000 */
[----:B------:R-:W-:Y:S01]  /*0890*/  IMAD.MOV.U32 R0, RZ, RZ, R15 ;  /* 0x000000ffff007224 */ /* 0x000fe200078e000f */
[----:B------:R-:W-:-:S07]  /*08a0*/  MOV R16, 0x8c0 ;  /* 0x000008c000107802 */ /* 0x000fce0000000f00 */
[----:B------:R-:W-:Y:S05]  /*08b0*/  CALL.REL.NOINC `($__internal_102_$__cuda_sm20_rcp_rn_f32_slowpath) ;  /* 0x0000001800f07944 */ /* 0x000fea0003c00000 */
[----:B------:R-:W-:Y:S01]  /*08c0*/  MOV R29, R0 ;  /* 0x00000000001d7202 */ /* 0x000fe20000000f00 */
[----:B------:R-:W-:Y:S06]  /*08d0*/  BRA `(.L_x_2964) ;  /* 0x0000000000107947 */ /* 0x000fec0003800000 */
.L_x_2963:
[----:B------:R-:W0:Y:S02]  /*08e0*/  MUFU.RCP R0, R15 ;  /* 0x0000000f00007308 */ /* 0x000e240000001000 */
[----:B0-----:R-:W-:-:S04]  /*08f0*/  FFMA R2, R15, R0, -1 ;  /* 0xbf8000000f027423 */ /* 0x001fc80000000000 */
[----:B------:R-:W-:-:S04]  /*0900*/  FADD.FTZ R29, -R2, -RZ ;  /* 0x800000ff021d7221 */ /* 0x000fc80000010100 */
[----:B------:R-:W-:-:S07]  /*0910*/  FFMA R29, R0, R29, R0 ;  /* 0x0000001d001d7223 */ /* 0x000fce0000000000 */
.L_x_2964:
[----:B------:R-:W-:Y:S05]  /*0920*/  BSYNC.RECONVERGENT B0 ;  /* 0x0000000000007941 */ /* 0x000fea0003800200 */
.L_x_2962:
[----:B------:R-:W-:Y:S01]  /*0930*/  IADD3 R0, PT, PT, R9, 0x1800000, RZ ;  /* 0x0180000009007810 */ /* 0x000fe20007ffe0ff */
[----:B------:R-:W-:Y:S03]  /*0940*/  BSSY.RECONVERGENT B0, `(.L_x_2965) ;  /* 0x000000d000007945 */ /* 0x000fe60003800200 */
[----:B------:R-:W-:-:S04]  /*0950*/  LOP3.LUT R0, R0, 0x7f800000, RZ, 0xc0, !PT ;  /* 0x7f80000000007812 */ /* 0x000fc800078ec0ff */
[----:B------:R-:W-:-:S13]  /*0960*/  ISETP.GT.U32.AND P0, PT, R0, 0x1ffffff, PT ;  /* 0x01ffffff0000780c */ /* 0x000fda0003f04070 */
[----:B------:R-:W-:Y:S05]  /*0970*/  @P0 BRA `(.L_x_2966) ;  /* 0x0000000000140947 */ /* 0x000fea0003800000 */
[----:B------:R-:W-:Y:S02]  /*0980*/  MOV R0, R9 ;  /* 0x0000000900007202 */ /* 0x000fe40000000f00 */
[----:B------:R-:W-:-:S07]  /*0990*/  MOV R16, 0x9b0 ;  /* 0x000009b000107802 */ /* 0x000fce0000000f00 */
[----:B------:R-:W-:Y:S05]  /*09a0*/  CALL.REL.NOINC `($__internal_102_$__cuda_sm20_rcp_rn_f32_slowpath) ;  /* 0x0000001800b47944 */ /* 0x000fea0003c00000 */
[----:B------:R-:W-:Y:S01]  /*09b0*/  IMAD.MOV.U32 R26, RZ, RZ, R0 ;  /* 0x000000ffff1a7224 */ /* 0x000fe200078e0000 */
[----:B------:R-:W-:Y:S06]  /*09c0*/  BRA `(.L_x_2967) ;  /* 0x0000000000107947 */ /* 0x000fec0003800000 */
.L_x_2966:
[----:B------:R-:W0:Y:S02]  /*09d0*/  MUFU.RCP R26, R9 ;  /* 0x00000009001a7308 */ /* 0x000e240000001000 */
[----:B0-----:R-:W-:-:S04]  /*09e0*/  FFMA R0, R9, R26, -1 ;  /* 0xbf80000009007423 */ /* 0x001fc8000000001a */
[----:B------:R-:W-:-:S04]  /*09f0*/  FADD.FTZ R3, -R0, -RZ ;  /* 0x800000ff00037221 */ /* 0x000fc80000010100 */
[----:B------:R-:W-:-:S07]  /*0a00*/  FFMA R26, R26, R3, R26 ;  /* 0x000000031a1a7223 */ /* 0x000fce000000001a */
.L_x_2967:
[----:B------:R-:W-:Y:S05]  /*0a10*/  BSYNC.RECONVERGENT B0 ;  /* 0x0000000000007941 */ /* 0x000fea0003800200 */
.L_x_2965:
        /* <DEDUP_REMOVED lines=8> */
[----:B------:R-:W-:Y:S01]  /*0aa0*/  MOV R23, R0 ;  /* 0x0000000000177202 */ /* 0x000fe20000000f00 */
[----:B------:R-:W-:Y:S06]  /*0ab0*/  BRA `(.L_x_2970) ;  /* 0x0000000000107947 */ /* 0x000fec0003800000 */
.L_x_2969:
[----:B------:R-:W0:Y:S02]  /*0ac0*/  MUFU.RCP R23, R8 ;  /* 0x0000000800177308 */ /* 0x000e240000001000 */
[----:B0-----:R-:W-:-:S04]  /*0ad0*/  FFMA R0, R8, R23, -1 ;  /* 0xbf80000008007423 */ /* 0x001fc80000000017 */
[----:B------:R-:W-:-:S04]  /*0ae0*/  FADD.FTZ R0, -R0, -RZ ;  /* 0x800000ff00007221 */ /* 0x000fc80000010100 */
[----:B------:R-:W-:-:S07]  /*0af0*/  FFMA R23, R23, R0, R23 ;  /* 0x0000000017177223 */ /* 0x000fce0000000017 */
.L_x_2970:
[----:B------:R-:W-:Y:S05]  /*0b00*/  BSYNC.RECONVERGENT B0 ;  /* 0x0000000000007941 */ /* 0x000fea0003800200 */
.L_x_2968:
[----:B------:R-:W-:Y:S01]  /*0b10*/  VIADD R0, R7, 0x1800000 ;  /* 0x0180000007007836 */ /* 0x000fe20000000000 */
[----:B------:R-:W-:Y:S04]  /*0b20*/  BSSY.RECONVERGENT B0, `(.L_x_2971) ;  /* 0x000000d000007945 */ /* 0x000fe80003800200 */
        /* <DEDUP_REMOVED lines=8> */
.L_x_2972:
[----:B------:R-:W0:Y:S02]  /*0bb0*/  MUFU.RCP R0, R7 ;  /* 0x0000000700007308 */ /* 0x000e240000001000 */
[----:B0-----:R-:W-:-:S04]  /*0bc0*/  FFMA R2, R7, R0, -1 ;  /* 0xbf80000007027423 */ /* 0x001fc80000000000 */
[----:B------:R-:W-:-:S04]  /*0bd0*/  FADD.FTZ R9, -R2, -RZ ;  /* 0x800000ff02097221 */ /* 0x000fc80000010100 */
[----:B------:R-:W-:-:S07]  /*0be0*/  FFMA R9, R0, R9, R0 ;  /* 0x0000000900097223 */ /* 0x000fce0000000000 */
.L_x_2973:
[----:B------:R-:W-:Y:S05]  /*0bf0*/  BSYNC.RECONVERGENT B0 ;  /* 0x0000000000007941 */ /* 0x000fea0003800200 */
.L_x_2971:
        /* <DEDUP_REMOVED lines=10> */
.L_x_2975:
[----:B------:R-:W0:Y:S02]  /*0ca0*/  MUFU.RCP R3, R6 ;  /* 0x0000000600037308 */ /* 0x000e240000001000 */
[----:B0-----:R-:W-:-:S04]  /*0cb0*/  FFMA R0, R6, R3, -1 ;  /* 0xbf80000006007423 */ /* 0x001fc80000000003 */
[----:B------:R-:W-:-:S04]  /*0cc0*/  FADD.FTZ R0, -R0, -RZ ;  /* 0x800000ff00007221 */ /* 0x000fc80000010100 */
[----:B------:R-:W-:-:S07]  /*0cd0*/  FFMA R8, R3, R0, R3 ;  /* 0x0000000003087223 */ /* 0x000fce0000000003 */
.L_x_2976:
[----:B------:R-:W-:Y:S05]  /*0ce0*/  BSYNC.RECONVERGENT B0 ;  /* 0x0000000000007941 */ /* 0x000fea0003800200 */
.L_x_2974:
        /* <DEDUP_REMOVED lines=10> */
.L_x_2978:
[----:B------:R-:W0:Y:S02]  /*0d90*/  MUFU.RCP R0, R5 ;  /* 0x0000000500007308 */ /* 0x000e240000001000 */
[----:B0-----:R-:W-:-:S04]  /*0da0*/  FFMA R2, R5, R0, -1 ;  /* 0xbf80000005027423 */ /* 0x001fc80000000000 */
[----:B------:R-:W-:-:S04]  /*0db0*/  FADD.FTZ R7, -R2, -RZ ;  /* 0x800000ff02077221 */ /* 0x000fc80000010100 */
[----:B------:R-:W-:-:S07]  /*0dc0*/  FFMA R7, R0, R7, R0 ;  /* 0x0000000700077223 */ /* 0x000fce0000000000 */
.L_x_2979:
[----:B------:R-:W-:Y:S05]  /*0dd0*/  BSYNC.RECONVERGENT B0 ;  /* 0x0000000000007941 */ /* 0x000fea0003800200 */
.L_x_2977:
        /* <DEDUP_REMOVED lines=10> */
.L_x_2981:
[----:B------:R-:W0:Y:S02]  /*0e80*/  MUFU.RCP R3, R4 ;  /* 0x0000000400037308 */ /* 0x000e240000001000 */
[----:B0-----:R-:W-:-:S04]  /*0e90*/  FFMA R0, R4, R3, -1 ;  /* 0xbf80000004007423 */ /* 0x001fc80000000003 */
[----:B------:R-:W-:-:S04]  /*0ea0*/  FADD.FTZ R0, -R0, -RZ ;  /* 0x800000ff00007221 */ /* 0x000fc80000010100 */
[----:B------:R-:W-:-:S07]  /*0eb0*/  FFMA R6, R3, R0, R3 ;  /* 0x0000000003067223 */ /* 0x000fce0000000003 */
.L_x_2982:
[----:B------:R-:W-:Y:S05]  /*0ec0*/  BSYNC.RECONVERGENT B0 ;  /* 0x0000000000007941 */ /* 0x000fea0003800200 */
.L_x_2980:
        /* <DEDUP_REMOVED lines=12> */
.L_x_2983:
        /* <DEDUP_REMOVED lines=136> */
[----:B------:R-:W-:Y:S05]  /*1810*/  CALL.REL.NOINC `($__internal_103_$__cuda_sm3x_div_rn_noftz_f32_slowpath) ;  /* 0x0000000c00f07944 */ /* 0x000fea0003c00000 */
.L_x_2985:
[----:B------:R-:W-:Y:S05]  /*1820*/  BSYNC.RECONVERGENT B0 ;  /* 0x0000000000007941 */ /* 0x000fea0003800200 */
.L_x_2984:
        /* <DEDUP_REMOVED lines=26> */
[----:B------:R-:W-:Y:S05]  /*19d0*/  CALL.REL.NOINC `($__internal_103_$__cuda_sm3x_div_rn_noftz_f32_slowpath) ;  /* 0x0000000c00807944 */ /* 0x000fea0003c00000 */
[----:B------:R-:W-:-:S07]  /*19e0*/  MOV R15, R0 ;  /* 0x00000000000f7202 */ /* 0x000fce0000000f00 */
.L_x_2987:
[----:B------:R-:W-:Y:S05]  /*19f0*/  BSYNC.RECONVERGENT B0 ;  /* 0x0000000000007941 */ /* 0x000fea0003800200 */
.L_x_2986:
        /* <DEDUP_REMOVED lines=24> */
[----:B------:R-:W-:Y:S05]  /*1b80*/  CALL.REL.NOINC `($__internal_103_$__cuda_sm3x_div_rn_noftz_f32_slowpath) ;  /* 0x0000000c00147944 */ /* 0x000fea0003c00000 */
[----:B------:R-:W-:-:S07]  /*1b90*/  MOV R17, R0 ;  /* 0x0000000000117202 */ /* 0x000fce0000000f00 */
.L_x_2989:
[----:B------:R-:W-:Y:S05]  /*1ba0*/  BSYNC.RECONVERGENT B0 ;  /* 0x0000000000007941 */ /* 0x000fea0003800200 */
.L_x_2988:
        /* <DEDUP_REMOVED lines=25> */
.L_x_2991:
[----:B------:R-:W-:Y:S05]  /*1d40*/  BSYNC.RECONVERGENT B0 ;  /* 0x0000000000007941 */ /* 0x000fea0003800200 */
.L_x_2990:
        /* <DEDUP_REMOVED lines=26> */
.L_x_2993:
[----:B------:R-:W-:Y:S05]  /*1ef0*/  BSYNC.RECONVERGENT B0 ;  /* 0x0000000000007941 */ /* 0x000fea0003800200 */
.L_x_2992:
        /* <DEDUP_REMOVED lines=26> */
.L_x_2995:
[----:B------:R-:W-:Y:S05]  /*20a0*/  BSYNC.RECONVERGENT B0 ;  /* 0x0000000000007941 */ /* 0x000fea0003800200 */
.L_x_2994:
        /* <DEDUP_REMOVED lines=25> */
[----:B------:R-:W-:-:S07]  /*2240*/  IMAD.MOV.U32 R15, RZ, RZ, R0 ;  /* 0x000000ffff0f7224 */ /* 0x000fce00078e0000 */
.L_x_2997:
[----:B------:R-:W-:Y:S05]  /*2250*/  BSYNC.RECONVERGENT B0 ;  /* 0x0000000000007941 */ /* 0x000fea0003800200 */
.L_x_2996:
        /* <DEDUP_REMOVED lines=25> */
.L_x_2999:
[----:B------:R-:W-:Y:S05]  /*23f0*/  BSYNC.RECONVERGENT B0 ;  /* 0x0000000000007941 */ /* 0x000fea0003800200 */
.L_x_2998:
        /* <DEDUP_REMOVED lines=8> */
        .weak           $__internal_102_$__cuda_sm20_rcp_rn_f32_slowpath
        .type           $__internal_102_$__cuda_sm20_rcp_rn_f32_slowpath,@function
        .size           $__internal_102_$__cuda_sm20_rcp_rn_f32_slowpath,($__internal_103_$__cuda_sm3x_div_rn_noftz_f32_slowpath - $__internal_102_$__cuda_sm20_rcp_rn_f32_slowpath)
$__internal_102_$__cuda_sm20_rcp_rn_f32_slowpath:
        /* <DEDUP_REMOVED lines=15> */
.L_x_3002:
        /* <DEDUP_REMOVED lines=33> */
.L_x_3004:
[----:B------:R0:W1:Y:S02]  /*2780*/  MUFU.RCP R3, R0 ;  /* 0x0000000000037308 */ /* 0x0000640000001000 */
.L_x_3003:
[----:B------:R-:W-:Y:S05]  /*2790*/  BSYNC.RECONVERGENT B1 ;  /* 0x0000000000017941 */ /* 0x000fea0003800200 */
.L_x_3001:
[----:B01----:R-:W-:Y:S01]  /*27a0*/  MOV R0, R3 ;  /* 0x0000000300007202 */ /* 0x003fe20000000f00 */
[----:B------:R-:W-:Y:S01]  /*27b0*/  HFMA2 R3, -RZ, RZ, 0, 0 ;  /* 0x00000000ff037431 */ /* 0x000fe200000001ff */
[----:B------:R-:W-:-:S04]  /*27c0*/  MOV R2, R16 ;  /* 0x0000001000027202 */ /* 0x000fc80000000f00 */
[----:B------:R-:W-:Y:S05]  /*27d0*/  RET.REL.NODEC R2 `(_Z24norm_dist_forward_kernelILi64ELi32EEvPKfS1_iiiiPff) ;  /* 0xffffffd802087950 */ /* 0x000fea0003c3ffff */
        .weak           $__internal_103_$__cuda_sm3x_div_rn_noftz_f32_slowpath
        .type           $__internal_103_$__cuda_sm3x_div_rn_noftz_f32_slowpath,@function
        .size           $__internal_103_$__cuda_sm3x_div_rn_noftz_f32_slowpath,(.L_x_3930 - $__internal_103_$__cuda_sm3x_div_rn_noftz_f32_slowpath)
$__internal_103_$__cuda_sm3x_div_rn_noftz_f32_slowpath:
        /* <DEDUP_REMOVED lines=34> */
.L_x_3006:
        /* <DEDUP_REMOVED lines=51> */
.L_x_3013:
[----:B------:R-:W-:-:S04]  /*2d30*/  LOP3.LUT R0, R0, 0x80000000, RZ, 0xc0, !PT ;  /* 0x8000000000007812 */ /* 0x000fc800078ec0ff */
[----:B------:R-:W-:Y:S01]  /*2d40*/  LOP3.LUT R0, R0, 0x7f800000, RZ, 0xfc, !PT ;  /* 0x7f80000000007812 */ /* 0x000fe200078efcff */
[----:B------:R-:W-:Y:S06]  /*2d50*/  BRA `(.L_x_3014) ;  /* 0x0000000000047947 */ /* 0x000fec0003800000 */
.L_x_3012:
[----:B------:R-:W-:-:S07]  /*2d60*/  LEA R0, R17, R0, 0x17 ;  /* 0x0000000011007211 */ /* 0x000fce00078eb8ff */
.L_x_3014:
[----:B------:R-:W-:Y:S05]  /*2d70*/  BSYNC.RECONVERGENT B2 ;  /* 0x0000000000027941 */ /* 0x000fea0003800200 */
.L_x_3011:
[----:B------:R-:W-:Y:S05]  /*2d80*/  BRA `(.L_x_3015) ;  /* 0x0000000000207947 */ /* 0x000fea0003800000 */
.L_x_3010:
[----:B------:R-:W-:-:S04]  /*2d90*/  LOP3.LUT R0, R0, 0x80000000, R3, 0x48, !PT ;  /* 0x8000000000007812 */ /* 0x000fc800078e4803 */
[----:B------:R-:W-:Y:S01]  /*2da0*/  LOP3.LUT R0, R0, 0x7f800000, RZ, 0xfc, !PT ;  /* 0x7f80000000007812 */ /* 0x000fe200078efcff */
[----:B------:R-:W-:Y:S06]  /*2db0*/  BRA `(.L_x_3015) ;  /* 0x0000000000147947 */ /* 0x000fec0003800000 */
.L_x_3009:
[----:B------:R-:W-:Y:S01]  /*2dc0*/  LOP3.LUT R0, R0, 0x80000000, R3, 0x48, !PT ;  /* 0x8000000000007812 */ /* 0x000fe200078e4803 */
[----:B------:R-:W-:Y:S06]  /*2dd0*/  BRA `(.L_x_3015) ;  /* 0x00000000000c7947 */ /* 0x000fec0003800000 */
.L_x_3008:
[----:B------:R-:W0:Y:S01]  /*2de0*/  MUFU.RSQ R0, -QNAN ;  /* 0xffc0000000007908 */ /* 0x000e220000001400 */
[----:B------:R-:W-:Y:S05]  /*2df0*/  BRA `(.L_x_3015) ;  /* 0x0000000000047947 */ /* 0x000fea0003800000 */
.L_x_3007:
[----:B------:R-:W-:-:S07]  /*2e00*/  FADD.FTZ R0, R3, R0 ;  /* 0x0000000003007221 */ /* 0x000fce0000010000 */
.L_x_3015:
[----:B------:R-:W-:Y:S05]  /*2e10*/  BSYNC.RECONVERGENT B1 ;  /* 0x0000000000017941 */ /* 0x000fea0003800200 */
.L_x_3005:
[----:B------:R-:W-:-:S04]  /*2e20*/  HFMA2 R17, -RZ, RZ, 0, 0 ;  /* 0x00000000ff117431 */ /* 0x000fc800000001ff */
[----:B0-----:R-:W-:Y:S05]  /*2e30*/  RET.REL.NODEC R16 `(_Z24norm_dist_forward_kernelILi64ELi32EEvPKfS1_iiiiPff) ;  /* 0xffffffd010707950 */ /* 0x001fea0003c3ffff */
.L_x_3016:
        /* <DEDUP_REMOVED lines=12> */
.L_x_3930:


//--------------------- .text._Z24norm_dist_forward_kernelILi32ELi64EEvPKfS1_iiiiPff --------------------------
	.section	.text._Z24norm_dist_forward_kernelILi32ELi64EEvPKfS1_iiiiPff,"ax",@progbits
	.align	128
        .global         _Z24norm_dist_forward_kernelILi32ELi64EEvPKfS1_iiiiPff
        .type           _Z24norm_dist_forward_kernelILi32ELi64EEvPKfS1_iiiiPff,@function
        .size           _Z24norm_dist_forward_kernelILi32ELi64EEvPKfS1_iiiiPff,(.L_x_3932 - _Z24norm_dist_forward_kernelILi32ELi64EEvPKfS1_iiiiPff)
        .other          _Z24norm_dist_forward_kernelILi32ELi64EEvPKfS1_iiiiPff,@"STO_CUDA_ENTRY STV_DEFAULT"
_Z24norm_dist_forward_kernelILi32ELi64EEvPKfS1_iiiiPff:
.text._Z24norm_dist_forward_kernelILi32ELi64EEvPKfS1_iiiiPff:
        /* <DEDUP_REMOVED lines=38> */
.L_x_3018:
        /* <DEDUP_REMOVED lines=9> */
.L_x_3017:
        /* <DEDUP_REMOVED lines=15> */
[----:B0-----:R-:W-:Y:S05]  /*03e0*/  CALL.REL.NOINC `($__internal_104_$__cuda_sm20_rcp_rn_f32_slowpath) ;  /* 0x0000002000247944 */ /* 0x001fea0003c00000 */
[----:B------:R-:W-:Y:S01]  /*03f0*/  MOV R12, R0 ;  /* 0x00000000000c7202 */ /* 0x000fe20000000f00 */
[----:B------:R-:W-:Y:S06]  /*0400*/  BRA `(.L_x_3020) ;  /* 0x0000000000107947 */ /* 0x000fec0003800000 */
.L_x_3019:
[----:B------:R-:W1:Y:S02]  /*0410*/  MUFU.RCP R12, R5 ;  /* 0x00000005000c7308 */ /* 0x000e640000001000 */
[----:B-1----:R-:W-:-:S04]  /*0420*/  FFMA R0, R12, R5, -1 ;  /* 0xbf8000000c007423 */ /* 0x002fc80000000005 */
[----:B------:R-:W-:-:S04]  /*0430*/  FADD.FTZ R3, -R0, -RZ ;  /* 0x800000ff00037221 */ /* 0x000fc80000010100 */
[----:B------:R-:W-:-:S07]  /*0440*/  FFMA R12, R12, R3, R12 ;  /* 0x000000030c0c7223 */ /* 0x000fce000000000c */
.L_x_3020:
[----:B------:R-:W1:Y:S01]  /*0450*/  LDCU UR6, c[0x0][0x39c] ;  /* 0x00007380ff0677ac */ /* 0x000e620008000800 */
[----:B------:R-:W-:Y:S01]  /*0460*/  IMAD.SHL.U32 R4, R4, 0x40, RZ ;  /* 0x0000004004047824 */ /* 0x000fe200078e00ff */
[----:B------:R-:W2:Y:S01]  /*0470*/  LDCU UR4, c[0x0][0x394] ;  /* 0x00007280ff0477ac */ /* 0x000ea20008000800 */
[----:B-1----:R-:W-:Y:S02]  /*0480*/  IMAD R10, R13, UR6, R14 ;  /* 0x000000060d0a7c24 */ /* 0x002fe4000f8e020e */
[----:B--2---:R-:W-:Y:S01]  /*0490*/  IMAD R11, R11, UR4, R4 ;  /* 0x000000040b0b7c24 */ /* 0x004fe2000f8e0204 */
[----:B------:R-:W-:-:S06]  /*04a0*/  UMOV UR4, URZ ;  /* 0x000000ff00047c82 */ /* 0x000fcc0008000000 */
.L_x_3063:
        /* <DEDUP_REMOVED lines=13> */
.L_x_3021:
        /* <DEDUP_REMOVED lines=36> */
[----:B------:R-:W-:Y:S05]  /*07c0*/  CALL.REL.NOINC `($__internal_104_$__cuda_sm20_rcp_rn_f32_slowpath) ;  /* 0x0000001c002c7944 */ /* 0x000fea0003c00000 */
[----:B------:R-:W-:Y:S01]  /*07d0*/  MOV R22, R0 ;  /* 0x0000000000167202 */ /* 0x000fe20000000f00 */
[----:B------:R-:W-:Y:S06]  /*07e0*/  BRA `(.L_x_3024) ;  /* 0x0000000000107947 */ /* 0x000fec0003800000 */
.L_x_3023:
[----:B------:R-:W0:Y:S02]  /*07f0*/  MUFU.RCP R3, R0 ;  /* 0x0000000000037308 */ /* 0x000e240000001000 */
[----:B0-----:R-:W-:-:S04]  /*0800*/  FFMA R2, R0, R3, -1 ;  /* 0xbf80000000027423 */ /* 0x001fc80000000003 */
[----:B------:R-:W-:-:S04]  /*0810*/  FADD.FTZ R2, -R2, -RZ ;  /* 0x800000ff02027221 */ /* 0x000fc80000010100 */
[----:B------:R-:W-:-:S07]  /*0820*/  FFMA R22, R3, R2, R3 ;  /* 0x0000000203167223 */ /* 0x000fce0000000003 */
.L_x_3024:
[----:B------:R-:W-:Y:S05]  /*0830*/  BSYNC.RECONVERGENT B0 ;  /* 0x0000000000007941 */ /* 0x000fea0003800200 */
.L_x_3022:
[----:B------:R-:W-:Y:S01]  /*0840*/  IADD3 R0, PT, PT, R15, 0x1800000, RZ ;  /* 0x018000000f007810 */ /* 0x000fe20007ffe0ff */
[----:B------:R-:W-:Y:S03]  /*0850*/  BSSY.RECONVERGENT B0, `(.L_x_3025) ;  /* 0x000000d000007945 */ /* 0x000fe60003800200 */
[----:B------:R-:W-:-:S04]  /*0860*/  LOP3.LUT R0, R0, 0x7f800000, RZ, 0xc0, !PT ;  /* 0x7f80000000007812 */ /* 0x000fc800078ec0ff */
[----:B------:R-:W-:-:S13]  /*0870*/  ISETP.GT.U32.AND P0, PT, R0, 0x1ffffff, PT ;  /* 0x01ffffff0000780c */ /* 0x000fda0003f04070 */
[----:B------:R-:W-:Y:S05]  /*0880*/  @P0 BRA `(.L_x_3026) ;  /* 0x0000000000140947 */ /* 0x000fea0003800000 */
[----:B------:R-:W-:Y:S01]  /*0890*/  IMAD.MOV.U32 R0, RZ, RZ, R15 ;  /* 0x000000ffff007224 */ /* 0x000fe200078e000f */
[----:B------:R-:W-:-:S07]  /*08a0*/  MOV R16, 0x8c0 ;  /* 0x000008c000107802 */ /* 0x000fce0000000f00 */
[----:B------:R-:W-:Y:S05]  /*08b0*/  CALL.REL.NOINC `($__internal_104_$__cuda_sm20_rcp_rn_f32_slowpath) ;  /* 0x0000001800f07944 */ /* 0x000fea0003c00000 */
[----:B------:R-:W-:Y:S01]  /*08c0*/  MOV R29, R0 ;  /* 0x00000000001d7202 */ /* 0x000fe20000000f00 */
[----:B------:R-:W-:Y:S06]  /*08d0*/  BRA `(.L_x_3027) ;  /* 0x0000000000107947 */ /* 0x000fec0003800000 */
.L_x_3026:
[----:B------:R-:W0:Y:S02]  /*08e0*/  MUFU.RCP R0, R15 ;  /* 0x0000000f00007308 */ /* 0x000e240000001000 */
[----:B0-----:R-:W-:-:S04]  /*08f0*/  FFMA R2, R15, R0, -1 ;  /* 0xbf8000000f027423 */ /* 0x001fc80000000000 */
[----:B------:R-:W-:-:S04]  /*0900*/  FADD.FTZ R29, -R2, -RZ ;  /* 0x800000ff021d7221 */ /* 0x000fc80000010100 */
[----:B------:R-:W-:-:S07]  /*0910*/  FFMA R29, R0, R29, R0 ;  /* 0x0000001d001d7223 */ /* 0x000fce0000000000 */
.L_x_3027:
[----:B------:R-:W-:Y:S05]  /*0920*/  BSYNC.RECONVERGENT B0 ;  /* 0x0000000000007941 */ /* 0x000fea0003800200 */
.L_x_3025:
[----:B------:R-:W-:Y:S01]  /*0930*/  IADD3 R0, PT, PT, R9, 0x1800000, RZ ;  /* 0x0180000009007810 */ /* 0x000fe20007ffe0ff */
[----:B------:R-:W-:Y:S03]  /*0940*/  BSSY.RECONVERGENT B0, `(.L_x_3028) ;  /* 0x000000d000007945 */ /* 0x000fe60003800200 */
[----:B------:R-:W-:-:S04]  /*0950*/  LOP3.LUT R0, R0, 0x7f800000, RZ, 0xc0, !PT ;  /* 0x7f80000000007812 */ /* 0x000fc800078ec0ff */
[----:B------:R-:W-:-:S13]  /*0960*/  ISETP.GT.U32.AND P0, PT, R0, 0x1ffffff, PT ;  /* 0x01ffffff0000780c */ /* 0x000fda0003f04070 */
[----:B------:R-:W-:Y:S05]  /*0970*/  @P0 BRA `(.L_x_3029) ;  /* 0x0000000000140947 */ /* 0x000fea0003800000 */
[----:B------:R-:W-:Y:S02]  /*0980*/  MOV R0, R9 ;  /* 0x0000000900007202 */ /* 0x000fe40000000f00 */
[----:B------:R-:W-:-:S07]  /*0990*/  MOV R16, 0x9b0 ;  /* 0x000009b000107802 */ /* 0x000fce0000000f00 */
[----:B------:R-:W-:Y:S05]  /*09a0*/  CALL.REL.NOINC `($__internal_104_$__cuda_sm20_rcp_rn_f32_slowpath) ;  /* 0x0000001800b47944 */ /* 0x000fea0003c00000 */
[----:B------:R-:W-:Y:S01]  /*09b0*/  IMAD.MOV.U32 R26, RZ, RZ, R0 ;  /* 0x000000ffff1a7224 */ /* 0x000fe200078e0000 */
[----:B------:R-:W-:Y:S06]  /*09c0*/  BRA `(.L_x_3030) ;  /* 0x0000000000107947 */ /* 0x000fec0003800000 */
.L_x_3029:
[----:B------:R-:W0:Y:S02]  /*09d0*/  MUFU.RCP R26, R9 ;  /* 0x00000009001a7308 */ /* 0x000e240000001000 */
[----:B0-----:R-:W-:-:S04]  /*09e0*/  FFMA R0, R9, R26, -1 ;  /* 0xbf80000009007423 */ /* 0x001fc8000000001a */
[----:B------:R-:W-:-:S04]  /*09f0*/  FADD.FTZ R3, -R0, -RZ ;  /* 0x800000ff00037221 */ /* 0x000fc80000010100 */
[----:B------:R-:W-:-:S07]  /*0a00*/  FFMA R26, R26, R3, R26 ;  /* 0x000000031a1a7223 */ /* 0x000fce000000001a */
.L_x_3030:
[----:B------:R-:W-:Y:S05]  /*0a10*/  BSYNC.RECONVERGENT B0 ;  /* 0x0000000000007941 */ /* 0x000fea0003800200 */
.L_x_3028:
        /* <DEDUP_REMOVED lines=8> */
[----:B------:R-:W-:Y:S01]  /*0aa0*/  MOV R23, R0 ;  /* 0x0000000000177202 */ /* 0x000fe20000000f00 */
[----:B------:R-:W-:Y:S06]  /*0ab0*/  BRA `(.L_x_3033) ;  /* 0x0000000000107947 */ /* 0x000fec0003800000 */
.L_x_3032:
[----:B------:R-:W0:Y:S02]  /*0ac0*/  MUFU.RCP R23, R8 ;  /* 0x0000000800177308 */ /* 0x000e240000001000 */
[----:B0-----:R-:W-:-:S04]  /*0ad0*/  FFMA R0, R8, R23, -1 ;  /* 0xbf80000008007423 */ /* 0x001fc80000000017 */
[----:B------:R-:W-:-:S04]  /*0ae0*/  FADD.FTZ R0, -R0, -RZ ;  /* 0x800000ff00007221 */ /* 0x000fc80000010100 */
[----:B------:R-:W-:-:S07]  /*0af0*/  FFMA R23, R23, R0, R23 ;  /* 0x0000000017177223 */ /* 0x000fce0000000017 */
.L_x_3033:
[----:B------:R-:W-:Y:S05]  /*0b00*/  BSYNC.RECONVERGENT B0 ;  /* 0x0000000000007941 */ /* 0x000fea0003800200 */
.L_x_3031:
[----:B------:R-:W-:Y:S01]  /*0b10*/  VIADD R0, R7, 0x1800000 ;  /* 0x0180000007007836 */ /* 0x000fe20000000000 */
[----:B------:R-:W-:Y:S04]  /*0b20*/  BSSY.RECONVERGENT B0, `(.L_x_3034) ;  /* 0x000000d000007945 */ /* 0x000fe80003800200 */
        /* <DEDUP_REMOVED lines=8> */
.L_x_3035:
[----:B------:R-:W0:Y:S02]  /*0bb0*/  MUFU.RCP R0, R7 ;  /* 0x0000000700007308 */ /* 0x000e240000001000 */
[----:B0-----:R-:W-:-:S04]  /*0bc0*/  FFMA R2, R7, R0, -1 ;  /* 0xbf80000007027423 */ /* 0x001fc80000000000 */
[----:B------:R-:W-:-:S04]  /*0bd0*/  FADD.FTZ R9, -R2, -RZ ;  /* 0x800000ff02097221 */ /* 0x000fc80000010100 */
[----:B------:R-:W-:-:S07]  /*0be0*/  FFMA R9, R0, R9, R0 ;  /* 0x0000000900097223 */ /* 0x000fce0000000000 */
.L_x_3036:
[----:B------:R-:W-:Y:S05]  /*0bf0*/  BSYNC.RECONVERGENT B0 ;  /* 0x0000000000007941 */ /* 0x000fea0003800200 */
.L_x_3034:
        /* <DEDUP_REMOVED lines=10> */
.L_x_3038:
[----:B------:R-:W0:Y:S02]  /*0ca0*/  MUFU.RCP R3, R6 ;  /* 0x0000000600037308 */ /* 0x000e240000001000 */
[----:B0-----:R-:W-:-:S04]  /*0cb0*/  FFMA R0, R6, R3, -1 ;  /* 0xbf80000006007423 */ /* 0x001fc80000000003 */
[----:B------:R-:W-:-:S04]  /*0cc0*/  FADD.FTZ R0, -R0, -RZ ;  /* 0x800000ff00007221 */ /* 0x000fc80000010100 */
[----:B------:R-:W-:-:S07]  /*0cd0*/  FFMA R8, R3, R0, R3 ;  /* 0x0000000003087223 */ /* 0x000fce0000000003 */
.L_x_3039:
[----:B------:R-:W-:Y:S05]  /*0ce0*/  BSYNC.RECONVERGENT B0 ;  /* 0x0000000000007941 */ /* 0x000fea0003800200 */
.L_x_3037:
        /* <DEDUP_REMOVED lines=10> */
.L_x_3041:
[----:B------:R-:W0:Y:S02]  /*0d90*/  MUFU.RCP R0, R5 ;  /* 0x0000000500007308 */ /* 0x000e240000001000 */
[----:B0-----:R-:W-:-:S04]  /*0da0*/  FFMA R2, R5, R0, -1 ;  /* 0xbf80000005027423 */ /* 0x001fc80000000000 */
[----:B------:R-:W-:-:S04]  /*0db0*/  FADD.FTZ R7, -R2, -RZ ;  /* 0x800000ff02077221 */ /* 0x000fc80000010100 */
[----:B------:R-:W-:-:S07]  /*0dc0*/  FFMA R7, R0, R7, R0 ;  /* 0x0000000700077223 */ /* 0x000fce0000000000 */
.L_x_3042:
[----:B------:R-:W-:Y:S05]  /*0dd0*/  BSYNC.RECONVERGENT B0 ;  /* 0x0000000000007941 */ /* 0x000fea0003800200 */
.L_x_3040:
        /* <DEDUP_REMOVED lines=10> */
.L_x_3044:
[----:B------:R-:W0:Y:S02]  /*0e80*/  MUFU.RCP R3, R4 ;  /* 0x0000000400037308 */ /* 0x000e240000001000 */
[----:B0-----:R-:W-:-:S04]  /*0e90*/  FFMA R0, R4, R3, -1 ;  /* 0xbf80000004007423 */ /* 0x001fc80000000003 */
[----:B------:R-:W-:-:S04]  /*0ea0*/  FADD.FTZ R0, -R0, -RZ ;  /* 0x800000ff00007221 */ /* 0x000fc80000010100 */
[----:B------:R-:W-:-:S07]  /*0eb0*/  FFMA R6, R3, R0, R3 ;  /* 0x0000000003067223 */ /* 0x000fce0000000003 */
.L_x_3045:
[----:B------:R-:W-:Y:S05]  /*0ec0*/  BSYNC.RECONVERGENT B0 ;  /* 0x0000000000007941 */ /* 0x000fea0003800200 */
.L_x_3043:
        /* <DEDUP_REMOVED lines=12> */
.L_x_3046:
        /* <DEDUP_REMOVED lines=136> */
[----:B------:R-:W-:Y:S05]  /*1810*/  CALL.REL.NOINC `($__internal_105_$__cuda_sm3x_div_rn_noftz_f32_slowpath) ;  /* 0x0000000c00f07944 */ /* 0x000fea0003c00000 */
.L_x_3048:
[----:B------:R-:W-:Y:S05]  /*1820*/  BSYNC.RECONVERGENT B0 ;  /* 0x0000000000007941 */ /* 0x000fea0003800200 */
.L_x_3047:
        /* <DEDUP_REMOVED lines=26> */
[----:B------:R-:W-:Y:S05]  /*19d0*/  CALL.REL.NOINC `($__internal_105_$__cuda_sm3x_div_rn_noftz_f32_slowpath) ;  /* 0x0000000c00807944 */ /* 0x000fea0003c00000 */
[----:B------:R-:W-:-:S07]  /*19e0*/  MOV R15, R0 ;  /* 0x00000000000f7202 */ /* 0x000fce0000000f00 */
.L_x_3050:
[----:B------:R-:W-:Y:S05]  /*19f0*/  BSYNC.RECONVERGENT B0 ;  /* 0x0000000000007941 */ /* 0x000fea0003800200 */
.L_x_3049:
        /* <DEDUP_REMOVED lines=24> */
[----:B------:R-:W-:Y:S05]  /*1b80*/  CALL.REL.NOINC `($__internal_105_$__cuda_sm3x_div_rn_noftz_f32_slowpath) ;  /* 0x0000000c00147944 */ /* 0x000fea0003c00000 */
[----:B------:R-:W-:-:S07]  /*1b90*/  MOV R17, R0 ;  /* 0x0000000000117202 */ /* 0x000fce0000000f00 */
.L_x_3052:
[----:B------:R-:W-:Y:S05]  /*1ba0*/  BSYNC.RECONVERGENT B0 ;  /* 0x0000000000007941 */ /* 0x000fea0003800200 */
.L_x_3051:
        /* <DEDUP_REMOVED lines=25> */
.L_x_3054:
[----:B------:R-:W-:Y:S05]  /*1d40*/  BSYNC.RECONVERGENT B0 ;  /* 0x0000000000007941 */ /* 0x000fea0003800200 */
.L_x_3053:
        /* <DEDUP_REMOVED lines=26> */
.L_x_3056:
[----:B------:R-:W-:Y:S05]  /*1ef0*/  BSYNC.RECONVERGENT B0 ;  /* 0x0000000000007941 */ /* 0x000fea0003800200 */
.L_x_3055:
        /* <DEDUP_REMOVED lines=26> */
.L_x_3058:
[----:B------:R-:W-:Y:S05]  /*20a0*/  BSYNC.RECONVERGENT B0 ;  /* 0x0000000000007941 */ /* 0x000fea0003800200 */
.L_x_3057:
        /* <DEDUP_REMOVED lines=25> */
[----:B------:R-:W-:-:S07]  /*2240*/  IMAD.MOV.U32 R15, RZ, RZ, R0 ;  /* 0x000000ffff0f7224 */ /* 0x000fce00078e0000 */
.L_x_3060:
[----:B------:R-:W-:Y:S05]  /*2250*/  BSYNC.RECONVERGENT B0 ;  /* 0x0000000000007941 */ /* 0x000fea0003800200 */
.L_x_3059:
        /* <DEDUP_REMOVED lines=25> */
.L_x_3062:
[----:B------:R-:W-:Y:S05]  /*23f0*/  BSYNC.RECONVERGENT B0 ;  /* 0x0000000000007941 */ /* 0x000fea0003800200 */
.L_x_3061:
        /* <DEDUP_REMOVED lines=8> */
        .weak           $__internal_104_$__cuda_sm20_rcp_rn_f32_slowpath
        .type           $__internal_104_$__cuda_sm20_rcp_rn_f32_slowpath,@function
        .size           $__internal_104_$__cuda_sm20_rcp_rn_f32_slowpath,($__internal_105_$__cuda_sm3x_div_rn_noftz_f32_slowpath - $__internal_104_$__cuda_sm20_rcp_rn_f32_slowpath)
$__internal_104_$__cuda_sm20_rcp_rn_f32_slowpath:
        /* <DEDUP_REMOVED lines=15> */
.L_x_3065:
        /* <DEDUP_REMOVED lines=33> */
.L_x_3067:
[----:B------:R0:W1:Y:S02]  /*2780*/  MUFU.RCP R3, R0 ;  /* 0x0000000000037308 */ /* 0x0000640000001000 */
.L_x_3066:
[----:B------:R-:W-:Y:S05]  /*2790*/  BSYNC.RECONVERGENT B1 ;  /* 0x0000000000017941 */ /* 0x000fea0003800200 */
.L_x_3064:
[----:B01----:R-:W-:Y:S01]  /*27a0*/  MOV R0, R3 ;  /* 0x0000000300007202 */ /* 0x003fe20000000f00 */
[----:B------:R-:W-:Y:S01]  /*27b0*/  HFMA2 R3, -RZ, RZ, 0, 0 ;  /* 0x00000000ff037431 */ /* 0x000fe200000001ff */
[----:B------:R-:W-:-:S04]  /*27c0*/  MOV R2, R16 ;  /* 0x0000001000027202 */ /* 0x000fc80000000f00 */
[----:B------:R-:W-:Y:S05]  /*27d0*/  RET.REL.NODEC R2 `(_Z24norm_dist_forward_kernelILi32ELi64EEvPKfS1_iiiiPff) ;  /* 0xffffffd802087950 */ /* 0x000fea0003c3ffff */
        .weak           $__internal_105_$__cuda_sm3x_div_rn_noftz_f32_slowpath
        .type           $__internal_105_$__cuda_sm3x_div_rn_noftz_f32_slowpath,@function
        .size           $__internal_105_$__cuda_sm3x_div_rn_noftz_f32_slowpath,(.L_x_3932 - $__internal_105_$__cuda_sm3x_div_rn_noftz_f32_slowpath)
$__internal_105_$__cuda_sm3x_div_rn_noftz_f32_slowpath:
        /* <DEDUP_REMOVED lines=34> */
.L_x_3069:
        /* <DEDUP_REMOVED lines=51> */
.L_x_3076:
[----:B------:R-:W-:-:S04]  /*2d30*/  LOP3.LUT R0, R0, 0x80000000, RZ, 0xc0, !PT ;  /* 0x8000000000007812 */ /* 0x000fc800078ec0ff */
[----:B------:R-:W-:Y:S01]  /*2d40*/  LOP3.LUT R0, R0, 0x7f800000, RZ, 0xfc, !PT ;  /* 0x7f80000000007812 */ /* 0x000fe200078efcff */
[----:B------:R-:W-:Y:S06]  /*2d50*/  BRA `(.L_x_3077) ;  /* 0x0000000000047947 */ /* 0x000fec0003800000 */
.L_x_3075:
[----:B------:R-:W-:-:S07]  /*2d60*/  LEA R0, R17, R0, 0x17 ;  /* 0x0000000011007211 */ /* 0x000fce00078eb8ff */
.L_x_3077:
[----:B------:R-:W-:Y:S05]  /*2d70*/  BSYNC.RECONVERGENT B2 ;  /* 0x0000000000027941 */ /* 0x000fea0003800200 */
.L_x_3074:
[----:B------:R-:W-:Y:S05]  /*2d80*/  BRA `(.L_x_3078) ;  /* 0x0000000000207947 */ /* 0x000fea0003800000 */
.L_x_3073:
[----:B------:R-:W-:-:S04]  /*2d90*/  LOP3.LUT R0, R0, 0x80000000, R3, 0x48, !PT ;  /* 0x8000000000007812 */ /* 0x000fc800078e4803 */
[----:B------:R-:W-:Y:S01]  /*2da0*/  LOP3.LUT R0, R0, 0x7f800000, RZ, 0xfc, !PT ;  /* 0x7f80000000007812 */ /* 0x000fe200078efcff */
[----:B------:R-:W-:Y:S06]  /*2db0*/  BRA `(.L_x_3078) ;  /* 0x0000000000147947 */ /* 0x000fec0003800000 */
.L_x_3072:
[----:B------:R-:W-:Y:S01]  /*2dc0*/  LOP3.LUT R0, R0, 0x80000000, R3, 0x48, !PT ;  /* 0x8000000000007812 */ /* 0x000fe200078e4803 */
[----:B------:R-:W-:Y:S06]  /*2dd0*/  BRA `(.L_x_3078) ;  /* 0x00000000000c7947 */ /* 0x000fec0003800000 */
.L_x_3071:
[----:B------:R-:W0:Y:S01]  /*2de0*/  MUFU.RSQ R0, -QNAN ;  /* 0xffc0000000007908 */ /* 0x000e220000001400 */
[----:B------:R-:W-:Y:S05]  /*2df0*/  BRA `(.L_x_3078) ;  /* 0x0000000000047947 */ /* 0x000fea0003800000 */
.L_x_3070:
[----:B------:R-:W-:-:S07]  /*2e00*/  FADD.FTZ R0, R3, R0 ;  /* 0x0000000003007221 */ /* 0x000fce0000010000 */
.L_x_3078:
[----:B------:R-:W-:Y:S05]  /*2e10*/  BSYNC.RECONVERGENT B1 ;  /* 0x0000000000017941 */ /* 0x000fea0003800200 */
.L_x_3068:
[----:B------:R-:W-:-:S04]  /*2e20*/  HFMA2 R17, -RZ, RZ, 0, 0 ;  /* 0x00000000ff117431 */ /* 0x000fc800000001ff */
[----:B0-----:R-:W-:Y:S05]  /*2e30*/  RET.REL.NODEC R16 `(_Z24norm_dist_forward_kernelILi32ELi64EEvPKfS1_iiiiPff) ;  /* 0xffffffd010707950 */ /* 0x001fea0003c3ffff */
.L_x_3079:
        /* <DEDUP_REMOVED lines=12> */
.L_x_3932:


//--------------------- .text._Z24norm_dist_forward_kernelILi32ELi32EEvPKfS1_iiiiPff --------------------------
	.section	.text._Z24norm_dist_forward_kernelILi32ELi32EEvPKfS1_iiiiPff,"ax",@progbits
	.align	128
        .global         _Z24norm_dist_forward_kernelILi32ELi32EEvPKfS1_iiiiPff
        .type           _Z24norm_dist_forward_kernelILi32ELi32EEvPKfS1_iiiiPff,@function
        .size           _Z24norm_dist_forward_kernelILi32ELi32EEvPKfS1_iiiiPff,(.L_x_3934 - _Z24norm_dist_forward_kernelILi32ELi32EEvPKfS1_iiiiPff)
        .other          _Z24norm_dist_forward_kernelILi32ELi32EEvPKfS1_iiiiPff,@"STO_CUDA_ENTRY STV_DEFAULT"
_Z24norm_dist_forward_kernelILi32ELi32EEvPKfS1_iiiiPff:
.text._Z24norm_dist_forward_kernelILi32ELi32EEvPKfS1_iiiiPff:
        /* <DEDUP_REMOVED lines=38> */
.L_x_3081:
        /* <DEDUP_REMOVED lines=9> */
.L_x_3080:
        /* <DEDUP_REMOVED lines=15> */
[----:B0-----:R-:W-:Y:S05]  /*03e0*/  CALL.REL.NOINC `($__internal_106_$__cuda_sm20_rcp_rn_f32_slowpath) ;  /* 0x0000002000207944 */ /* 0x001fea0003c00000 */
[----:B------:R-:W-:Y:S01]  /*03f0*/  MOV R12, R0 ;  /* 0x00000000000c7202 */ /* 0x000fe20000000f00 */
[----:B------:R-:W-:Y:S06]  /*0400*/  BRA `(.L_x_3083) ;  /* 0x0000000000107947 */ /* 0x000fec0003800000 */
.L_x_3082:
[----:B------:R-:W1:Y:S02]  /*0410*/  MUFU.RCP R12, R5 ;  /* 0x00000005000c7308 */ /* 0x000e640000001000 */
[----:B-1----:R-:W-:-:S04]  /*0420*/  FFMA R0, R12, R5, -1 ;  /* 0xbf8000000c007423 */ /* 0x002fc80000000005 */
[----:B------:R-:W-:-:S04]  /*0430*/  FADD.FTZ R3, -R0, -RZ ;  /* 0x800000ff00037221 */ /* 0x000fc80000010100 */
[----:B------:R-:W-:-:S07]  /*0440*/  FFMA R12, R12, R3, R12 ;  /* 0x000000030c0c7223 */ /* 0x000fce000000000c */
.L_x_3083:
[----:B------:R-:W1:Y:S01]  /*0450*/  LDCU UR6, c[0x0][0x39c] ;  /* 0x00007380ff0677ac */ /* 0x000e620008000800 */
[----:B------:R-:W2:Y:S01]  /*0460*/  LDCU UR4, c[0x0][0x394] ;  /* 0x00007280ff0477ac */ /* 0x000ea20008000800 */
[----:B-1----:R-:W-:Y:S02]  /*0470*/  IMAD R10, R13, UR6, R14 ;  /* 0x000000060d0a7c24 */ /* 0x002fe4000f8e020e */
[----:B--2---:R-:W-:Y:S01]  /*0480*/  IMAD R11, R11, UR4, R4 ;  /* 0x000000040b0b7c24 */ /* 0x004fe2000f8e0204 */
[----:B------:R-:W-:-:S06]  /*0490*/  UMOV UR4, URZ ;  /* 0x000000ff00047c82 */ /* 0x000fcc0008000000 */
.L_x_3126:
[----:B0-----:R-:W0:Y:S01]  /*04a0*/  LDC.64 R2, c[0x0][0x380] ;  /* 0x0000e000ff027b82 */ /* 0x001e220000000a00 */
[----:B-1----:R-:W-:Y:S02]  /*04b0*/  HFMA2 R18, -RZ, RZ, 0, 3.0517578125e-05 ;  /* 0x00000200ff127431 */ /* 0x002fe400000001ff */
        /* <DEDUP_REMOVED lines=11> */
.L_x_3084:
        /* <DEDUP_REMOVED lines=36> */
[----:B------:R-:W-:Y:S05]  /*07b0*/  CALL.REL.NOINC `($__internal_106_$__cuda_sm20_rcp_rn_f32_slowpath) ;  /* 0x0000001c002c7944 */ /* 0x000fea0003c00000 */
[----:B------:R-:W-:Y:S01]  /*07c0*/  MOV R22, R0 ;  /* 0x0000000000167202 */ /* 0x000fe20000000f00 */
[----:B------:R-:W-:Y:S06]  /*07d0*/  BRA `(.L_x_3087) ;  /* 0x0000000000107947 */ /* 0x000fec0003800000 */
.L_x_3086:
[----:B------:R-:W0:Y:S02]  /*07e0*/  MUFU.RCP R3, R0 ;  /* 0x0000000000037308 */ /* 0x000e240000001000 */
[----:B0-----:R-:W-:-:S04]  /*07f0*/  FFMA R2, R0, R3, -1 ;  /* 0xbf80000000027423 */ /* 0x001fc80000000003 */
[----:B------:R-:W-:-:S04]  /*0800*/  FADD.FTZ R2, -R2, -RZ ;  /* 0x800000ff02027221 */ /* 0x000fc80000010100 */
[----:B------:R-:W-:-:S07]  /*0810*/  FFMA R22, R3, R2, R3 ;  /* 0x0000000203167223 */ /* 0x000fce0000000003 */
.L_x_3087:
[----:B------:R-:W-:Y:S05]  /*0820*/  BSYNC.RECONVERGENT B0 ;  /* 0x0000000000007941 */ /* 0x000fea0003800200 */
.L_x_3085:
[----:B------:R-:W-:Y:S01]  /*0830*/  IADD3 R0, PT, PT, R15, 0x1800000, RZ ;  /* 0x018000000f007810 */ /* 0x000fe20007ffe0ff */
[----:B------:R-:W-:Y:S03]  /*0840*/  BSSY.RECONVERGENT B0, `(.L_x_3088) ;  /* 0x000000d000007945 */ /* 0x000fe60003800200 */
[----:B------:R-:W-:-:S04]  /*0850*/  LOP3.LUT R0, R0, 0x7f800000, RZ, 0xc0, !PT ;  /* 0x7f80000000007812 */ /* 0x000fc800078ec0ff */
[----:B------:R-:W-:-:S13]  /*0860*/  ISETP.GT.U32.AND P0, PT, R0, 0x1ffffff, PT ;  /* 0x01ffffff0000780c */ /* 0x000fda0003f04070 */
[----:B------:R-:W-:Y:S05]  /*0870*/  @P0 BRA `(.L_x_3089) ;  /* 0x0000000000140947 */ /* 0x000fea0003800000 */
[----:B------:R-:W-:Y:S02]  /*0880*/  MOV R0, R15 ;  /* 0x0000000f00007202 */ /* 0x000fe40000000f00 */
[----:B------:R-:W-:-:S07]  /*0890*/  MOV R16, 0x8b0 ;  /* 0x000008b000107802 */ /* 0x000fce0000000f00 */
[----:B------:R-:W-:Y:S05]  /*08a0*/  CALL.REL.NOINC `($__internal_106_$__cuda_sm20_rcp_rn_f32_slowpath) ;  /* 0x0000001800f07944 */ /* 0x000fea0003c00000 */
[----:B------:R-:W-:Y:S01]  /*08b0*/  IMAD.MOV.U32 R29, RZ, RZ, R0 ;  /* 0x000000ffff1d7224 */ /* 0x000fe200078e0000 */
[----:B------:R-:W-:Y:S06]  /*08c0*/  BRA `(.L_x_3090) ;  /* 0x0000000000107947 */ /* 0x000fec0003800000 */
.L_x_3089:
[----:B------:R-:W0:Y:S02]  /*08d0*/  MUFU.RCP R0, R15 ;  /* 0x0000000f00007308 */ /* 0x000e240000001000 */
[----:B0-----:R-:W-:-:S04]  /*08e0*/  FFMA R2, R15, R0, -1 ;  /* 0xbf8000000f027423 */ /* 0x001fc80000000000 */
[----:B------:R-:W-:-:S04]  /*08f0*/  FADD.FTZ R29, -R2, -RZ ;  /* 0x800000ff021d7221 */ /* 0x000fc80000010100 */
[----:B------:R-:W-:-:S07]  /*0900*/  FFMA R29, R0, R29, R0 ;  /* 0x0000001d001d7223 */ /* 0x000fce0000000000 */
.L_x_3090:
[----:B------:R-:W-:Y:S05]  /*0910*/  BSYNC.RECONVERGENT B0 ;  /* 0x0000000000007941 */ /* 0x000fea0003800200 */
.L_x_3088:
        /* <DEDUP_REMOVED lines=8> */
[----:B------:R-:W-:Y:S01]  /*09a0*/  MOV R26, R0 ;  /* 0x00000000001a7202 */ /* 0x000fe20000000f00 */
[----:B------:R-:W-:Y:S06]  /*09b0*/  BRA `(.L_x_3093) ;  /* 0x0000000000107947 */ /* 0x000fec0003800000 */
.L_x_3092:
[----:B------:R-:W0:Y:S02]  /*09c0*/  MUFU.RCP R26, R9 ;  /* 0x00000009001a7308 */ /* 0x000e240000001000 */
[----:B0-----:R-:W-:-:S04]  /*09d0*/  FFMA R0, R9, R26, -1 ;  /* 0xbf80000009007423 */ /* 0x001fc8000000001a */
[----:B------:R-:W-:-:S04]  /*09e0*/  FADD.FTZ R3, -R0, -RZ ;  /* 0x800000ff00037221 */ /* 0x000fc80000010100 */
[----:B------:R-:W-:-:S07]  /*09f0*/  FFMA R26, R26, R3, R26 ;  /* 0x000000031a1a7223 */ /* 0x000fce000000001a */
.L_x_3093:
[----:B------:R-:W-:Y:S05]  /*0a00*/  BSYNC.RECONVERGENT B0 ;  /* 0x0000000000007941 */ /* 0x000fea0003800200 */
.L_x_3091:
[----:B------:R-:W-:Y:S01]  /*0a10*/  IADD3 R0, PT, PT, R8, 0x1800000, RZ ;  /* 0x0180000008007810 */ /* 0x000fe20007ffe0ff */
[----:B------:R-:W-:Y:S03]  /*0a20*/  BSSY.RECONVERGENT B0, `(.L_x_3094) ;  /* 0x000000d000007945 */ /* 0x000fe60003800200 */
[----:B------:R-:W-:-:S04]  /*0a30*/  LOP3.LUT R0, R0, 0x7f800000, RZ, 0xc0, !PT ;  /* 0x7f80000000007812 */ /* 0x000fc800078ec0ff */
[----:B------:R-:W-:-:S13]  /*0a40*/  ISETP.GT.U32.AND P0, PT, R0, 0x1ffffff, PT ;  /* 0x01ffffff0000780c */ /* 0x000fda0003f04070 */
[----:B------:R-:W-:Y:S05]  /*0a50*/  @P0 BRA `(.L_x_3095) ;  /* 0x0000000000140947 */ /* 0x000fea0003800000 */
[----:B------:R-:W-:Y:S01]  /*0a60*/  IMAD.MOV.U32 R0, RZ, RZ, R8 ;  /* 0x000000ffff007224 */ /* 0x000fe200078e0008 */
[----:B------:R-:W-:-:S07]  /*0a70*/  MOV R16, 0xa90 ;  /* 0x00000a9000107802 */ /* 0x000fce0000000f00 */
[----:B------:R-:W-:Y:S05]  /*0a80*/  CALL.REL.NOINC `($__internal_106_$__cuda_sm20_rcp_rn_f32_slowpath) ;  /* 0x0000001800787944 */ /* 0x000fea0003c00000 */
[----:B------:R-:W-:Y:S01]  /*0a90*/  MOV R23, R0 ;  /* 0x0000000000177202 */ /* 0x000fe20000000f00 */
[----:B------:R-:W-:Y:S06]  /*0aa0*/  BRA `(.L_x_3096) ;  /* 0x0000000000107947 */ /* 0x000fec0003800000 */
.L_x_3095:
[----:B------:R-:W0:Y:S02]  /*0ab0*/  MUFU.RCP R23, R8 ;  /* 0x0000000800177308 */ /* 0x000e240000001000 */
[----:B0-----:R-:W-:-:S04]  /*0ac0*/  FFMA R0, R8, R23, -1 ;  /* 0xbf80000008007423 */ /* 0x001fc80000000017 */
[----:B------:R-:W-:-:S04]  /*0ad0*/  FADD.FTZ R0, -R0, -RZ ;  /* 0x800000ff00007221 */ /* 0x000fc80000010100 */
[----:B------:R-:W-:-:S07]  /*0ae0*/  FFMA R23, R23, R0, R23 ;  /* 0x0000000017177223 */ /* 0x000fce0000000017 */
.L_x_3096:
[----:B------:R-:W-:Y:S05]  /*0af0*/  BSYNC.RECONVERGENT B0 ;  /* 0x0000000000007941 */ /* 0x000fea0003800200 */
.L_x_3094:
        /* <DEDUP_REMOVED lines=10> */
.L_x_3098:
[----:B------:R-:W0:Y:S02]  /*0ba0*/  MUFU.RCP R0, R7 ;  /* 0x0000000700007308 */ /* 0x000e240000001000 */
[----:B0-----:R-:W-:-:S04]  /*0bb0*/  FFMA R2, R7, R0, -1 ;  /* 0xbf80000007027423 */ /* 0x001fc80000000000 */
[----:B------:R-:W-:-:S04]  /*0bc0*/  FADD.FTZ R9, -R2, -RZ ;  /* 0x800000ff02097221 */ /* 0x000fc80000010100 */
[----:B------:R-:W-:-:S07]  /*0bd0*/  FFMA R9, R0, R9, R0 ;  /* 0x0000000900097223 */ /* 0x000fce0000000000 */
.L_x_3099:
[----:B------:R-:W-:Y:S05]  /*0be0*/  BSYNC.RECONVERGENT B0 ;  /* 0x0000000000007941 */ /* 0x000fea0003800200 */
.L_x_3097:
[----:B------:R-:W-:Y:S01]  /*0bf0*/  VIADD R0, R6, 0x1800000 ;  /* 0x0180000006007836 */ /* 0x000fe20000000000 */
[----:B------:R-:W-:Y:S04]  /*0c00*/  BSSY.RECONVERGENT B0, `(.L_x_3100) ;  /* 0x000000d000007945 */ /* 0x000fe80003800200 */
        /* <DEDUP_REMOVED lines=8> */
.L_x_3101:
[----:B------:R-:W0:Y:S02]  /*0c90*/  MUFU.RCP R3, R6 ;  /* 0x0000000600037308 */ /* 0x000e240000001000 */
[----:B0-----:R-:W-:-:S04]  /*0ca0*/  FFMA R0, R6, R3, -1 ;  /* 0xbf80000006007423 */ /* 0x001fc80000000003 */
[----:B------:R-:W-:-:S04]  /*0cb0*/  FADD.FTZ R0, -R0, -RZ ;  /* 0x800000ff00007221 */ /* 0x000fc80000010100 */
[----:B------:R-:W-:-:S07]  /*0cc0*/  FFMA R8, R3, R0, R3 ;  /* 0x0000000003087223 */ /* 0x000fce0000000003 */
.L_x_3102:
[----:B------:R-:W-:Y:S05]  /*0cd0*/  BSYNC.RECONVERGENT B0 ;  /* 0x0000000000007941 */ /* 0x000fea0003800200 */
.L_x_3100:
        /* <DEDUP_REMOVED lines=10> */
.L_x_3104:
[----:B------:R-:W0:Y:S02]  /*0d80*/  MUFU.RCP R0, R5 ;  /* 0x0000000500007308 */ /* 0x000e240000001000 */
[----:B0-----:R-:W-:-:S04]  /*0d90*/  FFMA R2, R5, R0, -1 ;  /* 0xbf80000005027423 */ /* 0x001fc80000000000 */
[----:B------:R-:W-:-:S04]  /*0da0*/  FADD.FTZ R7, -R2, -RZ ;  /* 0x800000ff02077221 */ /* 0x000fc80000010100 */
[----:B------:R-:W-:-:S07]  /*0db0*/  FFMA R7, R0, R7, R0 ;  /* 0x0000000700077223 */ /* 0x000fce0000000000 */
.L_x_3105:
[----:B------:R-:W-:Y:S05]  /*0dc0*/  BSYNC.RECONVERGENT B0 ;  /* 0x0000000000007941 */ /* 0x000fea0003800200 */
.L_x_3103:
        /* <DEDUP_REMOVED lines=10> */
.L_x_3107:
[----:B------:R-:W0:Y:S02]  /*0e70*/  MUFU.RCP R3, R4 ;  /* 0x0000000400037308 */ /* 0x000e240000001000 */
[----:B0-----:R-:W-:-:S04]  /*0e80*/  FFMA R0, R4, R3, -1 ;  /* 0xbf80000004007423 */ /* 0x001fc80000000003 */
[----:B------:R-:W-:-:S04]  /*0e90*/  FADD.FTZ R0, -R0, -RZ ;  /* 0x800000ff00007221 */ /* 0x000fc80000010100 */
[----:B------:R-:W-:-:S07]  /*0ea0*/  FFMA R6, R3, R0, R3 ;  /* 0x0000000003067223 */ /* 0x000fce0000000003 */
.L_x_3108:
[----:B------:R-:W-:Y:S05]  /*0eb0*/  BSYNC.RECONVERGENT B0 ;  /* 0x0000000000007941 */ /* 0x000fea0003800200 */
.L_x_3106:
        /* <DEDUP_REMOVED lines=12> */
.L_x_3109:
        /* <DEDUP_REMOVED lines=136> */
[----:B------:R-:W-:Y:S05]  /*1800*/  CALL.REL.NOINC `($__internal_107_$__cuda_sm3x_div_rn_noftz_f32_slowpath) ;  /* 0x0000000c00f07944 */ /* 0x000fea0003c00000 */
.L_x_3111:
[----:B------:R-:W-:Y:S05]  /*1810*/  BSYNC.RECONVERGENT B0 ;  /* 0x0000000000007941 */ /* 0x000fea0003800200 */
.L_x_3110:
        /* <DEDUP_REMOVED lines=26> */
[----:B------:R-:W-:Y:S05]  /*19c0*/  CALL.REL.NOINC `($__internal_107_$__cuda_sm3x_div_rn_noftz_f32_slowpath) ;  /* 0x0000000c00807944 */ /* 0x000fea0003c00000 */
[----:B------:R-:W-:-:S07]  /*19d0*/  MOV R15, R0 ;  /* 0x00000000000f7202 */ /* 0x000fce0000000f00 */
.L_x_3113:
[----:B------:R-:W-:Y:S05]  /*19e0*/  BSYNC.RECONVERGENT B0 ;  /* 0x0000000000007941 */ /* 0x000fea0003800200 */
.L_x_3112:
        /* <DEDUP_REMOVED lines=24> */
[----:B------:R-:W-:Y:S05]  /*1b70*/  CALL.REL.NOINC `($__internal_107_$__cuda_sm3x_div_rn_noftz_f32_slowpath) ;  /* 0x0000000c00147944 */ /* 0x000fea0003c00000 */
[----:B------:R-:W-:-:S07]  /*1b80*/  MOV R17, R0 ;  /* 0x0000000000117202 */ /* 0x000fce0000000f00 */
.L_x_3115:
[----:B------:R-:W-:Y:S05]  /*1b90*/  BSYNC.RECONVERGENT B0 ;  /* 0x0000000000007941 */ /* 0x000fea0003800200 */
.L_x_3114:
        /* <DEDUP_REMOVED lines=25> */
.L_x_3117:
[----:B------:R-:W-:Y:S05]  /*1d30*/  BSYNC.RECONVERGENT B0 ;  /* 0x0000000000007941 */ /* 0x000fea0003800200 */
.L_x_3116:
        /* <DEDUP_REMOVED lines=26> */
.L_x_3119:
[----:B------:R-:W-:Y:S05]  /*1ee0*/  BSYNC.RECONVERGENT B0 ;  /* 0x0000000000007941 */ /* 0x000fea0003800200 */
.L_x_3118:
        /* <DEDUP_REMOVED lines=26> */
.L_x_3121:
[----:B------:R-:W-:Y:S05]  /*2090*/  BSYNC.RECONVERGENT B0 ;  /* 0x0000000000007941 */ /* 0x000fea0003800200 */
.L_x_3120:
        /* <DEDUP_REMOVED lines=25> */
[----:B------:R-:W-:-:S07]  /*2230*/  IMAD.MOV.U32 R15, RZ, RZ, R0 ;  /* 0x000000ffff0f7224 */ /* 0x000fce00078e0000 */
.L_x_3123:
[----:B------:R-:W-:Y:S05]  /*2240*/  BSYNC.RECONVERGENT B0 ;  /* 0x0000000000007941 */ /* 0x000fea0003800200 */
.L_x_3122:
        /* <DEDUP_REMOVED lines=25> */
.L_x_3125:
[----:B------:R-:W-:Y:S05]  /*23e0*/  BSYNC.RECONVERGENT B0 ;  /* 0x0000000000007941 */ /* 0x000fea0003800200 */
.L_x_3124:
        /* <DEDUP_REMOVED lines=8> */
        .weak           $__internal_106_$__cuda_sm20_rcp_rn_f32_slowpath
        .type           $__internal_106_$__cuda_sm20_rcp_rn_f32_slowpath,@function
        .size           $__internal_106_$__cuda_sm20_rcp_rn_f32_slowpath,($__internal_107_$__cuda_sm3x_div_rn_noftz_f32_slowpath - $__internal_106_$__cuda_sm20_rcp_rn_f32_slowpath)
$__internal_106_$__cuda_sm20_rcp_rn_f32_slowpath:
        /* <DEDUP_REMOVED lines=15> */
.L_x_3128:
        /* <DEDUP_REMOVED lines=33> */
.L_x_3130:
[----:B------:R0:W1:Y:S02]  /*2770*/  MUFU.RCP R3, R0 ;  /* 0x0000000000037308 */ /* 0x0000640000001000 */
.L_x_3129:
[----:B------:R-:W-:Y:S05]  /*2780*/  BSYNC.RECONVERGENT B1 ;  /* 0x0000000000017941 */ /* 0x000fea0003800200 */
.L_x_3127:
[----:B01----:R-:W-:Y:S01]  /*2790*/  MOV R0, R3 ;  /* 0x0000000300007202 */ /* 0x003fe20000000f00 */
[----:B------:R-:W-:Y:S01]  /*27a0*/  HFMA2 R3, -RZ, RZ, 0, 0 ;  /* 0x00000000ff037431 */ /* 0x000fe200000001ff */
[----:B------:R-:W-:-:S04]  /*27b0*/  MOV R2, R16 ;  /* 0x0000001000027202 */ /* 0x000fc80000000f00 */
[----:B------:R-:W-:Y:S05]  /*27c0*/  RET.REL.NODEC R2 `(_Z24norm_dist_forward_kernelILi32ELi32EEvPKfS1_iiiiPff) ;  /* 0xffffffd8020c7950 */ /* 0x000fea0003c3ffff */
        .weak           $__internal_107_$__cuda_sm3x_div_rn_noftz_f32_slowpath
        .type           $__internal_107_$__cuda_sm3x_div_rn_noftz_f32_slowpath,@function
        .size           $__internal_107_$__cuda_sm3x_div_rn_noftz_f32_slowpath,(.L_x_3934 - $__internal_107_$__cuda_sm3x_div_rn_noftz_f32_slowpath)
$__internal_107_$__cuda_sm3x_div_rn_noftz_f32_slowpath:
        /* <DEDUP_REMOVED lines=34> */
.L_x_3132:
        /* <DEDUP_REMOVED lines=51> */
.L_x_3139:
[----:B------:R-:W-:-:S04]  /*2d20*/  LOP3.LUT R0, R0, 0x80000000, RZ, 0xc0, !PT ;  /* 0x8000000000007812 */ /* 0x000fc800078ec0ff */
[----:B------:R-:W-:Y:S01]  /*2d30*/  LOP3.LUT R0, R0, 0x7f800000, RZ, 0xfc, !PT ;  /* 0x7f80000000007812 */ /* 0x000fe200078efcff */
[----:B------:R-:W-:Y:S06]  /*2d40*/  BRA `(.L_x_3140) ;  /* 0x0000000000047947 */ /* 0x000fec0003800000 */
.L_x_3138:
[----:B------:R-:W-:-:S07]  /*2d50*/  LEA R0, R17, R0, 0x17 ;  /* 0x0000000011007211 */ /* 0x000fce00078eb8ff */
.L_x_3140:
[----:B------:R-:W-:Y:S05]  /*2d60*/  BSYNC.RECONVERGENT B2 ;  /* 0x0000000000027941 */ /* 0x000fea0003800200 */
.L_x_3137:
[----:B------:R-:W-:Y:S05]  /*2d70*/  BRA `(.L_x_3141) ;  /* 0x0000000000207947 */ /* 0x000fea0003800000 */
.L_x_3136:
[----:B------:R-:W-:-:S04]  /*2d80*/  LOP3.LUT R0, R0, 0x80000000, R3, 0x48, !PT ;  /* 0x8000000000007812 */ /* 0x000fc800078e4803 */
[----:B------:R-:W-:Y:S01]  /*2d90*/  LOP3.LUT R0, R0, 0x7f800000, RZ, 0xfc, !PT ;  /* 0x7f80000000007812 */ /* 0x000fe200078efcff */
[----:B------:R-:W-:Y:S06]  /*2da0*/  BRA `(.L_x_3141) ;  /* 0x0000000000147947 */ /* 0x000fec0003800000 */
.L_x_3135:
[----:B------:R-:W-:Y:S01]  /*2db0*/  LOP3.LUT R0, R0, 0x80000000, R3, 0x48, !PT ;  /* 0x8000000000007812 */ /* 0x000fe200078e4803 */
[----:B------:R-:W-:Y:S06]  /*2dc0*/  BRA `(.L_x_3141) ;  /* 0x00000000000c7947 */ /* 0x000fec0003800000 */
.L_x_3134:
[----:B------:R-:W0:Y:S01]  /*2dd0*/  MUFU.RSQ R0, -QNAN ;  /* 0xffc0000000007908 */ /* 0x000e220000001400 */
[----:B------:R-:W-:Y:S05]  /*2de0*/  BRA `(.L_x_3141) ;  /* 0x0000000000047947 */ /* 0x000fea0003800000 */
.L_x_3133:
[----:B------:R-:W-:-:S07]  /*2df0*/  FADD.FTZ R0, R3, R0 ;  /* 0x0000000003007221 */ /* 0x000fce0000010000 */
.L_x_3141:
[----:B------:R-:W-:Y:S05]  /*2e00*/  BSYNC.RECONVERGENT B1 ;  /* 0x0000000000017941 */ /* 0x000fea0003800200 */
.L_x_3131:
[----:B------:R-:W-:-:S04]  /*2e10*/  HFMA2 R17, -RZ, RZ, 0, 0 ;  /* 0x00000000ff117431 */ /* 0x000fc800000001ff */
[----:B0-----:R-:W-:Y:S05]  /*2e20*/  RET.REL.NODEC R16 `(_Z24norm_dist_forward_kernelILi32ELi32EEvPKfS1_iiiiPff) ;  /* 0xffffffd010747950 */ /* 0x001fea0003c3ffff */
.L_x_3142:
        /* <DEDUP_REMOVED lines=13> */
.L_x_3934:


//--------------------- .text._Z24norm_dist_forward_kernelILi32ELi16EEvPKfS1_iiiiPff --------------------------
	.section	.text._Z24norm_dist_forward_kernelILi32ELi16EEvPKfS1_iiiiPff,"ax",@progbits
	.align	128
        .global         _Z24norm_dist_forward_kernelILi32ELi16EEvPKfS1_iiiiPff
        .type           _Z24norm_dist_forward_kernelILi32ELi16EEvPKfS1_iiiiPff,@function
        .size           _Z24norm_dist_forward_kernelILi32ELi16EEvPKfS1_iiiiPff,(.L_x_3936 - _Z24norm_dist_forward_kernelILi32ELi16EEvPKfS1_iiiiPff)
        .other          _Z24norm_dist_forward_kernelILi32ELi16EEvPKfS1_iiiiPff,@"STO_CUDA_ENTRY STV_DEFAULT"
_Z24norm_dist_forward_kernelILi32ELi16EEvPKfS1_iiiiPff:
.text._Z24norm_dist_forward_kernelILi32ELi16EEvPKfS1_iiiiPff:
        /* <DEDUP_REMOVED lines=38> */
.L_x_3144:
        /* <DEDUP_REMOVED lines=9> */
.L_x_3143:
        /* <DEDUP_REMOVED lines=15> */
[----:B0-----:R-:W-:Y:S05]  /*03e0*/  CALL.REL.NOINC `($__internal_108_$__cuda_sm20_rcp_rn_f32_slowpath) ;  /* 0x0000002000287944 */ /* 0x001fea0003c00000 */
[----:B------:R-:W-:Y:S01]  /*03f0*/  MOV R12, R0 ;  /* 0x00000000000c7202 */ /* 0x000fe20000000f00 */
[----:B------:R-:W-:Y:S06]  /*0400*/  BRA `(.L_x_3146) ;  /* 0x0000000000107947 */ /* 0x000fec0003800000 */
.L_x_3145:
[----:B------:R-:W1:Y:S02]  /*0410*/  MUFU.RCP R12, R5 ;  /* 0x00000005000c7308 */ /* 0x000e640000001000 */
[----:B-1----:R-:W-:-:S04]  /*0420*/  FFMA R0, R12, R5, -1 ;  /* 0xbf8000000c007423 */ /* 0x002fc80000000005 */
[----:B------:R-:W-:-:S04]  /*0430*/  FADD.FTZ R3, -R0, -RZ ;  /* 0x800000ff00037221 */ /* 0x000fc80000010100 */
[----:B------:R-:W-:-:S07]  /*0440*/  FFMA R12, R12, R3, R12 ;  /* 0x000000030c0c7223 */ /* 0x000fce000000000c */
.L_x_3146:
[----:B------:R-:W1:Y:S01]  /*0450*/  LDCU UR6, c[0x0][0x39c] ;  /* 0x00007380ff0677ac */ /* 0x000e620008000800 */
[----:B------:R-:W-:Y:S01]  /*0460*/  IMAD.SHL.U32 R4, R4, 0x10, RZ ;  /* 0x0000001004047824 */ /* 0x000fe200078e00ff */
[----:B------:R-:W2:Y:S01]  /*0470*/  LDCU UR4, c[0x0][0x394] ;  /* 0x00007280ff0477ac */ /* 0x000ea20008000800 */
[----:B------:R-:W-:Y:S01]  /*0480*/  UPLOP3.LUT UP0, UPT, UPT, UPT, UPT, 0x80, 0x8 ;  /* 0x000000000008789c */ /* 0x000fe20003f0f070 */
[----:B-1----:R-:W-:Y:S02]  /*0490*/  IMAD R10, R13, UR6, R14 ;  /* 0x000000060d0a7c24 */ /* 0x002fe4000f8e020e */
[----:B--2---:R-:W-:Y:S01]  /*04a0*/  IMAD R11, R11, UR4, R4 ;  /* 0x000000040b0b7c24 */ /* 0x004fe2000f8e0204 */
[----:B------:R-:W-:-:S07]  /*04b0*/  UMOV UR4, URZ ;  /* 0x000000ff00047c82 */ /* 0x000fce0008000000 */
.L_x_3189:
        /* <DEDUP_REMOVED lines=11> */
[----:B------:R-:W-:Y:S01]  /*0570*/  ULEA UR6, UR4, UR5, 0x7 ;  /* 0x0000000504067291 */ /* 0x000fe2000f8e38ff */
[----:B------:R-:W1:Y:S01]  /*0580*/  LDCU UR7, c[0x0][0x39c] ;  /* 0x00007380ff0777ac */ /* 0x000e620008000800 */
[----:B------:R-:W-:-:S11]  /*0590*/  UPLOP3.LUT UP1, UPT, UPT, UPT, UP0, 0x80, 0x8 ;  /* 0x000000000008789c */ /* 0x000fd60003f2f000 */
.L_x_3147:
        /* <DEDUP_REMOVED lines=36> */
[----:B------:R-:W-:Y:S05]  /*07e0*/  CALL.REL.NOINC `($__internal_108_$__cuda_sm20_rcp_rn_f32_slowpath) ;  /* 0x0000001c00287944 */ /* 0x000fea0003c00000 */
[----:B------:R-:W-:Y:S01]  /*07f0*/  MOV R22, R0 ;  /* 0x0000000000167202 */ /* 0x000fe20000000f00 */
[----:B------:R-:W-:Y:S06]  /*0800*/  BRA `(.L_x_3150) ;  /* 0x0000000000107947 */ /* 0x000fec0003800000 */
.L_x_3149:
[----:B------:R-:W0:Y:S02]  /*0810*/  MUFU.RCP R3, R0 ;  /* 0x0000000000037308 */ /* 0x000e240000001000 */
[----:B0-----:R-:W-:-:S04]  /*0820*/  FFMA R2, R0, R3, -1 ;  /* 0xbf80000000027423 */ /* 0x001fc80000000003 */
[----:B------:R-:W-:-:S04]  /*0830*/  FADD.FTZ R2, -R2, -RZ ;  /* 0x800000ff02027221 */ /* 0x000fc80000010100 */
[----:B------:R-:W-:-:S07]  /*0840*/  FFMA R22, R3, R2, R3 ;  /* 0x0000000203167223 */ /* 0x000fce0000000003 */
.L_x_3150:
[----:B------:R-:W-:Y:S05]  /*0850*/  BSYNC.RECONVERGENT B0 ;  /* 0x0000000000007941 */ /* 0x000fea0003800200 */
.L_x_3148:
[----:B------:R-:W-:Y:S01]  /*0860*/  IADD3 R0, PT, PT, R15, 0x1800000, RZ ;  /* 0x018000000f007810 */ /* 0x000fe20007ffe0ff */
[----:B------:R-:W-:Y:S03]  /*0870*/  BSSY.RECONVERGENT B0, `(.L_x_3151) ;  /* 0x000000d000007945 */ /* 0x000fe60003800200 */
[----:B------:R-:W-:-:S04]  /*0880*/  LOP3.LUT R0, R0, 0x7f800000, RZ, 0xc0, !PT ;  /* 0x7f80000000007812 */ /* 0x000fc800078ec0ff */
[----:B------:R-:W-:-:S13]  /*0890*/  ISETP.GT.U32.AND P0, PT, R0, 0x1ffffff, PT ;  /* 0x01ffffff0000780c */ /* 0x000fda0003f04070 */
[----:B------:R-:W-:Y:S05]  /*08a0*/  @P0 BRA `(.L_x_3152) ;  /* 0x0000000000140947 */ /* 0x000fea0003800000 */
[----:B------:R-:W-:Y:S01]  /*08b0*/  IMAD.MOV.U32 R0, RZ, RZ, R15 ;  /* 0x000000ffff007224 */ /* 0x000fe200078e000f */
[----:B------:R-:W-:-:S07]  /*08c0*/  MOV R16, 0x8e0 ;  /* 0x000008e000107802 */ /* 0x000fce0000000f00 */
[----:B------:R-:W-:Y:S05]  /*08d0*/  CALL.REL.NOINC `($__internal_108_$__cuda_sm20_rcp_rn_f32_slowpath) ;  /* 0x0000001800ec7944 */ /* 0x000fea0003c00000 */
[----:B------:R-:W-:Y:S01]  /*08e0*/  MOV R29, R0 ;  /* 0x00000000001d7202 */ /* 0x000fe20000000f00 */
[----:B------:R-:W-:Y:S06]  /*08f0*/  BRA `(.L_x_3153) ;  /* 0x0000000000107947 */ /* 0x000fec0003800000 */
.L_x_3152:
[----:B------:R-:W0:Y:S02]  /*0900*/  MUFU.RCP R0, R15 ;  /* 0x0000000f00007308 */ /* 0x000e240000001000 */
[----:B0-----:R-:W-:-:S04]  /*0910*/  FFMA R2, R15, R0, -1 ;  /* 0xbf8000000f027423 */ /* 0x001fc80000000000 */
[----:B------:R-:W-:-:S04]  /*0920*/  FADD.FTZ R29, -R2, -RZ ;  /* 0x800000ff021d7221 */ /* 0x000fc80000010100 */
[----:B------:R-:W-:-:S07]  /*0930*/  FFMA R29, R0, R29, R0 ;  /* 0x0000001d001d7223 */ /* 0x000fce0000000000 */
.L_x_3153:
[----:B------:R-:W-:Y:S05]  /*0940*/  BSYNC.RECONVERGENT B0 ;  /* 0x0000000000007941 */ /* 0x000fea0003800200 */
.L_x_3151:
[----:B------:R-:W-:Y:S01]  /*0950*/  IADD3 R0, PT, PT, R9, 0x1800000, RZ ;  /* 0x0180000009007810 */ /* 0x000fe20007ffe0ff */
[----:B------:R-:W-:Y:S03]  /*0960*/  BSSY.RECONVERGENT B0, `(.L_x_3154) ;  /* 0x000000d000007945 */ /* 0x000fe60003800200 */
[----:B------:R-:W-:-:S04]  /*0970*/  LOP3.LUT R0, R0, 0x7f800000, RZ, 0xc0, !PT ;  /* 0x7f80000000007812 */ /* 0x000fc800078ec0ff */
[----:B------:R-:W-:-:S13]  /*0980*/  ISETP.GT.U32.AND P0, PT, R0, 0x1ffffff, PT ;  /* 0x01ffffff0000780c */ /* 0x000fda0003f04070 */
[----:B------:R-:W-:Y:S05]  /*0990*/  @P0 BRA `(.L_x_3155) ;  /* 0x0000000000140947 */ /* 0x000fea0003800000 */
[----:B------:R-:W-:Y:S02]  /*09a0*/  MOV R0, R9 ;  /* 0x0000000900007202 */ /* 0x000fe40000000f00 */
[----:B------:R-:W-:-:S07]  /*09b0*/  MOV R16, 0x9d0 ;  /* 0x000009d000107802 */ /* 0x000fce0000000f00 */
[----:B------:R-:W-:Y:S05]  /*09c0*/  CALL.REL.NOINC `($__internal_108_$__cuda_sm20_rcp_rn_f32_slowpath) ;  /* 0x0000001800b07944 */ /* 0x000fea0003c00000 */
[----:B------:R-:W-:Y:S01]  /*09d0*/  IMAD.MOV.U32 R26, RZ, RZ, R0 ;  /* 0x000000ffff1a7224 */ /* 0x000fe200078e0000 */
[----:B------:R-:W-:Y:S06]  /*09e0*/  BRA `(.L_x_3156) ;  /* 0x0000000000107947 */ /* 0x000fec0003800000 */
.L_x_3155:
[----:B------:R-:W0:Y:S02]  /*09f0*/  MUFU.RCP R26, R9 ;  /* 0x00000009001a7308 */ /* 0x000e240000001000 */
[----:B0-----:R-:W-:-:S04]  /*0a00*/  FFMA R0, R9, R26, -1 ;  /* 0xbf80000009007423 */ /* 0x001fc8000000001a */
[----:B------:R-:W-:-:S04]  /*0a10*/  FADD.FTZ R3, -R0, -RZ ;  /* 0x800000ff00037221 */ /* 0x000fc80000010100 */
[----:B------:R-:W-:-:S07]  /*0a20*/  FFMA R26, R26, R3, R26 ;  /* 0x000000031a1a7223 */ /* 0x000fce000000001a */
.L_x_3156:
[----:B------:R-:W-:Y:S05]  /*0a30*/  BSYNC.RECONVERGENT B0 ;  /* 0x0000000000007941 */ /* 0x000fea0003800200 */
.L_x_3154:
        /* <DEDUP_REMOVED lines=8> */
[----:B------:R-:W-:Y:S01]  /*0ac0*/  MOV R23, R0 ;  /* 0x0000000000177202 */ /* 0x000fe20000000f00 */
[----:B------:R-:W-:Y:S06]  /*0ad0*/  BRA `(.L_x_3159) ;  /* 0x0000000000107947 */ /* 0x000fec0003800000 */
.L_x_3158:
[----:B------:R-:W0:Y:S02]  /*0ae0*/  MUFU.RCP R23, R8 ;  /* 0x0000000800177308 */ /* 0x000e240000001000 */
[----:B0-----:R-:W-:-:S04]  /*0af0*/  FFMA R0, R8, R23, -1 ;  /* 0xbf80000008007423 */ /* 0x001fc80000000017 */
[----:B------:R-:W-:-:S04]  /*0b00*/  FADD.FTZ R0, -R0, -RZ ;  /* 0x800000ff00007221 */ /* 0x000fc80000010100 */
[----:B------:R-:W-:-:S07]  /*0b10*/  FFMA R23, R23, R0, R23 ;  /* 0x0000000017177223 */ /* 0x000fce0000000017 */
.L_x_3159:
[----:B------:R-:W-:Y:S05]  /*0b20*/  BSYNC.RECONVERGENT B0 ;  /* 0x0000000000007941 */ /* 0x000fea0003800200 */
.L_x_3157:
[----:B------:R-:W-:Y:S01]  /*0b30*/  VIADD R0, R7, 0x1800000 ;  /* 0x0180000007007836 */ /* 0x000fe20000000000 */
[----:B------:R-:W-:Y:S04]  /*0b40*/  BSSY.RECONVERGENT B0, `(.L_x_3160) ;  /* 0x000000d000007945 */ /* 0x000fe80003800200 */
        /* <DEDUP_REMOVED lines=8> */
.L_x_3161:
[----:B------:R-:W0:Y:S02]  /*0bd0*/  MUFU.RCP R0, R7 ;  /* 0x0000000700007308 */ /* 0x000e240000001000 */
[----:B0-----:R-:W-:-:S04]  /*0be0*/  FFMA R2, R7, R0, -1 ;  /* 0xbf80000007027423 */ /* 0x001fc80000000000 */
[----:B------:R-:W-:-:S04]  /*0bf0*/  FADD.FTZ R9, -R2, -RZ ;  /* 0x800000ff02097221 */ /* 0x000fc80000010100 */
[----:B------:R-:W-:-:S07]  /*0c00*/  FFMA R9, R0, R9, R0 ;  /* 0x0000000900097223 */ /* 0x000fce0000000000 */
.L_x_3162:
[----:B------:R-:W-:Y:S05]  /*0c10*/  BSYNC.RECONVERGENT B0 ;  /* 0x0000000000007941 */ /* 0x000fea0003800200 */
.L_x_3160:
        /* <DEDUP_REMOVED lines=10> */
.L_x_3164:
[----:B------:R-:W0:Y:S02]  /*0cc0*/  MUFU.RCP R3, R6 ;  /* 0x0000000600037308 */ /* 0x000e240000001000 */
[----:B0-----:R-:W-:-:S04]  /*0cd0*/  FFMA R0, R6, R3, -1 ;  /* 0xbf80000006007423 */ /* 0x001fc80000000003 */
[----:B------:R-:W-:-:S04]  /*0ce0*/  FADD.FTZ R0, -R0, -RZ ;  /* 0x800000ff00007221 */ /* 0x000fc80000010100 */
[----:B------:R-:W-:-:S07]  /*0cf0*/  FFMA R8, R3, R0, R3 ;  /* 0x0000000003087223 */ /* 0x000fce0000000003 */
.L_x_3165:
[----:B------:R-:W-:Y:S05]  /*0d00*/  BSYNC.RECONVERGENT B0 ;  /* 0x0000000000007941 */ /* 0x000fea0003800200 */
.L_x_3163:
        /* <DEDUP_REMOVED lines=10> */
.L_x_3167:
[----:B------:R-:W0:Y:S02]  /*0db0*/  MUFU.RCP R0, R5 ;  /* 0x0000000500007308 */ /* 0x000e240000001000 */
[----:B0-----:R-:W-:-:S04]  /*0dc0*/  FFMA R2, R5, R0, -1 ;  /* 0xbf80000005027423 */ /* 0x001fc80000000000 */
[----:B------:R-:W-:-:S04]  /*0dd0*/  FADD.FTZ R7, -R2, -RZ ;  /* 0x800000ff02077221 */ /* 0x000fc80000010100 */
[----:B------:R-:W-:-:S07]  /*0de0*/  FFMA R7, R0, R7, R0 ;  /* 0x0000000700077223 */ /* 0x000fce0000000000 */
.L_x_3168:
[----:B------:R-:W-:Y:S05]  /*0df0*/  BSYNC.RECONVERGENT B0 ;  /* 0x0000000000007941 */ /* 0x000fea0003800200 */
.L_x_3166:
        /* <DEDUP_REMOVED lines=10> */
.L_x_3170:
[----:B------:R-:W0:Y:S02]  /*0ea0*/  MUFU.RCP R3, R4 ;  /* 0x0000000400037308 */ /* 0x000e240000001000 */
[----:B0-----:R-:W-:-:S04]  /*0eb0*/  FFMA R0, R4, R3, -1 ;  /* 0xbf80000004007423 */ /* 0x001fc80000000003 */
[----:B------:R-:W-:-:S04]  /*0ec0*/  FADD.FTZ R0, -R0, -RZ ;  /* 0x800000ff00007221 */ /* 0x000fc80000010100 */
[----:B------:R-:W-:-:S07]  /*0ed0*/  FFMA R6, R3, R0, R3 ;  /* 0x0000000003067223 */ /* 0x000fce0000000003 */
.L_x_3171:
[----:B------:R-:W-:Y:S05]  /*0ee0*/  BSYNC.RECONVERGENT B0 ;  /* 0x0000000000007941 */ /* 0x000fea0003800200 */
.L_x_3169:
        /* <DEDUP_REMOVED lines=12> */
.L_x_3172:
        /* <DEDUP_REMOVED lines=136> */
[----:B------:R-:W-:Y:S05]  /*1830*/  CALL.REL.NOINC `($__internal_109_$__cuda_sm3x_div_rn_noftz_f32_slowpath) ;  /* 0x0000000c00ec7944 */ /* 0x000fea0003c00000 */
.L_x_3174:
[----:B------:R-:W-:Y:S05]  /*1840*/  BSYNC.RECONVERGENT B0 ;  /* 0x0000000000007941 */ /* 0x000fea0003800200 */
.L_x_3173:
        /* <DEDUP_REMOVED lines=26> */
[----:B------:R-:W-:Y:S05]  /*19f0*/  CALL.REL.NOINC `($__internal_109_$__cuda_sm3x_div_rn_noftz_f32_slowpath) ;  /* 0x0000000c007c7944 */ /* 0x000fea0003c00000 */
[----:B------:R-:W-:-:S07]  /*1a00*/  MOV R15, R0 ;  /* 0x00000000000f7202 */ /* 0x000fce0000000f00 */
.L_x_3176:
[----:B------:R-:W-:Y:S05]  /*1a10*/  BSYNC.RECONVERGENT B0 ;  /* 0x0000000000007941 */ /* 0x000fea0003800200 */
.L_x_3175:
        /* <DEDUP_REMOVED lines=24> */
[----:B------:R-:W-:Y:S05]  /*1ba0*/  CALL.REL.NOINC `($__internal_109_$__cuda_sm3x_div_rn_noftz_f32_slowpath) ;  /* 0x0000000c00107944 */ /* 0x000fea0003c00000 */
[----:B------:R-:W-:-:S07]  /*1bb0*/  MOV R17, R0 ;  /* 0x0000000000117202 */ /* 0x000fce0000000f00 */
.L_x_3178:
[----:B------:R-:W-:Y:S05]  /*1bc0*/  BSYNC.RECONVERGENT B0 ;  /* 0x0000000000007941 */ /* 0x000fea0003800200 */
.L_x_3177:
        /* <DEDUP_REMOVED lines=25> */
.L_x_3180:
[----:B------:R-:W-:Y:S05]  /*1d60*/  BSYNC.RECONVERGENT B0 ;  /* 0x0000000000007941 */ /* 0x000fea0003800200 */
.L_x_3179:
        /* <DEDUP_REMOVED lines=26> */
.L_x_3182:
[----:B------:R-:W-:Y:S05]  /*1f10*/  BSYNC.RECONVERGENT B0 ;  /* 0x0000000000007941 */ /* 0x000fea0003800200 */
.L_x_3181:
        /* <DEDUP_REMOVED lines=26> */
.L_x_3184:
[----:B------:R-:W-:Y:S05]  /*20c0*/  BSYNC.RECONVERGENT B0 ;  /* 0x0000000000007941 */ /* 0x000fea0003800200 */
.L_x_3183:
        /* <DEDUP_REMOVED lines=25> */
[----:B------:R-:W-:-:S07]  /*2260*/  IMAD.MOV.U32 R15, RZ, RZ, R0 ;  /* 0x000000ffff0f7224 */ /* 0x000fce00078e0000 */
.L_x_3186:
[----:B------:R-:W-:Y:S05]  /*2270*/  BSYNC.RECONVERGENT B0 ;  /* 0x0000000000007941 */ /* 0x000fea0003800200 */
.L_x_3185:
        /* <DEDUP_REMOVED lines=25> */
.L_x_3188:
[----:B------:R-:W-:Y:S05]  /*2410*/  BSYNC.RECONVERGENT B0 ;  /* 0x0000000000007941 */ /* 0x000fea0003800200 */
.L_x_3187:
[----:B------:R-:W0:Y:S01]  /*2420*/  LDC R3, c[0x0][0x39c] ;  /* 0x0000e700ff037b82 */ /* 0x000e220000000800 */
[----:B------:R-:W-:Y:S01]  /*2430*/  UPLOP3.LUT UP0, UPT, UPT, UPT, UPT, 0x40, 0x4 ;  /* 0x000000000004789c */ /* 0x000fe20003f0e870 */
[----:B------:R-:W-:Y:S01]  /*2440*/  UMOV UR4, 0x8 ;  /* 0x0000000800047882 */ /* 0x000fe20000000000 */
[----:B0-----:R-:W-:-:S05]  /*2450*/  IMAD.WIDE R18, R3, 0x4, R18 ;  /* 0x0000000403127825 */ /* 0x001fca00078e0212 */
[----:B------:R1:W-:Y:S01]  /*2460*/  STG.E desc[UR8][R18.64], R0 ;  /* 0x0000000012007986 */ /* 0x0003e2000c101908 */
[----:B------:R-:W-:Y:S05]  /*2470*/  BRA.U UP1, `(.L_x_3189) ;  /* 0xffffffe101107547 */ /* 0x000fea000b83ffff */
[----:B------:R-:W-:Y:S05]  /*2480*/  EXIT ;  /* 0x000000000000794d */ /* 0x000fea0003800000 */
        .weak           $__internal_108_$__cuda_sm20_rcp_rn_f32_slowpath
        .type           $__internal_108_$__cuda_sm20_rcp_rn_f32_slowpath,@function
        .size           $__internal_108_$__cuda_sm20_rcp_rn_f32_slowpath,($__internal_109_$__cuda_sm3x_div_rn_noftz_f32_slowpath - $__internal_108_$__cuda_sm20_rcp_rn_f32_slowpath)
$__internal_108_$__cuda_sm20_rcp_rn_f32_slowpath:
        /* <DEDUP_REMOVED lines=15> */
.L_x_3191:
        /* <DEDUP_REMOVED lines=33> */
.L_x_3193:
[----:B------:R0:W1:Y:S02]  /*2790*/  MUFU.RCP R3, R0 ;  /* 0x0000000000037308 */ /* 0x0000640000001000 */
.L_x_3192:
[----:B------:R-:W-:Y:S05]  /*27a0*/  BSYNC.RECONVERGENT B1 ;  /* 0x0000000000017941 */ /* 0x000fea0003800200 */
.L_x_3190:
[----:B01----:R-:W-:Y:S01]  /*27b0*/  MOV R0, R3 ;  /* 0x0000000300007202 */ /* 0x003fe20000000f00 */
[----:B------:R-:W-:Y:S01]  /*27c0*/  HFMA2 R3, -RZ, RZ, 0, 0 ;  /* 0x00000000ff037431 */ /* 0x000fe200000001ff */
[----:B------:R-:W-:-:S04]  /*27d0*/  MOV R2, R16 ;  /* 0x0000001000027202 */ /* 0x000fc80000000f00 */
[----:B------:R-:W-:Y:S05]  /*27e0*/  RET.REL.NODEC R2 `(_Z24norm_dist_forward_kernelILi32ELi16EEvPKfS1_iiiiPff) ;  /* 0xffffffd802047950 */ /* 0x000fea0003c3ffff */
        .weak           $__internal_109_$__cuda_sm3x_div_rn_noftz_f32_slowpath
        .type           $__internal_109_$__cuda_sm3x_div_rn_noftz_f32_slowpath,@function
        .size           $__internal_109_$__cuda_sm3x_div_rn_noftz_f32_slowpath,(.L_x_3936 - $__internal_109_$__cuda_sm3x_div_rn_noftz_f32_slowpath)
$__internal_109_$__cuda_sm3x_div_rn_noftz_f32_slowpath:
        /* <DEDUP_REMOVED lines=34> */
.L_x_3195:
        /* <DEDUP_REMOVED lines=51> */
.L_x_3202:
[----:B------:R-:W-:-:S04]  /*2d40*/  LOP3.LUT R0, R0, 0x80000000, RZ, 0xc0, !PT ;  /* 0x8000000000007812 */ /* 0x000fc800078ec0ff */
[----:B------:R-:W-:Y:S01]  /*2d50*/  LOP3.LUT R0, R0, 0x7f800000, RZ, 0xfc, !PT ;  /* 0x7f80000000007812 */ /* 0x000fe200078efcff */
[----:B------:R-:W-:Y:S06]  /*2d60*/  BRA `(.L_x_3203) ;  /* 0x0000000000047947 */ /* 0x000fec0003800000 */
.L_x_3201:
[----:B------:R-:W-:-:S07]  /*2d70*/  LEA R0, R17, R0, 0x17 ;  /* 0x0000000011007211 */ /* 0x000fce00078eb8ff */
.L_x_3203:
[----:B------:R-:W-:Y:S05]  /*2d80*/  BSYNC.RECONVERGENT B2 ;  /* 0x0000000000027941 */ /* 0x000fea0003800200 */
.L_x_3200:
[----:B------:R-:W-:Y:S05]  /*2d90*/  BRA `(.L_x_3204) ;  /* 0x0000000000207947 */ /* 0x000fea0003800000 */
.L_x_3199:
[----:B------:R-:W-:-:S04]  /*2da0*/  LOP3.LUT R0, R0, 0x80000000, R3, 0x48, !PT ;  /* 0x8000000000007812 */ /* 0x000fc800078e4803 */
[----:B------:R-:W-:Y:S01]  /*2db0*/  LOP3.LUT R0, R0, 0x7f800000, RZ, 0xfc, !PT ;  /* 0x7f80000000007812 */ /* 0x000fe200078efcff */
[----:B------:R-:W-:Y:S06]  /*2dc0*/  BRA `(.L_x_3204) ;  /* 0x0000000000147947 */ /* 0x000fec0003800000 */
.L_x_3198:
[----:B------:R-:W-:Y:S01]  /*2dd0*/  LOP3.LUT R0, R0, 0x80000000, R3, 0x48, !PT ;  /* 0x8000000000007812 */ /* 0x000fe200078e4803 */
[----:B------:R-:W-:Y:S06]  /*2de0*/  BRA `(.L_x_3204) ;  /* 0x00000000000c7947 */ /* 0x000fec0003800000 */
.L_x_3197:
[----:B------:R-:W0:Y:S01]  /*2df0*/  MUFU.RSQ R0, -QNAN ;  /* 0xffc0000000007908 */ /* 0x000e220000001400 */
[----:B------:R-:W-:Y:S05]  /*2e00*/  BRA `(.L_x_3204) ;  /* 0x0000000000047947 */ /* 0x000fea0003800000 */
.L_x_3196:
[----:B------:R-:W-:-:S07]  /*2e10*/  FADD.FTZ R0, R3, R0 ;  /* 0x0000000003007221 */ /* 0x000fce0000010000 */
.L_x_3204:
[----:B------:R-:W-:Y:S05]  /*2e20*/  BSYNC.RECONVERGENT B1 ;  /* 0x0000000000017941 */ /* 0x000fea0003800200 */
.L_x_3194:
[----:B------:R-:W-:-:S04]  /*2e30*/  HFMA2 R17, -RZ, RZ, 0, 0 ;  /* 0x00000000ff117431 */ /* 0x000fc800000001ff */
[----:B0-----:R-:W-:Y:S05]  /*2e40*/  RET.REL.NODEC R16 `(_Z24norm_dist_forward_kernelILi32ELi16EEvPKfS1_iiiiPff) ;  /* 0xffffffd0106c7950 */ /* 0x001fea0003c3ffff */
.L_x_3205:
        /* <DEDUP_REMOVED lines=11> */
.L_x_3936:


//--------------------- .text._Z24norm_dist_forward_kernelILi16ELi32EEvPKfS1_iiiiPff --------------------------
	.section	.text._Z24norm_dist_forward_kernelILi16ELi32EEvPKfS1_iiiiPff,"ax",@progbits
	.align	128
        .global         _Z24norm_dist_forward_kernelILi16ELi32EEvPKfS1_iiiiPff
        .type           _Z24norm_dist_forward_kernelILi16ELi32EEvPKfS1_iiiiPff,@function
        .size           _Z24norm_dist_forward_kernelILi16ELi32EEvPKfS1_iiiiPff,(.L_x_3938 - _Z24norm_dist_forward_kernelILi16ELi32EEvPKfS1_iiiiPff)
        .other          _Z24norm_dist_forward_kernelILi16ELi32EEvPKfS1_iiiiPff,@"STO_CUDA_ENTRY STV_DEFAULT"
_Z24norm_dist_forward_kernelILi16ELi32EEvPKfS1_iiiiPff:
.text._Z24norm_dist_forward_kernelILi16ELi32EEvPKfS1_iiiiPff:
        /* <DEDUP_REMOVED lines=38> */
.L_x_3207:
        /* <DEDUP_REMOVED lines=9> */
.L_x_3206:
        /* <DEDUP_REMOVED lines=15> */
[----:B0-----:R-:W-:Y:S05]  /*03e0*/  CALL.REL.NOINC `($__internal_110_$__cuda_sm20_rcp_rn_f32_slowpath) ;  /* 0x0000002000247944 */ /* 0x001fea0003c00000 */
[----:B------:R-:W-:Y:S01]  /*03f0*/  MOV R12, R0 ;  /* 0x00000000000c7202 */ /* 0x000fe20000000f00 */
[----:B------:R-:W-:Y:S06]  /*0400*/  BRA `(.L_x_3209) ;  /* 0x0000000000107947 */ /* 0x000fec0003800000 */
.L_x_3208:
[----:B------:R-:W1:Y:S02]  /*0410*/  MUFU.RCP R12, R5 ;  /* 0x00000005000c7308 */ /* 0x000e640000001000 */
[----:B-1----:R-:W-:-:S04]  /*0420*/  FFMA R0, R12, R5, -1 ;  /* 0xbf8000000c007423 */ /* 0x002fc80000000005 */
[----:B------:R-:W-:-:S04]  /*0430*/  FADD.FTZ R3, -R0, -RZ ;  /* 0x800000ff00037221 */ /* 0x000fc80000010100 */
[----:B------:R-:W-:-:S07]  /*0440*/  FFMA R12, R12, R3, R12 ;  /* 0x000000030c0c7223 */ /* 0x000fce000000000c */
.L_x_3209:
[----:B------:R-:W1:Y:S01]  /*0450*/  LDCU UR6, c[0x0][0x39c] ;  /* 0x00007380ff0677ac */ /* 0x000e620008000800 */
[----:B------:R-:W-:Y:S01]  /*0460*/  IMAD.SHL.U32 R4, R4, 0x20, RZ ;  /* 0x0000002004047824 */ /* 0x000fe200078e00ff */
[----:B------:R-:W2:Y:S01]  /*0470*/  LDCU UR4, c[0x0][0x394] ;  /* 0x00007280ff0477ac */ /* 0x000ea20008000800 */
[----:B-1----:R-:W-:Y:S02]  /*0480*/  IMAD R10, R13, UR6, R14 ;  /* 0x000000060d0a7c24 */ /* 0x002fe4000f8e020e */
[----:B--2---:R-:W-:Y:S01]  /*0490*/  IMAD R11, R11, UR4, R4 ;  /* 0x000000040b0b7c24 */ /* 0x004fe2000f8e0204 */
[----:B------:R-:W-:-:S06]  /*04a0*/  UMOV UR4, URZ ;  /* 0x000000ff00047c82 */ /* 0x000fcc0008000000 */
.L_x_3252:
        /* <DEDUP_REMOVED lines=13> */
.L_x_3210:
        /* <DEDUP_REMOVED lines=36> */
[----:B------:R-:W-:Y:S05]  /*07c0*/  CALL.REL.NOINC `($__internal_110_$__cuda_sm20_rcp_rn_f32_slowpath) ;  /* 0x0000001c002c7944 */ /* 0x000fea0003c00000 */
[----:B------:R-:W-:Y:S01]  /*07d0*/  MOV R22, R0 ;  /* 0x0000000000167202 */ /* 0x000fe20000000f00 */
[----:B------:R-:W-:Y:S06]  /*07e0*/  BRA `(.L_x_3213) ;  /* 0x0000000000107947 */ /* 0x000fec0003800000 */
.L_x_3212:
[----:B------:R-:W0:Y:S02]  /*07f0*/  MUFU.RCP R3, R0 ;  /* 0x0000000000037308 */ /* 0x000e240000001000 */
[----:B0-----:R-:W-:-:S04]  /*0800*/  FFMA R2, R0, R3, -1 ;  /* 0xbf80000000027423 */ /* 0x001fc80000000003 */
[----:B------:R-:W-:-:S04]  /*0810*/  FADD.FTZ R2, -R2, -RZ ;  /* 0x800000ff02027221 */ /* 0x000fc80000010100 */
[----:B------:R-:W-:-:S07]  /*0820*/  FFMA R22, R3, R2, R3 ;  /* 0x0000000203167223 */ /* 0x000fce0000000003 */
.L_x_3213:
[----:B------:R-:W-:Y:S05]  /*0830*/  BSYNC.RECONVERGENT B0 ;  /* 0x0000000000007941 */ /* 0x000fea0003800200 */
.L_x_3211:
[----:B------:R-:W-:Y:S01]  /*0840*/  IADD3 R0, PT, PT, R15, 0x1800000, RZ ;  /* 0x018000000f007810 */ /* 0x000fe20007ffe0ff */
[----:B------:R-:W-:Y:S03]  /*0850*/  BSSY.RECONVERGENT B0, `(.L_x_3214) ;  /* 0x000000d000007945 */ /* 0x000fe60003800200 */
[----:B------:R-:W-:-:S04]  /*0860*/  LOP3.LUT R0, R0, 0x7f800000, RZ, 0xc0, !PT ;  /* 0x7f80000000007812 */ /* 0x000fc800078ec0ff */
[----:B------:R-:W-:-:S13]  /*0870*/  ISETP.GT.U32.AND P0, PT, R0, 0x1ffffff, PT ;  /* 0x01ffffff0000780c */ /* 0x000fda0003f04070 */
[----:B------:R-:W-:Y:S05]  /*0880*/  @P0 BRA `(.L_x_3215) ;  /* 0x0000000000140947 */ /* 0x000fea0003800000 */
[----:B------:R-:W-:Y:S01]  /*0890*/  IMAD.MOV.U32 R0, RZ, RZ, R15 ;  /* 0x000000ffff007224 */ /* 0x000fe200078e000f */
[----:B------:R-:W-:-:S07]  /*08a0*/  MOV R16, 0x8c0 ;  /* 0x000008c000107802 */ /* 0x000fce0000000f00 */
[----:B------:R-:W-:Y:S05]  /*08b0*/  CALL.REL.NOINC `($__internal_110_$__cuda_sm20_rcp_rn_f32_slowpath) ;  /* 0x0000001800f07944 */ /* 0x000fea0003c00000 */
[----:B------:R-:W-:Y:S01]  /*08c0*/  MOV R29, R0 ;  /* 0x00000000001d7202 */ /* 0x000fe20000000f00 */
[----:B------:R-:W-:Y:S06]  /*08d0*/  BRA `(.L_x_3216) ;  /* 0x0000000000107947 */ /* 0x000fec0003800000 */
.L_x_3215:
[----:B------:R-:W0:Y:S02]  /*08e0*/  MUFU.RCP R0, R15 ;  /* 0x0000000f00007308 */ /* 0x000e240000001000 */
[----:B0-----:R-:W-:-:S04]  /*08f0*/  FFMA R2, R15, R0, -1 ;  /* 0xbf8000000f027423 */ /* 0x001fc80000000000 */
[----:B------:R-:W-:-:S04]  /*0900*/  FADD.FTZ R29, -R2, -RZ ;  /* 0x800000ff021d7221 */ /* 0x000fc80000010100 */
[----:B------:R-:W-:-:S07]  /*0910*/  FFMA R29, R0, R29, R0 ;  /* 0x0000001d001d7223 */ /* 0x000fce0000000000 */
.L_x_3216:
[----:B------:R-:W-:Y:S05]  /*0920*/  BSYNC.RECONVERGENT B0 ;  /* 0x0000000000007941 */ /* 0x000fea0003800200 */
.L_x_3214:
[----:B------:R-:W-:Y:S01]  /*0930*/  IADD3 R0, PT, PT, R9, 0x1800000, RZ ;  /* 0x0180000009007810 */ /* 0x000fe20007ffe0ff */
[----:B------:R-:W-:Y:S03]  /*0940*/  BSSY.RECONVERGENT B0, `(.L_x_3217) ;  /* 0x000000d000007945 */ /* 0x000fe60003800200 */
[----:B------:R-:W-:-:S04]  /*0950*/  LOP3.LUT R0, R0, 0x7f800000, RZ, 0xc0, !PT ;  /* 0x7f80000000007812 */ /* 0x000fc800078ec0ff */
[----:B------:R-:W-:-:S13]  /*0960*/  ISETP.GT.U32.AND P0, PT, R0, 0x1ffffff, PT ;  /* 0x01ffffff0000780c */ /* 0x000fda0003f04070 */
[----:B------:R-:W-:Y:S05]  /*0970*/  @P0 BRA `(.L_x_3218) ;  /* 0x0000000000140947 */ /* 0x000fea0003800000 */
[----:B------:R-:W-:Y:S02]  /*0980*/  MOV R0, R9 ;  /* 0x0000000900007202 */ /* 0x000fe40000000f00 */
[----:B------:R-:W-:-:S07]  /*0990*/  MOV R16, 0x9b0 ;  /* 0x000009b000107802 */ /* 0x000fce0000000f00 */
[----:B------:R-:W-:Y:S05]  /*09a0*/  CALL.REL.NOINC `($__internal_110_$__cuda_sm20_rcp_rn_f32_slowpath) ;  /* 0x0000001800b47944 */ /* 0x000fea0003c00000 */
[----:B------:R-:W-:Y:S01]  /*09b0*/  IMAD.MOV.U32 R26, RZ, RZ, R0 ;  /* 0x000000ffff1a7224 */ /* 0x000fe200078e0000 */
[----:B------:R-:W-:Y:S06]  /*09c0*/  BRA `(.L_x_3219) ;  /* 0x0000000000107947 */ /* 0x000fec0003800000 */
.L_x_3218:
[----:B------:R-:W0:Y:S02]  /*09d0*/  MUFU.RCP R26, R9 ;  /* 0x00000009001a7308 */ /* 0x000e240000001000 */
[----:B0-----:R-:W-:-:S04]  /*09e0*/  FFMA R0, R9, R26, -1 ;  /* 0xbf80000009007423 */ /* 0x001fc8000000001a */
[----:B------:R-:W-:-:S04]  /*09f0*/  FADD.FTZ R3, -R0, -RZ ;  /* 0x800000ff00037221 */ /* 0x000fc80000010100 */
[----:B------:R-:W-:-:S07]  /*0a00*/  FFMA R26, R26, R3, R26 ;  /* 0x000000031a1a7223 */ /* 0x000fce000000001a */
.L_x_3219:
[----:B------:R-:W-:Y:S05]  /*0a10*/  BSYNC.RECONVERGENT B0 ;  /* 0x0000000000007941 */ /* 0x000fea0003800200 */
.L_x_3217:
        /* <DEDUP_REMOVED lines=8> */
[----:B------:R-:W-:Y:S01]  /*0aa0*/  MOV R23, R0 ;  /* 0x0000000000177202 */ /* 0x000fe20000000f00 */
[----:B------:R-:W-:Y:S06]  /*0ab0*/  BRA `(.L_x_3222) ;  /* 0x0000000000107947 */ /* 0x000fec0003800000 */
.L_x_3221:
[----:B------:R-:W0:Y:S02]  /*0ac0*/  MUFU.RCP R23, R8 ;  /* 0x0000000800177308 */ /* 0x000e240000001000 */
[----:B0-----:R-:W-:-:S04]  /*0ad0*/  FFMA R0, R8, R23, -1 ;  /* 0xbf80000008007423 */ /* 0x001fc80000000017 */
[----:B------:R-:W-:-:S04]  /*0ae0*/  FADD.FTZ R0, -R0, -RZ ;  /* 0x800000ff00007221 */ /* 0x000fc80000010100 */
[----:B------:R-:W-:-:S07]  /*0af0*/  FFMA R23, R23, R0, R23 ;  /* 0x0000000017177223 */ /* 0x000fce0000000017 */
.L_x_3222:
[----:B------:R-:W-:Y:S05]  /*0b00*/  BSYNC.RECONVERGENT B0 ;  /* 0x0000000000007941 */ /* 0x000fea0003800200 */
.L_x_3220:
[----:B------:R-:W-:Y:S01]  /*0b10*/  VIADD R0, R7, 0x1800000 ;  /* 0x0180000007007836 */ /* 0x000fe20000000000 */
[----:B------:R-:W-:Y:S04]  /*0b20*/  BSSY.RECONVERGENT B0, `(.L_x_3223) ;  /* 0x000000d000007945 */ /* 0x000fe80003800200 */
        /* <DEDUP_REMOVED lines=8> */
.L_x_3224:
[----:B------:R-:W0:Y:S02]  /*0bb0*/  MUFU.RCP R0, R7 ;  /* 0x0000000700007308 */ /* 0x000e240000001000 */
[----:B0-----:R-:W-:-:S04]  /*0bc0*/  FFMA R2, R7, R0, -1 ;  /* 0xbf80000007027423 */ /* 0x001fc80000000000 */
[----:B------:R-:W-:-:S04]  /*0bd0*/  FADD.FTZ R9, -R2, -RZ ;  /* 0x800000ff02097221 */ /* 0x000fc80000010100 */
[----:B------:R-:W-:-:S07]  /*0be0*/  FFMA R9, R0, R9, R0 ;  /* 0x0000000900097223 */ /* 0x000fce0000000000 */
.L_x_3225:
[----:B------:R-:W-:Y:S05]  /*0bf0*/  BSYNC.RECONVERGENT B0 ;  /* 0x0000000000007941 */ /* 0x000fea0003800200 */
.L_x_3223:
        /* <DEDUP_REMOVED lines=10> */
.L_x_3227:
[----:B------:R-:W0:Y:S02]  /*0ca0*/  MUFU.RCP R3, R6 ;  /* 0x0000000600037308 */ /* 0x000e240000001000 */
[----:B0-----:R-:W-:-:S04]  /*0cb0*/  FFMA R0, R6, R3, -1 ;  /* 0xbf80000006007423 */ /* 0x001fc80000000003 */
[----:B------:R-:W-:-:S04]  /*0cc0*/  FADD.FTZ R0, -R0, -RZ ;  /* 0x800000ff00007221 */ /* 0x000fc80000010100 */
[----:B------:R-:W-:-:S07]  /*0cd0*/  FFMA R8, R3, R0, R3 ;  /* 0x0000000003087223 */ /* 0x000fce0000000003 */
.L_x_3228:
[----:B------:R-:W-:Y:S05]  /*0ce0*/  BSYNC.RECONVERGENT B0 ;  /* 0x0000000000007941 */ /* 0x000fea0003800200 */
.L_x_3226:
        /* <DEDUP_REMOVED lines=10> */
.L_x_3230:
[----:B------:R-:W0:Y:S02]  /*0d90*/  MUFU.RCP R0, R5 ;  /* 0x0000000500007308 */ /* 0x000e240000001000 */
[----:B0-----:R-:W-:-:S04]  /*0da0*/  FFMA R2, R5, R0, -1 ;  /* 0xbf80000005027423 */ /* 0x001fc80000000000 */
[----:B------:R-:W-:-:S04]  /*0db0*/  FADD.FTZ R7, -R2, -RZ ;  /* 0x800000ff02077221 */ /* 0x000fc80000010100 */
[----:B------:R-:W-:-:S07]  /*0dc0*/  FFMA R7, R0, R7, R0 ;  /* 0x0000000700077223 */ /* 0x000fce0000000000 */
.L_x_3231:
[----:B------:R-:W-:Y:S05]  /*0dd0*/  BSYNC.RECONVERGENT B0 ;  /* 0x0000000000007941 */ /* 0x000fea0003800200 */
.L_x_3229:
        /* <DEDUP_REMOVED lines=10> */
.L_x_3233:
[----:B------:R-:W0:Y:S02]  /*0e80*/  MUFU.RCP R3, R4 ;  /* 0x0000000400037308 */ /* 0x000e240000001000 */
[----:B0-----:R-:W-:-:S04]  /*0e90*/  FFMA R0, R4, R3, -1 ;  /* 0xbf80000004007423 */ /* 0x001fc80000000003 */
[----:B------:R-:W-:-:S04]  /*0ea0*/  FADD.FTZ R0, -R0, -RZ ;  /* 0x800000ff00007221 */ /* 0x000fc80000010100 */
[----:B------:R-:W-:-:S07]  /*0eb0*/  FFMA R6, R3, R0, R3 ;  /* 0x0000000003067223 */ /* 0x000fce0000000003 */
.L_x_3234:
[----:B------:R-:W-:Y:S05]  /*0ec0*/  BSYNC.RECONVERGENT B0 ;  /* 0x0000000000007941 */ /* 0x000fea0003800200 */
.L_x_3232:
        /* <DEDUP_REMOVED lines=12> */
.L_x_3235:
        /* <DEDUP_REMOVED lines=136> */
[----:B------:R-:W-:Y:S05]  /*1810*/  CALL.REL.NOINC `($__internal_111_$__cuda_sm3x_div_rn_noftz_f32_slowpath) ;  /* 0x0000000c00f07944 */ /* 0x000fea0003c00000 */
.L_x_3237:
[----:B------:R-:W-:Y:S05]  /*1820*/  BSYNC.RECONVERGENT B0 ;  /* 0x0000000000007941 */ /* 0x000fea0003800200 */
.L_x_3236:
        /* <DEDUP_REMOVED lines=26> */
[----:B------:R-:W-:Y:S05]  /*19d0*/  CALL.REL.NOINC `($__internal_111_$__cuda_sm3x_div_rn_noftz_f32_slowpath) ;  /* 0x0000000c00807944 */ /* 0x000fea0003c00000 */
[----:B------:R-:W-:-:S07]  /*19e0*/  MOV R15, R0 ;  /* 0x00000000000f7202 */ /* 0x000fce0000000f00 */
.L_x_3239:
[----:B------:R-:W-:Y:S05]  /*19f0*/  BSYNC.RECONVERGENT B0 ;  /* 0x0000000000007941 */ /* 0x000fea0003800200 */
.L_x_3238:
        /* <DEDUP_REMOVED lines=24> */
[----:B------:R-:W-:Y:S05]  /*1b80*/  CALL.REL.NOINC `($__internal_111_$__cuda_sm3x_div_rn_noftz_f32_slowpath) ;  /* 0x0000000c00147944 */ /* 0x000fea0003c00000 */
[----:B------:R-:W-:-:S07]  /*1b90*/  MOV R17, R0 ;  /* 0x0000000000117202 */ /* 0x000fce0000000f00 */
.L_x_3241:
[----:B------:R-:W-:Y:S05]  /*1ba0*/  BSYNC.RECONVERGENT B0 ;  /* 0x0000000000007941 */ /* 0x000fea0003800200 */
.L_x_3240:
        /* <DEDUP_REMOVED lines=25> */
.L_x_3243:
[----:B------:R-:W-:Y:S05]  /*1d40*/  BSYNC.RECONVERGENT B0 ;  /* 0x0000000000007941 */ /* 0x000fea0003800200 */
.L_x_3242:
        /* <DEDUP_REMOVED lines=26> */
.L_x_3245:
[----:B------:R-:W-:Y:S05]  /*1ef0*/  BSYNC.RECONVERGENT B0 ;  /* 0x0000000000007941 */ /* 0x000fea0003800200 */
.L_x_3244:
        /* <DEDUP_REMOVED lines=26> */
.L_x_3247:
[----:B------:R-:W-:Y:S05]  /*20a0*/  BSYNC.RECONVERGENT B0 ;  /* 0x0000000000007941 */ /* 0x000fea0003800200 */
.L_x_3246:
        /* <DEDUP_REMOVED lines=25> */
[----:B------:R-:W-:-:S07]  /*2240*/  IMAD.MOV.U32 R15, RZ, RZ, R0 ;  /* 0x000000ffff0f7224 */ /* 0x000fce00078e0000 */
.L_x_3249:
[----:B------:R-:W-:Y:S05]  /*2250*/  BSYNC.RECONVERGENT B0 ;  /* 0x0000000000007941 */ /* 0x000fea0003800200 */
.L_x_3248:
        /* <DEDUP_REMOVED lines=25> */
.L_x_3251:
[----:B------:R-:W-:Y:S05]  /*23f0*/  BSYNC.RECONVERGENT B0 ;  /* 0x0000000000007941 */ /* 0x000fea0003800200 */
.L_x_3250:
        /* <DEDUP_REMOVED lines=8> */
        .weak           $__internal_110_$__cuda_sm20_rcp_rn_f32_slowpath
        .type           $__internal_110_$__cuda_sm20_rcp_rn_f32_slowpath,@function
        .size           $__internal_110_$__cuda_sm20_rcp_rn_f32_slowpath,($__internal_111_$__cuda_sm3x_div_rn_noftz_f32_slowpath - $__internal_110_$__cuda_sm20_rcp_rn_f32_slowpath)
$__internal_110_$__cuda_sm20_rcp_rn_f32_slowpath:
        /* <DEDUP_REMOVED lines=15> */
.L_x_3254:
        /* <DEDUP_REMOVED lines=33> */
.L_x_3256:
[----:B------:R0:W1:Y:S02]  /*2780*/  MUFU.RCP R3, R0 ;  /* 0x0000000000037308 */ /* 0x0000640000001000 */
.L_x_3255:
[----:B------:R-:W-:Y:S05]  /*2790*/  BSYNC.RECONVERGENT B1 ;  /* 0x0000000000017941 */ /* 0x000fea0003800200 */
.L_x_3253:
[----:B01----:R-:W-:Y:S01]  /*27a0*/  MOV R0, R3 ;  /* 0x0000000300007202 */ /* 0x003fe20000000f00 */
[----:B------:R-:W-:Y:S01]  /*27b0*/  HFMA2 R3, -RZ, RZ, 0, 0 ;  /* 0x00000000ff037431 */ /* 0x000fe200000001ff */
[----:B------:R-:W-:-:S04]  /*27c0*/  MOV R2, R16 ;  /* 0x0000001000027202 */ /* 0x000fc80000000f00 */
[----:B------:R-:W-:Y:S05]  /*27d0*/  RET.REL.NODEC R2 `(_Z24norm_dist_forward_kernelILi16ELi32EEvPKfS1_iiiiPff) ;  /* 0xffffffd802087950 */ /* 0x000fea0003c3ffff */
        .weak           $__internal_111_$__cuda_sm3x_div_rn_noftz_f32_slowpath
        .type           $__internal_111_$__cuda_sm3x_div_rn_noftz_f32_slowpath,@function
        .size           $__internal_111_$__cuda_sm3x_div_rn_noftz_f32_slowpath,(.L_x_3938 - $__internal_111_$__cuda_sm3x_div_rn_noftz_f32_slowpath)
$__internal_111_$__cuda_sm3x_div_rn_noftz_f32_slowpath:
        /* <DEDUP_REMOVED lines=34> */
.L_x_3258:
        /* <DEDUP_REMOVED lines=51> */
.L_x_3265:
[----:B------:R-:W-:-:S04]  /*2d30*/  LOP3.LUT R0, R0, 0x80000000, RZ, 0xc0, !PT ;  /* 0x8000000000007812 */ /* 0x000fc800078ec0ff */
[----:B------:R-:W-:Y:S01]  /*2d40*/  LOP3.LUT R0, R0, 0x7f800000, RZ, 0xfc, !PT ;  /* 0x7f80000000007812 */ /* 0x000fe200078efcff */
[----:B------:R-:W-:Y:S06]  /*2d50*/  BRA `(.L_x_3266) ;  /* 0x0000000000047947 */ /* 0x000fec0003800000 */
.L_x_3264:
[----:B------:R-:W-:-:S07]  /*2d60*/  LEA R0, R17, R0, 0x17 ;  /* 0x0000000011007211 */ /* 0x000fce00078eb8ff */
.L_x_3266:
[----:B------:R-:W-:Y:S05]  /*2d70*/  BSYNC.RECONVERGENT B2 ;  /* 0x0000000000027941 */ /* 0x000fea0003800200 */
.L_x_3263:
[----:B------:R-:W-:Y:S05]  /*2d80*/  BRA `(.L_x_3267) ;  /* 0x0000000000207947 */ /* 0x000fea0003800000 */
.L_x_3262:
[----:B------:R-:W-:-:S04]  /*2d90*/  LOP3.LUT R0, R0, 0x80000000, R3, 0x48, !PT ;  /* 0x8000000000007812 */ /* 0x000fc800078e4803 */
[----:B------:R-:W-:Y:S01]  /*2da0*/  LOP3.LUT R0, R0, 0x7f800000, RZ, 0xfc, !PT ;  /* 0x7f80000000007812 */ /* 0x000fe200078efcff */
[----:B------:R-:W-:Y:S06]  /*2db0*/  BRA `(.L_x_3267) ;  /* 0x0000000000147947 */ /* 0x000fec0003800000 */
.L_x_3261:
[----:B------:R-:W-:Y:S01]  /*2dc0*/  LOP3.LUT R0, R0, 0x80000000, R3, 0x48, !PT ;  /* 0x8000000000007812 */ /* 0x000fe200078e4803 */
[----:B------:R-:W-:Y:S06]  /*2dd0*/  BRA `(.L_x_3267) ;  /* 0x00000000000c7947 */ /* 0x000fec0003800000 */
.L_x_3260:
[----:B------:R-:W0:Y:S01]  /*2de0*/  MUFU.RSQ R0, -QNAN ;  /* 0xffc0000000007908 */ /* 0x000e220000001400 */
[----:B------:R-:W-:Y:S05]  /*2df0*/  BRA `(.L_x_3267) ;  /* 0x0000000000047947 */ /* 0x000fea0003800000 */
.L_x_3259:
[----:B------:R-:W-:-:S07]  /*2e00*/  FADD.FTZ R0, R3, R0 ;  /* 0x0000000003007221 */ /* 0x000fce0000010000 */
.L_x_3267:
[----:B------:R-:W-:Y:S05]  /*2e10*/  BSYNC.RECONVERGENT B1 ;  /* 0x0000000000017941 */ /* 0x000fea0003800200 */
.L_x_3257:
[----:B------:R-:W-:-:S04]  /*2e20*/  HFMA2 R17, -RZ, RZ, 0, 0 ;  /* 0x00000000ff117431 */ /* 0x000fc800000001ff */
[----:B0-----:R-:W-:Y:S05]  /*2e30*/  RET.REL.NODEC R16 `(_Z24norm_dist_forward_kernelILi16ELi32EEvPKfS1_iiiiPff) ;  /* 0xffffffd010707950 */ /* 0x001fea0003c3ffff */
.L_x_3268:
        /* <DEDUP_REMOVED lines=12> */
.L_x_3938:


//--------------------- .text._Z24norm_dist_forward_kernelILi16ELi16EEvPKfS1_iiiiPff --------------------------
	.section	.text._Z24norm_dist_forward_kernelILi16ELi16EEvPKfS1_iiiiPff,"ax",@progbits
	.align	128
        .global         _Z24norm_dist_forward_kernelILi16ELi16EEvPKfS1_iiiiPff
        .type           _Z24norm_dist_forward_kernelILi16ELi16EEvPKfS1_iiiiPff,@function
        .size           _Z24norm_dist_forward_kernelILi16ELi16EEvPKfS1_iiiiPff,(.L_x_3940 - _Z24norm_dist_forward_kernelILi16ELi16EEvPKfS1_iiiiPff)
        .other          _Z24norm_dist_forward_kernelILi16ELi16EEvPKfS1_iiiiPff,@"STO_CUDA_ENTRY STV_DEFAULT"
_Z24norm_dist_forward_kernelILi16ELi16EEvPKfS1_iiiiPff:
.text._Z24norm_dist_forward_kernelILi16ELi16EEvPKfS1_iiiiPff:
        /* <DEDUP_REMOVED lines=20> */
[----:B----4-:R-:W-:Y:S02]  /*0140*/  IADD3 R4, PT, PT, R0, 0xffffffe, RZ ;  /* 0x0ffffffe00047810 */ /* 0x010fe40007ffe0ff */
[----:B------:R-:W-:Y:S02]  /*0150*/  IABS R0, R14 ;  /* 0x0000000e00007213 */ /* 0x000fe40000000000 */
[----:B------:R1:W4:Y:S02]  /*0160*/  F2I.FTZ.U32.TRUNC.NTZ R5, R4 ;  /* 0x0000000400057305 */ /* 0x000324000021f000 */
[----:B-1----:R-:W-:Y:S01]  /*0170*/  HFMA2 R4, -RZ, RZ, 0, 0 ;  /* 0x00000000ff047431 */ /* 0x002fe200000001ff */
[----:B----4-:R-:W-:-:S05]  /*0180*/  IADD3 R8, PT, PT, RZ, -R5, RZ ;  /* 0x80000005ff087210 */ /* 0x010fca0007ffe0ff */
[----:B0-----:R-:W-:-:S04]  /*0190*/  IMAD R3, R8, R7, RZ ;  /* 0x0000000708037224 */ /* 0x001fc800078e02ff */
[----:B------:R-:W-:-:S06]  /*01a0*/  IMAD.HI.U32 R5, R5, R3, R4 ;  /* 0x0000000305057227 */ /* 0x000fcc00078e0004 */
[----:B------:R-:W-:-:S04]  /*01b0*/  IMAD.HI.U32 R11, R5, R0, RZ ;  /* 0x00000000050b7227 */ /* 0x000fc800078e00ff */
[----:B------:R-:W-:-:S04]  /*01c0*/  IMAD.MOV R3, RZ, RZ, -R11 ;  /* 0x000000ffff037224 */ /* 0x000fc800078e0a0b */
[----:B------:R-:W-:Y:S01]  /*01d0*/  IMAD R0, R7, R3, R0 ;  /* 0x0000000307007224 */ /* 0x000fe200078e0200 */
[----:B------:R-:W-:-:S04]  /*01e0*/  LEA R3, R6, UR5, 0x2 ;  /* 0x0000000506037c11 */ /* 0x000fc8000f8e10ff */
        /* <DEDUP_REMOVED lines=8> */
[----:B------:R-:W-:Y:S01]  /*0270*/  @!P2 IMAD.MOV R11, RZ, RZ, -R11 ;  /* 0x000000ffff0ba224 */ /* 0x000fe200078e0a0b */
[----:B------:R-:W-:-:S04]  /*0280*/  @!P1 LOP3.LUT R11, RZ, R9, RZ, 0x33, !PT ;  /* 0x00000009ff0b9212 */ /* 0x000fc800078e33ff */
[----:B---3--:R-:W-:Y:S01]  /*0290*/  ISETP.GE.AND P0, PT, R11, UR7, PT ;  /* 0x000000070b007c0c */ /* 0x008fe2000bf06270 */
[----:B--2---:R0:W-:Y:S01]  /*02a0*/  STS [R3], R2 ;  /* 0x0000000203007388 */ /* 0x0041e20000000800 */
[----:B------:R-:W-:Y:S11]  /*02b0*/  BAR.SYNC.DEFER_BLOCKING 0x0 ;  /* 0x0000000000007b1d */ /* 0x000ff60000010000 */
[----:B------:R-:W-:Y:S05]  /*02c0*/  @P0 EXIT ;  /* 0x000000000000094d */ /* 0x000fea0003800000 */
[----:B------:R-:W1:Y:S01]  /*02d0*/  LDC R5, c[0x0][0x3a8] ;  /* 0x0000ea00ff057b82 */ /* 0x000e620000000800 */
[----:B------:R-:W-:Y:S01]  /*02e0*/  USHF.L.U32 UR4, UR6, 0x4, URZ ;  /* 0x0000000406047899 */ /* 0x000fe200080006ff */
[----:B0-----:R-:W-:-:S05]  /*02f0*/  IADD3 R2, PT, PT, -R11, RZ, RZ ;  /* 0x000000ff0b027210 */ /* 0x001fca0007ffe1ff */
[----:B------:R-:W-:Y:S01]  /*0300*/  IMAD R14, R9, R2, R14 ;  /* 0x00000002090e7224 */ /* 0x000fe200078e020e */
[----:B------:R-:W0:Y:S01]  /*0310*/  LDC R4, c[0x0][0x398] ;  /* 0x0000e600ff047b82 */ /* 0x000e220000000800 */
[----:B-1----:R-:W-:-:S04]  /*0320*/  IADD3 R0, PT, PT, R5, 0x1800000, RZ ;  /* 0x0180000005007810 */ /* 0x002fc80007ffe0ff */
[----:B------:R-:W-:-:S04]  /*0330*/  LOP3.LUT R0, R0, 0x7f800000, RZ, 0xc0, !PT ;  /* 0x7f80000000007812 */ /* 0x000fc800078ec0ff */
[----:B------:R-:W-:Y:S01]  /*0340*/  ISETP.GT.U32.AND P0, PT, R0, 0x1ffffff, PT ;  /* 0x01ffffff0000780c */ /* 0x000fe20003f04070 */
[----:B0-----:R-:W-:-:S12]  /*0350*/  IMAD R13, R11, R4, UR4 ;  /* 0x000000040b0d7e24 */ /* 0x001fd8000f8e0204 */
[----:B------:R-:W-:Y:S05]  /*0360*/  @P0 BRA `(.L_x_3269) ;  /* 0x0000000000180947 */ /* 0x000fea0003800000 */
[----:B------:R-:W0:Y:S01]  /*0370*/  LDCU UR6, c[0x0][0x3a8] ;  /* 0x00007500ff0677ac */ /* 0x000e220008000800 */
[----:B------:R-:W-:Y:S02]  /*0380*/  MOV R16, 0x3b0 ;  /* 0x000003b000107802 */ /* 0x000fe40000000f00 */
[----:B0-----:R-:W-:-:S07]  /*0390*/  MOV R0, UR6 ;  /* 0x0000000600007c02 */ /* 0x001fce0008000f00 */
[----:B------:R-:W-:Y:S05]  /*03a0*/  CALL.REL.NOINC `($__internal_112_$__cuda_sm20_rcp_rn_f32_slowpath) ;  /* 0x0000002000247944 */ /* 0x000fea0003c00000 */
[----:B------:R-:W-:Y:S01]  /*03b0*/  IMAD.MOV.U32 R12, RZ, RZ, R0 ;  /* 0x000000ffff0c7224 */ /* 0x000fe200078e0000 */
[----:B------:R-:W-:Y:S06]  /*03c0*/  BRA `(.L_x_3270) ;  /* 0x0000000000107947 */ /* 0x000fec0003800000 */
.L_x_3269:
[----:B------:R-:W0:Y:S02]  /*03d0*/  MUFU.RCP R12, R5 ;  /* 0x00000005000c7308 */ /* 0x000e240000001000 */
[----:B0-----:R-:W-:-:S04]  /*03e0*/  FFMA R0, R12, R5, -1 ;  /* 0xbf8000000c007423 */ /* 0x001fc80000000005 */
[----:B------:R-:W-:-:S04]  /*03f0*/  FADD.FTZ R3, -R0, -RZ ;  /* 0x800000ff00037221 */ /* 0x000fc80000010100 */
[----:B------:R-:W-:-:S07]  /*0400*/  FFMA R12, R12, R3, R12 ;  /* 0x000000030c0c7223 */ /* 0x000fce000000000c */
.L_x_3270:
[----:B------:R-:W0:Y:S01]  /*0410*/  LDC R0, c[0x0][0x394] ;  /* 0x0000e500ff007b82 */ /* 0x000e220000000800 */
[----:B------:R-:W1:Y:S01]  /*0420*/  LDCU UR6, c[0x0][0x39c] ;  /* 0x00007380ff0677ac */ /* 0x000e620008000800 */
[----:B------:R-:W-:Y:S01]  /*0430*/  UPLOP3.LUT UP0, UPT, UPT, UPT, UPT, 0x80, 0x8 ;  /* 0x000000000008789c */ /* 0x000fe20003f0f070 */
[----:B-1----:R-:W-:Y:S02]  /*0440*/  IMAD R10, R13, UR6, R14 ;  /* 0x000000060d0a7c24 */ /* 0x002fe4000f8e020e */
[----:B0-----:R-:W-:Y:S01]  /*0450*/  IMAD R11, R11, R0, UR4 ;  /* 0x000000040b0b7e24 */ /* 0x001fe2000f8e0200 */
[----:B------:R-:W-:-:S07]  /*0460*/  UMOV UR4, URZ ;  /* 0x000000ff00047c82 */ /* 0x000fce0008000000 */
.L_x_3313:
[----:B0-----:R-:W0:Y:S01]  /*0470*/  LDC.64 R2, c[0x0][0x380] ;  /* 0x0000e000ff027b82 */ /* 0x001e220000000a00 */
[----:B------:R-:W-:Y:S01]  /*0480*/  HFMA2 R4, -RZ, RZ, 0.10711669921875, -1791 ;  /* 0x2edbe6ffff047431 */ /* 0x000fe200000001ff */
[----:B------:R-:W-:Y:S01]  /*0490*/  MOV R18, 0x100 ;  /* 0x0000010000127802 */ /* 0x000fe20000000f00 */
        /* <DEDUP_REMOVED lines=11> */
.L_x_3271:
        /* <DEDUP_REMOVED lines=36> */
[----:B------:R-:W-:Y:S05]  /*0790*/  CALL.REL.NOINC `($__internal_112_$__cuda_sm20_rcp_rn_f32_slowpath) ;  /* 0x0000001c00287944 */ /* 0x000fea0003c00000 */
[----:B------:R-:W-:Y:S01]  /*07a0*/  MOV R22, R0 ;  /* 0x0000000000167202 */ /* 0x000fe20000000f00 */
[----:B------:R-:W-:Y:S06]  /*07b0*/  BRA `(.L_x_3274) ;  /* 0x0000000000107947 */ /* 0x000fec0003800000 */
.L_x_3273:
[----:B------:R-:W0:Y:S02]  /*07c0*/  MUFU.RCP R3, R0 ;  /* 0x0000000000037308 */ /* 0x000e240000001000 */
[----:B0-----:R-:W-:-:S04]  /*07d0*/  FFMA R2, R0, R3, -1 ;  /* 0xbf80000000027423 */ /* 0x001fc80000000003 */
[----:B------:R-:W-:-:S04]  /*07e0*/  FADD.FTZ R2, -R2, -RZ ;  /* 0x800000ff02027221 */ /* 0x000fc80000010100 */
[----:B------:R-:W-:-:S07]  /*07f0*/  FFMA R22, R3, R2, R3 ;  /* 0x0000000203167223 */ /* 0x000fce0000000003 */
.L_x_3274:
[----:B------:R-:W-:Y:S05]  /*0800*/  BSYNC.RECONVERGENT B0 ;  /* 0x0000000000007941 */ /* 0x000fea0003800200 */
.L_x_3272:
[----:B------:R-:W-:Y:S01]  /*0810*/  IADD3 R0, PT, PT, R15, 0x1800000, RZ ;  /* 0x018000000f007810 */ /* 0x000fe20007ffe0ff */
[----:B------:R-:W-:Y:S03]  /*0820*/  BSSY.RECONVERGENT B0, `(.L_x_3275) ;  /* 0x000000d000007945 */ /* 0x000fe60003800200 */
[----:B------:R-:W-:-:S04]  /*0830*/  LOP3.LUT R0, R0, 0x7f800000, RZ, 0xc0, !PT ;  /* 0x7f80000000007812 */ /* 0x000fc800078ec0ff */
[----:B------:R-:W-:-:S13]  /*0840*/  ISETP.GT.U32.AND P0, PT, R0, 0x1ffffff, PT ;  /* 0x01ffffff0000780c */ /* 0x000fda0003f04070 */
[----:B------:R-:W-:Y:S05]  /*0850*/  @P0 BRA `(.L_x_3276) ;  /* 0x0000000000140947 */ /* 0x000fea0003800000 */
[----:B------:R-:W-:Y:S02]  /*0860*/  MOV R0, R15 ;  /* 0x0000000f00007202 */ /* 0x000fe40000000f00 */
[----:B------:R-:W-:-:S07]  /*0870*/  MOV R16, 0x890 ;  /* 0x0000089000107802 */ /* 0x000fce0000000f00 */
[----:B------:R-:W-:Y:S05]  /*0880*/  CALL.REL.NOINC `($__internal_112_$__cuda_sm20_rcp_rn_f32_slowpath) ;  /* 0x0000001800ec7944 */ /* 0x000fea0003c00000 */
[----:B------:R-:W-:Y:S01]  /*0890*/  IMAD.MOV.U32 R29, RZ, RZ, R0 ;  /* 0x000000ffff1d7224 */ /* 0x000fe200078e0000 */
[----:B------:R-:W-:Y:S06]  /*08a0*/  BRA `(.L_x_3277) ;  /* 0x0000000000107947 */ /* 0x000fec0003800000 */
.L_x_3276:
[----:B------:R-:W0:Y:S02]  /*08b0*/  MUFU.RCP R0, R15 ;  /* 0x0000000f00007308 */ /* 0x000e240000001000 */
[----:B0-----:R-:W-:-:S04]  /*08c0*/  FFMA R2, R15, R0, -1 ;  /* 0xbf8000000f027423 */ /* 0x001fc80000000000 */
[----:B------:R-:W-:-:S04]  /*08d0*/  FADD.FTZ R29, -R2, -RZ ;  /* 0x800000ff021d7221 */ /* 0x000fc80000010100 */
[----:B------:R-:W-:-:S07]  /*08e0*/  FFMA R29, R0, R29, R0 ;  /* 0x0000001d001d7223 */ /* 0x000fce0000000000 */
.L_x_3277:
[----:B------:R-:W-:Y:S05]  /*08f0*/  BSYNC.RECONVERGENT B0 ;  /* 0x0000000000007941 */ /* 0x000fea0003800200 */
.L_x_3275:
        /* <DEDUP_REMOVED lines=8> */
[----:B------:R-:W-:Y:S01]  /*0980*/  MOV R26, R0 ;  /* 0x00000000001a7202 */ /* 0x000fe20000000f00 */
[----:B------:R-:W-:Y:S06]  /*0990*/  BRA `(.L_x_3280) ;  /* 0x0000000000107947 */ /* 0x000fec0003800000 */
.L_x_3279:
[----:B------:R-:W0:Y:S02]  /*09a0*/  MUFU.RCP R26, R9 ;  /* 0x00000009001a7308 */ /* 0x000e240000001000 */
[----:B0-----:R-:W-:-:S04]  /*09b0*/  FFMA R0, R9, R26, -1 ;  /* 0xbf80000009007423 */ /* 0x001fc8000000001a */
[----:B------:R-:W-:-:S04]  /*09c0*/  FADD.FTZ R3, -R0, -RZ ;  /* 0x800000ff00037221 */ /* 0x000fc80000010100 */
[----:B------:R-:W-:-:S07]  /*09d0*/  FFMA R26, R26, R3, R26 ;  /* 0x000000031a1a7223 */ /* 0x000fce000000001a */
.L_x_3280:
[----:B------:R-:W-:Y:S05]  /*09e0*/  BSYNC.RECONVERGENT B0 ;  /* 0x0000000000007941 */ /* 0x000fea0003800200 */
.L_x_3278:
[----:B------:R-:W-:Y:S01]  /*09f0*/  IADD3 R0, PT, PT, R8, 0x1800000, RZ ;  /* 0x0180000008007810 */ /* 0x000fe20007ffe0ff */
[----:B------:R-:W-:Y:S03]  /*0a00*/  BSSY.RECONVERGENT B0, `(.L_x_3281) ;  /* 0x000000d000007945 */ /* 0x000fe60003800200 */
[----:B------:R-:W-:-:S04]  /*0a10*/  LOP3.LUT R0, R0, 0x7f800000, RZ, 0xc0, !PT ;  /* 0x7f80000000007812 */ /* 0x000fc800078ec0ff */
[----:B------:R-:W-:-:S13]  /*0a20*/  ISETP.GT.U32.AND P0, PT, R0, 0x1ffffff, PT ;  /* 0x01ffffff0000780c */ /* 0x000fda0003f04070 */
[----:B------:R-:W-:Y:S05]  /*0a30*/  @P0 BRA `(.L_x_3282) ;  /* 0x0000000000140947 */ /* 0x000fea0003800000 */
[----:B------:R-:W-:Y:S01]  /*0a40*/  IMAD.MOV.U32 R0, RZ, RZ, R8 ;  /* 0x000000ffff007224 */ /* 0x000fe200078e0008 */
[----:B------:R-:W-:-:S07]  /*0a50*/  MOV R16, 0xa70 ;  /* 0x00000a7000107802 */ /* 0x000fce0000000f00 */
[----:B------:R-:W-:Y:S05]  /*0a60*/  CALL.REL.NOINC `($__internal_112_$__cuda_sm20_rcp_rn_f32_slowpath) ;  /* 0x0000001800747944 */ /* 0x000fea0003c00000 */
[----:B------:R-:W-:Y:S01]  /*0a70*/  MOV R23, R0 ;  /* 0x0000000000177202 */ /* 0x000fe20000000f00 */
[----:B------:R-:W-:Y:S06]  /*0a80*/  BRA `(.L_x_3283) ;  /* 0x0000000000107947 */ /* 0x000fec0003800000 */
.L_x_3282:
[----:B------:R-:W0:Y:S02]  /*0a90*/  MUFU.RCP R23, R8 ;  /* 0x0000000800177308 */ /* 0x000e240000001000 */
[----:B0-----:R-:W-:-:S04]  /*0aa0*/  FFMA R0, R8, R23, -1 ;  /* 0xbf80000008007423 */ /* 0x001fc80000000017 */
[----:B------:R-:W-:-:S04]  /*0ab0*/  FADD.FTZ R0, -R0, -RZ ;  /* 0x800000ff00007221 */ /* 0x000fc80000010100 */
[----:B------:R-:W-:-:S07]  /*0ac0*/  FFMA R23, R23, R0, R23 ;  /* 0x0000000017177223 */ /* 0x000fce0000000017 */
.L_x_3283:
[----:B------:R-:W-:Y:S05]  /*0ad0*/  BSYNC.RECONVERGENT B0 ;  /* 0x0000000000007941 */ /* 0x000fea0003800200 */
.L_x_3281:
        /* <DEDUP_REMOVED lines=10> */
.L_x_3285:
[----:B------:R-:W0:Y:S02]  /*0b80*/  MUFU.RCP R0, R7 ;  /* 0x0000000700007308 */ /* 0x000e240000001000 */
[----:B0-----:R-:W-:-:S04]  /*0b90*/  FFMA R2, R7, R0, -1 ;  /* 0xbf80000007027423 */ /* 0x001fc80000000000 */
[----:B------:R-:W-:-:S04]  /*0ba0*/  FADD.FTZ R9, -R2, -RZ ;  /* 0x800000ff02097221 */ /* 0x000fc80000010100 */
[----:B------:R-:W-:-:S07]  /*0bb0*/  FFMA R9, R0, R9, R0 ;  /* 0x0000000900097223 */ /* 0x000fce0000000000 */
.L_x_3286:
[----:B------:R-:W-:Y:S05]  /*0bc0*/  BSYNC.RECONVERGENT B0 ;  /* 0x0000000000007941 */ /* 0x000fea0003800200 */
.L_x_3284:
[----:B------:R-:W-:Y:S01]  /*0bd0*/  VIADD R0, R6, 0x1800000 ;  /* 0x0180000006007836 */ /* 0x000fe20000000000 */
[----:B------:R-:W-:Y:S04]  /*0be0*/  BSSY.RECONVERGENT B0, `(.L_x_3287) ;  /* 0x000000d000007945 */ /* 0x000fe80003800200 */
        /* <DEDUP_REMOVED lines=8> */
.L_x_3288:
[----:B------:R-:W0:Y:S02]  /*0c70*/  MUFU.RCP R3, R6 ;  /* 0x0000000600037308 */ /* 0x000e240000001000 */
[----:B0-----:R-:W-:-:S04]  /*0c80*/  FFMA R0, R6, R3, -1 ;  /* 0xbf80000006007423 */ /* 0x001fc80000000003 */
[----:B------:R-:W-:-:S04]  /*0c90*/  FADD.FTZ R0, -R0, -RZ ;  /* 0x800000ff00007221 */ /* 0x000fc80000010100 */
[----:B------:R-:W-:-:S07]  /*0ca0*/  FFMA R8, R3, R0, R3 ;  /* 0x0000000003087223 */ /* 0x000fce0000000003 */
.L_x_3289:
[----:B------:R-:W-:Y:S05]  /*0cb0*/  BSYNC.RECONVERGENT B0 ;  /* 0x0000000000007941 */ /* 0x000fea0003800200 */
.L_x_3287:
        /* <DEDUP_REMOVED lines=10> */
.L_x_3291:
[----:B------:R-:W0:Y:S02]  /*0d60*/  MUFU.RCP R0, R5 ;  /* 0x0000000500007308 */ /* 0x000e240000001000 */
[----:B0-----:R-:W-:-:S04]  /*0d70*/  FFMA R2, R5, R0, -1 ;  /* 0xbf80000005027423 */ /* 0x001fc80000000000 */
[----:B------:R-:W-:-:S04]  /*0d80*/  FADD.FTZ R7, -R2, -RZ ;  /* 0x800000ff02077221 */ /* 0x000fc80000010100 */
[----:B------:R-:W-:-:S07]  /*0d90*/  FFMA R7, R0, R7, R0 ;  /* 0x0000000700077223 */ /* 0x000fce0000000000 */
.L_x_3292:
[----:B------:R-:W-:Y:S05]  /*0da0*/  BSYNC.RECONVERGENT B0 ;  /* 0x0000000000007941 */ /* 0x000fea0003800200 */
.L_x_3290:
        /* <DEDUP_REMOVED lines=10> */
.L_x_3294:
[----:B------:R-:W0:Y:S02]  /*0e50*/  MUFU.RCP R3, R4 ;  /* 0x0000000400037308 */ /* 0x000e240000001000 */
[----:B0-----:R-:W-:-:S04]  /*0e60*/  FFMA R0, R4, R3, -1 ;  /* 0xbf80000004007423 */ /* 0x001fc80000000003 */
[----:B------:R-:W-:-:S04]  /*0e70*/  FADD.FTZ R0, -R0, -RZ ;  /* 0x800000ff00007221 */ /* 0x000fc80000010100 */
[----:B------:R-:W-:-:S07]  /*0e80*/  FFMA R6, R3, R0, R3 ;  /* 0x0000000003067223 */ /* 0x000fce0000000003 */
.L_x_3295:
[----:B------:R-:W-:Y:S05]  /*0e90*/  BSYNC.RECONVERGENT B0 ;  /* 0x0000000000007941 */ /* 0x000fea0003800200 */
.L_x_3293:
        /* <DEDUP_REMOVED lines=12> */
.L_x_3296:
        /* <DEDUP_REMOVED lines=136> */
[----:B------:R-:W-:Y:S05]  /*17e0*/  CALL.REL.NOINC `($__internal_113_$__cuda_sm3x_div_rn_noftz_f32_slowpath) ;  /* 0x0000000c00ec7944 */ /* 0x000fea0003c00000 */
.L_x_3298:
[----:B------:R-:W-:Y:S05]  /*17f0*/  BSYNC.RECONVERGENT B0 ;  /* 0x0000000000007941 */ /* 0x000fea0003800200 */
.L_x_3297:
        /* <DEDUP_REMOVED lines=26> */
[----:B------:R-:W-:Y:S05]  /*19a0*/  CALL.REL.NOINC `($__internal_113_$__cuda_sm3x_div_rn_noftz_f32_slowpath) ;  /* 0x0000000c007c7944 */ /* 0x000fea0003c00000 */
[----:B------:R-:W-:-:S07]  /*19b0*/  MOV R15, R0 ;  /* 0x00000000000f7202 */ /* 0x000fce0000000f00 */
.L_x_3300:
[----:B------:R-:W-:Y:S05]  /*19c0*/  BSYNC.RECONVERGENT B0 ;  /* 0x0000000000007941 */ /* 0x000fea0003800200 */
.L_x_3299:
        /* <DEDUP_REMOVED lines=24> */
[----:B------:R-:W-:Y:S05]  /*1b50*/  CALL.REL.NOINC `($__internal_113_$__cuda_sm3x_div_rn_noftz_f32_slowpath) ;  /* 0x0000000c00107944 */ /* 0x000fea0003c00000 */
[----:B------:R-:W-:-:S07]  /*1b60*/  MOV R17, R0 ;  /* 0x0000000000117202 */ /* 0x000fce0000000f00 */
.L_x_3302:
[----:B------:R-:W-:Y:S05]  /*1b70*/  BSYNC.RECONVERGENT B0 ;  /* 0x0000000000007941 */ /* 0x000fea0003800200 */
.L_x_3301:
        /* <DEDUP_REMOVED lines=25> */
.L_x_3304:
[----:B------:R-:W-:Y:S05]  /*1d10*/  BSYNC.RECONVERGENT B0 ;  /* 0x0000000000007941 */ /* 0x000fea0003800200 */
.L_x_3303:
        /* <DEDUP_REMOVED lines=26> */
.L_x_3306:
[----:B------:R-:W-:Y:S05]  /*1ec0*/  BSYNC.RECONVERGENT B0 ;  /* 0x0000000000007941 */ /* 0x000fea0003800200 */
.L_x_3305:
        /* <DEDUP_REMOVED lines=26> */
.L_x_3308:
[----:B------:R-:W-:Y:S05]  /*2070*/  BSYNC.RECONVERGENT B0 ;  /* 0x0000000000007941 */ /* 0x000fea0003800200 */
.L_x_3307:
        /* <DEDUP_REMOVED lines=25> */
[----:B------:R-:W-:-:S07]  /*2210*/  IMAD.MOV.U32 R15, RZ, RZ, R0 ;  /* 0x000000ffff0f7224 */ /* 0x000fce00078e0000 */
.L_x_3310:
[----:B------:R-:W-:Y:S05]  /*2220*/  BSYNC.RECONVERGENT B0 ;  /* 0x0000000000007941 */ /* 0x000fea0003800200 */
.L_x_3309:
        /* <DEDUP_REMOVED lines=25> */
.L_x_3312:
[----:B------:R-:W-:Y:S05]  /*23c0*/  BSYNC.RECONVERGENT B0 ;  /* 0x0000000000007941 */ /* 0x000fea0003800200 */
.L_x_3311:
[----:B------:R-:W0:Y:S01]  /*23d0*/  LDC R3, c[0x0][0x39c] ;  /* 0x0000e700ff037b82 */ /* 0x000e220000000800 */
[----:B------:R-:W-:Y:S01]  /*23e0*/  UPLOP3.LUT UP0, UPT, UPT, UPT, UPT, 0x40, 0x4 ;  /* 0x000000000004789c */ /* 0x000fe20003f0e870 */
[----:B------:R-:W-:Y:S01]  /*23f0*/  UMOV UR4, 0x8 ;  /* 0x0000000800047882 */ /* 0x000fe20000000000 */
[----:B0-----:R-:W-:-:S05]  /*2400*/  IMAD.WIDE R18, R3, 0x4, R18 ;  /* 0x0000000403127825 */ /* 0x001fca00078e0212 */
[----:B------:R0:W-:Y:S01]  /*2410*/  STG.E desc[UR8][R18.64], R0 ;  /* 0x0000000012007986 */ /* 0x0001e2000c101908 */
[----:B------:R-:W-:Y:S05]  /*2420*/  BRA.U UP1, `(.L_x_3313) ;  /* 0xffffffe101107547 */ /* 0x000fea000b83ffff */
[----:B------:R-:W-:Y:S05]  /*2430*/  EXIT ;  /* 0x000000000000794d */ /* 0x000fea0003800000 */
        .weak           $__internal_112_$__cuda_sm20_rcp_rn_f32_slowpath
        .type           $__internal_112_$__cuda_sm20_rcp_rn_f32_slowpath,@function
        .size           $__internal_112_$__cuda_sm20_rcp_rn_f32_slowpath,($__internal_113_$__cuda_sm3x_div_rn_noftz_f32_slowpath - $__internal_112_$__cuda_sm20_rcp_rn_f32_slowpath)
$__internal_112_$__cuda_sm20_rcp_rn_f32_slowpath:
        /* <DEDUP_REMOVED lines=15> */
.L_x_3315:
        /* <DEDUP_REMOVED lines=33> */
.L_x_3317:
[----:B------:R0:W1:Y:S02]  /*2740*/  MUFU.RCP R3, R0 ;  /* 0x0000000000037308 */ /* 0x0000640000001000 */
.L_x_3316:
[----:B------:R-:W-:Y:S05]  /*2750*/  BSYNC.RECONVERGENT B1 ;  /* 0x0000000000017941 */ /* 0x000fea0003800200 */
.L_x_3314:
[----:B01----:R-:W-:Y:S01]  /*2760*/  MOV R0, R3 ;  /* 0x0000000300007202 */ /* 0x003fe20000000f00 */
[----:B------:R-:W-:Y:S01]  /*2770*/  HFMA2 R3, -RZ, RZ, 0, 0 ;  /* 0x00000000ff037431 */ /* 0x000fe200000001ff */
[----:B------:R-:W-:-:S04]  /*2780*/  MOV R2, R16 ;  /* 0x0000001000027202 */ /* 0x000fc80000000f00 */
[----:B------:R-:W-:Y:S05]  /*2790*/  RET.REL.NODEC R2 `(_Z24norm_dist_forward_kernelILi16ELi16EEvPKfS1_iiiiPff) ;  /* 0xffffffd802187950 */ /* 0x000fea0003c3ffff */
        .weak           $__internal_113_$__cuda_sm3x_div_rn_noftz_f32_slowpath
        .type           $__internal_113_$__cuda_sm3x_div_rn_noftz_f32_slowpath,@function
        .size           $__internal_113_$__cuda_sm3x_div_rn_noftz_f32_slowpath,(.L_x_3940 - $__internal_113_$__cuda_sm3x_div_rn_noftz_f32_slowpath)
$__internal_113_$__cuda_sm3x_div_rn_noftz_f32_slowpath:
        /* <DEDUP_REMOVED lines=34> */
.L_x_3319:
        /* <DEDUP_REMOVED lines=51> */
.L_x_3326:
[----:B------:R-:W-:-:S04]  /*2cf0*/  LOP3.LUT R0, R0, 0x80000000, RZ, 0xc0, !PT ;  /* 0x8000000000007812 */ /* 0x000fc800078ec0ff */
[----:B------:R-:W-:Y:S01]  /*2d00*/  LOP3.LUT R0, R0, 0x7f800000, RZ, 0xfc, !PT ;  /* 0x7f80000000007812 */ /* 0x000fe200078efcff */
[----:B------:R-:W-:Y:S06]  /*2d10*/  BRA `(.L_x_3327) ;  /* 0x0000000000047947 */ /* 0x000fec0003800000 */
.L_x_3325:
[----:B------:R-:W-:-:S07]  /*2d20*/  LEA R0, R17, R0, 0x17 ;  /* 0x0000000011007211 */ /* 0x000fce00078eb8ff */
.L_x_3327:
[----:B------:R-:W-:Y:S05]  /*2d30*/  BSYNC.RECONVERGENT B2 ;  /* 0x0000000000027941 */ /* 0x000fea0003800200 */
.L_x_3324:
[----:B------:R-:W-:Y:S05]  /*2d40*/  BRA `(.L_x_3328) ;  /* 0x0000000000207947 */ /* 0x000fea0003800000 */
.L_x_3323:
[----:B------:R-:W-:-:S04]  /*2d50*/  LOP3.LUT R0, R0, 0x80000000, R3, 0x48, !PT ;  /* 0x8000000000007812 */ /* 0x000fc800078e4803 */
[----:B------:R-:W-:Y:S01]  /*2d60*/  LOP3.LUT R0, R0, 0x7f800000, RZ, 0xfc, !PT ;  /* 0x7f80000000007812 */ /* 0x000fe200078efcff */
[----:B------:R-:W-:Y:S06]  /*2d70*/  BRA `(.L_x_3328) ;  /* 0x0000000000147947 */ /* 0x000fec0003800000 */
.L_x_3322:
[----:B------:R-:W-:Y:S01]  /*2d80*/  LOP3.LUT R0, R0, 0x80000000, R3, 0x48, !PT ;  /* 0x8000000000007812 */ /* 0x000fe200078e4803 */
[----:B------:R-:W-:Y:S06]  /*2d90*/  BRA `(.L_x_3328) ;  /* 0x00000000000c7947 */ /* 0x000fec0003800000 */
.L_x_3321:
[----:B------:R-:W0:Y:S01]  /*2da0*/  MUFU.RSQ R0, -QNAN ;  /* 0xffc0000000007908 */ /* 0x000e220000001400 */
[----:B------:R-:W-:Y:S05]  /*2db0*/  BRA `(.L_x_3328) ;  /* 0x0000000000047947 */ /* 0x000fea0003800000 */
.L_x_3320:
[----:B------:R-:W-:-:S07]  /*2dc0*/  FADD.FTZ R0, R3, R0 ;  /* 0x0000000003007221 */ /* 0x000fce0000010000 */
.L_x_3328:
[----:B------:R-:W-:Y:S05]  /*2dd0*/  BSYNC.RECONVERGENT B1 ;  /* 0x0000000000017941 */ /* 0x000fea0003800200 */
.L_x_3318:
[----:B------:R-:W-:-:S04]  /*2de0*/  HFMA2 R17, -RZ, RZ, 0, 0 ;  /* 0x00000000ff117431 */ /* 0x000fc800000001ff */
[----:B0-----:R-:W-:Y:S05]  /*2df0*/  RET.REL.NODEC R16 `(_Z24norm_dist_forward_kernelILi16ELi16EEvPKfS1_iiiiPff) ;  /* 0xffffffd010807950 */ /* 0x001fea0003c3ffff */
.L_x_3329:
        /* <DEDUP_REMOVED lines=16> */
.L_x_3940:


//--------------------- .text._Z24norm_dist_forward_kernelILi16ELi8EEvPKfS1_iiiiPff --------------------------
	.section	.text._Z24norm_dist_forward_kernelILi16ELi8EEvPKfS1_iiiiPff,"ax",@progbits
	.align	128
        .global         _Z24norm_dist_forward_kernelILi16ELi8EEvPKfS1_iiiiPff
        .type           _Z24norm_dist_forward_kernelILi16ELi8EEvPKfS1_iiiiPff,@function
        .size           _Z24norm_dist_forward_kernelILi16ELi8EEvPKfS1_iiiiPff,(.L_x_3942 - _Z24norm_dist_forward_kernelILi16ELi8EEvPKfS1_iiiiPff)
        .other          _Z24norm_dist_forward_kernelILi16ELi8EEvPKfS1_iiiiPff,@"STO_CUDA_ENTRY STV_DEFAULT"
_Z24norm_dist_forward_kernelILi16ELi8EEvPKfS1_iiiiPff:
.text._Z24norm_dist_forward_kernelILi16ELi8EEvPKfS1_iiiiPff:
        /* <DEDUP_REMOVED lines=19> */
[----:B--2---:R-:W-:Y:S01]  /*0130*/  IMAD.MOV.U32 R4, RZ, RZ, RZ ;  /* 0x000000ffff047224 */ /* 0x004fe200078e00ff */
[----:B0-----:R-:W-:-:S05]  /*0140*/  IADD3 R2, PT, PT, RZ, -R5, RZ ;  /* 0x80000005ff027210 */ /* 0x001fca0007ffe0ff */
        /* <DEDUP_REMOVED lines=15> */
[----:B0-----:R-:W-:Y:S01]  /*0240*/  @!P3 LEA R2, R5, R2, 0x18 ;  /* 0x000000020502b211 */ /* 0x001fe200078ec0ff */
[----:B------:R-:W-:-:S03]  /*0250*/  @P0 VIADD R18, R18, 0x1 ;  /* 0x0000000112120836 */ /* 0x000fc60000000000 */
[----:B------:R-:W-:-:S03]  /*0260*/  @!P3 LEA R2, R7, R2, 0x2 ;  /* 0x000000020702b211 */ /* 0x000fc600078e10ff */
[----:B------:R-:W-:Y:S02]  /*0270*/  @!P2 IADD3 R18, PT, PT, -R18, RZ, RZ ;  /* 0x000000ff1212a210 */ /* 0x000fe40007ffe1ff */
[----:B------:R-:W-:-:S04]  /*0280*/  @!P1 LOP3.LUT R18, RZ, R0, RZ, 0x33, !PT ;  /* 0x00000000ff129212 */ /* 0x000fc800078e33ff */
[----:B-1----:R-:W-:Y:S01]  /*0290*/  ISETP.GE.AND P0, PT, R18, UR4, PT ;  /* 0x0000000412007c0c */ /* 0x002fe2000bf06270 */
[----:B---3--:R0:W-:Y:S01]  /*02a0*/  @!P3 STS [R2], R3 ;  /* 0x000000030200b388 */ /* 0x0081e20000000800 */
[----:B------:R-:W-:Y:S11]  /*02b0*/  BAR.SYNC.DEFER_BLOCKING 0x0 ;  /* 0x0000000000007b1d */ /* 0x000ff60000010000 */
[----:B------:R-:W-:Y:S05]  /*02c0*/  @P0 EXIT ;  /* 0x000000000000094d */ /* 0x000fea0003800000 */
[----:B------:R-:W1:Y:S01]  /*02d0*/  LDCU UR8, c[0x0][0x398] ;  /* 0x00007300ff0877ac */ /* 0x000e620008000800 */
[----:B------:R-:W2:Y:S01]  /*02e0*/  S2UR UR5, SR_CgaCtaId ;  /* 0x00000000000579c3 */ /* 0x000ea20000008800 */
[----:B0-----:R-:W-:Y:S01]  /*02f0*/  IADD3 R2, PT, PT, -R18, RZ, RZ ;  /* 0x000000ff12027210 */ /* 0x001fe20007ffe1ff */
[----:B------:R-:W-:Y:S02]  /*0300*/  IMAD.SHL.U32 R3, R14, 0x10, RZ ;  /* 0x000000100e037824 */ /* 0x000fe400078e00ff */
[----:B------:R-:W-:Y:S01]  /*0310*/  HFMA2 R8, -RZ, RZ, 0.10711669921875, -1791 ;  /* 0x2edbe6ffff087431 */ /* 0x000fe200000001ff */
[----:B------:R-:W-:Y:S01]  /*0320*/  MOV R16, 0x100 ;  /* 0x0000010000107802 */ /* 0x000fe20000000f00 */
[----:B------:R-:W-:Y:S02]  /*0330*/  HFMA2 R9, -RZ, RZ, 0.10711669921875, -1791 ;  /* 0x2edbe6ffff097431 */ /* 0x000fe400000001ff */
[----:B------:R-:W-:Y:S02]  /*0340*/  IMAD R27, R0, R2, R27 ;  /* 0x00000002001b7224 */ /* 0x000fe400078e021b */
[----:B------:R-:W-:Y:S01]  /*0350*/  HFMA2 R12, -RZ, RZ, 0.10711669921875, -1791 ;  /* 0x2edbe6ffff0c7431 */ /* 0x000fe200000001ff */
[----:B------:R-:W0:Y:S01]  /*0360*/  LDC.64 R4, c[0x0][0x380] ;  /* 0x0000e000ff047b82 */ /* 0x000e220000000a00 */
[----:B------:R-:W-:Y:S01]  /*0370*/  IMAD.MOV.U32 R10, RZ, RZ, 0x2edbe6ff ;  /* 0x2edbe6ffff0a7424 */ /* 0x000fe200078e00ff */
[----:B------:R-:W-:Y:S01]  /*0380*/  MOV R11, 0x2edbe6ff ;  /* 0x2edbe6ff000b7802 */ /* 0x000fe20000000f00 */
[----:B------:R-:W-:Y:S01]  /*0390*/  IMAD.MOV.U32 R15, RZ, RZ, 0x2edbe6ff ;  /* 0x2edbe6ffff0f7424 */ /* 0x000fe200078e00ff */
[----:B------:R-:W-:Y:S01]  /*03a0*/  MOV R13, 0x2edbe6ff ;  /* 0x2edbe6ff000d7802 */ /* 0x000fe20000000f00 */
[----:B------:R-:W-:Y:S01]  /*03b0*/  UMOV UR4, 0x400 ;  /* 0x0000040000047882 */ /* 0x000fe20000000000 */
[----:B-1----:R-:W-:-:S02]  /*03c0*/  IMAD R2, R18, UR8, R3 ;  /* 0x0000000812027c24 */ /* 0x002fc4000f8e0203 */
[----:B------:R-:W-:Y:S02]  /*03d0*/  HFMA2 R3, -RZ, RZ, 0.10711669921875, -1791 ;  /* 0x2edbe6ffff037431 */ /* 0x000fe400000001ff */
[----:B------:R-:W-:Y:S01]  /*03e0*/  IMAD R17, R2, R0, R27 ;  /* 0x0000000002117224 */ /* 0x000fe200078e021b */
[----:B--2---:R-:W-:-:S12]  /*03f0*/  ULEA UR4, UR5, UR4, 0x18 ;  /* 0x0000000405047291 */ /* 0x004fd8000f8ec0ff */
.L_x_3330:
[C---:B0-----:R-:W-:Y:S01]  /*0400*/  IMAD.WIDE R6, R17.reuse, 0x4, R4 ;  /* 0x0000000411067825 */ /* 0x041fe200078e0204 */
[----:B------:R-:W0:Y:S04]  /*0410*/  LDS R19, [R16+UR4+-0x100] ;  /* 0xffff000410137984 */ /* 0x000e280008000800 */
[----:B------:R-:W1:Y:S04]  /*0420*/  LDS R21, [R16+UR4+-0xc0] ;  /* 0xffff400410157984 */ /* 0x000e680008000800 */
[----:B------:R-:W0:Y:S01]  /*0430*/  LDG.E.CONSTANT R6, desc[UR6][R6.64] ;  /* 0x0000000606067981 */ /* 0x000e22000c1e9900 */
[----:B------:R-:W-:-:S03]  /*0440*/  IADD3 R17, PT, PT, R17, R0, RZ ;  /* 0x0000000011117210 */ /* 0x000fc60007ffe0ff */
[----:B------:R-:W2:Y:S04]  /*0450*/  LDS R23, [R16+UR4+-0x80] ;  /* 0xffff800410177984 */ /* 0x000ea80008000800 */
[----:B------:R-:W3:Y:S04]  /*0460*/  LDS R25, [R16+UR4+-0x40] ;  /* 0xffffc00410197984 */ /* 0x000ee80008000800 */
[----:B------:R-:W-:Y:S04]  /*0470*/  LDS R29, [R16+UR4] ;  /* 0x00000004101d7984 */ /* 0x000fe80008000800 */
[----:B------:R-:W4:Y:S04]  /*0480*/  LDS R31, [R16+UR4+0x40] ;  /* 0x00004004101f7984 */ /* 0x000f280008000800 */
[----:B------:R-:W5:Y:S04]  /*0490*/  LDS R33, [R16+UR4+0x80] ;  /* 0x0000800410217984 */ /* 0x000f680008000800 */
[----:B------:R1:W5:Y:S02]  /*04a0*/  LDS R35, [R16+UR4+0xc0] ;  /* 0x0000c00410237984 */ /* 0x0003640008000800 */
[----:B-1----:R-:W-:-:S04]  /*04b0*/  IADD3 R16, PT, PT, R16, 0x4, RZ ;  /* 0x0000000410107810 */ /* 0x002fc80007ffe0ff */
[----:B------:R-:W-:Y:S01]  /*04c0*/  ISETP.NE.AND P0, PT, R16, 0x140, PT ;  /* 0x000001401000780c */ /* 0x000fe20003f05270 */
[C---:B0-----:R-:W-:Y:S01]  /*04d0*/  FADD R20, R6.reuse, -R19 ;  /* 0x8000001306147221 */ /* 0x041fe20000000000 */
[C---:B------:R-:W-:Y:S01]  /*04e0*/  FADD R22, R6.reuse, -R21 ;  /* 0x8000001506167221 */ /* 0x040fe20000000000 */
[C---:B--2---:R-:W-:Y:S01]  /*04f0*/  FADD R24, R6.reuse, -R23 ;  /* 0x8000001706187221 */ /* 0x044fe20000000000 */
        /* <DEDUP_REMOVED lines=19> */
[----:B------:R-:W-:Y:S02]  /*0630*/  MOV R0, R3 ;  /* 0x0000000300007202 */ /* 0x000fe40000000f00 */
[----:B------:R-:W-:-:S07]  /*0640*/  MOV R6, 0x660 ;  /* 0x0000066000067802 */ /* 0x000fce0000000f00 */
[----:B------:R-:W-:Y:S05]  /*0650*/  CALL.REL.NOINC `($__internal_114_$__cuda_sm20_rcp_rn_f32_slowpath) ;  /* 0x0000001c00547944 */ /* 0x000fea0003c00000 */
[----:B------:R-:W-:Y:S01]  /*0660*/  MOV R17, R0 ;  /* 0x0000000000117202 */ /* 0x000fe20000000f00 */
[----:B------:R-:W-:Y:S06]  /*0670*/  BRA `(.L_x_3333) ;  /* 0x0000000000107947 */ /* 0x000fec0003800000 */
.L_x_3332:
[----:B------:R-:W0:Y:S02]  /*0680*/  MUFU.RCP R0, R3 ;  /* 0x0000000300007308 */ /* 0x000e240000001000 */
[----:B0-----:R-:W-:-:S04]  /*0690*/  FFMA R4, R3, R0, -1 ;  /* 0xbf80000003047423 */ /* 0x001fc80000000000 */
[----:B------:R-:W-:-:S04]  /*06a0*/  FADD.FTZ R17, -R4, -RZ ;  /* 0x800000ff04117221 */ /* 0x000fc80000010100 */
[----:B------:R-:W-:-:S07]  /*06b0*/  FFMA R17, R0, R17, R0 ;  /* 0x0000001100117223 */ /* 0x000fce0000000000 */
.L_x_3333:
[----:B------:R-:W-:Y:S05]  /*06c0*/  BSYNC.RECONVERGENT B0 ;  /* 0x0000000000007941 */ /* 0x000fea0003800200 */
.L_x_3331:
[----:B------:R-:W-:Y:S01]  /*06d0*/  IADD3 R0, PT, PT, R15, 0x1800000, RZ ;  /* 0x018000000f007810 */ /* 0x000fe20007ffe0ff */
[----:B------:R-:W-:Y:S03]  /*06e0*/  BSSY.RECONVERGENT B0, `(.L_x_3334) ;  /* 0x000000d000007945 */ /* 0x000fe60003800200 */
[----:B------:R-:W-:-:S04]  /*06f0*/  LOP3.LUT R0, R0, 0x7f800000, RZ, 0xc0, !PT ;  /* 0x7f80000000007812 */ /* 0x000fc800078ec0ff */
[----:B------:R-:W-:-:S13]  /*0700*/  ISETP.GT.U32.AND P0, PT, R0, 0x1ffffff, PT ;  /* 0x01ffffff0000780c */ /* 0x000fda0003f04070 */
[----:B------:R-:W-:Y:S05]  /*0710*/  @P0 BRA `(.L_x_3335) ;  /* 0x0000000000140947 */ /* 0x000fea0003800000 */
[----:B------:R-:W-:Y:S01]  /*0720*/  IMAD.MOV.U32 R0, RZ, RZ, R15 ;  /* 0x000000ffff007224 */ /* 0x000fe200078e000f */
[----:B------:R-:W-:-:S07]  /*0730*/  MOV R6, 0x750 ;  /* 0x0000075000067802 */ /* 0x000fce0000000f00 */
[----:B------:R-:W-:Y:S05]  /*0740*/  CALL.REL.NOINC `($__internal_114_$__cuda_sm20_rcp_rn_f32_slowpath) ;  /* 0x0000001c00187944 */ /* 0x000fea0003c00000 */
[----:B------:R-:W-:Y:S01]  /*0750*/  MOV R24, R0 ;  /* 0x0000000000187202 */ /* 0x000fe20000000f00 */
[----:B------:R-:W-:Y:S06]  /*0760*/  BRA `(.L_x_3336) ;  /* 0x0000000000107947 */ /* 0x000fec0003800000 */
.L_x_3335:
[----:B------:R-:W0:Y:S02]  /*0770*/  MUFU.RCP R24, R15 ;  /* 0x0000000f00187308 */ /* 0x000e240000001000 */
[----:B0-----:R-:W-:-:S04]  /*0780*/  FFMA R0, R15, R24, -1 ;  /* 0xbf8000000f007423 */ /* 0x001fc80000000018 */
[----:B------:R-:W-:-:S04]  /*0790*/  FADD.FTZ R3, -R0, -RZ ;  /* 0x800000ff00037221 */ /* 0x000fc80000010100 */
[----:B------:R-:W-:-:S07]  /*07a0*/  FFMA R24, R24, R3, R24 ;  /* 0x0000000318187223 */ /* 0x000fce0000000018 */
.L_x_3336:
[----:B------:R-:W-:Y:S05]  /*07b0*/  BSYNC.RECONVERGENT B0 ;  /* 0x0000000000007941 */ /* 0x000fea0003800200 */
.L_x_3334:
[----:B------:R-:W-:Y:S01]  /*07c0*/  IADD3 R0, PT, PT, R13, 0x1800000, RZ ;  /* 0x018000000d007810 */ /* 0x000fe20007ffe0ff */
[----:B------:R-:W-:Y:S03]  /*07d0*/  BSSY.RECONVERGENT B0, `(.L_x_3337) ;  /* 0x000000d000007945 */ /* 0x000fe60003800200 */
[----:B------:R-:W-:-:S04]  /*07e0*/  LOP3.LUT R0, R0, 0x7f800000, RZ, 0xc0, !PT ;  /* 0x7f80000000007812 */ /* 0x000fc800078ec0ff */
[----:B------:R-:W-:-:S13]  /*07f0*/  ISETP.GT.U32.AND P0, PT, R0, 0x1ffffff, PT ;  /* 0x01ffffff0000780c */ /* 0x000fda0003f04070 */
[----:B------:R-:W-:Y:S05]  /*0800*/  @P0 BRA `(.L_x_3338) ;  /* 0x0000000000140947 */ /* 0x000fea0003800000 */
[----:B------:R-:W-:Y:S02]  /*0810*/  MOV R0, R13 ;  /* 0x0000000d00007202 */ /* 0x000fe40000000f00 */
[----:B------:R-:W-:-:S07]  /*0820*/  MOV R6, 0x840 ;  /* 0x0000084000067802 */ /* 0x000fce0000000f00 */
[----:B------:R-:W-:Y:S05]  /*0830*/  CALL.REL.NOINC `($__internal_114_$__cuda_sm20_rcp_rn_f32_slowpath) ;  /* 0x0000001800dc7944 */ /* 0x000fea0003c00000 */
[----:B------:R-:W-:Y:S01]  /*0840*/  IMAD.MOV.U32 R23, RZ, RZ, R0 ;  /* 0x000000ffff177224 */ /* 0x000fe200078e0000 */
[----:B------:R-:W-:Y:S06]  /*0850*/  BRA `(.L_x_3339) ;  /* 0x0000000000107947 */ /* 0x000fec0003800000 */
.L_x_3338:
[----:B------:R-:W0:Y:S02]  /*0860*/  MUFU.RCP R0, R13 ;  /* 0x0000000d00007308 */ /* 0x000e240000001000 */
[----:B0-----:R-:W-:-:S04]  /*0870*/  FFMA R3, R13, R0, -1 ;  /* 0xbf8000000d037423 */ /* 0x001fc80000000000 */
[----:B------:R-:W-:-:S04]  /*0880*/  FADD.FTZ R3, -R3, -RZ ;  /* 0x800000ff03037221 */ /* 0x000fc80000010100 */
[----:B------:R-:W-:-:S07]  /*0890*/  FFMA R23, R0, R3, R0 ;  /* 0x0000000300177223 */ /* 0x000fce0000000000 */
.L_x_3339:
[----:B------:R-:W-:Y:S05]  /*08a0*/  BSYNC.RECONVERGENT B0 ;  /* 0x0000000000007941 */ /* 0x000fea0003800200 */
.L_x_3337:
        /* <DEDUP_REMOVED lines=10> */
.L_x_3341:
[----:B------:R-:W0:Y:S02]  /*0950*/  MUFU.RCP R3, R12 ;  /* 0x0000000c00037308 */ /* 0x000e240000001000 */
[----:B0-----:R-:W-:-:S04]  /*0960*/  FFMA R0, R12, R3, -1 ;  /* 0xbf8000000c007423 */ /* 0x001fc80000000003 */
[----:B------:R-:W-:-:S04]  /*0970*/  FADD.FTZ R0, -R0, -RZ ;  /* 0x800000ff00007221 */ /* 0x000fc80000010100 */
[----:B------:R-:W-:-:S07]  /*0980*/  FFMA R20, R3, R0, R3 ;  /* 0x0000000003147223 */ /* 0x000fce0000000003 */
.L_x_3342:
[----:B------:R-:W-:Y:S05]  /*0990*/  BSYNC.RECONVERGENT B0 ;  /* 0x0000000000007941 */ /* 0x000fea0003800200 */
.L_x_3340:
        /* <DEDUP_REMOVED lines=10> */
.L_x_3344:
[----:B------:R-:W0:Y:S02]  /*0a40*/  MUFU.RCP R12, R11 ;  /* 0x0000000b000c7308 */ /* 0x000e240000001000 */
[----:B0-----:R-:W-:-:S04]  /*0a50*/  FFMA R0, R11, R12, -1 ;  /* 0xbf8000000b007423 */ /* 0x001fc8000000000c */
[----:B------:R-:W-:-:S04]  /*0a60*/  FADD.FTZ R3, -R0, -RZ ;  /* 0x800000ff00037221 */ /* 0x000fc80000010100 */
[----:B------:R-:W-:-:S07]  /*0a70*/  FFMA R12, R12, R3, R12 ;  /* 0x000000030c0c7223 */ /* 0x000fce000000000c */
.L_x_3345:
[----:B------:R-:W-:Y:S05]  /*0a80*/  BSYNC.RECONVERGENT B0 ;  /* 0x0000000000007941 */ /* 0x000fea0003800200 */
.L_x_3343:
        /* <DEDUP_REMOVED lines=10> */
.L_x_3347:
[----:B------:R-:W0:Y:S02]  /*0b30*/  MUFU.RCP R11, R10 ;  /* 0x0000000a000b7308 */ /* 0x000e240000001000 */
[----:B0-----:R-:W-:-:S04]  /*0b40*/  FFMA R0, R10, R11, -1 ;  /* 0xbf8000000a007423 */ /* 0x001fc8000000000b */
[----:B------:R-:W-:-:S04]  /*0b50*/  FADD.FTZ R0, -R0, -RZ ;  /* 0x800000ff00007221 */ /* 0x000fc80000010100 */
[----:B------:R-:W-:-:S07]  /*0b60*/  FFMA R11, R11, R0, R11 ;  /* 0x000000000b0b7223 */ /* 0x000fce000000000b */
.L_x_3348:
[----:B------:R-:W-:Y:S05]  /*0b70*/  BSYNC.RECONVERGENT B0 ;  /* 0x0000000000007941 */ /* 0x000fea0003800200 */
.L_x_3346:
        /* <DEDUP_REMOVED lines=10> */
.L_x_3350:
[----:B------:R-:W0:Y:S02]  /*0c20*/  MUFU.RCP R0, R9 ;  /* 0x0000000900007308 */ /* 0x000e240000001000 */
[----:B0-----:R-:W-:-:S04]  /*0c30*/  FFMA R3, R9, R0, -1 ;  /* 0xbf80000009037423 */ /* 0x001fc80000000000 */
[----:B------:R-:W-:-:S04]  /*0c40*/  FADD.FTZ R3, -R3, -RZ ;  /* 0x800000ff03037221 */ /* 0x000fc80000010100 */
[----:B------:R-:W-:-:S07]  /*0c50*/  FFMA R5, R0, R3, R0 ;  /* 0x0000000300057223 */ /* 0x000fce0000000000 */
.L_x_3351:
[----:B------:R-:W-:Y:S05]  /*0c60*/  BSYNC.RECONVERGENT B0 ;  /* 0x0000000000007941 */ /* 0x000fea0003800200 */
.L_x_3349:
        /* <DEDUP_REMOVED lines=10> */
.L_x_3353:
[----:B------:R-:W0:Y:S02]  /*0d10*/  MUFU.RCP R3, R8 ;  /* 0x0000000800037308 */ /* 0x000e240000001000 */
[----:B0-----:R-:W-:-:S04]  /*0d20*/  FFMA R0, R8, R3, -1 ;  /* 0xbf80000008007423 */ /* 0x001fc80000000003 */
[----:B------:R-:W-:-:S04]  /*0d30*/  FADD.FTZ R0, -R0, -RZ ;  /* 0x800000ff00007221 */ /* 0x000fc80000010100 */
[----:B------:R-:W-:-:S07]  /*0d40*/  FFMA R4, R3, R0, R3 ;  /* 0x0000000003047223 */ /* 0x000fce0000000003 */
.L_x_3354:
[----:B------:R-:W-:Y:S05]  /*0d50*/  BSYNC.RECONVERGENT B0 ;  /* 0x0000000000007941 */ /* 0x000fea0003800200 */
.L_x_3352:
[----:B------:R-:W0:Y:S01]  /*0d60*/  LDC R0, c[0x0][0x3a8] ;  /* 0x0000ea00ff007b82 */ /* 0x000e220000000800 */
[----:B------:R-:W1:Y:S01]  /*0d70*/  LDCU UR5, c[0x0][0x39c] ;  /* 0x00007380ff0577ac */ /* 0x000e620008000800 */
[----:B------:R-:W-:Y:S02]  /*0d80*/  VIADD R8, R2, 0xf ;  /* 0x0000000f02087836 */ /* 0x000fe40000000000 */
[----:B------:R-:W-:Y:S01]  /*0d90*/  HFMA2 R2, -RZ, RZ, 0.10711669921875, -1791 ;  /* 0x2edbe6ffff027431 */ /* 0x000fe200000001ff */
[----:B------:R-:W-:Y:S01]  /*0da0*/  MOV R21, 0x13c ;  /* 0x0000013c00157802 */ /* 0x000fe20000000f00 */
[----:B------:R-:W-:Y:S02]  /*0db0*/  HFMA2 R10, -RZ, RZ, 0.10711669921875, -1791 ;  /* 0x2edbe6ffff0a7431 */ /* 0x000fe400000001ff */
[----:B------:R-:W-:Y:S02]  /*0dc0*/  IMAD.MOV.U32 R13, RZ, RZ, 0x2edbe6ff ;  /* 0x2edbe6ffff0d7424 */ /* 0x000fe400078e00ff */
[----:B------:R-:W-:Y:S01]  /*0dd0*/  HFMA2 R22, -RZ, RZ, 0.10711669921875, -1791 ;  /* 0x2edbe6ffff167431 */ /* 0x000fe200000001ff */
[----:B------:R-:W2:Y:S01]  /*0de0*/  LDC.64 R6, c[0x0][0x380] ;  /* 0x0000e000ff067b82 */ /* 0x000ea20000000a00 */
[----:B------:R-:W-:Y:S01]  /*0df0*/  HFMA2 R16, -RZ, RZ, 0.10711669921875, -1791 ;  /* 0x2edbe6ffff107431 */ /* 0x000fe200000001ff */
[----:B------:R-:W-:Y:S01]  /*0e00*/  MOV R19, 0x2edbe6ff ;  /* 0x2edbe6ff00137802 */ /* 0x000fe20000000f00 */
[----:B------:R-:W-:Y:S01]  /*0e10*/  IMAD.MOV.U32 R15, RZ, RZ, 0x2edbe6ff ;  /* 0x2edbe6ffff0f7424 */ /* 0x000fe200078e00ff */
[----:B------:R-:W-:Y:S01]  /*0e20*/  MOV R25, 0x2edbe6ff ;  /* 0x2edbe6ff00197802 */ /* 0x000fe20000000f00 */
[----:B-1----:R-:W-:-:S07]  /*0e30*/  IMAD R3, R8, UR5, R27 ;  /* 0x0000000508037c24 */ /* 0x002fce000f8e021b */
.L_x_3355:
        /* <DEDUP_REMOVED lines=27> */
[----:B-1----:R-:W-:-:S02]  /*0ff0*/  IADD3 R21, PT, PT, R21, -0x4, RZ ;  /* 0xfffffffc15157810 */ /* 0x002fc40007ffe0ff */
        /* <DEDUP_REMOVED lines=82> */
[----:B------:R-:W-:Y:S01]  /*1520*/  VIADD R3, R0, 0x1800000 ;  /* 0x0180000000037836 */ /* 0x000fe20000000000 */
[----:B------:R-:W0:Y:S04]  /*1530*/  LDCU UR4, c[0x0][0x394] ;  /* 0x00007280ff0477ac */ /* 0x000e280008000800 */
[----:B------:R-:W-:-:S04]  /*1540*/  LOP3.LUT R3, R3, 0x7f800000, RZ, 0xc0, !PT ;  /* 0x7f80000003037812 */ /* 0x000fc800078ec0ff */
[----:B------:R-:W-:Y:S02]  /*1550*/  ISETP.GT.U32.AND P0, PT, R3, 0x1ffffff, PT ;  /* 0x01ffffff0300780c */ /* 0x000fe40003f04070 */
[----:B------:R-:W-:-:S05]  /*1560*/  SHF.L.U32 R3, R14, 0x3, RZ ;  /* 0x000000030e037819 */ /* 0x000fca00000006ff */
[----:B0-----:R-:W-:-:S06]  /*1570*/  IMAD R14, R18, UR4, R3 ;  /* 0x00000004120e7c24 */ /* 0x001fcc000f8e0203 */
[----:B------:R-:W-:Y:S05]  /*1580*/  @P0 BRA `(.L_x_3356) ;  /* 0x0000000000180947 */ /* 0x000fea0003800000 */
[----:B------:R-:W0:Y:S01]  /*1590*/  LDCU UR4, c[0x0][0x3a8] ;  /* 0x00007500ff0477ac */ /* 0x000e220008000800 */
[----:B------:R-:W-:Y:S02]  /*15a0*/  MOV R6, 0x15d0 ;  /* 0x000015d000067802 */ /* 0x000fe40000000f00 */
[----:B0-----:R-:W-:-:S07]  /*15b0*/  MOV R0, UR4 ;  /* 0x0000000400007c02 */ /* 0x001fce0008000f00 */
[----:B------:R-:W-:Y:S05]  /*15c0*/  CALL.REL.NOINC `($__internal_114_$__cuda_sm20_rcp_rn_f32_slowpath) ;  /* 0x0000000c00787944 */ /* 0x000fea0003c00000 */
[----:B------:R-:W-:Y:S01]  /*15d0*/  MOV R7, R0 ;  /* 0x0000000000077202 */ /* 0x000fe20000000f00 */
[----:B------:R-:W-:Y:S06]  /*15e0*/  BRA `(.L_x_3357) ;  /* 0x0000000000107947 */ /* 0x000fec0003800000 */
.L_x_3356:
[----:B------:R-:W0:Y:S02]  /*15f0*/  MUFU.RCP R7, R0 ;  /* 0x0000000000077308 */ /* 0x000e240000001000 */
[----:B0-----:R-:W-:-:S04]  /*1600*/  FFMA R3, R7, R0, -1 ;  /* 0xbf80000007037423 */ /* 0x001fc80000000000 */
[----:B------:R-:W-:-:S04]  /*1610*/  FADD.FTZ R6, -R3, -RZ ;  /* 0x800000ff03067221 */ /* 0x000fc80000010100 */
[----:B------:R-:W-:-:S07]  /*1620*/  FFMA R7, R7, R6, R7 ;  /* 0x0000000607077223 */ /* 0x000fce0000000007 */
.L_x_3357:
        /* <DEDUP_REMOVED lines=21> */
[----:B------:R-:W-:Y:S05]  /*1780*/  CALL.REL.NOINC `($__internal_115_$__cuda_sm3x_div_rn_noftz_f32_slowpath) ;  /* 0x0000000c00dc7944 */ /* 0x000fea0003c00000 */
.L_x_3359:
[----:B------:R-:W-:Y:S05]  /*1790*/  BSYNC.RECONVERGENT B0 ;  /* 0x0000000000007941 */ /* 0x000fea0003800200 */
.L_x_3358:
        /* <DEDUP_REMOVED lines=26> */
[----:B------:R-:W-:Y:S05]  /*1940*/  CALL.REL.NOINC `($__internal_115_$__cuda_sm3x_div_rn_noftz_f32_slowpath) ;  /* 0x0000000c006c7944 */ /* 0x000fea0003c00000 */
[----:B------:R-:W-:-:S07]  /*1950*/  MOV R9, R3 ;  /* 0x0000000300097202 */ /* 0x000fce0000000f00 */
.L_x_3361:
[----:B------:R-:W-:Y:S05]  /*1960*/  BSYNC.RECONVERGENT B0 ;  /* 0x0000000000007941 */ /* 0x000fea0003800200 */
.L_x_3360:
        /* <DEDUP_REMOVED lines=25> */
[----:B------:R-:W-:-:S07]  /*1b00*/  IMAD.MOV.U32 R17, RZ, RZ, R3 ;  /* 0x000000ffff117224 */ /* 0x000fce00078e0003 */
.L_x_3363:
[----:B------:R-:W-:Y:S05]  /*1b10*/  BSYNC.RECONVERGENT B0 ;  /* 0x0000000000007941 */ /* 0x000fea0003800200 */
.L_x_3362:
        /* <DEDUP_REMOVED lines=25> */
.L_x_3365:
[----:B------:R-:W-:Y:S05]  /*1cb0*/  BSYNC.RECONVERGENT B0 ;  /* 0x0000000000007941 */ /* 0x000fea0003800200 */
.L_x_3364:
        /* <DEDUP_REMOVED lines=26> */
.L_x_3367:
[----:B------:R-:W-:Y:S05]  /*1e60*/  BSYNC.RECONVERGENT B0 ;  /* 0x0000000000007941 */ /* 0x000fea0003800200 */
.L_x_3366:
        /* <DEDUP_REMOVED lines=24> */
[----:B------:R-:W-:Y:S05]  /*1ff0*/  CALL.REL.NOINC `($__internal_115_$__cuda_sm3x_div_rn_noftz_f32_slowpath) ;  /* 0x0000000400c07944 */ /* 0x000fea0003c00000 */
[----:B------:R-:W-:-:S07]  /*2000*/  MOV R17, R3 ;  /* 0x0000000300117202 */ /* 0x000fce0000000f00 */
.L_x_3369:
[----:B------:R-:W-:Y:S05]  /*2010*/  BSYNC.RECONVERGENT B0 ;  /* 0x0000000000007941 */ /* 0x000fea0003800200 */
.L_x_3368:
        /* <DEDUP_REMOVED lines=25> */
.L_x_3371:
[----:B------:R-:W-:Y:S05]  /*21b0*/  BSYNC.RECONVERGENT B0 ;  /* 0x0000000000007941 */ /* 0x000fea0003800200 */
.L_x_3370:
        /* <DEDUP_REMOVED lines=26> */
.L_x_3373:
[----:B------:R-:W-:Y:S05]  /*2360*/  BSYNC.RECONVERGENT B0 ;  /* 0x0000000000007941 */ /* 0x000fea0003800200 */
.L_x_3372:
[----:B------:R-:W0:Y:S02]  /*2370*/  LDC R3, c[0x0][0x39c] ;  /* 0x0000e700ff037b82 */ /* 0x000e240000000800 */
[----:B0-----:R-:W-:-:S05]  /*2380*/  IMAD.WIDE R14, R3, 0x4, R14 ;  /* 0x00000004030e7825 */ /* 0x001fca00078e020e */
[----:B------:R-:W-:Y:S01]  /*2390*/  STG.E desc[UR6][R14.64], R5 ;  /* 0x000000050e007986 */ /* 0x000fe2000c101906 */
[----:B------:R-:W-:Y:S05]  /*23a0*/  EXIT ;  /* 0x000000000000794d */ /* 0x000fea0003800000 */
        .weak           $__internal_114_$__cuda_sm20_rcp_rn_f32_slowpath
        .type           $__internal_114_$__cuda_sm20_rcp_rn_f32_slowpath,@function
        .size           $__internal_114_$__cuda_sm20_rcp_rn_f32_slowpath,($__internal_115_$__cuda_sm3x_div_rn_noftz_f32_slowpath - $__internal_114_$__cuda_sm20_rcp_rn_f32_slowpath)
$__internal_114_$__cuda_sm20_rcp_rn_f32_slowpath:
        /* <DEDUP_REMOVED lines=15> */
.L_x_3375:
        /* <DEDUP_REMOVED lines=21> */
[----:B------:R-:W-:Y:S02]  /*25f0*/  LOP3.LUT P2, RZ, R28, 0x2, RZ, 0xc0, !PT ;  /* 0x000000021cff7812 */ /* 0x000fe4000784c0ff */
[----:B------:R-:W-:Y:S02]  /*2600*/  IADD3 R26, PT, PT, R7, -0xfc, RZ ;  /* 0xffffff04071a7810 */ /* 0x000fe40007ffe0ff */
[----:B------:R-:W-:Y:S02]  /*2610*/  PLOP3.LUT P0, PT, P0, P1, P2, 0xe0, 0x0 ;  /* 0x000000000000781c */ /* 0x000fe40000703c20 */
[----:B------:R-:W-:-:S02]  /*2620*/  LOP3.LUT P1, RZ, R0, 0x7fffff, RZ, 0xc0, !PT ;  /* 0x007fffff00ff7812 */ /* 0x000fc4000782c0ff */
[----:B------:R-:W-:Y:S02]  /*2630*/  SEL R3, RZ, 0x1, !P0 ;  /* 0x00000001ff037807 */ /* 0x000fe40004000000 */
[----:B------:R-:W-:Y:S02]  /*2640*/  SHF.R.U32.HI R7, RZ, R26, R21 ;  /* 0x0000001aff077219 */ /* 0x000fe40000011615 */
[----:B------:R-:W-:-:S04]  /*2650*/  IADD3 R3, PT, PT, -R3, RZ, RZ ;  /* 0x000000ff03037210 */ /* 0x000fc80007ffe1ff */
[----:B------:R-:W-:-:S13]  /*2660*/  ISETP.GE.AND P0, PT, R3, RZ, PT ;  /* 0x000000ff0300720c */ /* 0x000fda0003f06270 */
[----:B------:R-:W-:-:S04]  /*2670*/  @!P0 IADD3 R7, PT, PT, R7, 0x1, RZ ;  /* 0x0000000107078810 */ /* 0x000fc80007ffe0ff */
[----:B------:R-:W-:-:S04]  /*2680*/  @!P1 SHF.L.U32 R7, R7, 0x1, RZ ;  /* 0x0000000107079819 */ /* 0x000fc800000006ff */
[----:B------:R-:W-:Y:S01]  /*2690*/  LOP3.LUT R7, R7, 0x80000000, R0, 0xf8, !PT ;  /* 0x8000000007077812 */ /* 0x000fe200078ef800 */
[----:B------:R-:W-:Y:S06]  /*26a0*/  BRA `(.L_x_3376) ;  /* 0x0000000000047947 */ /* 0x000fec0003800000 */
.L_x_3377:
[----:B------:R0:W1:Y:S02]  /*26b0*/  MUFU.RCP R7, R0 ;  /* 0x0000000000077308 */ /* 0x0000640000001000 */
.L_x_3376:
[----:B------:R-:W-:Y:S05]  /*26c0*/  BSYNC.RECONVERGENT B1 ;  /* 0x0000000000017941 */ /* 0x000fea0003800200 */
.L_x_3374:
[----:B01----:R-:W-:Y:S01]  /*26d0*/  IMAD.MOV.U32 R0, RZ, RZ, R7 ;  /* 0x000000ffff007224 */ /* 0x003fe200078e0007 */
[----:B------:R-:W-:-:S04]  /*26e0*/  MOV R7, 0x0 ;  /* 0x0000000000077802 */ /* 0x000fc80000000f00 */
[----:B------:R-:W-:Y:S05]  /*26f0*/  RET.REL.NODEC R6 `(_Z24norm_dist_forward_kernelILi16ELi8EEvPKfS1_iiiiPff) ;  /* 0xffffffd806407950 */ /* 0x000fea0003c3ffff */
        .weak           $__internal_115_$__cuda_sm3x_div_rn_noftz_f32_slowpath
        .type           $__internal_115_$__cuda_sm3x_div_rn_noftz_f32_slowpath,@function
        .size           $__internal_115_$__cuda_sm3x_div_rn_noftz_f32_slowpath,(.L_x_3942 - $__internal_115_$__cuda_sm3x_div_rn_noftz_f32_slowpath)
$__internal_115_$__cuda_sm3x_div_rn_noftz_f32_slowpath:
        /* <DEDUP_REMOVED lines=34> */
.L_x_3379:
        /* <DEDUP_REMOVED lines=51> */
.L_x_3386:
[----:B------:R-:W-:-:S04]  /*2c50*/  LOP3.LUT R0, R0, 0x80000000, RZ, 0xc0, !PT ;  /* 0x8000000000007812 */ /* 0x000fc800078ec0ff */
[----:B------:R-:W-:Y:S01]  /*2c60*/  LOP3.LUT R0, R0, 0x7f800000, RZ, 0xfc, !PT ;  /* 0x7f80000000007812 */ /* 0x000fe200078efcff */
[----:B------:R-:W-:Y:S06]  /*2c70*/  BRA `(.L_x_3387) ;  /* 0x0000000000047947 */ /* 0x000fec0003800000 */
.L_x_3385:
[----:B------:R-:W-:-:S07]  /*2c80*/  LEA R0, R9, R0, 0x17 ;  /* 0x0000000009007211 */ /* 0x000fce00078eb8ff */
.L_x_3387:
[----:B------:R-:W-:Y:S05]  /*2c90*/  BSYNC.RECONVERGENT B2 ;  /* 0x0000000000027941 */ /* 0x000fea0003800200 */
.L_x_3384:
[----:B------:R-:W-:Y:S05]  /*2ca0*/  BRA `(.L_x_3388) ;  /* 0x0000000000207947 */ /* 0x000fea0003800000 */
.L_x_3383:
[----:B------:R-:W-:-:S04]  /*2cb0*/  LOP3.LUT R0, R3, 0x80000000, R0, 0x48, !PT ;  /* 0x8000000003007812 */ /* 0x000fc800078e4800 */
[----:B------:R-:W-:Y:S01]  /*2cc0*/  LOP3.LUT R0, R0, 0x7f800000, RZ, 0xfc, !PT ;  /* 0x7f80000000007812 */ /* 0x000fe200078efcff */
[----:B------:R-:W-:Y:S06]  /*2cd0*/  BRA `(.L_x_3388) ;  /* 0x0000000000147947 */ /* 0x000fec0003800000 */
.L_x_3382:
[----:B------:R-:W-:Y:S01]  /*2ce0*/  LOP3.LUT R0, R3, 0x80000000, R0, 0x48, !PT ;  /* 0x8000000003007812 */ /* 0x000fe200078e4800 */
[----:B------:R-:W-:Y:S06]  /*2cf0*/  BRA `(.L_x_3388) ;  /* 0x00000000000c7947 */ /* 0x000fec0003800000 */
.L_x_3381:
[----:B------:R-:W0:Y:S01]  /*2d00*/  MUFU.RSQ R0, -QNAN ;  /* 0xffc0000000007908 */ /* 0x000e220000001400 */
[----:B------:R-:W-:Y:S05]  /*2d10*/  BRA `(.L_x_3388) ;  /* 0x0000000000047947 */ /* 0x000fea0003800000 */
.L_x_3380:
[----:B------:R-:W-:-:S07]  /*2d20*/  FADD.FTZ R0, R0, R3 ;  /* 0x0000000300007221 */ /* 0x000fce0000010000 */
.L_x_3388:
[----:B------:R-:W-:Y:S05]  /*2d30*/  BSYNC.RECONVERGENT B1 ;  /* 0x0000000000017941 */ /* 0x000fea0003800200 */
.L_x_3378:
[----:B------:R-:W-:Y:S01]  /*2d40*/  HFMA2 R9, -RZ, RZ, 0, 0 ;  /* 0x00000000ff097431 */ /* 0x000fe200000001ff */
[----:B------:R-:W-:Y:S02]  /*2d50*/  MOV R8, R6 ;  /* 0x0000000600087202 */ /* 0x000fe40000000f00 */
[----:B0-----:R-:W-:Y:S02]  /*2d60*/  MOV R3, R0 ;  /* 0x0000000000037202 */ /* 0x001fe40000000f00 */
[----:B------:R-:W-:Y:S05]  /*2d70*/  RET.REL.NODEC R8 `(_Z24norm_dist_forward_kernelILi16ELi8EEvPKfS1_iiiiPff) ;  /* 0xffffffd008a07950 */ /* 0x000fea0003c3ffff */
.L_x_3389:
        /* <DEDUP_REMOVED lines=16> */
.L_x_3942:


//--------------------- .text._Z24norm_dist_forward_kernelILi8ELi16EEvPKfS1_iiiiPff --------------------------
	.section	.text._Z24norm_dist_forward_kernelILi8ELi16EEvPKfS1_iiiiPff,"ax",@progbits
	.align	128
        .global         _Z24norm_dist_forward_kernelILi8ELi16EEvPKfS1_iiiiPff
        .type           _Z24norm_dist_forward_kernelILi8ELi16EEvPKfS1_iiiiPff,@function
        .size           _Z24norm_dist_forward_kernelILi8ELi16EEvPKfS1_iiiiPff,(.L_x_3944 - _Z24norm_dist_forward_kernelILi8ELi16EEvPKfS1_iiiiPff)
        .other          _Z24norm_dist_forward_kernelILi8ELi16EEvPKfS1_iiiiPff,@"STO_CUDA_ENTRY STV_DEFAULT"
_Z24norm_dist_forward_kernelILi8ELi16EEvPKfS1_iiiiPff:
.text._Z24norm_dist_forward_kernelILi8ELi16EEvPKfS1_iiiiPff:
        /* <DEDUP_REMOVED lines=18> */
[----:B------:R-:W-:Y:S01]  /*0120*/  IABS R0, R14 ;  /* 0x0000000e00007213 */ /* 0x000fe20000000000 */
[----:B------:R2:W4:Y:S02]  /*0130*/  F2I.FTZ.U32.TRUNC.NTZ R7, R6 ;  /* 0x0000000600077305 */ /* 0x000524000021f000 */
[----:B--2---:R-:W-:Y:S01]  /*0140*/  IMAD.MOV.U32 R6, RZ, RZ, RZ ;  /* 0x000000ffff067224 */ /* 0x004fe200078e00ff */
[----:B----4-:R-:W-:-:S05]  /*0150*/  IADD3 R8, PT, PT, RZ, -R7, RZ ;  /* 0x80000007ff087210 */ /* 0x010fca0007ffe0ff */
[----:B0-----:R-:W-:-:S04]  /*0160*/  IMAD R3, R8, R5, RZ ;  /* 0x0000000508037224 */ /* 0x001fc800078e02ff */
[----:B------:R-:W-:-:S06]  /*0170*/  IMAD.HI.U32 R7, R7, R3, R6 ;  /* 0x0000000307077227 */ /* 0x000fcc00078e0006 */
[----:B------:R-:W-:-:S05]  /*0180*/  IMAD.HI.U32 R11, R7, R0, RZ ;  /* 0x00000000070b7227 */ /* 0x000fca00078e00ff */
[----:B------:R-:W-:-:S05]  /*0190*/  IADD3 R3, PT, PT, -R11, RZ, RZ ;  /* 0x000000ff0b037210 */ /* 0x000fca0007ffe1ff */
[C---:B------:R-:W-:Y:S02]  /*01a0*/  IMAD R0, R5.reuse, R3, R0 ;  /* 0x0000000305007224 */ /* 0x040fe400078e0200 */
[----:B------:R-:W0:Y:S03]  /*01b0*/  @!P3 S2R R3, SR_CgaCtaId ;  /* 0x000000000003b919 */ /* 0x000e260000008800 */
        /* <DEDUP_REMOVED lines=19> */
[----:B0-----:R-:W-:-:S04]  /*02f0*/  IMAD.MOV R2, RZ, RZ, -R11 ;  /* 0x000000ffff027224 */ /* 0x001fc800078e0a0b */
[----:B------:R-:W-:Y:S01]  /*0300*/  IMAD R14, R13, R2, R14 ;  /* 0x000000020d0e7224 */ /* 0x000fe200078e020e */
[----:B-1----:R-:W-:-:S04]  /*0310*/  IADD3 R0, PT, PT, R5, 0x1800000, RZ ;  /* 0x0180000005007810 */ /* 0x002fc80007ffe0ff */
[----:B------:R-:W-:-:S04]  /*0320*/  LOP3.LUT R0, R0, 0x7f800000, RZ, 0xc0, !PT ;  /* 0x7f80000000007812 */ /* 0x000fc800078ec0ff */
[----:B------:R-:W-:Y:S02]  /*0330*/  ISETP.GT.U32.AND P0, PT, R0, 0x1ffffff, PT ;  /* 0x01ffffff0000780c */ /* 0x000fe40003f04070 */
[----:B------:R-:W-:-:S05]  /*0340*/  SHF.L.U32 R0, R4, 0x3, RZ ;  /* 0x0000000304007819 */ /* 0x000fca00000006ff */
[----:B--2---:R-:W-:-:S06]  /*0350*/  IMAD R13, R11, UR4, R0 ;  /* 0x000000040b0d7c24 */ /* 0x004fcc000f8e0200 */
[----:B------:R-:W-:Y:S05]  /*0360*/  @P0 BRA `(.L_x_3390) ;  /* 0x0000000000180947 */ /* 0x000fea0003800000 */
[----:B------:R-:W0:Y:S01]  /*0370*/  LDCU UR4, c[0x0][0x3a8] ;  /* 0x00007500ff0477ac */ /* 0x000e220008000800 */
[----:B------:R-:W-:Y:S02]  /*0380*/  MOV R16, 0x3b0 ;  /* 0x000003b000107802 */ /* 0x000fe40000000f00 */
[----:B0-----:R-:W-:-:S07]  /*0390*/  MOV R0, UR4 ;  /* 0x0000000400007c02 */ /* 0x001fce0008000f00 */
[----:B------:R-:W-:Y:S05]  /*03a0*/  CALL.REL.NOINC `($__internal_116_$__cuda_sm20_rcp_rn_f32_slowpath) ;  /* 0x0000002000347944 */ /* 0x000fea0003c00000 */
[----:B------:R-:W-:Y:S01]  /*03b0*/  MOV R12, R0 ;  /* 0x00000000000c7202 */ /* 0x000fe20000000f00 */
[----:B------:R-:W-:Y:S06]  /*03c0*/  BRA `(.L_x_3391) ;  /* 0x0000000000107947 */ /* 0x000fec0003800000 */
.L_x_3390:
[----:B------:R-:W0:Y:S02]  /*03d0*/  MUFU.RCP R12, R5 ;  /* 0x00000005000c7308 */ /* 0x000e240000001000 */
[----:B0-----:R-:W-:-:S04]  /*03e0*/  FFMA R0, R12, R5, -1 ;  /* 0xbf8000000c007423 */ /* 0x001fc80000000005 */
[----:B------:R-:W-:-:S04]  /*03f0*/  FADD.FTZ R3, -R0, -RZ ;  /* 0x800000ff00037221 */ /* 0x000fc80000010100 */
[----:B------:R-:W-:-:S07]  /*0400*/  FFMA R12, R12, R3, R12 ;  /* 0x000000030c0c7223 */ /* 0x000fce000000000c */
.L_x_3391:
[----:B------:R-:W0:Y:S01]  /*0410*/  LDCU UR5, c[0x0][0x39c] ;  /* 0x00007380ff0577ac */ /* 0x000e220008000800 */
[----:B------:R-:W-:Y:S01]  /*0420*/  IMAD.SHL.U32 R4, R4, 0x10, RZ ;  /* 0x0000001004047824 */ /* 0x000fe200078e00ff */
[----:B------:R-:W1:Y:S01]  /*0430*/  LDCU UR4, c[0x0][0x394] ;  /* 0x00007280ff0477ac */ /* 0x000e620008000800 */
[----:B------:R-:W-:Y:S01]  /*0440*/  UPLOP3.LUT UP0, UPT, UPT, UPT, UPT, 0x80, 0x8 ;  /* 0x000000000008789c */ /* 0x000fe20003f0f070 */
[----:B0-----:R-:W-:Y:S02]  /*0450*/  IMAD R10, R13, UR5, R14 ;  /* 0x000000050d0a7c24 */ /* 0x001fe4000f8e020e */
[----:B-1----:R-:W-:Y:S01]  /*0460*/  IMAD R11, R11, UR4, R4 ;  /* 0x000000040b0b7c24 */ /* 0x002fe2000f8e0204 */
[----:B------:R-:W-:-:S07]  /*0470*/  UMOV UR4, URZ ;  /* 0x000000ff00047c82 */ /* 0x000fce0008000000 */
.L_x_3434:
[----:B0-----:R-:W0:Y:S01]  /*0480*/  S2UR UR6, SR_CgaCtaId ;  /* 0x00000000000679c3 */ /* 0x001e220000008800 */
[----:B------:R-:W-:Y:S01]  /*0490*/  UMOV UR5, 0x400 ;  /* 0x0000040000057882 */ /* 0x000fe20000000000 */
[----:B------:R-:W-:Y:S01]  /*04a0*/  HFMA2 R4, -RZ, RZ, 0.10711669921875, -1791 ;  /* 0x2edbe6ffff047431 */ /* 0x000fe200000001ff */
[----:B------:R-:W-:Y:S01]  /*04b0*/  MOV R18, 0x80 ;  /* 0x0000008000127802 */ /* 0x000fe20000000f00 */
[----:B------:R-:W-:Y:S01]  /*04c0*/  HFMA2 R6, -RZ, RZ, 0.10711669921875, -1791 ;  /* 0x2edbe6ffff067431 */ /* 0x000fe200000001ff */
[----:B------:R-:W-:Y:S01]  /*04d0*/  MOV R19, R10 ;  /* 0x0000000a00137202 */ /* 0x000fe20000000f00 */
[----:B------:R-:W-:Y:S02]  /*04e0*/  HFMA2 R8, -RZ, RZ, 0.10711669921875, -1791 ;  /* 0x2edbe6ffff087431 */ /* 0x000fe400000001ff */
[----:B------:R-:W-:Y:S01]  /*04f0*/  IMAD.MOV.U32 R5, RZ, RZ, 0x2edbe6ff ;  /* 0x2edbe6ffff057424 */ /* 0x000fe200078e00ff */
[----:B------:R-:W1:Y:S01]  /*0500*/  LDC.64 R2, c[0x0][0x380] ;  /* 0x0000e000ff027b82 */ /* 0x000e620000000a00 */
[----:B------:R-:W-:Y:S01]  /*0510*/  HFMA2 R0, -RZ, RZ, 0.10711669921875, -1791 ;  /* 0x2edbe6ffff007431 */ /* 0x000fe200000001ff */
[----:B------:R-:W-:Y:S01]  /*0520*/  MOV R7, 0x2edbe6ff ;  /* 0x2edbe6ff00077802 */ /* 0x000fe20000000f00 */
[----:B------:R-:W-:Y:S01]  /*0530*/  IMAD.MOV.U32 R9, RZ, RZ, 0x2edbe6ff ;  /* 0x2edbe6ffff097424 */ /* 0x000fe200078e00ff */
[----:B------:R-:W-:Y:S01]  /*0540*/  MOV R15, 0x2edbe6ff ;  /* 0x2edbe6ff000f7802 */ /* 0x000fe20000000f00 */
[----:B------:R-:W-:Y:S01]  /*0550*/  UPLOP3.LUT UP1, UPT, UPT, UPT, UP0, 0x80, 0x8 ;  /* 0x000000000008789c */ /* 0x000fe20003f2f000 */
[----:B------:R-:W2:Y:S01]  /*0560*/  LDCU UR10, c[0x0][0x39c] ;  /* 0x00007380ff0a77ac */ /* 0x000ea20008000800 */
[----:B0-----:R-:W-:-:S04]  /*0570*/  ULEA UR7, UR6, UR5, 0x18 ;  /* 0x0000000506077291 */ /* 0x001fc8000f8ec0ff */
[----:B------:R-:W-:-:S12]  /*0580*/  ULEA UR5, UR4, UR7, 0x5 ;  /* 0x0000000704057291 */ /* 0x000fd8000f8e28ff */
.L_x_3392:
[C---:B-1----:R-:W-:Y:S01]  /*0590*/  IMAD.WIDE R16, R19.reuse, 0x4, R2 ;  /* 0x0000000413107825 */ /* 0x042fe200078e0202 */
[----:B------:R-:W0:Y:S04]  /*05a0*/  LDS R23, [R18+UR5+-0x60] ;  /* 0xffffa00512177984 */ /* 0x000e280008000800 */
[----:B------:R-:W1:Y:S04]  /*05b0*/  LDS R25, [R18+UR5+-0x40] ;  /* 0xffffc00512197984 */ /* 0x000e680008000800 */
[----:B------:R-:W0:Y:S01]  /*05c0*/  LDG.E.CONSTANT R16, desc[UR8][R16.64] ;  /* 0x0000000810107981 */ /* 0x000e22000c1e9900 */
[----:B--2---:R-:W-:-:S03]  /*05d0*/  VIADD R19, R19, UR10 ;  /* 0x0000000a13137c36 */ /* 0x004fc60008000000 */
        /* <DEDUP_REMOVED lines=31> */
[----:B------:R-:W-:Y:S05]  /*07d0*/  CALL.REL.NOINC `($__internal_116_$__cuda_sm20_rcp_rn_f32_slowpath) ;  /* 0x0000001c00287944 */ /* 0x000fea0003c00000 */
[----:B------:R-:W-:Y:S01]  /*07e0*/  MOV R22, R0 ;  /* 0x0000000000167202 */ /* 0x000fe20000000f00 */
[----:B------:R-:W-:Y:S06]  /*07f0*/  BRA `(.L_x_3395) ;  /* 0x0000000000107947 */ /* 0x000fec0003800000 */
.L_x_3394:
[----:B------:R-:W0:Y:S02]  /*0800*/  MUFU.RCP R3, R0 ;  /* 0x0000000000037308 */ /* 0x000e240000001000 */
[----:B0-----:R-:W-:-:S04]  /*0810*/  FFMA R2, R0, R3, -1 ;  /* 0xbf80000000027423 */ /* 0x001fc80000000003 */
[----:B------:R-:W-:-:S04]  /*0820*/  FADD.FTZ R2, -R2, -RZ ;  /* 0x800000ff02027221 */ /* 0x000fc80000010100 */
[----:B------:R-:W-:-:S07]  /*0830*/  FFMA R22, R3, R2, R3 ;  /* 0x0000000203167223 */ /* 0x000fce0000000003 */
.L_x_3395:
[----:B------:R-:W-:Y:S05]  /*0840*/  BSYNC.RECONVERGENT B0 ;  /* 0x0000000000007941 */ /* 0x000fea0003800200 */
.L_x_3393:
[----:B------:R-:W-:Y:S01]  /*0850*/  IADD3 R0, PT, PT, R15, 0x1800000, RZ ;  /* 0x018000000f007810 */ /* 0x000fe20007ffe0ff */
[----:B------:R-:W-:Y:S03]  /*0860*/  BSSY.RECONVERGENT B0, `(.L_x_3396) ;  /* 0x000000d000007945 */ /* 0x000fe60003800200 */
[----:B------:R-:W-:-:S04]  /*0870*/  LOP3.LUT R0, R0, 0x7f800000, RZ, 0xc0, !PT ;  /* 0x7f80000000007812 */ /* 0x000fc800078ec0ff */
[----:B------:R-:W-:-:S13]  /*0880*/  ISETP.GT.U32.AND P0, PT, R0, 0x1ffffff, PT ;  /* 0x01ffffff0000780c */ /* 0x000fda0003f04070 */
[----:B------:R-:W-:Y:S05]  /*0890*/  @P0 BRA `(.L_x_3397) ;  /* 0x0000000000140947 */ /* 0x000fea0003800000 */
[----:B------:R-:W-:Y:S01]  /*08a0*/  IMAD.MOV.U32 R0, RZ, RZ, R15 ;  /* 0x000000ffff007224 */ /* 0x000fe200078e000f */
[----:B------:R-:W-:-:S07]  /*08b0*/  MOV R16, 0x8d0 ;  /* 0x000008d000107802 */ /* 0x000fce0000000f00 */
[----:B------:R-:W-:Y:S05]  /*08c0*/  CALL.REL.NOINC `($__internal_116_$__cuda_sm20_rcp_rn_f32_slowpath) ;  /* 0x0000001800ec7944 */ /* 0x000fea0003c00000 */
[----:B------:R-:W-:Y:S01]  /*08d0*/  MOV R29, R0 ;  /* 0x00000000001d7202 */ /* 0x000fe20000000f00 */
[----:B------:R-:W-:Y:S06]  /*08e0*/  BRA `(.L_x_3398) ;  /* 0x0000000000107947 */ /* 0x000fec0003800000 */
.L_x_3397:
[----:B------:R-:W0:Y:S02]  /*08f0*/  MUFU.RCP R0, R15 ;  /* 0x0000000f00007308 */ /* 0x000e240000001000 */
[----:B0-----:R-:W-:-:S04]  /*0900*/  FFMA R2, R15, R0, -1 ;  /* 0xbf8000000f027423 */ /* 0x001fc80000000000 */
[----:B------:R-:W-:-:S04]  /*0910*/  FADD.FTZ R29, -R2, -RZ ;  /* 0x800000ff021d7221 */ /* 0x000fc80000010100 */
[----:B------:R-:W-:-:S07]  /*0920*/  FFMA R29, R0, R29, R0 ;  /* 0x0000001d001d7223 */ /* 0x000fce0000000000 */
.L_x_3398:
[----:B------:R-:W-:Y:S05]  /*0930*/  BSYNC.RECONVERGENT B0 ;  /* 0x0000000000007941 */ /* 0x000fea0003800200 */
.L_x_3396:
[----:B------:R-:W-:Y:S01]  /*0940*/  IADD3 R0, PT, PT, R9, 0x1800000, RZ ;  /* 0x0180000009007810 */ /* 0x000fe20007ffe0ff */
[----:B------:R-:W-:Y:S03]  /*0950*/  BSSY.RECONVERGENT B0, `(.L_x_3399) ;  /* 0x000000d000007945 */ /* 0x000fe60003800200 */
[----:B------:R-:W-:-:S04]  /*0960*/  LOP3.LUT R0, R0, 0x7f800000, RZ, 0xc0, !PT ;  /* 0x7f80000000007812 */ /* 0x000fc800078ec0ff */
[----:B------:R-:W-:-:S13]  /*0970*/  ISETP.GT.U32.AND P0, PT, R0, 0x1ffffff, PT ;  /* 0x01ffffff0000780c */ /* 0x000fda0003f04070 */
[----:B------:R-:W-:Y:S05]  /*0980*/  @P0 BRA `(.L_x_3400) ;  /* 0x0000000000140947 */ /* 0x000fea0003800000 */
[----:B------:R-:W-:Y:S02]  /*0990*/  MOV R0, R9 ;  /* 0x0000000900007202 */ /* 0x000fe40000000f00 */
[----:B------:R-:W-:-:S07]  /*09a0*/  MOV R16, 0x9c0 ;  /* 0x000009c000107802 */ /* 0x000fce0000000f00 */
[----:B------:R-:W-:Y:S05]  /*09b0*/  CALL.REL.NOINC `($__internal_116_$__cuda_sm20_rcp_rn_f32_slowpath) ;  /* 0x0000001800b07944 */ /* 0x000fea0003c00000 */
[----:B------:R-:W-:Y:S01]  /*09c0*/  IMAD.MOV.U32 R26, RZ, RZ, R0 ;  /* 0x000000ffff1a7224 */ /* 0x000fe200078e0000 */
[----:B------:R-:W-:Y:S06]  /*09d0*/  BRA `(.L_x_3401) ;  /* 0x0000000000107947 */ /* 0x000fec0003800000 */
.L_x_3400:
[----:B------:R-:W0:Y:S02]  /*09e0*/  MUFU.RCP R26, R9 ;  /* 0x00000009001a7308 */ /* 0x000e240000001000 */
[----:B0-----:R-:W-:-:S04]  /*09f0*/  FFMA R0, R9, R26, -1 ;  /* 0xbf80000009007423 */ /* 0x001fc8000000001a */
[----:B------:R-:W-:-:S04]  /*0a00*/  FADD.FTZ R3, -R0, -RZ ;  /* 0x800000ff00037221 */ /* 0x000fc80000010100 */
[----:B------:R-:W-:-:S07]  /*0a10*/  FFMA R26, R26, R3, R26 ;  /* 0x000000031a1a7223 */ /* 0x000fce000000001a */
.L_x_3401:
[----:B------:R-:W-:Y:S05]  /*0a20*/  BSYNC.RECONVERGENT B0 ;  /* 0x0000000000007941 */ /* 0x000fea0003800200 */
.L_x_3399:
        /* <DEDUP_REMOVED lines=8> */
[----:B------:R-:W-:Y:S01]  /*0ab0*/  MOV R23, R0 ;  /* 0x0000000000177202 */ /* 0x000fe20000000f00 */
[----:B------:R-:W-:Y:S06]  /*0ac0*/  BRA `(.L_x_3404) ;  /* 0x0000000000107947 */ /* 0x000fec0003800000 */
.L_x_3403:
[----:B------:R-:W0:Y:S02]  /*0ad0*/  MUFU.RCP R23, R8 ;  /* 0x0000000800177308 */ /* 0x000e240000001000 */
[----:B0-----:R-:W-:-:S04]  /*0ae0*/  FFMA R0, R8, R23, -1 ;  /* 0xbf80000008007423 */ /* 0x001fc80000000017 */
[----:B------:R-:W-:-:S04]  /*0af0*/  FADD.FTZ R0, -R0, -RZ ;  /* 0x800000ff00007221 */ /* 0x000fc80000010100 */
[----:B------:R-:W-:-:S07]  /*0b00*/  FFMA R23, R23, R0, R23 ;  /* 0x0000000017177223 */ /* 0x000fce0000000017 */
.L_x_3404:
[----:B------:R-:W-:Y:S05]  /*0b10*/  BSYNC.RECONVERGENT B0 ;  /* 0x0000000000007941 */ /* 0x000fea0003800200 */
.L_x_3402:
[----:B------:R-:W-:Y:S01]  /*0b20*/  VIADD R0, R7, 0x1800000 ;  /* 0x0180000007007836 */ /* 0x000fe20000000000 */
[----:B------:R-:W-:Y:S04]  /*0b30*/  BSSY.RECONVERGENT B0, `(.L_x_3405) ;  /* 0x000000d000007945 */ /* 0x000fe80003800200 */
        /* <DEDUP_REMOVED lines=8> */
.L_x_3406:
[----:B------:R-:W0:Y:S02]  /*0bc0*/  MUFU.RCP R0, R7 ;  /* 0x0000000700007308 */ /* 0x000e240000001000 */
[----:B0-----:R-:W-:-:S04]  /*0bd0*/  FFMA R2, R7, R0, -1 ;  /* 0xbf80000007027423 */ /* 0x001fc80000000000 */
[----:B------:R-:W-:-:S04]  /*0be0*/  FADD.FTZ R9, -R2, -RZ ;  /* 0x800000ff02097221 */ /* 0x000fc80000010100 */
[----:B------:R-:W-:-:S07]  /*0bf0*/  FFMA R9, R0, R9, R0 ;  /* 0x0000000900097223 */ /* 0x000fce0000000000 */
.L_x_3407:
[----:B------:R-:W-:Y:S05]  /*0c00*/  BSYNC.RECONVERGENT B0 ;  /* 0x0000000000007941 */ /* 0x000fea0003800200 */
.L_x_3405:
        /* <DEDUP_REMOVED lines=10> */
.L_x_3409:
[----:B------:R-:W0:Y:S02]  /*0cb0*/  MUFU.RCP R3, R6 ;  /* 0x0000000600037308 */ /* 0x000e240000001000 */
[----:B0-----:R-:W-:-:S04]  /*0cc0*/  FFMA R0, R6, R3, -1 ;  /* 0xbf80000006007423 */ /* 0x001fc80000000003 */
[----:B------:R-:W-:-:S04]  /*0cd0*/  FADD.FTZ R0, -R0, -RZ ;  /* 0x800000ff00007221 */ /* 0x000fc80000010100 */
[----:B------:R-:W-:-:S07]  /*0ce0*/  FFMA R8, R3, R0, R3 ;  /* 0x0000000003087223 */ /* 0x000fce0000000003 */
.L_x_3410:
[----:B------:R-:W-:Y:S05]  /*0cf0*/  BSYNC.RECONVERGENT B0 ;  /* 0x0000000000007941 */ /* 0x000fea0003800200 */
.L_x_3408:
        /* <DEDUP_REMOVED lines=10> */
.L_x_3412:
[----:B------:R-:W0:Y:S02]  /*0da0*/  MUFU.RCP R0, R5 ;  /* 0x0000000500007308 */ /* 0x000e240000001000 */
[----:B0-----:R-:W-:-:S04]  /*0db0*/  FFMA R2, R5, R0, -1 ;  /* 0xbf80000005027423 */ /* 0x001fc80000000000 */
[----:B------:R-:W-:-:S04]  /*0dc0*/  FADD.FTZ R7, -R2, -RZ ;  /* 0x800000ff02077221 */ /* 0x000fc80000010100 */
[----:B------:R-:W-:-:S07]  /*0dd0*/  FFMA R7, R0, R7, R0 ;  /* 0x0000000700077223 */ /* 0x000fce0000000000 */
.L_x_3413:
[----:B------:R-:W-:Y:S05]  /*0de0*/  BSYNC.RECONVERGENT B0 ;  /* 0x0000000000007941 */ /* 0x000fea0003800200 */
.L_x_3411:
        /* <DEDUP_REMOVED lines=10> */
.L_x_3415:
[----:B------:R-:W0:Y:S02]  /*0e90*/  MUFU.RCP R3, R4 ;  /* 0x0000000400037308 */ /* 0x000e240000001000 */
[----:B0-----:R-:W-:-:S04]  /*0ea0*/  FFMA R0, R4, R3, -1 ;  /* 0xbf80000004007423 */ /* 0x001fc80000000003 */
[----:B------:R-:W-:-:S04]  /*0eb0*/  FADD.FTZ R0, -R0, -RZ ;  /* 0x800000ff00007221 */ /* 0x000fc80000010100 */
[----:B------:R-:W-:-:S07]  /*0ec0*/  FFMA R6, R3, R0, R3 ;  /* 0x0000000003067223 */ /* 0x000fce0000000003 */
.L_x_3416:
[----:B------:R-:W-:Y:S05]  /*0ed0*/  BSYNC.RECONVERGENT B0 ;  /* 0x0000000000007941 */ /* 0x000fea0003800200 */
.L_x_3414:
        /* <DEDUP_REMOVED lines=12> */
.L_x_3417:
        /* <DEDUP_REMOVED lines=136> */
[----:B------:R-:W-:Y:S05]  /*1820*/  CALL.REL.NOINC `($__internal_117_$__cuda_sm3x_div_rn_noftz_f32_slowpath) ;  /* 0x0000000c00ec7944 */ /* 0x000fea0003c00000 */
.L_x_3419:
[----:B------:R-:W-:Y:S05]  /*1830*/  BSYNC.RECONVERGENT B0 ;  /* 0x0000000000007941 */ /* 0x000fea0003800200 */
.L_x_3418:
        /* <DEDUP_REMOVED lines=26> */
[----:B------:R-:W-:Y:S05]  /*19e0*/  CALL.REL.NOINC `($__internal_117_$__cuda_sm3x_div_rn_noftz_f32_slowpath) ;  /* 0x0000000c007c7944 */ /* 0x000fea0003c00000 */
[----:B------:R-:W-:-:S07]  /*19f0*/  MOV R15, R0 ;  /* 0x00000000000f7202 */ /* 0x000fce0000000f00 */
.L_x_3421:
[----:B------:R-:W-:Y:S05]  /*1a00*/  BSYNC.RECONVERGENT B0 ;  /* 0x0000000000007941 */ /* 0x000fea0003800200 */
.L_x_3420:
        /* <DEDUP_REMOVED lines=24> */
[----:B------:R-:W-:Y:S05]  /*1b90*/  CALL.REL.NOINC `($__internal_117_$__cuda_sm3x_div_rn_noftz_f32_slowpath) ;  /* 0x0000000c00107944 */ /* 0x000fea0003c00000 */
[----:B------:R-:W-:-:S07]  /*1ba0*/  MOV R17, R0 ;  /* 0x0000000000117202 */ /* 0x000fce0000000f00 */
.L_x_3423:
[----:B------:R-:W-:Y:S05]  /*1bb0*/  BSYNC.RECONVERGENT B0 ;  /* 0x0000000000007941 */ /* 0x000fea0003800200 */
.L_x_3422:
        /* <DEDUP_REMOVED lines=25> */
.L_x_3425:
[----:B------:R-:W-:Y:S05]  /*1d50*/  BSYNC.RECONVERGENT B0 ;  /* 0x0000000000007941 */ /* 0x000fea0003800200 */
.L_x_3424:
        /* <DEDUP_REMOVED lines=26> */
.L_x_3427:
[----:B------:R-:W-:Y:S05]  /*1f00*/  BSYNC.RECONVERGENT B0 ;  /* 0x0000000000007941 */ /* 0x000fea0003800200 */
.L_x_3426:
        /* <DEDUP_REMOVED lines=26> */
.L_x_3429:
[----:B------:R-:W-:Y:S05]  /*20b0*/  BSYNC.RECONVERGENT B0 ;  /* 0x0000000000007941 */ /* 0x000fea0003800200 */
.L_x_3428:
        /* <DEDUP_REMOVED lines=25> */
[----:B------:R-:W-:-:S07]  /*2250*/  IMAD.MOV.U32 R15, RZ, RZ, R0 ;  /* 0x000000ffff0f7224 */ /* 0x000fce00078e0000 */
.L_x_3431:
[----:B------:R-:W-:Y:S05]  /*2260*/  BSYNC.RECONVERGENT B0 ;  /* 0x0000000000007941 */ /* 0x000fea0003800200 */
.L_x_3430:
        /* <DEDUP_REMOVED lines=25> */
.L_x_3433:
[----:B------:R-:W-:Y:S05]  /*2400*/  BSYNC.RECONVERGENT B0 ;  /* 0x0000000000007941 */ /* 0x000fea0003800200 */
.L_x_3432:
[----:B------:R-:W0:Y:S01]  /*2410*/  LDC R3, c[0x0][0x39c] ;  /* 0x0000e700ff037b82 */ /* 0x000e220000000800 */
[----:B------:R-:W-:Y:S01]  /*2420*/  UPLOP3.LUT UP0, UPT, UPT, UPT, UPT, 0x40, 0x4 ;  /* 0x000000000004789c */ /* 0x000fe20003f0e870 */
[----:B------:R-:W-:Y:S01]  /*2430*/  UMOV UR4, 0x8 ;  /* 0x0000000800047882 */ /* 0x000fe20000000000 */
[----:B0-----:R-:W-:-:S05]  /*2440*/  IMAD.WIDE R18, R3, 0x4, R18 ;  /* 0x0000000403127825 */ /* 0x001fca00078e0212 */
[----:B------:R0:W-:Y:S01]  /*2450*/  STG.E desc[UR8][R18.64], R0 ;  /* 0x0000000012007986 */ /* 0x0001e2000c101908 */
[----:B------:R-:W-:Y:S05]  /*2460*/  BRA.U UP1, `(.L_x_3434) ;  /* 0xffffffe101047547 */ /* 0x000fea000b83ffff */
[----:B------:R-:W-:Y:S05]  /*2470*/  EXIT ;  /* 0x000000000000794d */ /* 0x000fea0003800000 */
        .weak           $__internal_116_$__cuda_sm20_rcp_rn_f32_slowpath
        .type           $__internal_116_$__cuda_sm20_rcp_rn_f32_slowpath,@function
        .size           $__internal_116_$__cuda_sm20_rcp_rn_f32_slowpath,($__internal_117_$__cuda_sm3x_div_rn_noftz_f32_slowpath - $__internal_116_$__cuda_sm20_rcp_rn_f32_slowpath)
$__internal_116_$__cuda_sm20_rcp_rn_f32_slowpath:
        /* <DEDUP_REMOVED lines=15> */
.L_x_3436:
        /* <DEDUP_REMOVED lines=33> */
.L_x_3438:
[----:B------:R0:W1:Y:S02]  /*2780*/  MUFU.RCP R3, R0 ;  /* 0x0000000000037308 */ /* 0x0000640000001000 */
.L_x_3437:
[----:B------:R-:W-:Y:S05]  /*2790*/  BSYNC.RECONVERGENT B1 ;  /* 0x0000000000017941 */ /* 0x000fea0003800200 */
.L_x_3435:
[----:B01----:R-:W-:Y:S01]  /*27a0*/  MOV R0, R3 ;  /* 0x0000000300007202 */ /* 0x003fe20000000f00 */
[----:B------:R-:W-:Y:S01]  /*27b0*/  HFMA2 R3, -RZ, RZ, 0, 0 ;  /* 0x00000000ff037431 */ /* 0x000fe200000001ff */
[----:B------:R-:W-:-:S04]  /*27c0*/  MOV R2, R16 ;  /* 0x0000001000027202 */ /* 0x000fc80000000f00 */
[----:B------:R-:W-:Y:S05]  /*27d0*/  RET.REL.NODEC R2 `(_Z24norm_dist_forward_kernelILi8ELi16EEvPKfS1_iiiiPff) ;  /* 0xffffffd802087950 */ /* 0x000fea0003c3ffff */
        .weak           $__internal_117_$__cuda_sm3x_div_rn_noftz_f32_slowpath
        .type           $__internal_117_$__cuda_sm3x_div_rn_noftz_f32_slowpath,@function
        .size           $__internal_117_$__cuda_sm3x_div_rn_noftz_f32_slowpath,(.L_x_3944 - $__internal_117_$__cuda_sm3x_div_rn_noftz_f32_slowpath)
$__internal_117_$__cuda_sm3x_div_rn_noftz_f32_slowpath:
        /* <DEDUP_REMOVED lines=34> */
.L_x_3440:
        /* <DEDUP_REMOVED lines=51> */
.L_x_3447:
[----:B------:R-:W-:-:S04]  /*2d30*/  LOP3.LUT R0, R0, 0x80000000, RZ, 0xc0, !PT ;  /* 0x8000000000007812 */ /* 0x000fc800078ec0ff */
[----:B------:R-:W-:Y:S01]  /*2d40*/  LOP3.LUT R0, R0, 0x7f800000, RZ, 0xfc, !PT ;  /* 0x7f80000000007812 */ /* 0x000fe200078efcff */
[----:B------:R-:W-:Y:S06]  /*2d50*/  BRA `(.L_x_3448) ;  /* 0x0000000000047947 */ /* 0x000fec0003800000 */
.L_x_3446:
[----:B------:R-:W-:-:S07]  /*2d60*/  LEA R0, R17, R0, 0x17 ;  /* 0x0000000011007211 */ /* 0x000fce00078eb8ff */
.L_x_3448:
[----:B------:R-:W-:Y:S05]  /*2d70*/  BSYNC.RECONVERGENT B2 ;  /* 0x0000000000027941 */ /* 0x000fea0003800200 */
.L_x_3445:
[----:B------:R-:W-:Y:S05]  /*2d80*/  BRA `(.L_x_3449) ;  /* 0x0000000000207947 */ /* 0x000fea0003800000 */
.L_x_3444:
[----:B------:R-:W-:-:S04]  /*2d90*/  LOP3.LUT R0, R0, 0x80000000, R3, 0x48, !PT ;  /* 0x8000000000007812 */ /* 0x000fc800078e4803 */
[----:B------:R-:W-:Y:S01]  /*2da0*/  LOP3.LUT R0, R0, 0x7f800000, RZ, 0xfc, !PT ;  /* 0x7f80000000007812 */ /* 0x000fe200078efcff */
[----:B------:R-:W-:Y:S06]  /*2db0*/  BRA `(.L_x_3449) ;  /* 0x0000000000147947 */ /* 0x000fec0003800000 */
.L_x_3443:
[----:B------:R-:W-:Y:S01]  /*2dc0*/  LOP3.LUT R0, R0, 0x80000000, R3, 0x48, !PT ;  /* 0x8000000000007812 */ /* 0x000fe200078e4803 */
[----:B------:R-:W-:Y:S06]  /*2dd0*/  BRA `(.L_x_3449) ;  /* 0x00000000000c7947 */ /* 0x000fec0003800000 */
.L_x_3442:
[----:B------:R-:W0:Y:S01]  /*2de0*/  MUFU.RSQ R0, -QNAN ;  /* 0xffc0000000007908 */ /* 0x000e220000001400 */
[----:B------:R-:W-:Y:S05]  /*2df0*/  BRA `(.L_x_3449) ;  /* 0x0000000000047947 */ /* 0x000fea0003800000 */
.L_x_3441:
[----:B------:R-:W-:-:S07]  /*2e00*/  FADD.FTZ R0, R3, R0 ;  /* 0x0000000003007221 */ /* 0x000fce0000010000 */
.L_x_3449:
[----:B------:R-:W-:Y:S05]  /*2e10*/  BSYNC.RECONVERGENT B1 ;  /* 0x0000000000017941 */ /* 0x000fea0003800200 */
.L_x_3439:
[----:B------:R-:W-:-:S04]  /*2e20*/  HFMA2 R17, -RZ, RZ, 0, 0 ;  /* 0x00000000ff117431 */ /* 0x000fc800000001ff */
[----:B0-----:R-:W-:Y:S05]  /*2e30*/  RET.REL.NODEC R16 `(_Z24norm_dist_forward_kernelILi8ELi16EEvPKfS1_iiiiPff) ;  /* 0xffffffd010707950 */ /* 0x001fea0003c3ffff */
.L_x_3450:
        /* <DEDUP_REMOVED lines=12> */
.L_x_3944:


//--------------------- .text._Z24norm_dist_forward_kernelILi8ELi8EEvPKfS1_iiiiPff --------------------------
	.section	.text._Z24norm_dist_forward_kernelILi8ELi8EEvPKfS1_iiiiPff,"ax",@progbits
	.align	128
        .global         _Z24norm_dist_forward_kernelILi8ELi8EEvPKfS1_iiiiPff
        .type           _Z24norm_dist_forward_kernelILi8ELi8EEvPKfS1_iiiiPff,@function
        .size           _Z24norm_dist_forward_kernelILi8ELi8EEvPKfS1_iiiiPff,(.L_x_3946 - _Z24norm_dist_forward_kernelILi8ELi8EEvPKfS1_iiiiPff)
        .other          _Z24norm_dist_forward_kernelILi8ELi8EEvPKfS1_iiiiPff,@"STO_CUDA_ENTRY STV_DEFAULT"
_Z24norm_dist_forward_kernelILi8ELi8EEvPKfS1_iiiiPff:
.text._Z24norm_dist_forward_kernelILi8ELi8EEvPKfS1_iiiiPff:
        /* <DEDUP_REMOVED lines=55> */
[----:B------:R-:W-:-:S02]  /*0370*/  HFMA2 R3, -RZ, RZ, 0.10711669921875, -1791 ;  /* 0x2edbe6ffff037431 */ /* 0x000fc400000001ff */
[----:B------:R-:W-:Y:S01]  /*0380*/  IMAD.MOV.U32 R10, RZ, RZ, 0x2edbe6ff ;  /* 0x2edbe6ffff0a7424 */ /* 0x000fe200078e00ff */
[----:B------:R-:W-:Y:S01]  /*0390*/  MOV R11, 0x2edbe6ff ;  /* 0x2edbe6ff000b7802 */ /* 0x000fe20000000f00 */
[----:B------:R-:W-:Y:S01]  /*03a0*/  IMAD.MOV.U32 R15, RZ, RZ, 0x2edbe6ff ;  /* 0x2edbe6ffff0f7424 */ /* 0x000fe200078e00ff */
[----:B------:R-:W-:Y:S01]  /*03b0*/  MOV R13, 0x2edbe6ff ;  /* 0x2edbe6ff000d7802 */ /* 0x000fe20000000f00 */
[----:B------:R-:W-:Y:S01]  /*03c0*/  UMOV UR4, 0x400 ;  /* 0x0000040000047882 */ /* 0x000fe20000000000 */
[----:B-1----:R-:W-:-:S04]  /*03d0*/  IMAD R2, R14, UR8, R21 ;  /* 0x000000080e027c24 */ /* 0x002fc8000f8e0215 */
[----:B------:R-:W-:Y:S01]  /*03e0*/  IMAD R17, R2, R0, R27 ;  /* 0x0000000002117224 */ /* 0x000fe200078e021b */
[----:B--2---:R-:W-:-:S12]  /*03f0*/  ULEA UR4, UR5, UR4, 0x18 ;  /* 0x0000000405047291 */ /* 0x004fd8000f8ec0ff */
.L_x_3451:
        /* <DEDUP_REMOVED lines=37> */
[----:B------:R-:W-:Y:S05]  /*0650*/  CALL.REL.NOINC `($__internal_118_$__cuda_sm20_rcp_rn_f32_slowpath) ;  /* 0x0000001c00507944 */ /* 0x000fea0003c00000 */
[----:B------:R-:W-:Y:S01]  /*0660*/  MOV R17, R0 ;  /* 0x0000000000117202 */ /* 0x000fe20000000f00 */
[----:B------:R-:W-:Y:S06]  /*0670*/  BRA `(.L_x_3454) ;  /* 0x0000000000107947 */ /* 0x000fec0003800000 */
.L_x_3453:
[----:B------:R-:W0:Y:S02]  /*0680*/  MUFU.RCP R0, R3 ;  /* 0x0000000300007308 */ /* 0x000e240000001000 */
[----:B0-----:R-:W-:-:S04]  /*0690*/  FFMA R4, R3, R0, -1 ;  /* 0xbf80000003047423 */ /* 0x001fc80000000000 */
[----:B------:R-:W-:-:S04]  /*06a0*/  FADD.FTZ R17, -R4, -RZ ;  /* 0x800000ff04117221 */ /* 0x000fc80000010100 */
[----:B------:R-:W-:-:S07]  /*06b0*/  FFMA R17, R0, R17, R0 ;  /* 0x0000001100117223 */ /* 0x000fce0000000000 */
.L_x_3454:
[----:B------:R-:W-:Y:S05]  /*06c0*/  BSYNC.RECONVERGENT B0 ;  /* 0x0000000000007941 */ /* 0x000fea0003800200 */
.L_x_3452:
[----:B------:R-:W-:Y:S01]  /*06d0*/  IADD3 R0, PT, PT, R15, 0x1800000, RZ ;  /* 0x018000000f007810 */ /* 0x000fe20007ffe0ff */
[----:B------:R-:W-:Y:S03]  /*06e0*/  BSSY.RECONVERGENT B0, `(.L_x_3455) ;  /* 0x000000d000007945 */ /* 0x000fe60003800200 */
[----:B------:R-:W-:-:S04]  /*06f0*/  LOP3.LUT R0, R0, 0x7f800000, RZ, 0xc0, !PT ;  /* 0x7f80000000007812 */ /* 0x000fc800078ec0ff */
[----:B------:R-:W-:-:S13]  /*0700*/  ISETP.GT.U32.AND P0, PT, R0, 0x1ffffff, PT ;  /* 0x01ffffff0000780c */ /* 0x000fda0003f04070 */
[----:B------:R-:W-:Y:S05]  /*0710*/  @P0 BRA `(.L_x_3456) ;  /* 0x0000000000140947 */ /* 0x000fea0003800000 */
[----:B------:R-:W-:Y:S01]  /*0720*/  IMAD.MOV.U32 R0, RZ, RZ, R15 ;  /* 0x000000ffff007224 */ /* 0x000fe200078e000f */
[----:B------:R-:W-:-:S07]  /*0730*/  MOV R6, 0x750 ;  /* 0x0000075000067802 */ /* 0x000fce0000000f00 */
[----:B------:R-:W-:Y:S05]  /*0740*/  CALL.REL.NOINC `($__internal_118_$__cuda_sm20_rcp_rn_f32_slowpath) ;  /* 0x0000001c00147944 */ /* 0x000fea0003c00000 */
[----:B------:R-:W-:Y:S01]  /*0750*/  MOV R24, R0 ;  /* 0x0000000000187202 */ /* 0x000fe20000000f00 */
[----:B------:R-:W-:Y:S06]  /*0760*/  BRA `(.L_x_3457) ;  /* 0x0000000000107947 */ /* 0x000fec0003800000 */
.L_x_3456:
[----:B------:R-:W0:Y:S02]  /*0770*/  MUFU.RCP R24, R15 ;  /* 0x0000000f00187308 */ /* 0x000e240000001000 */
[----:B0-----:R-:W-:-:S04]  /*0780*/  FFMA R0, R15, R24, -1 ;  /* 0xbf8000000f007423 */ /* 0x001fc80000000018 */
[----:B------:R-:W-:-:S04]  /*0790*/  FADD.FTZ R3, -R0, -RZ ;  /* 0x800000ff00037221 */ /* 0x000fc80000010100 */
[----:B------:R-:W-:-:S07]  /*07a0*/  FFMA R24, R24, R3, R24 ;  /* 0x0000000318187223 */ /* 0x000fce0000000018 */
.L_x_3457:
[----:B------:R-:W-:Y:S05]  /*07b0*/  BSYNC.RECONVERGENT B0 ;  /* 0x0000000000007941 */ /* 0x000fea0003800200 */
.L_x_3455:
[----:B------:R-:W-:Y:S01]  /*07c0*/  IADD3 R0, PT, PT, R13, 0x1800000, RZ ;  /* 0x018000000d007810 */ /* 0x000fe20007ffe0ff */
[----:B------:R-:W-:Y:S03]  /*07d0*/  BSSY.RECONVERGENT B0, `(.L_x_3458) ;  /* 0x000000d000007945 */ /* 0x000fe60003800200 */
[----:B------:R-:W-:-:S04]  /*07e0*/  LOP3.LUT R0, R0, 0x7f800000, RZ, 0xc0, !PT ;  /* 0x7f80000000007812 */ /* 0x000fc800078ec0ff */
[----:B------:R-:W-:-:S13]  /*07f0*/  ISETP.GT.U32.AND P0, PT, R0, 0x1ffffff, PT ;  /* 0x01ffffff0000780c */ /* 0x000fda0003f04070 */
[----:B------:R-:W-:Y:S05]  /*0800*/  @P0 BRA `(.L_x_3459) ;  /* 0x0000000000140947 */ /* 0x000fea0003800000 */
[----:B------:R-:W-:Y:S02]  /*0810*/  MOV R0, R13 ;  /* 0x0000000d00007202 */ /* 0x000fe40000000f00 */
[----:B------:R-:W-:-:S07]  /*0820*/  MOV R6, 0x840 ;  /* 0x0000084000067802 */ /* 0x000fce0000000f00 */
[----:B------:R-:W-:Y:S05]  /*0830*/  CALL.REL.NOINC `($__internal_118_$__cuda_sm20_rcp_rn_f32_slowpath) ;  /* 0x0000001800d87944 */ /* 0x000fea0003c00000 */
[----:B------:R-:W-:Y:S01]  /*0840*/  IMAD.MOV.U32 R23, RZ, RZ, R0 ;  /* 0x000000ffff177224 */ /* 0x000fe200078e0000 */
[----:B------:R-:W-:Y:S06]  /*0850*/  BRA `(.L_x_3460) ;  /* 0x0000000000107947 */ /* 0x000fec0003800000 */
.L_x_3459:
[----:B------:R-:W0:Y:S02]  /*0860*/  MUFU.RCP R0, R13 ;  /* 0x0000000d00007308 */ /* 0x000e240000001000 */
[----:B0-----:R-:W-:-:S04]  /*0870*/  FFMA R3, R13, R0, -1 ;  /* 0xbf8000000d037423 */ /* 0x001fc80000000000 */
[----:B------:R-:W-:-:S04]  /*0880*/  FADD.FTZ R3, -R3, -RZ ;  /* 0x800000ff03037221 */ /* 0x000fc80000010100 */
[----:B------:R-:W-:-:S07]  /*0890*/  FFMA R23, R0, R3, R0 ;  /* 0x0000000300177223 */ /* 0x000fce0000000000 */
.L_x_3460:
[----:B------:R-:W-:Y:S05]  /*08a0*/  BSYNC.RECONVERGENT B0 ;  /* 0x0000000000007941 */ /* 0x000fea0003800200 */
.L_x_3458:
        /* <DEDUP_REMOVED lines=10> */
.L_x_3462:
[----:B------:R-:W0:Y:S02]  /*0950*/  MUFU.RCP R3, R12 ;  /* 0x0000000c00037308 */ /* 0x000e240000001000 */
[----:B0-----:R-:W-:-:S04]  /*0960*/  FFMA R0, R12, R3, -1 ;  /* 0xbf8000000c007423 */ /* 0x001fc80000000003 */
[----:B------:R-:W-:-:S04]  /*0970*/  FADD.FTZ R0, -R0, -RZ ;  /* 0x800000ff00007221 */ /* 0x000fc80000010100 */
[----:B------:R-:W-:-:S07]  /*0980*/  FFMA R20, R3, R0, R3 ;  /* 0x0000000003147223 */ /* 0x000fce0000000003 */
.L_x_3463:
[----:B------:R-:W-:Y:S05]  /*0990*/  BSYNC.RECONVERGENT B0 ;  /* 0x0000000000007941 */ /* 0x000fea0003800200 */
.L_x_3461:
        /* <DEDUP_REMOVED lines=10> */
.L_x_3465:
[----:B------:R-:W0:Y:S02]  /*0a40*/  MUFU.RCP R12, R11 ;  /* 0x0000000b000c7308 */ /* 0x000e240000001000 */
[----:B0-----:R-:W-:-:S04]  /*0a50*/  FFMA R0, R11, R12, -1 ;  /* 0xbf8000000b007423 */ /* 0x001fc8000000000c */
[----:B------:R-:W-:-:S04]  /*0a60*/  FADD.FTZ R3, -R0, -RZ ;  /* 0x800000ff00037221 */ /* 0x000fc80000010100 */
[----:B------:R-:W-:-:S07]  /*0a70*/  FFMA R12, R12, R3, R12 ;  /* 0x000000030c0c7223 */ /* 0x000fce000000000c */
.L_x_3466:
[----:B------:R-:W-:Y:S05]  /*0a80*/  BSYNC.RECONVERGENT B0 ;  /* 0x0000000000007941 */ /* 0x000fea0003800200 */
.L_x_3464:
        /* <DEDUP_REMOVED lines=10> */
.L_x_3468:
[----:B------:R-:W0:Y:S02]  /*0b30*/  MUFU.RCP R11, R10 ;  /* 0x0000000a000b7308 */ /* 0x000e240000001000 */
[----:B0-----:R-:W-:-:S04]  /*0b40*/  FFMA R0, R10, R11, -1 ;  /* 0xbf8000000a007423 */ /* 0x001fc8000000000b */
[----:B------:R-:W-:-:S04]  /*0b50*/  FADD.FTZ R0, -R0, -RZ ;  /* 0x800000ff00007221 */ /* 0x000fc80000010100 */
[----:B------:R-:W-:-:S07]  /*0b60*/  FFMA R11, R11, R0, R11 ;  /* 0x000000000b0b7223 */ /* 0x000fce000000000b */
.L_x_3469:
[----:B------:R-:W-:Y:S05]  /*0b70*/  BSYNC.RECONVERGENT B0 ;  /* 0x0000000000007941 */ /* 0x000fea0003800200 */
.L_x_3467:
        /* <DEDUP_REMOVED lines=10> */
.L_x_3471:
[----:B------:R-:W0:Y:S02]  /*0c20*/  MUFU.RCP R0, R9 ;  /* 0x0000000900007308 */ /* 0x000e240000001000 */
[----:B0-----:R-:W-:-:S04]  /*0c30*/  FFMA R3, R9, R0, -1 ;  /* 0xbf80000009037423 */ /* 0x001fc80000000000 */
[----:B------:R-:W-:-:S04]  /*0c40*/  FADD.FTZ R3, -R3, -RZ ;  /* 0x800000ff03037221 */ /* 0x000fc80000010100 */
[----:B------:R-:W-:-:S07]  /*0c50*/  FFMA R5, R0, R3, R0 ;  /* 0x0000000300057223 */ /* 0x000fce0000000000 */
.L_x_3472:
[----:B------:R-:W-:Y:S05]  /*0c60*/  BSYNC.RECONVERGENT B0 ;  /* 0x0000000000007941 */ /* 0x000fea0003800200 */
.L_x_3470:
        /* <DEDUP_REMOVED lines=10> */
.L_x_3474:
[----:B------:R-:W0:Y:S02]  /*0d10*/  MUFU.RCP R3, R8 ;  /* 0x0000000800037308 */ /* 0x000e240000001000 */
[----:B0-----:R-:W-:-:S04]  /*0d20*/  FFMA R0, R8, R3, -1 ;  /* 0xbf80000008007423 */ /* 0x001fc80000000003 */
[----:B------:R-:W-:-:S04]  /*0d30*/  FADD.FTZ R0, -R0, -RZ ;  /* 0x800000ff00007221 */ /* 0x000fc80000010100 */
[----:B------:R-:W-:-:S07]  /*0d40*/  FFMA R4, R3, R0, R3 ;  /* 0x0000000003047223 */ /* 0x000fce0000000003 */
.L_x_3475:
[----:B------:R-:W-:Y:S05]  /*0d50*/  BSYNC.RECONVERGENT B0 ;  /* 0x0000000000007941 */ /* 0x000fea0003800200 */
.L_x_3473:
        /* <DEDUP_REMOVED lines=14> */
.L_x_3476:
        /* <DEDUP_REMOVED lines=114> */
[----:B0-----:R-:W-:-:S12]  /*1560*/  IMAD R14, R14, UR4, R21 ;  /* 0x000000040e0e7c24 */ /* 0x001fd8000f8e0215 */
[----:B------:R-:W-:Y:S05]  /*1570*/  @P0 BRA `(.L_x_3477) ;  /* 0x0000000000180947 */ /* 0x000fea0003800000 */
[----:B------:R-:W0:Y:S01]  /*1580*/  LDCU UR4, c[0x0][0x3a8] ;  /* 0x00007500ff0477ac */ /* 0x000e220008000800 */
[----:B------:R-:W-:Y:S02]  /*1590*/  MOV R6, 0x15c0 ;  /* 0x000015c000067802 */ /* 0x000fe40000000f00 */
[----:B0-----:R-:W-:-:S07]  /*15a0*/  MOV R0, UR4 ;  /* 0x0000000400007c02 */ /* 0x001fce0008000f00 */
[----:B------:R-:W-:Y:S05]  /*15b0*/  CALL.REL.NOINC `($__internal_118_$__cuda_sm20_rcp_rn_f32_slowpath) ;  /* 0x0000000c00787944 */ /* 0x000fea0003c00000 */
[----:B------:R-:W-:Y:S01]  /*15c0*/  MOV R7, R0 ;  /* 0x0000000000077202 */ /* 0x000fe20000000f00 */
[----:B------:R-:W-:Y:S06]  /*15d0*/  BRA `(.L_x_3478) ;  /* 0x0000000000107947 */ /* 0x000fec0003800000 */
.L_x_3477:
[----:B------:R-:W0:Y:S02]  /*15e0*/  MUFU.RCP R7, R0 ;  /* 0x0000000000077308 */ /* 0x000e240000001000 */
[----:B0-----:R-:W-:-:S04]  /*15f0*/  FFMA R3, R7, R0, -1 ;  /* 0xbf80000007037423 */ /* 0x001fc80000000000 */
[----:B------:R-:W-:-:S04]  /*1600*/  FADD.FTZ R6, -R3, -RZ ;  /* 0x800000ff03067221 */ /* 0x000fc80000010100 */
[----:B------:R-:W-:-:S07]  /*1610*/  FFMA R7, R7, R6, R7 ;  /* 0x0000000607077223 */ /* 0x000fce0000000007 */
.L_x_3478:
        /* <DEDUP_REMOVED lines=21> */
[----:B------:R-:W-:Y:S05]  /*1770*/  CALL.REL.NOINC `($__internal_119_$__cuda_sm3x_div_rn_noftz_f32_slowpath) ;  /* 0x0000000c00dc7944 */ /* 0x000fea0003c00000 */
.L_x_3480:
[----:B------:R-:W-:Y:S05]  /*1780*/  BSYNC.RECONVERGENT B0 ;  /* 0x0000000000007941 */ /* 0x000fea0003800200 */
.L_x_3479:
        /* <DEDUP_REMOVED lines=26> */
[----:B------:R-:W-:Y:S05]  /*1930*/  CALL.REL.NOINC `($__internal_119_$__cuda_sm3x_div_rn_noftz_f32_slowpath) ;  /* 0x0000000c006c7944 */ /* 0x000fea0003c00000 */
[----:B------:R-:W-:-:S07]  /*1940*/  MOV R9, R3 ;  /* 0x0000000300097202 */ /* 0x000fce0000000f00 */
.L_x_3482:
[----:B------:R-:W-:Y:S05]  /*1950*/  BSYNC.RECONVERGENT B0 ;  /* 0x0000000000007941 */ /* 0x000fea0003800200 */
.L_x_3481:
        /* <DEDUP_REMOVED lines=24> */
[----:B------:R-:W-:Y:S05]  /*1ae0*/  CALL.REL.NOINC `($__internal_119_$__cuda_sm3x_div_rn_noftz_f32_slowpath) ;  /* 0x0000000c00007944 */ /* 0x000fea0003c00000 */
[----:B------:R-:W-:-:S07]  /*1af0*/  MOV R17, R3 ;  /* 0x0000000300117202 */ /* 0x000fce0000000f00 */
.L_x_3484:
[----:B------:R-:W-:Y:S05]  /*1b00*/  BSYNC.RECONVERGENT B0 ;  /* 0x0000000000007941 */ /* 0x000fea0003800200 */
.L_x_3483:
        /* <DEDUP_REMOVED lines=25> */
.L_x_3486:
[----:B------:R-:W-:Y:S05]  /*1ca0*/  BSYNC.RECONVERGENT B0 ;  /* 0x0000000000007941 */ /* 0x000fea0003800200 */
.L_x_3485:
        /* <DEDUP_REMOVED lines=26> */
.L_x_3488:
[----:B------:R-:W-:Y:S05]  /*1e50*/  BSYNC.RECONVERGENT B0 ;  /* 0x0000000000007941 */ /* 0x000fea0003800200 */
.L_x_3487:
        /* <DEDUP_REMOVED lines=25> */
[----:B------:R-:W-:-:S07]  /*1ff0*/  IMAD.MOV.U32 R17, RZ, RZ, R3 ;  /* 0x000000ffff117224 */ /* 0x000fce00078e0003 */
.L_x_3490:
[----:B------:R-:W-:Y:S05]  /*2000*/  BSYNC.RECONVERGENT B0 ;  /* 0x0000000000007941 */ /* 0x000fea0003800200 */
.L_x_3489:
        /* <DEDUP_REMOVED lines=25> */
.L_x_3492:
[----:B------:R-:W-:Y:S05]  /*21a0*/  BSYNC.RECONVERGENT B0 ;  /* 0x0000000000007941 */ /* 0x000fea0003800200 */
.L_x_3491:
        /* <DEDUP_REMOVED lines=26> */
.L_x_3494:
[----:B------:R-:W-:Y:S05]  /*2350*/  BSYNC.RECONVERGENT B0 ;  /* 0x0000000000007941 */ /* 0x000fea0003800200 */
.L_x_3493:
[----:B------:R-:W0:Y:S02]  /*2360*/  LDC R3, c[0x0][0x39c] ;  /* 0x0000e700ff037b82 */ /* 0x000e240000000800 */
[----:B0-----:R-:W-:-:S05]  /*2370*/  IMAD.WIDE R14, R3, 0x4, R14 ;  /* 0x00000004030e7825 */ /* 0x001fca00078e020e */
[----:B------:R-:W-:Y:S01]  /*2380*/  STG.E desc[UR6][R14.64], R5 ;  /* 0x000000050e007986 */ /* 0x000fe2000c101906 */
[----:B------:R-:W-:Y:S05]  /*2390*/  EXIT ;  /* 0x000000000000794d */ /* 0x000fea0003800000 */
        .weak           $__internal_118_$__cuda_sm20_rcp_rn_f32_slowpath
        .type           $__internal_118_$__cuda_sm20_rcp_rn_f32_slowpath,@function
        .size           $__internal_118_$__cuda_sm20_rcp_rn_f32_slowpath,($__internal_119_$__cuda_sm3x_div_rn_noftz_f32_slowpath - $__internal_118_$__cuda_sm20_rcp_rn_f32_slowpath)
$__internal_118_$__cuda_sm20_rcp_rn_f32_slowpath:
        /* <DEDUP_REMOVED lines=15> */
.L_x_3496:
        /* <DEDUP_REMOVED lines=18> */
[----:B------:R-:W-:Y:S01]  /*25b0*/  SHF.R.U32.HI R7, RZ, R7, R18 ;  /* 0x00000007ff077219 */ /* 0x000fe20000011612 */
        /* <DEDUP_REMOVED lines=14> */
.L_x_3498:
[----:B------:R0:W1:Y:S02]  /*26a0*/  MUFU.RCP R7, R0 ;  /* 0x0000000000077308 */ /* 0x0000640000001000 */
.L_x_3497:
[----:B------:R-:W-:Y:S05]  /*26b0*/  BSYNC.RECONVERGENT B1 ;  /* 0x0000000000017941 */ /* 0x000fea0003800200 */
.L_x_3495:
[----:B01----:R-:W-:Y:S01]  /*26c0*/  IMAD.MOV.U32 R0, RZ, RZ, R7 ;  /* 0x000000ffff007224 */ /* 0x003fe200078e0007 */
[----:B------:R-:W-:-:S04]  /*26d0*/  MOV R7, 0x0 ;  /* 0x0000000000077802 */ /* 0x000fc80000000f00 */
[----:B------:R-:W-:Y:S05]  /*26e0*/  RET.REL.NODEC R6 `(_Z24norm_dist_forward_kernelILi8ELi8EEvPKfS1_iiiiPff) ;  /* 0xffffffd806447950 */ /* 0x000fea0003c3ffff */
        .weak           $__internal_119_$__cuda_sm3x_div_rn_noftz_f32_slowpath
        .type           $__internal_119_$__cuda_sm3x_div_rn_noftz_f32_slowpath,@function
        .size           $__internal_119_$__cuda_sm3x_div_rn_noftz_f32_slowpath,(.L_x_3946 - $__internal_119_$__cuda_sm3x_div_rn_noftz_f32_slowpath)
$__internal_119_$__cuda_sm3x_div_rn_noftz_f32_slowpath:
        /* <DEDUP_REMOVED lines=34> */
.L_x_3500:
        /* <DEDUP_REMOVED lines=51> */
.L_x_3507:
[----:B------:R-:W-:-:S04]  /*2c40*/  LOP3.LUT R0, R0, 0x80000000, RZ, 0xc0, !PT ;  /* 0x8000000000007812 */ /* 0x000fc800078ec0ff */
[----:B------:R-:W-:Y:S01]  /*2c50*/  LOP3.LUT R0, R0, 0x7f800000, RZ, 0xfc, !PT ;  /* 0x7f80000000007812 */ /* 0x000fe200078efcff */
[----:B------:R-:W-:Y:S06]  /*2c60*/  BRA `(.L_x_3508) ;  /* 0x0000000000047947 */ /* 0x000fec0003800000 */
.L_x_3506:
[----:B------:R-:W-:-:S07]  /*2c70*/  LEA R0, R9, R0, 0x17 ;  /* 0x0000000009007211 */ /* 0x000fce00078eb8ff */
.L_x_3508:
[----:B------:R-:W-:Y:S05]  /*2c80*/  BSYNC.RECONVERGENT B2 ;  /* 0x0000000000027941 */ /* 0x000fea0003800200 */
.L_x_3505:
[----:B------:R-:W-:Y:S05]  /*2c90*/  BRA `(.L_x_3509) ;  /* 0x0000000000207947 */ /* 0x000fea0003800000 */
.L_x_3504:
[----:B------:R-:W-:-:S04]  /*2ca0*/  LOP3.LUT R0, R3, 0x80000000, R0, 0x48, !PT ;  /* 0x8000000003007812 */ /* 0x000fc800078e4800 */
[----:B------:R-:W-:Y:S01]  /*2cb0*/  LOP3.LUT R0, R0, 0x7f800000, RZ, 0xfc, !PT ;  /* 0x7f80000000007812 */ /* 0x000fe200078efcff */
[----:B------:R-:W-:Y:S06]  /*2cc0*/  BRA `(.L_x_3509) ;  /* 0x0000000000147947 */ /* 0x000fec0003800000 */
.L_x_3503:
[----:B------:R-:W-:Y:S01]  /*2cd0*/  LOP3.LUT R0, R3, 0x80000000, R0, 0x48, !PT ;  /* 0x8000000003007812 */ /* 0x000fe200078e4800 */
[----:B------:R-:W-:Y:S06]  /*2ce0*/  BRA `(.L_x_3509) ;  /* 0x00000000000c7947 */ /* 0x000fec0003800000 */
.L_x_3502:
[----:B------:R-:W0:Y:S01]  /*2cf0*/  MUFU.RSQ R0, -QNAN ;  /* 0xffc0000000007908 */ /* 0x000e220000001400 */
[----:B------:R-:W-:Y:S05]  /*2d00*/  BRA `(.L_x_3509) ;  /* 0x0000000000047947 */ /* 0x000fea0003800000 */
.L_x_3501:
[----:B------:R-:W-:-:S07]  /*2d10*/  FADD.FTZ R0, R0, R3 ;  /* 0x0000000300007221 */ /* 0x000fce0000010000 */
.L_x_3509:
[----:B------:R-:W-:Y:S05]  /*2d20*/  BSYNC.RECONVERGENT B1 ;  /* 0x0000000000017941 */ /* 0x000fea0003800200 */
.L_x_3499:
[----:B------:R-:W-:Y:S01]  /*2d30*/  HFMA2 R9, -RZ, RZ, 0, 0 ;  /* 0x00000000ff097431 */ /* 0x000fe200000001ff */
[----:B------:R-:W-:Y:S02]  /*2d40*/  MOV R8, R6 ;  /* 0x0000000600087202 */ /* 0x000fe40000000f00 */
[----:B0-----:R-:W-:Y:S02]  /*2d50*/  MOV R3, R0 ;  /* 0x0000000000037202 */ /* 0x001fe40000000f00 */
[----:B------:R-:W-:Y:S05]  /*2d60*/  RET.REL.NODEC R8 `(_Z24norm_dist_forward_kernelILi8ELi8EEvPKfS1_iiiiPff) ;  /* 0xffffffd008a47950 */ /* 0x000fea0003c3ffff */
.L_x_3510:
        /* <DEDUP_REMOVED lines=9> */
.L_x_3946:


//--------------------- .text._Z24norm_dist_forward_kernelILi8ELi4EEvPKfS1_iiiiPff --------------------------
	.section	.text._Z24norm_dist_forward_kernelILi8ELi4EEvPKfS1_iiiiPff,"ax",@progbits
	.align	128
        .global         _Z24norm_dist_forward_kernelILi8ELi4EEvPKfS1_iiiiPff
        .type           _Z24norm_dist_forward_kernelILi8ELi4EEvPKfS1_iiiiPff,@function
        .size           _Z24norm_dist_forward_kernelILi8ELi4EEvPKfS1_iiiiPff,(.L_x_3948 - _Z24norm_dist_forward_kernelILi8ELi4EEvPKfS1_iiiiPff)
        .other          _Z24norm_dist_forward_kernelILi8ELi4EEvPKfS1_iiiiPff,@"STO_CUDA_ENTRY STV_DEFAULT"
_Z24norm_dist_forward_kernelILi8ELi4EEvPKfS1_iiiiPff:
.text._Z24norm_dist_forward_kernelILi8ELi4EEvPKfS1_iiiiPff:
[----:B------:R-:W-:Y:S01]  /*0000*/  LDC R1, c[0x0][0x37c] ;  /* 0x0000df00ff017b82 */ /* 0x000fe20000000800 */
[----:B------:R-:W0:Y:S01]  /*0010*/  S2R R5, SR_TID.X ;  /* 0x0000000000057919 */ /* 0x000e220000002100 */
[----:B------:R-:W1:Y:S01]  /*0020*/  LDCU.64 UR8, c[0x0][0x358] ;  /* 0x00006b00ff0877ac */ /* 0x000e620008000a00 */
[----:B------:R-:W2:Y:S01]  /*0030*/  S2R R14, SR_CTAID.X ;  /* 0x00000000000e7919 */ /* 0x000ea20000002500 */
[----:B0-----:R-:W-:-:S13]  /*0040*/  ISETP.GT.U32.AND P0, PT, R5, 0x1f, PT ;  /* 0x0000001f0500780c */ /* 0x001fda0003f04070 */
[----:B------:R-:W0:Y:S01]  /*0050*/  @!P0 LDC.64 R6, c[0x0][0x388] ;  /* 0x0000e200ff068b82 */ /* 0x000e220000000a00 */
[----:B--2---:R-:W-:-:S05]  /*0060*/  @!P0 LEA R3, R14, R5, 0x5 ;  /* 0x000000050e038211 */ /* 0x004fca00078e28ff */
[----:B0-----:R-:W-:Y:S02]  /*0070*/  @!P0 IMAD.WIDE.U32 R6, R3, 0x4, R6 ;  /* 0x0000000403068825 */ /* 0x001fe400078e0006 */
[----:B------:R-:W0:Y:S04]  /*0080*/  LDC R3, c[0x0][0x39c] ;  /* 0x0000e700ff037b82 */ /* 0x000e280000000800 */
[----:B-1----:R1:W2:Y:S04]  /*0090*/  @!P0 LDG.E.CONSTANT R7, desc[UR8][R6.64] ;  /* 0x0000000806078981 */ /* 0x0022a8000c1e9900 */
[----:B------:R-:W3:Y:S01]  /*00a0*/  S2UR UR4, SR_CTAID.Y ;  /* 0x00000000000479c3 */ /* 0x000ee20000002600 */
[----:B0-----:R-:W-:-:S04]  /*00b0*/  IABS R11, R3 ;  /* 0x00000003000b7213 */ /* 0x001fc80000000000 */
[----:B------:R-:W0:Y:S01]  /*00c0*/  I2F.RP R0, R11 ;  /* 0x0000000b00007306 */ /* 0x000e220000209400 */
[----:B---3--:R-:W-:-:S06]  /*00d0*/  USHF.L.U32 UR4, UR4, 0x8, URZ ;  /* 0x0000000804047899 */ /* 0x008fcc00080006ff */
[----:B-1----:R-:W-:Y:S01]  /*00e0*/  LOP3.LUT R6, R5, UR4, RZ, 0xfc, !PT ;  /* 0x0000000405067c12 */ /* 0x002fe2000f8efcff */
[----:B0-----:R-:W0:Y:S04]  /*00f0*/  MUFU.RCP R0, R0 ;  /* 0x0000000000007308 */ /* 0x001e280000001000 */
[----:B------:R-:W1:Y:S01]  /*0100*/  LDCU UR4, c[0x0][0x390] ;  /* 0x00007200ff0477ac */ /* 0x000e620008000800 */
[----:B0-----:R-:W-:Y:S01]  /*0110*/  VIADD R8, R0, 0xffffffe ;  /* 0x0ffffffe00087836 */ /* 0x001fe20000000000 */
[----:B------:R-:W-:-:S03]  /*0120*/  IABS R0, R6 ;  /* 0x0000000600007213 */ /* 0x000fc60000000000 */
[----:B------:R0:W3:Y:S02]  /*0130*/  F2I.FTZ.U32.TRUNC.NTZ R9, R8 ;  /* 0x0000000800097305 */ /* 0x0000e4000021f000 */
[----:B0-----:R-:W-:Y:S01]  /*0140*/  IMAD.MOV.U32 R8, RZ, RZ, RZ ;  /* 0x000000ffff087224 */ /* 0x001fe200078e00ff */
[----:B---3--:R-:W-:-:S05]  /*0150*/  IADD3 R2, PT, PT, RZ, -R9, RZ ;  /* 0x80000009ff027210 */ /* 0x008fca0007ffe0ff */
[----:B------:R-:W-:-:S04]  /*0160*/  IMAD R13, R2, R11, RZ ;  /* 0x0000000b020d7224 */ /* 0x000fc800078e02ff */
        /* <DEDUP_REMOVED lines=14> */
[----:B------:R-:W-:-:S04]  /*0250*/  @P1 VIADD R12, R12, 0x1 ;  /* 0x000000010c0c1836 */ /* 0x000fc80000000000 */
[----:B------:R-:W-:Y:S02]  /*0260*/  @!P0 IMAD R0, R5, 0x4, R0 ;  /* 0x0000000405008824 */ /* 0x000fe400078e0200 */
[----:B------:R-:W-:Y:S02]  /*0270*/  @!P2 IADD3 R12, PT, PT, -R12, RZ, RZ ;  /* 0x000000ff0c0ca210 */ /* 0x000fe40007ffe1ff */
[----:B------:R-:W-:-:S04]  /*0280*/  @!P3 LOP3.LUT R12, RZ, R3, RZ, 0x33, !PT ;  /* 0x00000003ff0cb212 */ /* 0x000fc800078e33ff */
[----:B-1----:R-:W-:Y:S01]  /*0290*/  ISETP.GE.AND P1, PT, R12, UR4, PT ;  /* 0x000000040c007c0c */ /* 0x002fe2000bf26270 */
[----:B--2---:R0:W-:Y:S01]  /*02a0*/  @!P0 STS [R0], R7 ;  /* 0x0000000700008388 */ /* 0x0041e20000000800 */
[----:B------:R-:W-:Y:S11]  /*02b0*/  BAR.SYNC.DEFER_BLOCKING 0x0 ;  /* 0x0000000000007b1d */ /* 0x000ff60000010000 */
[----:B------:R-:W-:Y:S05]  /*02c0*/  @P1 EXIT ;  /* 0x000000000000194d */ /* 0x000fea0003800000 */
[----:B------:R-:W1:Y:S01]  /*02d0*/  S2UR UR5, SR_CgaCtaId ;  /* 0x00000000000579c3 */ /* 0x000e620000008800 */
[----:B------:R-:W2:Y:S01]  /*02e0*/  LDCU UR6, c[0x0][0x398] ;  /* 0x00007300ff0677ac */ /* 0x000ea20008000800 */
[----:B0-----:R-:W-:Y:S01]  /*02f0*/  IADD3 R0, PT, PT, -R12, RZ, RZ ;  /* 0x000000ff0c007210 */ /* 0x001fe20007ffe1ff */
[----:B------:R-:W-:Y:S02]  /*0300*/  IMAD.SHL.U32 R7, R14, 0x8, RZ ;  /* 0x000000080e077824 */ /* 0x000fe400078e00ff */
[----:B------:R-:W-:Y:S01]  /*0310*/  HFMA2 R10, -RZ, RZ, 0.10711669921875, -1791 ;  /* 0x2edbe6ffff0a7431 */ /* 0x000fe200000001ff */
[----:B------:R-:W-:Y:S01]  /*0320*/  UMOV UR4, 0x400 ;  /* 0x0000040000047882 */ /* 0x000fe20000000000 */
[----:B------:R-:W-:Y:S01]  /*0330*/  IMAD.MOV.U32 R11, RZ, RZ, 0x2edbe6ff ;  /* 0x2edbe6ffff0b7424 */ /* 0x000fe200078e00ff */
[----:B------:R-:W0:Y:S01]  /*0340*/  LDC.64 R4, c[0x0][0x380] ;  /* 0x0000e000ff047b82 */ /* 0x000e220000000a00 */
[----:B------:R-:W-:Y:S02]  /*0350*/  IMAD R6, R3, R0, R6 ;  /* 0x0000000003067224 */ /* 0x000fe400078e0206 */
[----:B------:R-:W-:-:S02]  /*0360*/  IMAD.MOV.U32 R2, RZ, RZ, 0x2edbe6ff ;  /* 0x2edbe6ffff027424 */ /* 0x000fc400078e00ff */
[----:B--2---:R-:W-:Y:S01]  /*0370*/  IMAD R8, R12, UR6, R7 ;  /* 0x000000060c087c24 */ /* 0x004fe2000f8e0207 */
[----:B------:R-:W-:Y:S01]  /*0380*/  MOV R7, 0x2edbe6ff ;  /* 0x2edbe6ff00077802 */ /* 0x000fe20000000f00 */
[----:B------:R-:W-:Y:S02]  /*0390*/  UMOV UR6, 0x40 ;  /* 0x0000004000067882 */ /* 0x000fe40000000000 */
[----:B------:R-:W-:Y:S01]  /*03a0*/  IMAD R0, R8, R3, R6 ;  /* 0x0000000308007224 */ /* 0x000fe200078e0206 */
[----:B-1----:R-:W-:-:S04]  /*03b0*/  ULEA UR4, UR5, UR4, 0x18 ;  /* 0x0000000405047291 */ /* 0x002fc8000f8ec0ff */
[----:B------:R-:W-:-:S12]  /*03c0*/  UIADD3 UR5, UPT, UPT, UR4, 0x40, URZ ;  /* 0x0000004004057890 */ /* 0x000fd8000fffe0ff */
.L_x_3511:
        /* <DEDUP_REMOVED lines=26> */
[----:B------:R-:W-:Y:S05]  /*0570*/  CALL.REL.NOINC `($__internal_120_$__cuda_sm20_rcp_rn_f32_slowpath) ;  /* 0x0000000c00e07944 */ /* 0x000fea0003c00000 */
[----:B------:R-:W-:Y:S01]  /*0580*/  IMAD.MOV.U32 R13, RZ, RZ, R0 ;  /* 0x000000ffff0d7224 */ /* 0x000fe200078e0000 */
[----:B------:R-:W-:Y:S06]  /*0590*/  BRA `(.L_x_3514) ;  /* 0x0000000000107947 */ /* 0x000fec0003800000 */
.L_x_3513:
[----:B------:R-:W0:Y:S02]  /*05a0*/  MUFU.RCP R13, R2 ;  /* 0x00000002000d7308 */ /* 0x000e240000001000 */
[----:B0-----:R-:W-:-:S04]  /*05b0*/  FFMA R0, R2, R13, -1 ;  /* 0xbf80000002007423 */ /* 0x001fc8000000000d */
[----:B------:R-:W-:-:S04]  /*05c0*/  FADD.FTZ R0, -R0, -RZ ;  /* 0x800000ff00007221 */ /* 0x000fc80000010100 */
[----:B------:R-:W-:-:S07]  /*05d0*/  FFMA R13, R13, R0, R13 ;  /* 0x000000000d0d7223 */ /* 0x000fce000000000d */
.L_x_3514:
[----:B------:R-:W-:Y:S05]  /*05e0*/  BSYNC.RECONVERGENT B0 ;  /* 0x0000000000007941 */ /* 0x000fea0003800200 */
.L_x_3512:
[----:B------:R-:W-:Y:S01]  /*05f0*/  IADD3 R0, PT, PT, R7, 0x1800000, RZ ;  /* 0x0180000007007810 */ /* 0x000fe20007ffe0ff */
[----:B------:R-:W-:Y:S03]  /*0600*/  BSSY.RECONVERGENT B0, `(.L_x_3515) ;  /* 0x000000d000007945 */ /* 0x000fe60003800200 */
[----:B------:R-:W-:-:S04]  /*0610*/  LOP3.LUT R0, R0, 0x7f800000, RZ, 0xc0, !PT ;  /* 0x7f80000000007812 */ /* 0x000fc800078ec0ff */
[----:B------:R-:W-:-:S13]  /*0620*/  ISETP.GT.U32.AND P0, PT, R0, 0x1ffffff, PT ;  /* 0x01ffffff0000780c */ /* 0x000fda0003f04070 */
[----:B------:R-:W-:Y:S05]  /*0630*/  @P0 BRA `(.L_x_3516) ;  /* 0x0000000000140947 */ /* 0x000fea0003800000 */
[----:B------:R-:W-:Y:S01]  /*0640*/  IMAD.MOV.U32 R0, RZ, RZ, R7 ;  /* 0x000000ffff007224 */ /* 0x000fe200078e0007 */
[----:B------:R-:W-:-:S07]  /*0650*/  MOV R17, 0x670 ;  /* 0x0000067000117802 */ /* 0x000fce0000000f00 */
[----:B------:R-:W-:Y:S05]  /*0660*/  CALL.REL.NOINC `($__internal_120_$__cuda_sm20_rcp_rn_f32_slowpath) ;  /* 0x0000000c00a47944 */ /* 0x000fea0003c00000 */
[----:B------:R-:W-:Y:S01]  /*0670*/  MOV R9, R0 ;  /* 0x0000000000097202 */ /* 0x000fe20000000f00 */
[----:B------:R-:W-:Y:S06]  /*0680*/  BRA `(.L_x_3517) ;  /* 0x0000000000107947 */ /* 0x000fec0003800000 */
.L_x_3516:
[----:B------:R-:W0:Y:S02]  /*0690*/  MUFU.RCP R0, R7 ;  /* 0x0000000700007308 */ /* 0x000e240000001000 */
[----:B0-----:R-:W-:-:S04]  /*06a0*/  FFMA R2, R7, R0, -1 ;  /* 0xbf80000007027423 */ /* 0x001fc80000000000 */
[----:B------:R-:W-:-:S04]  /*06b0*/  FADD.FTZ R9, -R2, -RZ ;  /* 0x800000ff02097221 */ /* 0x000fc80000010100 */
[----:B------:R-:W-:-:S07]  /*06c0*/  FFMA R9, R0, R9, R0 ;  /* 0x0000000900097223 */ /* 0x000fce0000000000 */
.L_x_3517:
[----:B------:R-:W-:Y:S05]  /*06d0*/  BSYNC.RECONVERGENT B0 ;  /* 0x0000000000007941 */ /* 0x000fea0003800200 */
.L_x_3515:
        /* <DEDUP_REMOVED lines=10> */
.L_x_3519:
[----:B------:R-:W0:Y:S02]  /*0780*/  MUFU.RCP R0, R11 ;  /* 0x0000000b00007308 */ /* 0x000e240000001000 */
[----:B0-----:R-:W-:-:S04]  /*0790*/  FFMA R2, R11, R0, -1 ;  /* 0xbf8000000b027423 */ /* 0x001fc80000000000 */
[----:B------:R-:W-:-:S04]  /*07a0*/  FADD.FTZ R7, -R2, -RZ ;  /* 0x800000ff02077221 */ /* 0x000fc80000010100 */
[----:B------:R-:W-:-:S07]  /*07b0*/  FFMA R7, R0, R7, R0 ;  /* 0x0000000700077223 */ /* 0x000fce0000000000 */
.L_x_3520:
[----:B------:R-:W-:Y:S05]  /*07c0*/  BSYNC.RECONVERGENT B0 ;  /* 0x0000000000007941 */ /* 0x000fea0003800200 */
.L_x_3518:
        /* <DEDUP_REMOVED lines=10> */
.L_x_3522:
[----:B------:R-:W0:Y:S02]  /*0870*/  MUFU.RCP R5, R10 ;  /* 0x0000000a00057308 */ /* 0x000e240000001000 */
[----:B0-----:R-:W-:-:S04]  /*0880*/  FFMA R0, R10, R5, -1 ;  /* 0xbf8000000a007423 */ /* 0x001fc80000000005 */
[----:B------:R-:W-:-:S04]  /*0890*/  FADD.FTZ R0, -R0, -RZ ;  /* 0x800000ff00007221 */ /* 0x000fc80000010100 */
[----:B------:R-:W-:-:S07]  /*08a0*/  FFMA R5, R5, R0, R5 ;  /* 0x0000000005057223 */ /* 0x000fce0000000005 */
.L_x_3523:
[----:B------:R-:W-:Y:S05]  /*08b0*/  BSYNC.RECONVERGENT B0 ;  /* 0x0000000000007941 */ /* 0x000fea0003800200 */
.L_x_3521:
        /* <DEDUP_REMOVED lines=11> */
.L_x_3524:
        /* <DEDUP_REMOVED lines=69> */
[----:B------:R-:W-:Y:S05]  /*0dc0*/  CALL.REL.NOINC `($__internal_120_$__cuda_sm20_rcp_rn_f32_slowpath) ;  /* 0x0000000400cc7944 */ /* 0x000fea0003c00000 */
[----:B------:R-:W-:Y:S01]  /*0dd0*/  MOV R2, R0 ;  /* 0x0000000000027202 */ /* 0x000fe20000000f00 */
[----:B------:R-:W-:Y:S06]  /*0de0*/  BRA `(.L_x_3526) ;  /* 0x0000000000107947 */ /* 0x000fec0003800000 */
.L_x_3525:
[----:B------:R-:W0:Y:S02]  /*0df0*/  MUFU.RCP R3, R0 ;  /* 0x0000000000037308 */ /* 0x000e240000001000 */
[----:B0-----:R-:W-:-:S04]  /*0e00*/  FFMA R2, R3, R0, -1 ;  /* 0xbf80000003027423 */ /* 0x001fc80000000000 */
[----:B------:R-:W-:-:S04]  /*0e10*/  FADD.FTZ R2, -R2, -RZ ;  /* 0x800000ff02027221 */ /* 0x000fc80000010100 */
[----:B------:R-:W-:-:S07]  /*0e20*/  FFMA R2, R3, R2, R3 ;  /* 0x0000000203027223 */ /* 0x000fce0000000003 */
.L_x_3526:
        /* <DEDUP_REMOVED lines=21> */
[----:B------:R-:W-:Y:S05]  /*0f80*/  CALL.REL.NOINC `($__internal_121_$__cuda_sm3x_div_rn_noftz_f32_slowpath) ;  /* 0x0000000800347944 */ /* 0x000fea0003c00000 */
.L_x_3528:
[----:B------:R-:W-:Y:S05]  /*0f90*/  BSYNC.RECONVERGENT B0 ;  /* 0x0000000000007941 */ /* 0x000fea0003800200 */
.L_x_3527:
        /* <DEDUP_REMOVED lines=26> */
[----:B------:R-:W-:Y:S05]  /*1140*/  CALL.REL.NOINC `($__internal_121_$__cuda_sm3x_div_rn_noftz_f32_slowpath) ;  /* 0x0000000400c47944 */ /* 0x000fea0003c00000 */
[----:B------:R-:W-:-:S07]  /*1150*/  IMAD.MOV.U32 R13, RZ, RZ, R3 ;  /* 0x000000ffff0d7224 */ /* 0x000fce00078e0003 */
.L_x_3530:
[----:B------:R-:W-:Y:S05]  /*1160*/  BSYNC.RECONVERGENT B0 ;  /* 0x0000000000007941 */ /* 0x000fea0003800200 */
.L_x_3529:
        /* <DEDUP_REMOVED lines=25> */
.L_x_3532:
[----:B------:R-:W-:Y:S05]  /*1300*/  BSYNC.RECONVERGENT B0 ;  /* 0x0000000000007941 */ /* 0x000fea0003800200 */
.L_x_3531:
        /* <DEDUP_REMOVED lines=24> */
[----:B------:R-:W-:Y:S05]  /*1490*/  CALL.REL.NOINC `($__internal_121_$__cuda_sm3x_div_rn_noftz_f32_slowpath) ;  /* 0x0000000000f07944 */ /* 0x000fea0003c00000 */
[----:B------:R-:W-:-:S07]  /*14a0*/  MOV R9, R3 ;  /* 0x0000000300097202 */ /* 0x000fce0000000f00 */
.L_x_3534:
[----:B------:R-:W-:Y:S05]  /*14b0*/  BSYNC.RECONVERGENT B0 ;  /* 0x0000000000007941 */ /* 0x000fea0003800200 */
.L_x_3533:
[----:B------:R-:W0:Y:S02]  /*14c0*/  LDC R3, c[0x0][0x39c] ;  /* 0x0000e700ff037b82 */ /* 0x000e240000000800 */
[----:B0-----:R-:W-:-:S05]  /*14d0*/  IMAD.WIDE R10, R3, 0x4, R10 ;  /* 0x00000004030a7825 */ /* 0x001fca00078e020a */
[----:B------:R-:W-:Y:S01]  /*14e0*/  STG.E desc[UR8][R10.64], R9 ;  /* 0x000000090a007986 */ /* 0x000fe2000c101908 */
[----:B------:R-:W-:Y:S05]  /*14f0*/  EXIT ;  /* 0x000000000000794d */ /* 0x000fea0003800000 */
        .weak           $__internal_120_$__cuda_sm20_rcp_rn_f32_slowpath
        .type           $__internal_120_$__cuda_sm20_rcp_rn_f32_slowpath,@function
        .size           $__internal_120_$__cuda_sm20_rcp_rn_f32_slowpath,($__internal_121_$__cuda_sm3x_div_rn_noftz_f32_slowpath - $__internal_120_$__cuda_sm20_rcp_rn_f32_slowpath)
$__internal_120_$__cuda_sm20_rcp_rn_f32_slowpath:
        /* <DEDUP_REMOVED lines=15> */
.L_x_3536:
        /* <DEDUP_REMOVED lines=33> */
.L_x_3538:
[----:B------:R0:W1:Y:S02]  /*1800*/  MUFU.RCP R3, R0 ;  /* 0x0000000000037308 */ /* 0x0000640000001000 */
.L_x_3537:
[----:B------:R-:W-:Y:S05]  /*1810*/  BSYNC.RECONVERGENT B1 ;  /* 0x0000000000017941 */ /* 0x000fea0003800200 */
.L_x_3535:
[----:B01----:R-:W-:Y:S01]  /*1820*/  MOV R0, R3 ;  /* 0x0000000300007202 */ /* 0x003fe20000000f00 */
[----:B------:R-:W-:Y:S02]  /*1830*/  HFMA2 R3, -RZ, RZ, 0, 0 ;  /* 0x00000000ff037431 */ /* 0x000fe400000001ff */
[----:B------:R-:W-:-:S04]  /*1840*/  IMAD.MOV.U32 R2, RZ, RZ, R17 ;  /* 0x000000ffff027224 */ /* 0x000fc800078e0011 */
[----:B------:R-:W-:Y:S05]  /*1850*/  RET.REL.NODEC R2 `(_Z24norm_dist_forward_kernelILi8ELi4EEvPKfS1_iiiiPff) ;  /* 0xffffffe402e87950 */ /* 0x000fea0003c3ffff */
        .weak           $__internal_121_$__cuda_sm3x_div_rn_noftz_f32_slowpath
        .type           $__internal_121_$__cuda_sm3x_div_rn_noftz_f32_slowpath,@function
        .size           $__internal_121_$__cuda_sm3x_div_rn_noftz_f32_slowpath,(.L_x_3948 - $__internal_121_$__cuda_sm3x_div_rn_noftz_f32_slowpath)
$__internal_121_$__cuda_sm3x_div_rn_noftz_f32_slowpath:
        /* <DEDUP_REMOVED lines=34> */
.L_x_3540:
        /* <DEDUP_REMOVED lines=51> */
.L_x_3547:
[----:B------:R-:W-:-:S04]  /*1db0*/  LOP3.LUT R0, R0, 0x80000000, RZ, 0xc0, !PT ;  /* 0x8000000000007812 */ /* 0x000fc800078ec0ff */
[----:B------:R-:W-:Y:S01]  /*1dc0*/  LOP3.LUT R0, R0, 0x7f800000, RZ, 0xfc, !PT ;  /* 0x7f80000000007812 */ /* 0x000fe200078efcff */
[----:B------:R-:W-:Y:S06]  /*1dd0*/  BRA `(.L_x_3548) ;  /* 0x0000000000047947 */ /* 0x000fec0003800000 */
.L_x_3546:
[----:B------:R-:W-:-:S07]  /*1de0*/  IMAD R0, R19, 0x800000, R0 ;  /* 0x0080000013007824 */ /* 0x000fce00078e0200 */
.L_x_3548:
[----:B------:R-:W-:Y:S05]  /*1df0*/  BSYNC.RECONVERGENT B2 ;  /* 0x0000000000027941 */ /* 0x000fea0003800200 */
.L_x_3545:
[----:B------:R-:W-:Y:S05]  /*1e00*/  BRA `(.L_x_3549) ;  /* 0x0000000000207947 */ /* 0x000fea0003800000 */
.L_x_3544:
[----:B------:R-:W-:-:S04]  /*1e10*/  LOP3.LUT R0, R3, 0x80000000, R0, 0x48, !PT ;  /* 0x8000000003007812 */ /* 0x000fc800078e4800 */
[----:B------:R-:W-:Y:S01]  /*1e20*/  LOP3.LUT R0, R0, 0x7f800000, RZ, 0xfc, !PT ;  /* 0x7f80000000007812 */ /* 0x000fe200078efcff */
[----:B------:R-:W-:Y:S06]  /*1e30*/  BRA `(.L_x_3549) ;  /* 0x0000000000147947 */ /* 0x000fec0003800000 */
.L_x_3543:
[----:B------:R-:W-:Y:S01]  /*1e40*/  LOP3.LUT R0, R3, 0x80000000, R0, 0x48, !PT ;  /* 0x8000000003007812 */ /* 0x000fe200078e4800 */
[----:B------:R-:W-:Y:S06]  /*1e50*/  BRA `(.L_x_3549) ;  /* 0x00000000000c7947 */ /* 0x000fec0003800000 */
.L_x_3542:
[----:B------:R-:W0:Y:S01]  /*1e60*/  MUFU.RSQ R0, -QNAN ;  /* 0xffc0000000007908 */ /* 0x000e220000001400 */
[----:B------:R-:W-:Y:S05]  /*1e70*/  BRA `(.L_x_3549) ;  /* 0x0000000000047947 */ /* 0x000fea0003800000 */
.L_x_3541:
[----:B------:R-:W-:-:S07]  /*1e80*/  FADD.FTZ R0, R0, R3 ;  /* 0x0000000300007221 */ /* 0x000fce0000010000 */
.L_x_3549:
[----:B------:R-:W-:Y:S05]  /*1e90*/  BSYNC.RECONVERGENT B1 ;  /* 0x0000000000017941 */ /* 0x000fea0003800200 */
.L_x_3539:
[----:B------:R-:W-:Y:S01]  /*1ea0*/  HFMA2 R13, -RZ, RZ, 0, 0 ;  /* 0x00000000ff0d7431 */ /* 0x000fe200000001ff */
[----:B0-----:R-:W-:-:S03]  /*1eb0*/  MOV R3, R0 ;  /* 0x0000000000037202 */ /* 0x001fc60000000f00 */
[----:B------:R-:W-:Y:S05]  /*1ec0*/  RET.REL.NODEC R12 `(_Z24norm_dist_forward_kernelILi8ELi4EEvPKfS1_iiiiPff) ;  /* 0xffffffe00c4c7950 */ /* 0x000fea0003c3ffff */
.L_x_3550:
        /* <DEDUP_REMOVED lines=11> */
.L_x_3948:


//--------------------- .text._Z24norm_dist_forward_kernelILi4ELi8EEvPKfS1_iiiiPff --------------------------
	.section	.text._Z24norm_dist_forward_kernelILi4ELi8EEvPKfS1_iiiiPff,"ax",@progbits
	.align	128
        .global         _Z24norm_dist_forward_kernelILi4ELi8EEvPKfS1_iiiiPff
        .type           _Z24norm_dist_forward_kernelILi4ELi8EEvPKfS1_iiiiPff,@function
        .size           _Z24norm_dist_forward_kernelILi4ELi8EEvPKfS1_iiiiPff,(.L_x_3950 - _Z24norm_dist_forward_kernelILi4ELi8EEvPKfS1_iiiiPff)
        .other          _Z24norm_dist_forward_kernelILi4ELi8EEvPKfS1_iiiiPff,@"STO_CUDA_ENTRY STV_DEFAULT"
_Z24norm_dist_forward_kernelILi4ELi8EEvPKfS1_iiiiPff:
.text._Z24norm_dist_forward_kernelILi4ELi8EEvPKfS1_iiiiPff:
        /* <DEDUP_REMOVED lines=64> */
.L_x_3551:
        /* <DEDUP_REMOVED lines=37> */
[----:B------:R-:W-:Y:S05]  /*0650*/  CALL.REL.NOINC `($__internal_122_$__cuda_sm20_rcp_rn_f32_slowpath) ;  /* 0x0000001c00547944 */ /* 0x000fea0003c00000 */
[----:B------:R-:W-:Y:S01]  /*0660*/  MOV R17, R0 ;  /* 0x0000000000117202 */ /* 0x000fe20000000f00 */
[----:B------:R-:W-:Y:S06]  /*0670*/  BRA `(.L_x_3554) ;  /* 0x0000000000107947 */ /* 0x000fec0003800000 */
.L_x_3553:
[----:B------:R-:W0:Y:S02]  /*0680*/  MUFU.RCP R0, R3 ;  /* 0x0000000300007308 */ /* 0x000e240000001000 */
[----:B0-----:R-:W-:-:S04]  /*0690*/  FFMA R4, R3, R0, -1 ;  /* 0xbf80000003047423 */ /* 0x001fc80000000000 */
[----:B------:R-:W-:-:S04]  /*06a0*/  FADD.FTZ R17, -R4, -RZ ;  /* 0x800000ff04117221 */ /* 0x000fc80000010100 */
[----:B------:R-:W-:-:S07]  /*06b0*/  FFMA R17, R0, R17, R0 ;  /* 0x0000001100117223 */ /* 0x000fce0000000000 */
.L_x_3554:
[----:B------:R-:W-:Y:S05]  /*06c0*/  BSYNC.RECONVERGENT B0 ;  /* 0x0000000000007941 */ /* 0x000fea0003800200 */
.L_x_3552:
[----:B------:R-:W-:Y:S01]  /*06d0*/  IADD3 R0, PT, PT, R15, 0x1800000, RZ ;  /* 0x018000000f007810 */ /* 0x000fe20007ffe0ff */
[----:B------:R-:W-:Y:S03]  /*06e0*/  BSSY.RECONVERGENT B0, `(.L_x_3555) ;  /* 0x000000d000007945 */ /* 0x000fe60003800200 */
[----:B------:R-:W-:-:S04]  /*06f0*/  LOP3.LUT R0, R0, 0x7f800000, RZ, 0xc0, !PT ;  /* 0x7f80000000007812 */ /* 0x000fc800078ec0ff */
[----:B------:R-:W-:-:S13]  /*0700*/  ISETP.GT.U32.AND P0, PT, R0, 0x1ffffff, PT ;  /* 0x01ffffff0000780c */ /* 0x000fda0003f04070 */
[----:B------:R-:W-:Y:S05]  /*0710*/  @P0 BRA `(.L_x_3556) ;  /* 0x0000000000140947 */ /* 0x000fea0003800000 */
[----:B------:R-:W-:Y:S01]  /*0720*/  IMAD.MOV.U32 R0, RZ, RZ, R15 ;  /* 0x000000ffff007224 */ /* 0x000fe200078e000f */
[----:B------:R-:W-:-:S07]  /*0730*/  MOV R6, 0x750 ;  /* 0x0000075000067802 */ /* 0x000fce0000000f00 */
[----:B------:R-:W-:Y:S05]  /*0740*/  CALL.REL.NOINC `($__internal_122_$__cuda_sm20_rcp_rn_f32_slowpath) ;  /* 0x0000001c00187944 */ /* 0x000fea0003c00000 */
[----:B------:R-:W-:Y:S01]  /*0750*/  MOV R24, R0 ;  /* 0x0000000000187202 */ /* 0x000fe20000000f00 */
[----:B------:R-:W-:Y:S06]  /*0760*/  BRA `(.L_x_3557) ;  /* 0x0000000000107947 */ /* 0x000fec0003800000 */
.L_x_3556:
[----:B------:R-:W0:Y:S02]  /*0770*/  MUFU.RCP R24, R15 ;  /* 0x0000000f00187308 */ /* 0x000e240000001000 */
[----:B0-----:R-:W-:-:S04]  /*0780*/  FFMA R0, R15, R24, -1 ;  /* 0xbf8000000f007423 */ /* 0x001fc80000000018 */
[----:B------:R-:W-:-:S04]  /*0790*/  FADD.FTZ R3, -R0, -RZ ;  /* 0x800000ff00037221 */ /* 0x000fc80000010100 */
[----:B------:R-:W-:-:S07]  /*07a0*/  FFMA R24, R24, R3, R24 ;  /* 0x0000000318187223 */ /* 0x000fce0000000018 */
.L_x_3557:
[----:B------:R-:W-:Y:S05]  /*07b0*/  BSYNC.RECONVERGENT B0 ;  /* 0x0000000000007941 */ /* 0x000fea0003800200 */
.L_x_3555:
[----:B------:R-:W-:Y:S01]  /*07c0*/  IADD3 R0, PT, PT, R13, 0x1800000, RZ ;  /* 0x018000000d007810 */ /* 0x000fe20007ffe0ff */
[----:B------:R-:W-:Y:S03]  /*07d0*/  BSSY.RECONVERGENT B0, `(.L_x_3558) ;  /* 0x000000d000007945 */ /* 0x000fe60003800200 */
[----:B------:R-:W-:-:S04]  /*07e0*/  LOP3.LUT R0, R0, 0x7f800000, RZ, 0xc0, !PT ;  /* 0x7f80000000007812 */ /* 0x000fc800078ec0ff */
[----:B------:R-:W-:-:S13]  /*07f0*/  ISETP.GT.U32.AND P0, PT, R0, 0x1ffffff, PT ;  /* 0x01ffffff0000780c */ /* 0x000fda0003f04070 */
[----:B------:R-:W-:Y:S05]  /*0800*/  @P0 BRA `(.L_x_3559) ;  /* 0x0000000000140947 */ /* 0x000fea0003800000 */
[----:B------:R-:W-:Y:S02]  /*0810*/  MOV R0, R13 ;  /* 0x0000000d00007202 */ /* 0x000fe40000000f00 */
[----:B------:R-:W-:-:S07]  /*0820*/  MOV R6, 0x840 ;  /* 0x0000084000067802 */ /* 0x000fce0000000f00 */
[----:B------:R-:W-:Y:S05]  /*0830*/  CALL.REL.NOINC `($__internal_122_$__cuda_sm20_rcp_rn_f32_slowpath) ;  /* 0x0000001800dc7944 */ /* 0x000fea0003c00000 */
[----:B------:R-:W-:Y:S01]  /*0840*/  IMAD.MOV.U32 R23, RZ, RZ, R0 ;  /* 0x000000ffff177224 */ /* 0x000fe200078e0000 */
[----:B------:R-:W-:Y:S06]  /*0850*/  BRA `(.L_x_3560) ;  /* 0x0000000000107947 */ /* 0x000fec0003800000 */
.L_x_3559:
[----:B------:R-:W0:Y:S02]  /*0860*/  MUFU.RCP R0, R13 ;  /* 0x0000000d00007308 */ /* 0x000e240000001000 */
[----:B0-----:R-:W-:-:S04]  /*0870*/  FFMA R3, R13, R0, -1 ;  /* 0xbf8000000d037423 */ /* 0x001fc80000000000 */
[----:B------:R-:W-:-:S04]  /*0880*/  FADD.FTZ R3, -R3, -RZ ;  /* 0x800000ff03037221 */ /* 0x000fc80000010100 */
[----:B------:R-:W-:-:S07]  /*0890*/  FFMA R23, R0, R3, R0 ;  /* 0x0000000300177223 */ /* 0x000fce0000000000 */
.L_x_3560:
[----:B------:R-:W-:Y:S05]  /*08a0*/  BSYNC.RECONVERGENT B0 ;  /* 0x0000000000007941 */ /* 0x000fea0003800200 */
.L_x_3558:
        /* <DEDUP_REMOVED lines=10> */
.L_x_3562:
[----:B------:R-:W0:Y:S02]  /*0950*/  MUFU.RCP R3, R12 ;  /* 0x0000000c00037308 */ /* 0x000e240000001000 */
[----:B0-----:R-:W-:-:S04]  /*0960*/  FFMA R0, R12, R3, -1 ;  /* 0xbf8000000c007423 */ /* 0x001fc80000000003 */
[----:B------:R-:W-:-:S04]  /*0970*/  FADD.FTZ R0, -R0, -RZ ;  /* 0x800000ff00007221 */ /* 0x000fc80000010100 */
[----:B------:R-:W-:-:S07]  /*0980*/  FFMA R20, R3, R0, R3 ;  /* 0x0000000003147223 */ /* 0x000fce0000000003 */
.L_x_3563:
[----:B------:R-:W-:Y:S05]  /*0990*/  BSYNC.RECONVERGENT B0 ;  /* 0x0000000000007941 */ /* 0x000fea0003800200 */
.L_x_3561:
        /* <DEDUP_REMOVED lines=10> */
.L_x_3565:
[----:B------:R-:W0:Y:S02]  /*0a40*/  MUFU.RCP R12, R11 ;  /* 0x0000000b000c7308 */ /* 0x000e240000001000 */
[----:B0-----:R-:W-:-:S04]  /*0a50*/  FFMA R0, R11, R12, -1 ;  /* 0xbf8000000b007423 */ /* 0x001fc8000000000c */
[----:B------:R-:W-:-:S04]  /*0a60*/  FADD.FTZ R3, -R0, -RZ ;  /* 0x800000ff00037221 */ /* 0x000fc80000010100 */
[----:B------:R-:W-:-:S07]  /*0a70*/  FFMA R12, R12, R3, R12 ;  /* 0x000000030c0c7223 */ /* 0x000fce000000000c */
.L_x_3566:
[----:B------:R-:W-:Y:S05]  /*0a80*/  BSYNC.RECONVERGENT B0 ;  /* 0x0000000000007941 */ /* 0x000fea0003800200 */
.L_x_3564:
        /* <DEDUP_REMOVED lines=10> */
.L_x_3568:
[----:B------:R-:W0:Y:S02]  /*0b30*/  MUFU.RCP R11, R10 ;  /* 0x0000000a000b7308 */ /* 0x000e240000001000 */
[----:B0-----:R-:W-:-:S04]  /*0b40*/  FFMA R0, R10, R11, -1 ;  /* 0xbf8000000a007423 */ /* 0x001fc8000000000b */
[----:B------:R-:W-:-:S04]  /*0b50*/  FADD.FTZ R0, -R0, -RZ ;  /* 0x800000ff00007221 */ /* 0x000fc80000010100 */
[----:B------:R-:W-:-:S07]  /*0b60*/  FFMA R11, R11, R0, R11 ;  /* 0x000000000b0b7223 */ /* 0x000fce000000000b */
.L_x_3569:
[----:B------:R-:W-:Y:S05]  /*0b70*/  BSYNC.RECONVERGENT B0 ;  /* 0x0000000000007941 */ /* 0x000fea0003800200 */
.L_x_3567:
        /* <DEDUP_REMOVED lines=10> */
.L_x_3571:
[----:B------:R-:W0:Y:S02]  /*0c20*/  MUFU.RCP R0, R9 ;  /* 0x0000000900007308 */ /* 0x000e240000001000 */
[----:B0-----:R-:W-:-:S04]  /*0c30*/  FFMA R3, R9, R0, -1 ;  /* 0xbf80000009037423 */ /* 0x001fc80000000000 */
[----:B------:R-:W-:-:S04]  /*0c40*/  FADD.FTZ R3, -R3, -RZ ;  /* 0x800000ff03037221 */ /* 0x000fc80000010100 */
[----:B------:R-:W-:-:S07]  /*0c50*/  FFMA R5, R0, R3, R0 ;  /* 0x0000000300057223 */ /* 0x000fce0000000000 */
.L_x_3572:
[----:B------:R-:W-:Y:S05]  /*0c60*/  BSYNC.RECONVERGENT B0 ;  /* 0x0000000000007941 */ /* 0x000fea0003800200 */
.L_x_3570:
        /* <DEDUP_REMOVED lines=10> */
.L_x_3574:
[----:B------:R-:W0:Y:S02]  /*0d10*/  MUFU.RCP R3, R8 ;  /* 0x0000000800037308 */ /* 0x000e240000001000 */
[----:B0-----:R-:W-:-:S04]  /*0d20*/  FFMA R0, R8, R3, -1 ;  /* 0xbf80000008007423 */ /* 0x001fc80000000003 */
[----:B------:R-:W-:-:S04]  /*0d30*/  FADD.FTZ R0, -R0, -RZ ;  /* 0x800000ff00007221 */ /* 0x000fc80000010100 */
[----:B------:R-:W-:-:S07]  /*0d40*/  FFMA R4, R3, R0, R3 ;  /* 0x0000000003047223 */ /* 0x000fce0000000003 */
.L_x_3575:
[----:B------:R-:W-:Y:S05]  /*0d50*/  BSYNC.RECONVERGENT B0 ;  /* 0x0000000000007941 */ /* 0x000fea0003800200 */
.L_x_3573:
        /* <DEDUP_REMOVED lines=14> */
.L_x_3576:
        /* <DEDUP_REMOVED lines=120> */
[----:B------:R-:W-:Y:S05]  /*15c0*/  CALL.REL.NOINC `($__internal_122_$__cuda_sm20_rcp_rn_f32_slowpath) ;  /* 0x0000000c00787944 */ /* 0x000fea0003c00000 */
[----:B------:R-:W-:Y:S01]  /*15d0*/  MOV R7, R0 ;  /* 0x0000000000077202 */ /* 0x000fe20000000f00 */
[----:B------:R-:W-:Y:S06]  /*15e0*/  BRA `(.L_x_3578) ;  /* 0x0000000000107947 */ /* 0x000fec0003800000 */
.L_x_3577:
[----:B------:R-:W0:Y:S02]  /*15f0*/  MUFU.RCP R7, R0 ;  /* 0x0000000000077308 */ /* 0x000e240000001000 */
[----:B0-----:R-:W-:-:S04]  /*1600*/  FFMA R3, R7, R0, -1 ;  /* 0xbf80000007037423 */ /* 0x001fc80000000000 */
[----:B------:R-:W-:-:S04]  /*1610*/  FADD.FTZ R6, -R3, -RZ ;  /* 0x800000ff03067221 */ /* 0x000fc80000010100 */
[----:B------:R-:W-:-:S07]  /*1620*/  FFMA R7, R7, R6, R7 ;  /* 0x0000000607077223 */ /* 0x000fce0000000007 */
.L_x_3578:
        /* <DEDUP_REMOVED lines=21> */
[----:B------:R-:W-:Y:S05]  /*1780*/  CALL.REL.NOINC `($__internal_123_$__cuda_sm3x_div_rn_noftz_f32_slowpath) ;  /* 0x0000000c00dc7944 */ /* 0x000fea0003c00000 */
.L_x_3580:
[----:B------:R-:W-:Y:S05]  /*1790*/  BSYNC.RECONVERGENT B0 ;  /* 0x0000000000007941 */ /* 0x000fea0003800200 */
.L_x_3579:
        /* <DEDUP_REMOVED lines=26> */
[----:B------:R-:W-:Y:S05]  /*1940*/  CALL.REL.NOINC `($__internal_123_$__cuda_sm3x_div_rn_noftz_f32_slowpath) ;  /* 0x0000000c006c7944 */ /* 0x000fea0003c00000 */
[----:B------:R-:W-:-:S07]  /*1950*/  MOV R9, R3 ;  /* 0x0000000300097202 */ /* 0x000fce0000000f00 */
.L_x_3582:
[----:B------:R-:W-:Y:S05]  /*1960*/  BSYNC.RECONVERGENT B0 ;  /* 0x0000000000007941 */ /* 0x000fea0003800200 */
.L_x_3581:
        /* <DEDUP_REMOVED lines=25> */
[----:B------:R-:W-:-:S07]  /*1b00*/  IMAD.MOV.U32 R17, RZ, RZ, R3 ;  /* 0x000000ffff117224 */ /* 0x000fce00078e0003 */
.L_x_3584:
[----:B------:R-:W-:Y:S05]  /*1b10*/  BSYNC.RECONVERGENT B0 ;  /* 0x0000000000007941 */ /* 0x000fea0003800200 */
.L_x_3583:
        /* <DEDUP_REMOVED lines=25> */
.L_x_3586:
[----:B------:R-:W-:Y:S05]  /*1cb0*/  BSYNC.RECONVERGENT B0 ;  /* 0x0000000000007941 */ /* 0x000fea0003800200 */
.L_x_3585:
        /* <DEDUP_REMOVED lines=26> */
.L_x_3588:
[----:B------:R-:W-:Y:S05]  /*1e60*/  BSYNC.RECONVERGENT B0 ;  /* 0x0000000000007941 */ /* 0x000fea0003800200 */
.L_x_3587:
        /* <DEDUP_REMOVED lines=24> */
[----:B------:R-:W-:Y:S05]  /*1ff0*/  CALL.REL.NOINC `($__internal_123_$__cuda_sm3x_div_rn_noftz_f32_slowpath) ;  /* 0x0000000400c07944 */ /* 0x000fea0003c00000 */
[----:B------:R-:W-:-:S07]  /*2000*/  MOV R17, R3 ;  /* 0x0000000300117202 */ /* 0x000fce0000000f00 */
.L_x_3590:
[----:B------:R-:W-:Y:S05]  /*2010*/  BSYNC.RECONVERGENT B0 ;  /* 0x0000000000007941 */ /* 0x000fea0003800200 */
.L_x_3589:
        /* <DEDUP_REMOVED lines=25> */
.L_x_3592:
[----:B------:R-:W-:Y:S05]  /*21b0*/  BSYNC.RECONVERGENT B0 ;  /* 0x0000000000007941 */ /* 0x000fea0003800200 */
.L_x_3591:
        /* <DEDUP_REMOVED lines=26> */
.L_x_3594:
[----:B------:R-:W-:Y:S05]  /*2360*/  BSYNC.RECONVERGENT B0 ;  /* 0x0000000000007941 */ /* 0x000fea0003800200 */
.L_x_3593:
[----:B------:R-:W0:Y:S02]  /*2370*/  LDC R3, c[0x0][0x39c] ;  /* 0x0000e700ff037b82 */ /* 0x000e240000000800 */
[----:B0-----:R-:W-:-:S05]  /*2380*/  IMAD.WIDE R14, R3, 0x4, R14 ;  /* 0x00000004030e7825 */ /* 0x001fca00078e020e */
[----:B------:R-:W-:Y:S01]  /*2390*/  STG.E desc[UR6][R14.64], R5 ;  /* 0x000000050e007986 */ /* 0x000fe2000c101906 */
[----:B------:R-:W-:Y:S05]  /*23a0*/  EXIT ;  /* 0x000000000000794d */ /* 0x000fea0003800000 */
        .weak           $__internal_122_$__cuda_sm20_rcp_rn_f32_slowpath
        .type           $__internal_122_$__cuda_sm20_rcp_rn_f32_slowpath,@function
        .size           $__internal_122_$__cuda_sm20_rcp_rn_f32_slowpath,($__internal_123_$__cuda_sm3x_div_rn_noftz_f32_slowpath - $__internal_122_$__cuda_sm20_rcp_rn_f32_slowpath)
$__internal_122_$__cuda_sm20_rcp_rn_f32_slowpath:
        /* <DEDUP_REMOVED lines=15> */
.L_x_3596:
        /* <DEDUP_REMOVED lines=33> */
.L_x_3598:
[----:B------:R0:W1:Y:S02]  /*26b0*/  MUFU.RCP R7, R0 ;  /* 0x0000000000077308 */ /* 0x0000640000001000 */
.L_x_3597:
[----:B------:R-:W-:Y:S05]  /*26c0*/  BSYNC.RECONVERGENT B1 ;  /* 0x0000000000017941 */ /* 0x000fea0003800200 */
.L_x_3595:
[----:B01----:R-:W-:Y:S01]  /*26d0*/  IMAD.MOV.U32 R0, RZ, RZ, R7 ;  /* 0x000000ffff007224 */ /* 0x003fe200078e0007 */
[----:B------:R-:W-:-:S04]  /*26e0*/  MOV R7, 0x0 ;  /* 0x0000000000077802 */ /* 0x000fc80000000f00 */
[----:B------:R-:W-:Y:S05]  /*26f0*/  RET.REL.NODEC R6 `(_Z24norm_dist_forward_kernelILi4ELi8EEvPKfS1_iiiiPff) ;  /* 0xffffffd806407950 */ /* 0x000fea0003c3ffff */
        .weak           $__internal_123_$__cuda_sm3x_div_rn_noftz_f32_slowpath
        .type           $__internal_123_$__cuda_sm3x_div_rn_noftz_f32_slowpath,@function
        .size           $__internal_123_$__cuda_sm3x_div_rn_noftz_f32_slowpath,(.L_x_3950 - $__internal_123_$__cuda_sm3x_div_rn_noftz_f32_slowpath)
$__internal_123_$__cuda_sm3x_div_rn_noftz_f32_slowpath:
        /* <DEDUP_REMOVED lines=34> */
.L_x_3600:
        /* <DEDUP_REMOVED lines=51> */
.L_x_3607:
[----:B------:R-:W-:-:S04]  /*2c50*/  LOP3.LUT R0, R0, 0x80000000, RZ, 0xc0, !PT ;  /* 0x8000000000007812 */ /* 0x000fc800078ec0ff */
[----:B------:R-:W-:Y:S01]  /*2c60*/  LOP3.LUT R0, R0, 0x7f800000, RZ, 0xfc, !PT ;  /* 0x7f80000000007812 */ /* 0x000fe200078efcff */
[----:B------:R-:W-:Y:S06]  /*2c70*/  BRA `(.L_x_3608) ;  /* 0x0000000000047947 */ /* 0x000fec0003800000 */
.L_x_3606:
[----:B------:R-:W-:-:S07]  /*2c80*/  LEA R0, R9, R0, 0x17 ;  /* 0x0000000009007211 */ /* 0x000fce00078eb8ff */
.L_x_3608:
[----:B------:R-:W-:Y:S05]  /*2c90*/  BSYNC.RECONVERGENT B2 ;  /* 0x0000000000027941 */ /* 0x000fea0003800200 */
.L_x_3605:
[----:B------:R-:W-:Y:S05]  /*2ca0*/  BRA `(.L_x_3609) ;  /* 0x0000000000207947 */ /* 0x000fea0003800000 */
.L_x_3604:
[----:B------:R-:W-:-:S04]  /*2cb0*/  LOP3.LUT R0, R3, 0x80000000, R0, 0x48, !PT ;  /* 0x8000000003007812 */ /* 0x000fc800078e4800 */
[----:B------:R-:W-:Y:S01]  /*2cc0*/  LOP3.LUT R0, R0, 0x7f800000, RZ, 0xfc, !PT ;  /* 0x7f80000000007812 */ /* 0x000fe200078efcff */
[----:B------:R-:W-:Y:S06]  /*2cd0*/  BRA `(.L_x_3609) ;  /* 0x0000000000147947 */ /* 0x000fec0003800000 */
.L_x_3603:
[----:B------:R-:W-:Y:S01]  /*2ce0*/  LOP3.LUT R0, R3, 0x80000000, R0, 0x48, !PT ;  /* 0x8000000003007812 */ /* 0x000fe200078e4800 */
[----:B------:R-:W-:Y:S06]  /*2cf0*/  BRA `(.L_x_3609) ;  /* 0x00000000000c7947 */ /* 0x000fec0003800000 */
.L_x_3602:
[----:B------:R-:W0:Y:S01]  /*2d00*/  MUFU.RSQ R0, -QNAN ;  /* 0xffc0000000007908 */ /* 0x000e220000001400 */
[----:B------:R-:W-:Y:S05]  /*2d10*/  BRA `(.L_x_3609) ;  /* 0x0000000000047947 */ /* 0x000fea0003800000 */
.L_x_3601:
[----:B------:R-:W-:-:S07]  /*2d20*/  FADD.FTZ R0, R0, R3 ;  /* 0x0000000300007221 */ /* 0x000fce0000010000 */
.L_x_3609:
[----:B------:R-:W-:Y:S05]  /*2d30*/  BSYNC.RECONVERGENT B1 ;  /* 0x0000000000017941 */ /* 0x000fea0003800200 */
.L_x_3599:
[----:B------:R-:W-:Y:S01]  /*2d40*/  HFMA2 R9, -RZ, RZ, 0, 0 ;  /* 0x00000000ff097431 */ /* 0x000fe200000001ff */
[----:B------:R-:W-:Y:S02]  /*2d50*/  MOV R8, R6 ;  /* 0x0000000600087202 */ /* 0x000fe40000000f00 */
[----:B0-----:R-:W-:Y:S02]  /*2d60*/  MOV R3, R0 ;  /* 0x0000000000037202 */ /* 0x001fe40000000f00 */
[----:B------:R-:W-:Y:S05]  /*2d70*/  RET.REL.NODEC R8 `(_Z24norm_dist_forward_kernelILi4ELi8EEvPKfS1_iiiiPff) ;  /* 0xffffffd008a07950 */ /* 0x000fea0003c3ffff */
.L_x_3610:
        /* <DEDUP_REMOVED lines=16> */
.L_x_3950:


//--------------------- .text._Z24norm_dist_forward_kernelILi4ELi4EEvPKfS1_iiiiPff --------------------------
	.section	.text._Z24norm_dist_forward_kernelILi4ELi4EEvPKfS1_iiiiPff,"ax",@progbits
	.align	128
        .global         _Z24norm_dist_forward_kernelILi4ELi4EEvPKfS1_iiiiPff
        .type           _Z24norm_dist_forward_kernelILi4ELi4EEvPKfS1_iiiiPff,@function
        .size           _Z24norm_dist_forward_kernelILi4ELi4EEvPKfS1_iiiiPff,(.L_x_3952 - _Z24norm_dist_forward_kernelILi4ELi4EEvPKfS1_iiiiPff)
        .other          _Z24norm_dist_forward_kernelILi4ELi4EEvPKfS1_iiiiPff,@"STO_CUDA_ENTRY STV_DEFAULT"
_Z24norm_dist_forward_kernelILi4ELi4EEvPKfS1_iiiiPff:
.text._Z24norm_dist_forward_kernelILi4ELi4EEvPKfS1_iiiiPff:
        /* <DEDUP_REMOVED lines=52> */
[----:B------:R-:W-:Y:S01]  /*0340*/  MOV R7, 0x2edbe6ff ;  /* 0x2edbe6ff00077802 */ /* 0x000fe20000000f00 */
[----:B------:R-:W0:Y:S01]  /*0350*/  LDC.64 R4, c[0x0][0x380] ;  /* 0x0000e000ff047b82 */ /* 0x000e220000000a00 */
[----:B------:R-:W-:-:S02]  /*0360*/  IMAD R6, R3, R0, R6 ;  /* 0x0000000003067224 */ /* 0x000fc400078e0206 */
[----:B------:R-:W-:Y:S02]  /*0370*/  IMAD.MOV.U32 R2, RZ, RZ, 0x2edbe6ff ;  /* 0x2edbe6ffff027424 */ /* 0x000fe400078e00ff */
[----:B--2---:R-:W-:Y:S01]  /*0380*/  IMAD R8, R15, UR6, R12 ;  /* 0x000000060f087c24 */ /* 0x004fe2000f8e020c */
[----:B------:R-:W-:-:S03]  /*0390*/  UMOV UR6, 0x20 ;  /* 0x0000002000067882 */ /* 0x000fc60000000000 */
[----:B------:R-:W-:Y:S01]  /*03a0*/  IMAD R0, R8, R3, R6 ;  /* 0x0000000308007224 */ /* 0x000fe200078e0206 */
[----:B-1----:R-:W-:-:S04]  /*03b0*/  ULEA UR4, UR5, UR4, 0x18 ;  /* 0x0000000405047291 */ /* 0x002fc8000f8ec0ff */
[----:B------:R-:W-:-:S12]  /*03c0*/  UIADD3 UR5, UPT, UPT, UR4, 0x20, URZ ;  /* 0x0000002004057890 */ /* 0x000fd8000fffe0ff */
.L_x_3611:
        /* <DEDUP_REMOVED lines=26> */
[----:B------:R-:W-:Y:S05]  /*0570*/  CALL.REL.NOINC `($__internal_124_$__cuda_sm20_rcp_rn_f32_slowpath) ;  /* 0x0000000c00dc7944 */ /* 0x000fea0003c00000 */
[----:B------:R-:W-:Y:S01]  /*0580*/  IMAD.MOV.U32 R13, RZ, RZ, R0 ;  /* 0x000000ffff0d7224 */ /* 0x000fe200078e0000 */
[----:B------:R-:W-:Y:S06]  /*0590*/  BRA `(.L_x_3614) ;  /* 0x0000000000107947 */ /* 0x000fec0003800000 */
.L_x_3613:
[----:B------:R-:W0:Y:S02]  /*05a0*/  MUFU.RCP R13, R2 ;  /* 0x00000002000d7308 */ /* 0x000e240000001000 */
[----:B0-----:R-:W-:-:S04]  /*05b0*/  FFMA R0, R2, R13, -1 ;  /* 0xbf80000002007423 */ /* 0x001fc8000000000d */
[----:B------:R-:W-:-:S04]  /*05c0*/  FADD.FTZ R0, -R0, -RZ ;  /* 0x800000ff00007221 */ /* 0x000fc80000010100 */
[----:B------:R-:W-:-:S07]  /*05d0*/  FFMA R13, R13, R0, R13 ;  /* 0x000000000d0d7223 */ /* 0x000fce000000000d */
.L_x_3614:
[----:B------:R-:W-:Y:S05]  /*05e0*/  BSYNC.RECONVERGENT B0 ;  /* 0x0000000000007941 */ /* 0x000fea0003800200 */
.L_x_3612:
[----:B------:R-:W-:Y:S01]  /*05f0*/  IADD3 R0, PT, PT, R7, 0x1800000, RZ ;  /* 0x0180000007007810 */ /* 0x000fe20007ffe0ff */
[----:B------:R-:W-:Y:S03]  /*0600*/  BSSY.RECONVERGENT B0, `(.L_x_3615) ;  /* 0x000000d000007945 */ /* 0x000fe60003800200 */
[----:B------:R-:W-:-:S04]  /*0610*/  LOP3.LUT R0, R0, 0x7f800000, RZ, 0xc0, !PT ;  /* 0x7f80000000007812 */ /* 0x000fc800078ec0ff */
[----:B------:R-:W-:-:S13]  /*0620*/  ISETP.GT.U32.AND P0, PT, R0, 0x1ffffff, PT ;  /* 0x01ffffff0000780c */ /* 0x000fda0003f04070 */
[----:B------:R-:W-:Y:S05]  /*0630*/  @P0 BRA `(.L_x_3616) ;  /* 0x0000000000140947 */ /* 0x000fea0003800000 */
[----:B------:R-:W-:Y:S01]  /*0640*/  IMAD.MOV.U32 R0, RZ, RZ, R7 ;  /* 0x000000ffff007224 */ /* 0x000fe200078e0007 */
[----:B------:R-:W-:-:S07]  /*0650*/  MOV R17, 0x670 ;  /* 0x0000067000117802 */ /* 0x000fce0000000f00 */
[----:B------:R-:W-:Y:S05]  /*0660*/  CALL.REL.NOINC `($__internal_124_$__cuda_sm20_rcp_rn_f32_slowpath) ;  /* 0x0000000c00a07944 */ /* 0x000fea0003c00000 */
[----:B------:R-:W-:Y:S01]  /*0670*/  MOV R9, R0 ;  /* 0x0000000000097202 */ /* 0x000fe20000000f00 */
[----:B------:R-:W-:Y:S06]  /*0680*/  BRA `(.L_x_3617) ;  /* 0x0000000000107947 */ /* 0x000fec0003800000 */
.L_x_3616:
[----:B------:R-:W0:Y:S02]  /*0690*/  MUFU.RCP R0, R7 ;  /* 0x0000000700007308 */ /* 0x000e240000001000 */
[----:B0-----:R-:W-:-:S04]  /*06a0*/  FFMA R2, R7, R0, -1 ;  /* 0xbf80000007027423 */ /* 0x001fc80000000000 */
[----:B------:R-:W-:-:S04]  /*06b0*/  FADD.FTZ R9, -R2, -RZ ;  /* 0x800000ff02097221 */ /* 0x000fc80000010100 */
[----:B------:R-:W-:-:S07]  /*06c0*/  FFMA R9, R0, R9, R0 ;  /* 0x0000000900097223 */ /* 0x000fce0000000000 */
.L_x_3617:
[----:B------:R-:W-:Y:S05]  /*06d0*/  BSYNC.RECONVERGENT B0 ;  /* 0x0000000000007941 */ /* 0x000fea0003800200 */
.L_x_3615:
        /* <DEDUP_REMOVED lines=10> */
.L_x_3619:
[----:B------:R-:W0:Y:S02]  /*0780*/  MUFU.RCP R0, R11 ;  /* 0x0000000b00007308 */ /* 0x000e240000001000 */
[----:B0-----:R-:W-:-:S04]  /*0790*/  FFMA R2, R11, R0, -1 ;  /* 0xbf8000000b027423 */ /* 0x001fc80000000000 */
[----:B------:R-:W-:-:S04]  /*07a0*/  FADD.FTZ R7, -R2, -RZ ;  /* 0x800000ff02077221 */ /* 0x000fc80000010100 */
[----:B------:R-:W-:-:S07]  /*07b0*/  FFMA R7, R0, R7, R0 ;  /* 0x0000000700077223 */ /* 0x000fce0000000000 */
.L_x_3620:
[----:B------:R-:W-:Y:S05]  /*07c0*/  BSYNC.RECONVERGENT B0 ;  /* 0x0000000000007941 */ /* 0x000fea0003800200 */
.L_x_3618:
        /* <DEDUP_REMOVED lines=10> */
.L_x_3622:
[----:B------:R-:W0:Y:S02]  /*0870*/  MUFU.RCP R5, R10 ;  /* 0x0000000a00057308 */ /* 0x000e240000001000 */
[----:B0-----:R-:W-:-:S04]  /*0880*/  FFMA R0, R10, R5, -1 ;  /* 0xbf8000000a007423 */ /* 0x001fc80000000005 */
[----:B------:R-:W-:-:S04]  /*0890*/  FADD.FTZ R0, -R0, -RZ ;  /* 0x800000ff00007221 */ /* 0x000fc80000010100 */
[----:B------:R-:W-:-:S07]  /*08a0*/  FFMA R5, R5, R0, R5 ;  /* 0x0000000005057223 */ /* 0x000fce0000000005 */
.L_x_3623:
[----:B------:R-:W-:Y:S05]  /*08b0*/  BSYNC.RECONVERGENT B0 ;  /* 0x0000000000007941 */ /* 0x000fea0003800200 */
.L_x_3621:
        /* <DEDUP_REMOVED lines=11> */
.L_x_3624:
        /* <DEDUP_REMOVED lines=68> */
[----:B------:R-:W-:Y:S05]  /*0db0*/  CALL.REL.NOINC `($__internal_124_$__cuda_sm20_rcp_rn_f32_slowpath) ;  /* 0x0000000400cc7944 */ /* 0x000fea0003c00000 */
[----:B------:R-:W-:Y:S01]  /*0dc0*/  IMAD.MOV.U32 R2, RZ, RZ, R0 ;  /* 0x000000ffff027224 */ /* 0x000fe200078e0000 */
[----:B------:R-:W-:Y:S06]  /*0dd0*/  BRA `(.L_x_3626) ;  /* 0x0000000000107947 */ /* 0x000fec0003800000 */
.L_x_3625:
[----:B------:R-:W0:Y:S02]  /*0de0*/  MUFU.RCP R3, R0 ;  /* 0x0000000000037308 */ /* 0x000e240000001000 */
[----:B0-----:R-:W-:-:S04]  /*0df0*/  FFMA R2, R3, R0, -1 ;  /* 0xbf80000003027423 */ /* 0x001fc80000000000 */
[----:B------:R-:W-:-:S04]  /*0e00*/  FADD.FTZ R2, -R2, -RZ ;  /* 0x800000ff02027221 */ /* 0x000fc80000010100 */
[----:B------:R-:W-:-:S07]  /*0e10*/  FFMA R2, R3, R2, R3 ;  /* 0x0000000203027223 */ /* 0x000fce0000000003 */
.L_x_3626:
        /* <DEDUP_REMOVED lines=21> */
[----:B------:R-:W-:Y:S05]  /*0f70*/  CALL.REL.NOINC `($__internal_125_$__cuda_sm3x_div_rn_noftz_f32_slowpath) ;  /* 0x0000000800347944 */ /* 0x000fea0003c00000 */
.L_x_3628:
[----:B------:R-:W-:Y:S05]  /*0f80*/  BSYNC.RECONVERGENT B0 ;  /* 0x0000000000007941 */ /* 0x000fea0003800200 */
.L_x_3627:
[C---:B------:R-:W-:Y:S01]  /*0f90*/  FMUL R11, R14.reuse, 16777216 ;  /* 0x4b8000000e0b7820 */ /* 0x040fe20000400000 */
[----:B------:R-:W-:Y:S01]  /*0fa0*/  FSETP.GEU.AND P0, PT, |R14|, 1.175494350822287508e-38, PT ;  /* 0x008000000e00780b */ /* 0x000fe20003f0e200 */
[----:B------:R-:W0:Y:S01]  /*0fb0*/  LDCU UR4, c[0x0][0x39c] ;  /* 0x00007380ff0477ac */ /* 0x000e220008000800 */
[----:B------:R-:W1:Y:S01]  /*0fc0*/  MUFU.RCP R16, R9 ;  /* 0x0000000900107308 */ /* 0x000e620000001000 */
[----:B------:R-:W-:Y:S01]  /*0fd0*/  BSSY.RECONVERGENT B0, `(.L_x_3629) ;  /* 0x0000018000007945 */ /* 0x000fe20003800200 */
[----:B------:R-:W-:-:S06]  /*0fe0*/  FSEL R14, R11, R14, !P0 ;  /* 0x0000000e0b0e7208 */ /* 0x000fcc0004000000 */
[----:B------:R-:W2:Y:S01]  /*0ff0*/  MUFU.LG2 R11, R14 ;  /* 0x0000000e000b7308 */ /* 0x000ea20000000c00 */
[----:B0-----:R-:W-:Y:S02]  /*1000*/  IMAD R15, R15, UR4, R6 ;  /* 0x000000040f0f7c24 */ /* 0x001fe4000f8e0206 */
[----:B-1----:R-:W-:-:S04]  /*1010*/  FFMA R13, R16, -R9, 1 ;  /* 0x3f800000100d7423 */ /* 0x002fc80000000809 */
[----:B------:R-:W-:Y:S01]  /*1020*/  FFMA R13, R16, R13, R16 ;  /* 0x0000000d100d7223 */ /* 0x000fe20000000010 */
[----:B--2---:R-:W-:-:S04]  /*1030*/  @!P0 FADD R11, R11, -24 ;  /* 0xc1c000000b0b8421 */ /* 0x004fc80000000000 */
[----:B------:R-:W-:Y:S02]  /*1040*/  FMUL R12, R11, R2 ;  /* 0x000000020b0c7220 */ /* 0x000fe40000400000 */
[----:B------:R-:W0:Y:S03]  /*1050*/  LDC.64 R10, c[0x0][0x3a0] ;  /* 0x0000e800ff0a7b82 */ /* 0x000e260000000a00 */
[----:B------:R-:W-:-:S13]  /*1060*/  FSETP.GEU.AND P0, PT, R12, -126, PT ;  /* 0xc2fc00000c00780b */ /* 0x000fda0003f0e000 */
[----:B------:R-:W-:-:S04]  /*1070*/  @!P0 FMUL R12, R12, 0.5 ;  /* 0x3f0000000c0c8820 */ /* 0x000fc80000400000 */
[----:B------:R-:W1:Y:S01]  /*1080*/  MUFU.EX2 R0, R12 ;  /* 0x0000000c00007308 */ /* 0x000e620000000800 */
[----:B0-----:R-:W-:-:S05]  /*1090*/  IMAD.WIDE R10, R15, 0x4, R10 ;  /* 0x000000040f0a7825 */ /* 0x001fca00078e020a */
[----:B------:R0:W-:Y:S01]  /*10a0*/  STG.E desc[UR8][R10.64], R3 ;  /* 0x000000030a007986 */ /* 0x0001e2000c101908 */
        /* <DEDUP_REMOVED lines=8> */
[----:B------:R-:W-:Y:S05]  /*1130*/  CALL.REL.NOINC `($__internal_125_$__cuda_sm3x_div_rn_noftz_f32_slowpath) ;  /* 0x0000000400c47944 */ /* 0x000fea0003c00000 */
[----:B------:R-:W-:-:S07]  /*1140*/  MOV R13, R3 ;  /* 0x00000003000d7202 */ /* 0x000fce0000000f00 */
.L_x_3630:
[----:B------:R-:W-:Y:S05]  /*1150*/  BSYNC.RECONVERGENT B0 ;  /* 0x0000000000007941 */ /* 0x000fea0003800200 */
.L_x_3629:
        /* <DEDUP_REMOVED lines=25> */
.L_x_3632:
[----:B------:R-:W-:Y:S05]  /*12f0*/  BSYNC.RECONVERGENT B0 ;  /* 0x0000000000007941 */ /* 0x000fea0003800200 */
.L_x_3631:
        /* <DEDUP_REMOVED lines=24> */
[----:B------:R-:W-:Y:S05]  /*1480*/  CALL.REL.NOINC `($__internal_125_$__cuda_sm3x_div_rn_noftz_f32_slowpath) ;  /* 0x0000000000f07944 */ /* 0x000fea0003c00000 */
[----:B------:R-:W-:-:S07]  /*1490*/  IMAD.MOV.U32 R9, RZ, RZ, R3 ;  /* 0x000000ffff097224 */ /* 0x000fce00078e0003 */
.L_x_3634:
[----:B------:R-:W-:Y:S05]  /*14a0*/  BSYNC.RECONVERGENT B0 ;  /* 0x0000000000007941 */ /* 0x000fea0003800200 */
.L_x_3633:
[----:B------:R-:W0:Y:S02]  /*14b0*/  LDC R3, c[0x0][0x39c] ;  /* 0x0000e700ff037b82 */ /* 0x000e240000000800 */
[----:B0-----:R-:W-:-:S05]  /*14c0*/  IMAD.WIDE R10, R3, 0x4, R10 ;  /* 0x00000004030a7825 */ /* 0x001fca00078e020a */
[----:B------:R-:W-:Y:S01]  /*14d0*/  STG.E desc[UR8][R10.64], R9 ;  /* 0x000000090a007986 */ /* 0x000fe2000c101908 */
[----:B------:R-:W-:Y:S05]  /*14e0*/  EXIT ;  /* 0x000000000000794d */ /* 0x000fea0003800000 */
        .weak           $__internal_124_$__cuda_sm20_rcp_rn_f32_slowpath
        .type           $__internal_124_$__cuda_sm20_rcp_rn_f32_slowpath,@function
        .size           $__internal_124_$__cuda_sm20_rcp_rn_f32_slowpath,($__internal_125_$__cuda_sm3x_div_rn_noftz_f32_slowpath - $__internal_124_$__cuda_sm20_rcp_rn_f32_slowpath)
$__internal_124_$__cuda_sm20_rcp_rn_f32_slowpath:
        /* <DEDUP_REMOVED lines=15> */
.L_x_3636:
        /* <DEDUP_REMOVED lines=33> */
.L_x_3638:
[----:B------:R0:W1:Y:S02]  /*17f0*/  MUFU.RCP R3, R0 ;  /* 0x0000000000037308 */ /* 0x0000640000001000 */
.L_x_3637:
[----:B------:R-:W-:Y:S05]  /*1800*/  BSYNC.RECONVERGENT B1 ;  /* 0x0000000000017941 */ /* 0x000fea0003800200 */
.L_x_3635:
[----:B01----:R-:W-:Y:S01]  /*1810*/  IMAD.MOV.U32 R0, RZ, RZ, R3 ;  /* 0x000000ffff007224 */ /* 0x003fe200078e0003 */
[----:B------:R-:W-:Y:S01]  /*1820*/  MOV R2, R17 ;  /* 0x0000001100027202 */ /* 0x000fe20000000f00 */
[----:B------:R-:W-:-:S04]  /*1830*/  IMAD.MOV.U32 R3, RZ, RZ, 0x0 ;  /* 0x00000000ff037424 */ /* 0x000fc800078e00ff */
[----:B------:R-:W-:Y:S05]  /*1840*/  RET.REL.NODEC R2 `(_Z24norm_dist_forward_kernelILi4ELi4EEvPKfS1_iiiiPff) ;  /* 0xffffffe402ec7950 */ /* 0x000fea0003c3ffff */
        .weak           $__internal_125_$__cuda_sm3x_div_rn_noftz_f32_slowpath
        .type           $__internal_125_$__cuda_sm3x_div_rn_noftz_f32_slowpath,@function
        .size           $__internal_125_$__cuda_sm3x_div_rn_noftz_f32_slowpath,(.L_x_3952 - $__internal_125_$__cuda_sm3x_div_rn_noftz_f32_slowpath)
$__internal_125_$__cuda_sm3x_div_rn_noftz_f32_slowpath:
        /* <DEDUP_REMOVED lines=34> */
.L_x_3640:
        /* <DEDUP_REMOVED lines=51> */
.L_x_3647:
[----:B------:R-:W-:-:S04]  /*1da0*/  LOP3.LUT R0, R0, 0x80000000, RZ, 0xc0, !PT ;  /* 0x8000000000007812 */ /* 0x000fc800078ec0ff */
[----:B------:R-:W-:Y:S01]  /*1db0*/  LOP3.LUT R0, R0, 0x7f800000, RZ, 0xfc, !PT ;  /* 0x7f80000000007812 */ /* 0x000fe200078efcff */
[----:B------:R-:W-:Y:S06]  /*1dc0*/  BRA `(.L_x_3648) ;  /* 0x0000000000047947 */ /* 0x000fec0003800000 */
.L_x_3646:
[----:B------:R-:W-:-:S07]  /*1dd0*/  IMAD R0, R19, 0x800000, R0 ;  /* 0x0080000013007824 */ /* 0x000fce00078e0200 */
.L_x_3648:
[----:B------:R-:W-:Y:S05]  /*1de0*/  BSYNC.RECONVERGENT B2 ;  /* 0x0000000000027941 */ /* 0x000fea0003800200 */
.L_x_3645:
[----:B------:R-:W-:Y:S05]  /*1df0*/  BRA `(.L_x_3649) ;  /* 0x0000000000207947 */ /* 0x000fea0003800000 */
.L_x_3644:
[----:B------:R-:W-:-:S04]  /*1e00*/  LOP3.LUT R0, R3, 0x80000000, R0, 0x48, !PT ;  /* 0x8000000003007812 */ /* 0x000fc800078e4800 */
[----:B------:R-:W-:Y:S01]  /*1e10*/  LOP3.LUT R0, R0, 0x7f800000, RZ, 0xfc, !PT ;  /* 0x7f80000000007812 */ /* 0x000fe200078efcff */
[----:B------:R-:W-:Y:S06]  /*1e20*/  BRA `(.L_x_3649) ;  /* 0x0000000000147947 */ /* 0x000fec0003800000 */
.L_x_3643:
[----:B------:R-:W-:Y:S01]  /*1e30*/  LOP3.LUT R0, R3, 0x80000000, R0, 0x48, !PT ;  /* 0x8000000003007812 */ /* 0x000fe200078e4800 */
[----:B------:R-:W-:Y:S06]  /*1e40*/  BRA `(.L_x_3649) ;  /* 0x00000000000c7947 */ /* 0x000fec0003800000 */
.L_x_3642:
[----:B------:R-:W0:Y:S01]  /*1e50*/  MUFU.RSQ R0, -QNAN ;  /* 0xffc0000000007908 */ /* 0x000e220000001400 */
[----:B------:R-:W-:Y:S05]  /*1e60*/  BRA `(.L_x_3649) ;  /* 0x0000000000047947 */ /* 0x000fea0003800000 */
.L_x_3641:
[----:B------:R-:W-:-:S07]  /*1e70*/  FADD.FTZ R0, R0, R3 ;  /* 0x0000000300007221 */ /* 0x000fce0000010000 */
.L_x_3649:
[----:B------:R-:W-:Y:S05]  /*1e80*/  BSYNC.RECONVERGENT B1 ;  /* 0x0000000000017941 */ /* 0x000fea0003800200 */
.L_x_3639:
[----:B------:R-:W-:Y:S01]  /*1e90*/  HFMA2 R13, -RZ, RZ, 0, 0 ;  /* 0x00000000ff0d7431 */ /* 0x000fe200000001ff */
[----:B0-----:R-:W-:-:S03]  /*1ea0*/  MOV R3, R0 ;  /* 0x0000000000037202 */ /* 0x001fc60000000f00 */
[----:B------:R-:W-:Y:S05]  /*1eb0*/  RET.REL.NODEC R12 `(_Z24norm_dist_forward_kernelILi4ELi4EEvPKfS1_iiiiPff) ;  /* 0xffffffe00c507950 */ /* 0x000fea0003c3ffff */
.L_x_3650:
        /* <DEDUP_REMOVED lines=12> */
.L_x_3952:


//--------------------- .text._Z24norm_dist_forward_kernelILi4ELi2EEvPKfS1_iiiiPff --------------------------
	.section	.text._Z24norm_dist_forward_kernelILi4ELi2EEvPKfS1_iiiiPff,"ax",@progbits
	.align	128
        .global         _Z24norm_dist_forward_kernelILi4ELi2EEvPKfS1_iiiiPff
        .type           _Z24norm_dist_forward_kernelILi4ELi2EEvPKfS1_iiiiPff,@function
        .size           _Z24norm_dist_forward_kernelILi4ELi2EEvPKfS1_iiiiPff,(.L_x_3954 - _Z24norm_dist_forward_kernelILi4ELi2EEvPKfS1_iiiiPff)
        .other          _Z24norm_dist_forward_kernelILi4ELi2EEvPKfS1_iiiiPff,@"STO_CUDA_ENTRY STV_DEFAULT"
_Z24norm_dist_forward_kernelILi4ELi2EEvPKfS1_iiiiPff:
.text._Z24norm_dist_forward_kernelILi4ELi2EEvPKfS1_iiiiPff:
        /* <DEDUP_REMOVED lines=20> */
[----:B0-----:R-:W-:Y:S01]  /*0140*/  IMAD.MOV.U32 R8, RZ, RZ, RZ ;  /* 0x000000ffff087224 */ /* 0x001fe200078e00ff */
[----:B----4-:R-:W-:-:S05]  /*0150*/  IADD3 R10, PT, PT, RZ, -R9, RZ ;  /* 0x80000009ff0a7210 */ /* 0x010fca0007ffe0ff */
[----:B-1----:R-:W-:-:S04]  /*0160*/  IMAD R7, R10, R11, RZ ;  /* 0x0000000b0a077224 */ /* 0x002fc800078e02ff */
        /* <DEDUP_REMOVED lines=18> */
[----:B---3--:R-:W-:Y:S01]  /*0290*/  ISETP.GE.AND P1, PT, R7, UR4, PT ;  /* 0x0000000407007c0c */ /* 0x008fe2000bf26270 */
[----:B--2---:R0:W-:Y:S01]  /*02a0*/  @!P0 STS [R9], R6 ;  /* 0x0000000609008388 */ /* 0x0041e20000000800 */
[----:B------:R-:W-:Y:S11]  /*02b0*/  BAR.SYNC.DEFER_BLOCKING 0x0 ;  /* 0x0000000000007b1d */ /* 0x000ff60000010000 */
[----:B------:R-:W-:Y:S05]  /*02c0*/  @P1 EXIT ;  /* 0x000000000000194d */ /* 0x000fea0003800000 */
[----:B------:R-:W1:Y:S01]  /*02d0*/  S2UR UR5, SR_CgaCtaId ;  /* 0x00000000000579c3 */ /* 0x000e620000008800 */
[----:B------:R-:W2:Y:S01]  /*02e0*/  LDCU UR6, c[0x0][0x398] ;  /* 0x00007300ff0677ac */ /* 0x000ea20008000800 */
[----:B0-----:R-:W-:Y:S01]  /*02f0*/  SHF.L.U32 R6, R3, 0x2, RZ ;  /* 0x0000000203067819 */ /* 0x001fe200000006ff */
[----:B------:R-:W-:Y:S01]  /*0300*/  IMAD.MOV R0, RZ, RZ, -R7 ;  /* 0x000000ffff007224 */ /* 0x000fe200078e0a07 */
[----:B------:R-:W-:Y:S01]  /*0310*/  UMOV UR4, 0x400 ;  /* 0x0000040000047882 */ /* 0x000fe20000000000 */
[----:B------:R-:W-:-:S03]  /*0320*/  IMAD.MOV.U32 R10, RZ, RZ, 0x2edbe6ff ;  /* 0x2edbe6ffff0a7424 */ /* 0x000fc600078e00ff */
[----:B------:R-:W0:Y:S01]  /*0330*/  LDC.64 R8, c[0x0][0x380] ;  /* 0x0000e000ff087b82 */ /* 0x000e220000000a00 */
[----:B------:R-:W-:Y:S02]  /*0340*/  IMAD R4, R5, R0, R4 ;  /* 0x0000000005047224 */ /* 0x000fe400078e0204 */
[----:B------:R-:W-:Y:S02]  /*0350*/  IMAD.MOV.U32 R2, RZ, RZ, 0x2edbe6ff ;  /* 0x2edbe6ffff027424 */ /* 0x000fe400078e00ff */
[----:B--2---:R-:W-:Y:S01]  /*0360*/  IMAD R6, R7, UR6, R6 ;  /* 0x0000000607067c24 */ /* 0x004fe2000f8e0206 */
[----:B------:R-:W-:-:S03]  /*0370*/  UMOV UR6, 0x10 ;  /* 0x0000001000067882 */ /* 0x000fc60000000000 */
[----:B------:R-:W-:Y:S01]  /*0380*/  IMAD R0, R6, R5, R4 ;  /* 0x0000000506007224 */ /* 0x000fe200078e0204 */
[----:B-1----:R-:W-:-:S04]  /*0390*/  ULEA UR4, UR5, UR4, 0x18 ;  /* 0x0000000405047291 */ /* 0x002fc8000f8ec0ff */
[----:B------:R-:W-:-:S12]  /*03a0*/  UIADD3 UR5, UPT, UPT, UR4, 0x10, URZ ;  /* 0x0000001004057890 */ /* 0x000fd8000fffe0ff */
.L_x_3651:
[C---:B0-----:R-:W-:Y:S01]  /*03b0*/  IMAD.WIDE R12, R0.reuse, 0x4, R8 ;  /* 0x00000004000c7825 */ /* 0x041fe200078e0208 */
[----:B------:R-:W0:Y:S04]  /*03c0*/  LDS R11, [UR5+-0x10] ;  /* 0xfffff005ff0b7984 */ /* 0x000e280008000800 */
[----:B------:R-:W1:Y:S04]  /*03d0*/  LDS R15, [UR5] ;  /* 0x00000005ff0f7984 */ /* 0x000e680008000800 */
[----:B------:R-:W0:Y:S01]  /*03e0*/  LDG.E.CONSTANT R12, desc[UR8][R12.64] ;  /* 0x000000080c0c7981 */ /* 0x000e22000c1e9900 */
[----:B------:R-:W-:Y:S01]  /*03f0*/  UIADD3 UR6, UPT, UPT, UR6, 0x4, URZ ;  /* 0x0000000406067890 */ /* 0x000fe2000fffe0ff */
[----:B------:R-:W-:Y:S01]  /*0400*/  IADD3 R0, PT, PT, R0, R5, RZ ;  /* 0x0000000500007210 */ /* 0x000fe20007ffe0ff */
        /* <DEDUP_REMOVED lines=12> */
[----:B------:R-:W-:Y:S01]  /*04d0*/  IMAD.MOV.U32 R0, RZ, RZ, R2 ;  /* 0x000000ffff007224 */ /* 0x000fe200078e0002 */
[----:B------:R-:W-:-:S07]  /*04e0*/  MOV R12, 0x500 ;  /* 0x00000500000c7802 */ /* 0x000fce0000000f00 */
[----:B------:R-:W-:Y:S05]  /*04f0*/  CALL.REL.NOINC `($__internal_126_$__cuda_sm20_rcp_rn_f32_slowpath) ;  /* 0x0000000800287944 */ /* 0x000fea0003c00000 */
[----:B------:R-:W-:Y:S01]  /*0500*/  MOV R9, R11 ;  /* 0x0000000b00097202 */ /* 0x000fe20000000f00 */
[----:B------:R-:W-:Y:S06]  /*0510*/  BRA `(.L_x_3654) ;  /* 0x0000000000107947 */ /* 0x000fec0003800000 */
.L_x_3653:
[----:B------:R-:W0:Y:S02]  /*0520*/  MUFU.RCP R9, R2 ;  /* 0x0000000200097308 */ /* 0x000e240000001000 */
[----:B0-----:R-:W-:-:S04]  /*0530*/  FFMA R0, R2, R9, -1 ;  /* 0xbf80000002007423 */ /* 0x001fc80000000009 */
[----:B------:R-:W-:-:S04]  /*0540*/  FADD.FTZ R0, -R0, -RZ ;  /* 0x800000ff00007221 */ /* 0x000fc80000010100 */
[----:B------:R-:W-:-:S07]  /*0550*/  FFMA R9, R9, R0, R9 ;  /* 0x0000000009097223 */ /* 0x000fce0000000009 */
.L_x_3654:
[----:B------:R-:W-:Y:S05]  /*0560*/  BSYNC.RECONVERGENT B0 ;  /* 0x0000000000007941 */ /* 0x000fea0003800200 */
.L_x_3652:
        /* <DEDUP_REMOVED lines=10> */
.L_x_3656:
[----:B------:R-:W0:Y:S02]  /*0610*/  MUFU.RCP R5, R10 ;  /* 0x0000000a00057308 */ /* 0x000e240000001000 */
[----:B0-----:R-:W-:-:S04]  /*0620*/  FFMA R0, R10, R5, -1 ;  /* 0xbf8000000a007423 */ /* 0x001fc80000000005 */
[----:B------:R-:W-:-:S04]  /*0630*/  FADD.FTZ R0, -R0, -RZ ;  /* 0x800000ff00007221 */ /* 0x000fc80000010100 */
[----:B------:R-:W-:-:S07]  /*0640*/  FFMA R5, R5, R0, R5 ;  /* 0x0000000005057223 */ /* 0x000fce0000000005 */
.L_x_3657:
[----:B------:R-:W-:Y:S05]  /*0650*/  BSYNC.RECONVERGENT B0 ;  /* 0x0000000000007941 */ /* 0x000fea0003800200 */
.L_x_3655:
[----:B------:R-:W0:Y:S01]  /*0660*/  LDC R0, c[0x0][0x3a8] ;  /* 0x0000ea00ff007b82 */ /* 0x000e220000000800 */
[----:B------:R-:W1:Y:S01]  /*0670*/  LDCU UR5, c[0x0][0x39c] ;  /* 0x00007380ff0577ac */ /* 0x000e620008000800 */
[----:B------:R-:W-:Y:S02]  /*0680*/  VIADD R13, R6, 0x3 ;  /* 0x00000003060d7836 */ /* 0x000fe40000000000 */
[----:B------:R-:W-:Y:S02]  /*0690*/  HFMA2 R2, -RZ, RZ, 0, 1.6689300537109375e-06 ;  /* 0x0000001cff027431 */ /* 0x000fe400000001ff */
[----:B------:R-:W-:Y:S02]  /*06a0*/  IMAD.MOV.U32 R6, RZ, RZ, 0x2edbe6ff ;  /* 0x2edbe6ffff067424 */ /* 0x000fe400078e00ff */
[----:B------:R-:W-:Y:S01]  /*06b0*/  IMAD.MOV.U32 R14, RZ, RZ, 0xc ;  /* 0x0000000cff0e7424 */ /* 0x000fe200078e00ff */
[----:B------:R-:W2:Y:S01]  /*06c0*/  LDC.64 R10, c[0x0][0x380] ;  /* 0x0000e000ff0a7b82 */ /* 0x000ea20000000a00 */
[----:B------:R-:W-:-:S02]  /*06d0*/  IMAD.MOV.U32 R8, RZ, RZ, 0x2edbe6ff ;  /* 0x2edbe6ffff087424 */ /* 0x000fc400078e00ff */
[----:B-1----:R-:W-:-:S07]  /*06e0*/  IMAD R15, R13, UR5, R4 ;  /* 0x000000050d0f7c24 */ /* 0x002fce000f8e0204 */
.L_x_3658:
[C---:B--2---:R-:W-:Y:S01]  /*06f0*/  IMAD.WIDE R12, R15.reuse, 0x4, R10 ;  /* 0x000000040f0c7825 */ /* 0x044fe200078e020a */
[----:B------:R1:W2:Y:S04]  /*0700*/  LDS R17, [R14+UR4] ;  /* 0x000000040e117984 */ /* 0x0002a80008000800 */
[----:B------:R3:W4:Y:S04]  /*0710*/  LDS R19, [R2+UR4] ;  /* 0x0000000402137984 */ /* 0x0007280008000800 */
[----:B------:R-:W2:Y:S01]  /*0720*/  LDG.E.CONSTANT R12, desc[UR8][R12.64] ;  /* 0x000000080c0c7981 */ /* 0x000ea2000c1e9900 */
[----:B------:R-:W-:-:S02]  /*0730*/  VIADD R15, R15, -UR5 ;  /* 0x800000050f0f7c36 */ /* 0x000fc40008000000 */
[----:B-1----:R-:W-:Y:S01]  /*0740*/  VIADD R14, R14, 0xfffffffc ;  /* 0xfffffffc0e0e7836 */ /* 0x002fe20000000000 */
[----:B---3--:R-:W-:-:S04]  /*0750*/  IADD3 R2, PT, PT, R2, -0x4, RZ ;  /* 0xfffffffc02027810 */ /* 0x008fc80007ffe0ff */
[----:B------:R-:W-:Y:S01]  /*0760*/  ISETP.NE.AND P2, PT, R2, 0xc, PT ;  /* 0x0000000c0200780c */ /* 0x000fe20003f45270 */
[C---:B--2---:R-:W-:Y:S01]  /*0770*/  FADD R16, R12.reuse, -R17 ;  /* 0x800000110c107221 */ /* 0x044fe20000000000 */
[----:B----4-:R-:W-:-:S03]  /*0780*/  FADD R18, R12, -R19 ;  /* 0x800000130c127221 */ /* 0x010fc60000000000 */
        /* <DEDUP_REMOVED lines=9> */
[----:B0-----:R-:W-:Y:S01]  /*0820*/  FMUL R17, R17, R0 ;  /* 0x0000000011117220 */ /* 0x001fe20000400000 */
[----:B--2---:R-:W-:-:S04]  /*0830*/  @!P1 FADD R13, R13, -24 ;  /* 0xc1c000000d0d9421 */ /* 0x004fc80000000000 */
        /* <DEDUP_REMOVED lines=12> */
[----:B------:R-:W-:Y:S01]  /*0900*/  IADD3 R2, PT, PT, R0, 0x1800000, RZ ;  /* 0x0180000000027810 */ /* 0x000fe20007ffe0ff */
[----:B------:R-:W0:Y:S03]  /*0910*/  LDCU UR4, c[0x0][0x394] ;  /* 0x00007280ff0477ac */ /* 0x000e260008000800 */
[----:B------:R-:W-:-:S04]  /*0920*/  LOP3.LUT R2, R2, 0x7f800000, RZ, 0xc0, !PT ;  /* 0x7f80000002027812 */ /* 0x000fc800078ec0ff */
[----:B------:R-:W-:Y:S01]  /*0930*/  ISETP.GT.U32.AND P0, PT, R2, 0x1ffffff, PT ;  /* 0x01ffffff0200780c */ /* 0x000fe20003f04070 */
[----:B------:R-:W-:-:S04]  /*0940*/  IMAD.SHL.U32 R2, R3, 0x2, RZ ;  /* 0x0000000203027824 */ /* 0x000fc800078e00ff */
[----:B0-----:R-:W-:-:S08]  /*0950*/  IMAD R7, R7, UR4, R2 ;  /* 0x0000000407077c24 */ /* 0x001fd0000f8e0202 */
[----:B------:R-:W-:Y:S05]  /*0960*/  @P0 BRA `(.L_x_3659) ;  /* 0x0000000000180947 */ /* 0x000fea0003800000 */
[----:B------:R-:W0:Y:S01]  /*0970*/  LDCU UR4, c[0x0][0x3a8] ;  /* 0x00007500ff0477ac */ /* 0x000e220008000800 */
[----:B------:R-:W-:Y:S01]  /*0980*/  MOV R12, 0x9b0 ;  /* 0x000009b0000c7802 */ /* 0x000fe20000000f00 */
[----:B0-----:R-:W-:-:S07]  /*0990*/  IMAD.U32 R0, RZ, RZ, UR4 ;  /* 0x00000004ff007e24 */ /* 0x001fce000f8e00ff */
[----:B------:R-:W-:Y:S05]  /*09a0*/  CALL.REL.NOINC `($__internal_126_$__cuda_sm20_rcp_rn_f32_slowpath) ;  /* 0x0000000000fc7944 */ /* 0x000fea0003c00000 */
[----:B------:R-:W-:Y:S01]  /*09b0*/  MOV R2, R11 ;  /* 0x0000000b00027202 */ /* 0x000fe20000000f00 */
[----:B------:R-:W-:Y:S06]  /*09c0*/  BRA `(.L_x_3660) ;  /* 0x0000000000107947 */ /* 0x000fec0003800000 */
.L_x_3659:
[----:B------:R-:W0:Y:S02]  /*09d0*/  MUFU.RCP R3, R0 ;  /* 0x0000000000037308 */ /* 0x000e240000001000 */
[----:B0-----:R-:W-:-:S04]  /*09e0*/  FFMA R2, R3, R0, -1 ;  /* 0xbf80000003027423 */ /* 0x001fc80000000000 */
[----:B------:R-:W-:-:S04]  /*09f0*/  FADD.FTZ R2, -R2, -RZ ;  /* 0x800000ff02027221 */ /* 0x000fc80000010100 */
[----:B------:R-:W-:-:S07]  /*0a00*/  FFMA R2, R3, R2, R3 ;  /* 0x0000000203027223 */ /* 0x000fce0000000003 */
.L_x_3660:
        /* <DEDUP_REMOVED lines=21> */
[----:B------:R-:W-:Y:S05]  /*0b60*/  CALL.REL.NOINC `($__internal_127_$__cuda_sm3x_div_rn_noftz_f32_slowpath) ;  /* 0x00000004005c7944 */ /* 0x000fea0003c00000 */
[----:B------:R-:W-:-:S07]  /*0b70*/  IMAD.MOV.U32 R13, RZ, RZ, R0 ;  /* 0x000000ffff0d7224 */ /* 0x000fce00078e0000 */
.L_x_3662:
[----:B------:R-:W-:Y:S05]  /*0b80*/  BSYNC.RECONVERGENT B0 ;  /* 0x0000000000007941 */ /* 0x000fea0003800200 */
.L_x_3661:
        /* <DEDUP_REMOVED lines=26> */
[----:B------:R-:W-:Y:S05]  /*0d30*/  CALL.REL.NOINC `($__internal_127_$__cuda_sm3x_div_rn_noftz_f32_slowpath) ;  /* 0x0000000000e87944 */ /* 0x000fea0003c00000 */
[----:B------:R-:W-:-:S07]  /*0d40*/  IMAD.MOV.U32 R3, RZ, RZ, R0 ;  /* 0x000000ffff037224 */ /* 0x000fce00078e0000 */
.L_x_3664:
[----:B------:R-:W-:Y:S05]  /*0d50*/  BSYNC.RECONVERGENT B0 ;  /* 0x0000000000007941 */ /* 0x000fea0003800200 */
.L_x_3663:
[----:B------:R-:W0:Y:S02]  /*0d60*/  LDC R5, c[0x0][0x39c] ;  /* 0x0000e700ff057b82 */ /* 0x000e240000000800 */
[----:B0-----:R-:W-:-:S05]  /*0d70*/  IMAD.WIDE R6, R5, 0x4, R6 ;  /* 0x0000000405067825 */ /* 0x001fca00078e0206 */
[----:B------:R-:W-:Y:S01]  /*0d80*/  STG.E desc[UR8][R6.64], R3 ;  /* 0x0000000306007986 */ /* 0x000fe2000c101908 */
[----:B------:R-:W-:Y:S05]  /*0d90*/  EXIT ;  /* 0x000000000000794d */ /* 0x000fea0003800000 */
        .weak           $__internal_126_$__cuda_sm20_rcp_rn_f32_slowpath
        .type           $__internal_126_$__cuda_sm20_rcp_rn_f32_slowpath,@function
        .size           $__internal_126_$__cuda_sm20_rcp_rn_f32_slowpath,($__internal_127_$__cuda_sm3x_div_rn_noftz_f32_slowpath - $__internal_126_$__cuda_sm20_rcp_rn_f32_slowpath)
$__internal_126_$__cuda_sm20_rcp_rn_f32_slowpath:
        /* <DEDUP_REMOVED lines=15> */
.L_x_3666:
[----:B------:R-:W-:-:S05]  /*0e90*/  VIADD R17, R2, 0xffffff03 ;  /* 0xffffff0302117836 */ /* 0x000fca0000000000 */
[----:B------:R-:W-:-:S13]  /*0ea0*/  ISETP.GT.U32.AND P0, PT, R17, 0x1, PT ;  /* 0x000000011100780c */ /* 0x000fda0003f04070 */
[----:B------:R-:W-:Y:S05]  /*0eb0*/  @P0 BRA `(.L_x_3668) ;  /* 0x0000000000780947 */ /* 0x000fea0003800000 */
[----:B------:R-:W-:Y:S01]  /*0ec0*/  LOP3.LUT R11, R0, 0x7fffff, RZ, 0xc0, !PT ;  /* 0x007fffff000b7812 */ /* 0x000fe200078ec0ff */
[----:B------:R-:W-:Y:S02]  /*0ed0*/  IMAD.MOV.U32 R16, RZ, RZ, 0x3 ;  /* 0x00000003ff107424 */ /* 0x000fe400078e00ff */
[----:B------:R-:W-:Y:S01]  /*0ee0*/  VIADD R2, R2, 0xffffff04 ;  /* 0xffffff0402027836 */ /* 0x000fe20000000000 */
        /* <DEDUP_REMOVED lines=27> */
.L_x_3668:
[----:B------:R0:W1:Y:S02]  /*10a0*/  MUFU.RCP R11, R0 ;  /* 0x00000000000b7308 */ /* 0x0000640000001000 */
.L_x_3667:
[----:B------:R-:W-:Y:S05]  /*10b0*/  BSYNC.RECONVERGENT B1 ;  /* 0x0000000000017941 */ /* 0x000fea0003800200 */
.L_x_3665:
[----:B------:R-:W-:-:S04]  /*10c0*/  IMAD.MOV.U32 R13, RZ, RZ, 0x0 ;  /* 0x00000000ff0d7424 */ /* 0x000fc800078e00ff */
[----:B01----:R-:W-:Y:S05]  /*10d0*/  RET.REL.NODEC R12 `(_Z24norm_dist_forward_kernelILi4ELi2EEvPKfS1_iiiiPff) ;  /* 0xffffffec0cc87950 */ /* 0x003fea0003c3ffff */
        .weak           $__internal_127_$__cuda_sm3x_div_rn_noftz_f32_slowpath
        .type           $__internal_127_$__cuda_sm3x_div_rn_noftz_f32_slowpath,@function
        .size           $__internal_127_$__cuda_sm3x_div_rn_noftz_f32_slowpath,(.L_x_3954 - $__internal_127_$__cuda_sm3x_div_rn_noftz_f32_slowpath)
$__internal_127_$__cuda_sm3x_div_rn_noftz_f32_slowpath:
        /* <DEDUP_REMOVED lines=30> */
[----:B------:R-:W-:Y:S02]  /*12c0*/  @!P0 IMAD.MOV.U32 R9, RZ, RZ, -0x40 ;  /* 0xffffffc0ff098424 */ /* 0x000fe400078e00ff */
[----:B------:R-:W-:Y:S01]  /*12d0*/  @!P0 FFMA R0, R0, 1.84467440737095516160e+19, RZ ;  /* 0x5f80000000008823 */ /* 0x000fe200000000ff */
[----:B------:R-:W-:Y:S01]  /*12e0*/  @!P1 FFMA R3, R3, 1.84467440737095516160e+19, RZ ;  /* 0x5f80000003039823 */ /* 0x000fe200000000ff */
[----:B------:R-:W-:-:S07]  /*12f0*/  @!P1 VIADD R9, R9, 0x40 ;  /* 0x0000004009099836 */ /* 0x000fce0000000000 */
.L_x_3670:
[----:B------:R-:W-:Y:S01]  /*1300*/  LEA R12, R10, 0xc0800000, 0x17 ;  /* 0xc08000000a0c7811 */ /* 0x000fe200078eb8ff */
[----:B------:R-:W-:Y:S03]  /*1310*/  BSSY.RECONVERGENT B2, `(.L_x_3675) ;  /* 0x0000036000027945 */ /* 0x000fe60003800200 */
[----:B------:R-:W-:Y:S01]  /*1320*/  IADD3 R12, PT, PT, -R12, R3, RZ ;  /* 0x000000030c0c7210 */ /* 0x000fe20007ffe1ff */
[----:B------:R-:W-:-:S03]  /*1330*/  VIADD R3, R14, 0xffffff81 ;  /* 0xffffff810e037836 */ /* 0x000fc60000000000 */
        /* <DEDUP_REMOVED lines=47> */
.L_x_3677:
[----:B------:R-:W-:-:S04]  /*1630*/  LOP3.LUT R0, R0, 0x80000000, RZ, 0xc0, !PT ;  /* 0x8000000000007812 */ /* 0x000fc800078ec0ff */
[----:B------:R-:W-:Y:S01]  /*1640*/  LOP3.LUT R0, R0, 0x7f800000, RZ, 0xfc, !PT ;  /* 0x7f80000000007812 */ /* 0x000fe200078efcff */
[----:B------:R-:W-:Y:S06]  /*1650*/  BRA `(.L_x_3678) ;  /* 0x0000000000047947 */ /* 0x000fec0003800000 */
.L_x_3676:
[----:B------:R-:W-:-:S07]  /*1660*/  IMAD R0, R10, 0x800000, R0 ;  /* 0x008000000a007824 */ /* 0x000fce00078e0200 */
.L_x_3678:
[----:B------:R-:W-:Y:S05]  /*1670*/  BSYNC.RECONVERGENT B2 ;  /* 0x0000000000027941 */ /* 0x000fea0003800200 */
.L_x_3675:
[----:B------:R-:W-:Y:S05]  /*1680*/  BRA `(.L_x_3679) ;  /* 0x0000000000207947 */ /* 0x000fea0003800000 */
.L_x_3674:
[----:B------:R-:W-:-:S04]  /*1690*/  LOP3.LUT R0, R3, 0x80000000, R0, 0x48, !PT ;  /* 0x8000000003007812 */ /* 0x000fc800078e4800 */
[----:B------:R-:W-:Y:S01]  /*16a0*/  LOP3.LUT R0, R0, 0x7f800000, RZ, 0xfc, !PT ;  /* 0x7f80000000007812 */ /* 0x000fe200078efcff */
[----:B------:R-:W-:Y:S06]  /*16b0*/  BRA `(.L_x_3679) ;  /* 0x0000000000147947 */ /* 0x000fec0003800000 */
.L_x_3673:
[----:B------:R-:W-:Y:S01]  /*16c0*/  LOP3.LUT R0, R3, 0x80000000, R0, 0x48, !PT ;  /* 0x8000000003007812 */ /* 0x000fe200078e4800 */
[----:B------:R-:W-:Y:S06]  /*16d0*/  BRA `(.L_x_3679) ;  /* 0x00000000000c7947 */ /* 0x000fec0003800000 */
.L_x_3672:
[----:B------:R-:W0:Y:S01]  /*16e0*/  MUFU.RSQ R0, -QNAN ;  /* 0xffc0000000007908 */ /* 0x000e220000001400 */
[----:B------:R-:W-:Y:S05]  /*16f0*/  BRA `(.L_x_3679) ;  /* 0x0000000000047947 */ /* 0x000fea0003800000 */
.L_x_3671:
[----:B------:R-:W-:-:S07]  /*1700*/  FADD.FTZ R0, R0, R3 ;  /* 0x0000000300007221 */ /* 0x000fce0000010000 */
.L_x_3679:
[----:B------:R-:W-:Y:S05]  /*1710*/  BSYNC.RECONVERGENT B1 ;  /* 0x0000000000017941 */ /* 0x000fea0003800200 */
.L_x_3669:
[----:B------:R-:W-:-:S04]  /*1720*/  HFMA2 R9, -RZ, RZ, 0, 0 ;  /* 0x00000000ff097431 */ /* 0x000fc800000001ff */
[----:B0-----:R-:W-:Y:S05]  /*1730*/  RET.REL.NODEC R8 `(_Z24norm_dist_forward_kernelILi4ELi2EEvPKfS1_iiiiPff) ;  /* 0xffffffe808307950 */ /* 0x001fea0003c3ffff */
.L_x_3680:
        /* <DEDUP_REMOVED lines=12> */
.L_x_3954:


//--------------------- .text._Z24norm_dist_forward_kernelILi2ELi4EEvPKfS1_iiiiPff --------------------------
	.section	.text._Z24norm_dist_forward_kernelILi2ELi4EEvPKfS1_iiiiPff,"ax",@progbits
	.align	128
        .global         _Z24norm_dist_forward_kernelILi2ELi4EEvPKfS1_iiiiPff
        .type           _Z24norm_dist_forward_kernelILi2ELi4EEvPKfS1_iiiiPff,@function
        .size           _Z24norm_dist_forward_kernelILi2ELi4EEvPKfS1_iiiiPff,(.L_x_3956 - _Z24norm_dist_forward_kernelILi2ELi4EEvPKfS1_iiiiPff)
        .other          _Z24norm_dist_forward_kernelILi2ELi4EEvPKfS1_iiiiPff,@"STO_CUDA_ENTRY STV_DEFAULT"
_Z24norm_dist_forward_kernelILi2ELi4EEvPKfS1_iiiiPff:
.text._Z24norm_dist_forward_kernelILi2ELi4EEvPKfS1_iiiiPff:
        /* <DEDUP_REMOVED lines=54> */
[----:B------:R-:W-:Y:S01]  /*0360*/  IMAD R6, R3, R0, R6 ;  /* 0x0000000003067224 */ /* 0x000fe200078e0206 */
[----:B------:R-:W-:Y:S01]  /*0370*/  UPLOP3.LUT UP0, UPT, UPT, UPT, UPT, 0x80, 0x8 ;  /* 0x000000000008789c */ /* 0x000fe20003f0f070 */
[----:B------:R-:W-:-:S02]  /*0380*/  IMAD.MOV.U32 R0, RZ, RZ, 0x2edbe6ff ;  /* 0x2edbe6ffff007424 */ /* 0x000fc400078e00ff */
[----:B--2---:R-:W-:Y:S01]  /*0390*/  IMAD R8, R14, UR8, R9 ;  /* 0x000000080e087c24 */ /* 0x004fe2000f8e0209 */
[----:B-1----:R-:W-:-:S03]  /*03a0*/  ULEA UR5, UR5, UR4, 0x18 ;  /* 0x0000000405057291 */ /* 0x002fc6000f8ec0ff */
[----:B------:R-:W-:-:S09]  /*03b0*/  UMOV UR4, URZ ;  /* 0x000000ff00047c82 */ /* 0x000fd20008000000 */
.L_x_3681:
[----:B------:R-:W-:-:S05]  /*03c0*/  IADD3 R2, PT, PT, R8, UR4, RZ ;  /* 0x0000000408027c10 */ /* 0x000fca000fffe0ff */
[----:B------:R-:W-:-:S04]  /*03d0*/  IMAD R17, R2, R3, R6 ;  /* 0x0000000302117224 */ /* 0x000fc800078e0206 */
[----:B0-----:R-:W-:-:S06]  /*03e0*/  IMAD.WIDE R16, R17, 0x4, R4 ;  /* 0x0000000411107825 */ /* 0x001fcc00078e0204 */
[----:B------:R-:W2:Y:S01]  /*03f0*/  LDG.E.CONSTANT R16, desc[UR6][R16.64] ;  /* 0x0000000610107981 */ /* 0x000ea2000c1e9900 */
[----:B------:R-:W-:Y:S02]  /*0400*/  ULEA UR4, UR4, UR5, 0x2 ;  /* 0x0000000504047291 */ /* 0x000fe4000f8e10ff */
[----:B------:R-:W-:Y:S02]  /*0410*/  UPLOP3.LUT UP1, UPT, UPT, UPT, UP0, 0x80, 0x8 ;  /* 0x000000000008789c */ /* 0x000fe40003f2f000 */
[----:B------:R-:W-:-:S05]  /*0420*/  UPLOP3.LUT UP0, UPT, UPT, UPT, UPT, 0x40, 0x4 ;  /* 0x000000000004789c */ /* 0x000fca0003f0e870 */
[----:B------:R-:W2:Y:S04]  /*0430*/  LDS R9, [UR4] ;  /* 0x00000004ff097984 */ /* 0x000ea80008000800 */
[----:B------:R-:W0:Y:S04]  /*0440*/  LDS R13, [UR4+0x8] ;  /* 0x00000804ff0d7984 */ /* 0x000e280008000800 */
[----:B------:R-:W1:Y:S04]  /*0450*/  LDS R15, [UR4+0x10] ;  /* 0x00001004ff0f7984 */ /* 0x000e680008000800 */
[----:B------:R-:W3:Y:S01]  /*0460*/  LDS R19, [UR4+0x18] ;  /* 0x00001804ff137984 */ /* 0x000ee20008000800 */
[----:B------:R-:W-:Y:S01]  /*0470*/  UMOV UR4, 0x1 ;  /* 0x0000000100047882 */ /* 0x000fe20000000000 */
[C---:B--2---:R-:W-:Y:S01]  /*0480*/  FADD R9, R16.reuse, -R9 ;  /* 0x8000000910097221 */ /* 0x044fe20000000000 */
[C---:B0-----:R-:W-:Y:S01]  /*0490*/  FADD R2, R16.reuse, -R13 ;  /* 0x8000000d10027221 */ /* 0x041fe20000000000 */
[C---:B-1----:R-:W-:Y:S01]  /*04a0*/  FADD R18, R16.reuse, -R15 ;  /* 0x8000000f10127221 */ /* 0x042fe20000000000 */
[----:B---3--:R-:W-:-:S02]  /*04b0*/  FADD R19, R16, -R19 ;  /* 0x8000001310137221 */ /* 0x008fc40000000000 */
[----:B------:R-:W-:Y:S02]  /*04c0*/  FMNMX R0, |R9|, R0, !PT ;  /* 0x0000000009007209 */ /* 0x000fe40007800200 */
[----:B------:R-:W-:Y:S02]  /*04d0*/  FMNMX R7, |R2|, R7, !PT ;  /* 0x0000000702077209 */ /* 0x000fe40007800200 */
        /* <DEDUP_REMOVED lines=8> */
[----:B------:R-:W-:-:S07]  /*0560*/  MOV R17, 0x580 ;  /* 0x0000058000117802 */ /* 0x000fce0000000f00 */
[----:B------:R-:W-:Y:S05]  /*0570*/  CALL.REL.NOINC `($__internal_128_$__cuda_sm20_rcp_rn_f32_slowpath) ;  /* 0x0000000c00e07944 */ /* 0x000fea0003c00000 */
[----:B------:R-:W-:Y:S01]  /*0580*/  MOV R13, R0 ;  /* 0x00000000000d7202 */ /* 0x000fe20000000f00 */
[----:B------:R-:W-:Y:S06]  /*0590*/  BRA `(.L_x_3684) ;  /* 0x0000000000107947 */ /* 0x000fec0003800000 */
.L_x_3683:
[----:B------:R-:W0:Y:S02]  /*05a0*/  MUFU.RCP R13, R0 ;  /* 0x00000000000d7308 */ /* 0x000e240000001000 */
[----:B0-----:R-:W-:-:S04]  /*05b0*/  FFMA R2, R0, R13, -1 ;  /* 0xbf80000000027423 */ /* 0x001fc8000000000d */
[----:B------:R-:W-:-:S04]  /*05c0*/  FADD.FTZ R2, -R2, -RZ ;  /* 0x800000ff02027221 */ /* 0x000fc80000010100 */
[----:B------:R-:W-:-:S07]  /*05d0*/  FFMA R13, R13, R2, R13 ;  /* 0x000000020d0d7223 */ /* 0x000fce000000000d */
.L_x_3684:
[----:B------:R-:W-:Y:S05]  /*05e0*/  BSYNC.RECONVERGENT B0 ;  /* 0x0000000000007941 */ /* 0x000fea0003800200 */
.L_x_3682:
[----:B------:R-:W-:Y:S01]  /*05f0*/  VIADD R0, R7, 0x1800000 ;  /* 0x0180000007007836 */ /* 0x000fe20000000000 */
[----:B------:R-:W-:Y:S04]  /*0600*/  BSSY.RECONVERGENT B0, `(.L_x_3685) ;  /* 0x000000d000007945 */ /* 0x000fe80003800200 */
[----:B------:R-:W-:-:S04]  /*0610*/  LOP3.LUT R0, R0, 0x7f800000, RZ, 0xc0, !PT ;  /* 0x7f80000000007812 */ /* 0x000fc800078ec0ff */
[----:B------:R-:W-:-:S13]  /*0620*/  ISETP.GT.U32.AND P0, PT, R0, 0x1ffffff, PT ;  /* 0x01ffffff0000780c */ /* 0x000fda0003f04070 */
[----:B------:R-:W-:Y:S05]  /*0630*/  @P0 BRA `(.L_x_3686) ;  /* 0x0000000000140947 */ /* 0x000fea0003800000 */
[----:B------:R-:W-:Y:S02]  /*0640*/  MOV R0, R7 ;  /* 0x0000000700007202 */ /* 0x000fe40000000f00 */
[----:B------:R-:W-:-:S07]  /*0650*/  MOV R17, 0x670 ;  /* 0x0000067000117802 */ /* 0x000fce0000000f00 */
[----:B------:R-:W-:Y:S05]  /*0660*/  CALL.REL.NOINC `($__internal_128_$__cuda_sm20_rcp_rn_f32_slowpath) ;  /* 0x0000000c00a47944 */ /* 0x000fea0003c00000 */
[----:B------:R-:W-:Y:S01]  /*0670*/  IMAD.MOV.U32 R9, RZ, RZ, R0 ;  /* 0x000000ffff097224 */ /* 0x000fe200078e0000 */
[----:B------:R-:W-:Y:S06]  /*0680*/  BRA `(.L_x_3687) ;  /* 0x0000000000107947 */ /* 0x000fec0003800000 */
.L_x_3686:
[----:B------:R-:W0:Y:S02]  /*0690*/  MUFU.RCP R0, R7 ;  /* 0x0000000700007308 */ /* 0x000e240000001000 */
[----:B0-----:R-:W-:-:S04]  /*06a0*/  FFMA R2, R7, R0, -1 ;  /* 0xbf80000007027423 */ /* 0x001fc80000000000 */
[----:B------:R-:W-:-:S04]  /*06b0*/  FADD.FTZ R9, -R2, -RZ ;  /* 0x800000ff02097221 */ /* 0x000fc80000010100 */
[----:B------:R-:W-:-:S07]  /*06c0*/  FFMA R9, R0, R9, R0 ;  /* 0x0000000900097223 */ /* 0x000fce0000000000 */
.L_x_3687:
[----:B------:R-:W-:Y:S05]  /*06d0*/  BSYNC.RECONVERGENT B0 ;  /* 0x0000000000007941 */ /* 0x000fea0003800200 */
.L_x_3685:
[----:B------:R-:W-:Y:S01]  /*06e0*/  IADD3 R0, PT, PT, R11, 0x1800000, RZ ;  /* 0x018000000b007810 */ /* 0x000fe20007ffe0ff */
[----:B------:R-:W-:Y:S03]  /*06f0*/  BSSY.RECONVERGENT B0, `(.L_x_3688) ;  /* 0x000000d000007945 */ /* 0x000fe60003800200 */
[----:B------:R-:W-:-:S04]  /*0700*/  LOP3.LUT R0, R0, 0x7f800000, RZ, 0xc0, !PT ;  /* 0x7f80000000007812 */ /* 0x000fc800078ec0ff */
[----:B------:R-:W-:-:S13]  /*0710*/  ISETP.GT.U32.AND P0, PT, R0, 0x1ffffff, PT ;  /* 0x01ffffff0000780c */ /* 0x000fda0003f04070 */
[----:B------:R-:W-:Y:S05]  /*0720*/  @P0 BRA `(.L_x_3689) ;  /* 0x0000000000140947 */ /* 0x000fea0003800000 */
[----:B------:R-:W-:Y:S01]  /*0730*/  IMAD.MOV.U32 R0, RZ, RZ, R11 ;  /* 0x000000ffff007224 */ /* 0x000fe200078e000b */
[----:B------:R-:W-:-:S07]  /*0740*/  MOV R17, 0x760 ;  /* 0x0000076000117802 */ /* 0x000fce0000000f00 */
[----:B------:R-:W-:Y:S05]  /*0750*/  CALL.REL.NOINC `($__internal_128_$__cuda_sm20_rcp_rn_f32_slowpath) ;  /* 0x0000000c00687944 */ /* 0x000fea0003c00000 */
[----:B------:R-:W-:Y:S01]  /*0760*/  MOV R7, R0 ;  /* 0x0000000000077202 */ /* 0x000fe20000000f00 */
[----:B------:R-:W-:Y:S06]  /*0770*/  BRA `(.L_x_3690) ;  /* 0x0000000000107947 */ /* 0x000fec0003800000 */
.L_x_3689:
[----:B------:R-:W0:Y:S02]  /*0780*/  MUFU.RCP R0, R11 ;  /* 0x0000000b00007308 */ /* 0x000e240000001000 */
[----:B0-----:R-:W-:-:S04]  /*0790*/  FFMA R2, R11, R0, -1 ;  /* 0xbf8000000b027423 */ /* 0x001fc80000000000 */
[----:B------:R-:W-:-:S04]  /*07a0*/  FADD.FTZ R7, -R2, -RZ ;  /* 0x800000ff02077221 */ /* 0x000fc80000010100 */
[----:B------:R-:W-:-:S07]  /*07b0*/  FFMA R7, R0, R7, R0 ;  /* 0x0000000700077223 */ /* 0x000fce0000000000 */
.L_x_3690:
[----:B------:R-:W-:Y:S05]  /*07c0*/  BSYNC.RECONVERGENT B0 ;  /* 0x0000000000007941 */ /* 0x000fea0003800200 */
.L_x_3688:
        /* <DEDUP_REMOVED lines=10> */
.L_x_3692:
[----:B------:R-:W0:Y:S02]  /*0870*/  MUFU.RCP R5, R10 ;  /* 0x0000000a00057308 */ /* 0x000e240000001000 */
[----:B0-----:R-:W-:-:S04]  /*0880*/  FFMA R0, R10, R5, -1 ;  /* 0xbf8000000a007423 */ /* 0x001fc80000000005 */
[----:B------:R-:W-:-:S04]  /*0890*/  FADD.FTZ R0, -R0, -RZ ;  /* 0x800000ff00007221 */ /* 0x000fc80000010100 */
[----:B------:R-:W-:-:S07]  /*08a0*/  FFMA R5, R5, R0, R5 ;  /* 0x0000000005057223 */ /* 0x000fce0000000005 */
.L_x_3693:
[----:B------:R-:W-:Y:S05]  /*08b0*/  BSYNC.RECONVERGENT B0 ;  /* 0x0000000000007941 */ /* 0x000fea0003800200 */
.L_x_3691:
[----:B------:R-:W0:Y:S01]  /*08c0*/  LDC R17, c[0x0][0x39c] ;  /* 0x0000e700ff117b82 */ /* 0x000e220000000800 */
[----:B------:R-:W-:Y:S01]  /*08d0*/  HFMA2 R4, -RZ, RZ, 0.10711669921875, -1791 ;  /* 0x2edbe6ffff047431 */ /* 0x000fe200000001ff */
[----:B------:R-:W-:Y:S01]  /*08e0*/  MOV R15, 0x2edbe6ff ;  /* 0x2edbe6ff000f7802 */ /* 0x000fe20000000f00 */
[----:B------:R-:W-:Y:S01]  /*08f0*/  IMAD.MOV.U32 R16, RZ, RZ, 0x2edbe6ff ;  /* 0x2edbe6ffff107424 */ /* 0x000fe200078e00ff */
[----:B------:R-:W-:-:S03]  /*0900*/  UIADD3 UR4, UPT, UPT, UR5, 0x14, URZ ;  /* 0x0000001405047890 */ /* 0x000fc6000fffe0ff */
[----:B------:R-:W-:Y:S01]  /*0910*/  UMOV UR5, 0x14 ;  /* 0x0000001400057882 */ /* 0x000fe20000000000 */
[----:B------:R-:W1:Y:S08]  /*0920*/  LDC R0, c[0x0][0x3a8] ;  /* 0x0000ea00ff007b82 */ /* 0x000e700000000800 */
[----:B------:R-:W2:Y:S01]  /*0930*/  LDC.64 R2, c[0x0][0x380] ;  /* 0x0000e000ff027b82 */ /* 0x000ea20000000a00 */
[----:B0-----:R-:W-:-:S02]  /*0940*/  IMAD R11, R8, R17, R17 ;  /* 0x00000011080b7224 */ /* 0x001fc400078e0211 */
[----:B------:R-:W-:-:S03]  /*0950*/  IMAD.MOV.U32 R8, RZ, RZ, 0x2edbe6ff ;  /* 0x2edbe6ffff087424 */ /* 0x000fc600078e00ff */
[----:B------:R-:W-:-:S07]  /*0960*/  IADD3 R18, PT, PT, R6, R11, RZ ;  /* 0x0000000b06127210 */ /* 0x000fce0007ffe0ff */
.L_x_3694:
[C---:B--2---:R-:W-:Y:S01]  /*0970*/  IMAD.WIDE R10, R18.reuse, 0x4, R2 ;  /* 0x00000004120a7825 */ /* 0x044fe200078e0202 */
[----:B------:R-:W0:Y:S04]  /*0980*/  LDS R19, [UR4+-0x10] ;  /* 0xfffff004ff137984 */ /* 0x000e280008000800 */
[----:B------:R-:W2:Y:S04]  /*0990*/  LDS R21, [UR4+-0x8] ;  /* 0xfffff804ff157984 */ /* 0x000ea80008000800 */
[----:B------:R-:W0:Y:S01]  /*09a0*/  LDG.E.CONSTANT R10, desc[UR6][R10.64] ;  /* 0x000000060a0a7981 */ /* 0x000e22000c1e9900 */
[----:B------:R-:W-:Y:S01]  /*09b0*/  UIADD3 UR5, UPT, UPT, UR5, -0x4, URZ ;  /* 0xfffffffc05057890 */ /* 0x000fe2000fffe0ff */
[----:B------:R-:W-:-:S02]  /*09c0*/  IMAD.IADD R18, R18, 0x1, -R17 ;  /* 0x0000000112127824 */ /* 0x000fc400078e0a11 */
[----:B------:R-:W3:Y:S01]  /*09d0*/  LDS R23, [UR4] ;  /* 0x00000004ff177984 */ /* 0x000ee20008000800 */
[----:B------:R-:W-:-:S03]  /*09e0*/  UISETP.NE.AND UP0, UPT, UR5, 0xc, UPT ;  /* 0x0000000c0500788c */ /* 0x000fc6000bf05270 */
[----:B------:R-:W4:Y:S01]  /*09f0*/  LDS R25, [UR4+0x8] ;  /* 0x00000804ff197984 */ /* 0x000f220008000800 */
[----:B------:R-:W-:Y:S01]  /*0a00*/  UIADD3 UR4, UPT, UPT, UR4, -0x4, URZ ;  /* 0xfffffffc04047890 */ /* 0x000fe2000fffe0ff */
[C---:B0-----:R-:W-:Y:S01]  /*0a10*/  FADD R20, R10.reuse, -R19 ;  /* 0x800000130a147221 */ /* 0x041fe20000000000 */
        /* <DEDUP_REMOVED lines=14> */
[----:B------:R-:W0:Y:S01]  /*0b00*/  MUFU.LG2 R11, R20 ;  /* 0x00000014000b7308 */ /* 0x000e220000000c00 */
[----:B------:R-:W-:-:S07]  /*0b10*/  @!P1 FMUL R23, R23, 16777216 ;  /* 0x4b80000017179820 */ /* 0x000fce0000400000 */
[----:B------:R-:W2:Y:S08]  /*0b20*/  MUFU.LG2 R19, R22 ;  /* 0x0000001600137308 */ /* 0x000eb00000000c00 */
[----:B------:R-:W3:Y:S01]  /*0b30*/  MUFU.LG2 R21, R24 ;  /* 0x0000001800157308 */ /* 0x000ee20000000c00 */
[----:B0-----:R-:W-:-:S04]  /*0b40*/  @!P2 FADD R11, R11, -24 ;  /* 0xc1c000000b0ba421 */ /* 0x001fc80000000000 */
[----:B-1----:R-:W-:-:S03]  /*0b50*/  FMUL R11, R11, R0 ;  /* 0x000000000b0b7220 */ /* 0x002fc60000400000 */
        /* <DEDUP_REMOVED lines=38> */
[----:B------:R-:W-:Y:S05]  /*0dc0*/  CALL.REL.NOINC `($__internal_128_$__cuda_sm20_rcp_rn_f32_slowpath) ;  /* 0x0000000400cc7944 */ /* 0x000fea0003c00000 */
[----:B------:R-:W-:Y:S01]  /*0dd0*/  IMAD.MOV.U32 R2, RZ, RZ, R0 ;  /* 0x000000ffff027224 */ /* 0x000fe200078e0000 */
[----:B------:R-:W-:Y:S06]  /*0de0*/  BRA `(.L_x_3696) ;  /* 0x0000000000107947 */ /* 0x000fec0003800000 */
.L_x_3695:
[----:B------:R-:W0:Y:S02]  /*0df0*/  MUFU.RCP R3, R0 ;  /* 0x0000000000037308 */ /* 0x000e240000001000 */
[----:B0-----:R-:W-:-:S04]  /*0e00*/  FFMA R2, R3, R0, -1 ;  /* 0xbf80000003027423 */ /* 0x001fc80000000000 */
[----:B------:R-:W-:-:S04]  /*0e10*/  FADD.FTZ R2, -R2, -RZ ;  /* 0x800000ff02027221 */ /* 0x000fc80000010100 */
[----:B------:R-:W-:-:S07]  /*0e20*/  FFMA R2, R3, R2, R3 ;  /* 0x0000000203027223 */ /* 0x000fce0000000003 */
.L_x_3696:
        /* <DEDUP_REMOVED lines=21> */
[----:B------:R-:W-:Y:S05]  /*0f80*/  CALL.REL.NOINC `($__internal_129_$__cuda_sm3x_div_rn_noftz_f32_slowpath) ;  /* 0x0000000800347944 */ /* 0x000fea0003c00000 */
.L_x_3698:
[----:B------:R-:W-:Y:S05]  /*0f90*/  BSYNC.RECONVERGENT B0 ;  /* 0x0000000000007941 */ /* 0x000fea0003800200 */
.L_x_3697:
        /* <DEDUP_REMOVED lines=26> */
[----:B------:R-:W-:Y:S05]  /*1140*/  CALL.REL.NOINC `($__internal_129_$__cuda_sm3x_div_rn_noftz_f32_slowpath) ;  /* 0x0000000400c47944 */ /* 0x000fea0003c00000 */
[----:B------:R-:W-:-:S07]  /*1150*/  MOV R13, R3 ;  /* 0x00000003000d7202 */ /* 0x000fce0000000f00 */
.L_x_3700:
[----:B------:R-:W-:Y:S05]  /*1160*/  BSYNC.RECONVERGENT B0 ;  /* 0x0000000000007941 */ /* 0x000fea0003800200 */
.L_x_3699:
        /* <DEDUP_REMOVED lines=25> */
.L_x_3702:
[----:B------:R-:W-:Y:S05]  /*1300*/  BSYNC.RECONVERGENT B0 ;  /* 0x0000000000007941 */ /* 0x000fea0003800200 */
.L_x_3701:
        /* <DEDUP_REMOVED lines=24> */
[----:B------:R-:W-:Y:S05]  /*1490*/  CALL.REL.NOINC `($__internal_129_$__cuda_sm3x_div_rn_noftz_f32_slowpath) ;  /* 0x0000000000f07944 */ /* 0x000fea0003c00000 */
[----:B------:R-:W-:-:S07]  /*14a0*/  IMAD.MOV.U32 R9, RZ, RZ, R3 ;  /* 0x000000ffff097224 */ /* 0x000fce00078e0003 */
.L_x_3704:
[----:B------:R-:W-:Y:S05]  /*14b0*/  BSYNC.RECONVERGENT B0 ;  /* 0x0000000000007941 */ /* 0x000fea0003800200 */
.L_x_3703:
[----:B------:R-:W0:Y:S02]  /*14c0*/  LDC R3, c[0x0][0x39c] ;  /* 0x0000e700ff037b82 */ /* 0x000e240000000800 */
[----:B0-----:R-:W-:-:S05]  /*14d0*/  IMAD.WIDE R10, R3, 0x4, R10 ;  /* 0x00000004030a7825 */ /* 0x001fca00078e020a */
[----:B------:R-:W-:Y:S01]  /*14e0*/  STG.E desc[UR6][R10.64], R9 ;  /* 0x000000090a007986 */ /* 0x000fe2000c101906 */
[----:B------:R-:W-:Y:S05]  /*14f0*/  EXIT ;  /* 0x000000000000794d */ /* 0x000fea0003800000 */
        .weak           $__internal_128_$__cuda_sm20_rcp_rn_f32_slowpath
        .type           $__internal_128_$__cuda_sm20_rcp_rn_f32_slowpath,@function
        .size           $__internal_128_$__cuda_sm20_rcp_rn_f32_slowpath,($__internal_129_$__cuda_sm3x_div_rn_noftz_f32_slowpath - $__internal_128_$__cuda_sm20_rcp_rn_f32_slowpath)
$__internal_128_$__cuda_sm20_rcp_rn_f32_slowpath:
        /* <DEDUP_REMOVED lines=15> */
.L_x_3706:
        /* <DEDUP_REMOVED lines=33> */
.L_x_3708:
[----:B------:R0:W1:Y:S02]  /*1800*/  MUFU.RCP R3, R0 ;  /* 0x0000000000037308 */ /* 0x0000640000001000 */
.L_x_3707:
[----:B------:R-:W-:Y:S05]  /*1810*/  BSYNC.RECONVERGENT B1 ;  /* 0x0000000000017941 */ /* 0x000fea0003800200 */
.L_x_3705:
[----:B01----:R-:W-:Y:S01]  /*1820*/  IMAD.MOV.U32 R0, RZ, RZ, R3 ;  /* 0x000000ffff007224 */ /* 0x003fe200078e0003 */
[----:B------:R-:W-:Y:S01]  /*1830*/  MOV R2, R17 ;  /* 0x0000001100027202 */ /* 0x000fe20000000f00 */
[----:B------:R-:W-:-:S04]  /*1840*/  IMAD.MOV.U32 R3, RZ, RZ, 0x0 ;  /* 0x00000000ff037424 */ /* 0x000fc800078e00ff */
[----:B------:R-:W-:Y:S05]  /*1850*/  RET.REL.NODEC R2 `(_Z24norm_dist_forward_kernelILi2ELi4EEvPKfS1_iiiiPff) ;  /* 0xffffffe402e87950 */ /* 0x000fea0003c3ffff */
        .weak           $__internal_129_$__cuda_sm3x_div_rn_noftz_f32_slowpath
        .type           $__internal_129_$__cuda_sm3x_div_rn_noftz_f32_slowpath,@function
        .size           $__internal_129_$__cuda_sm3x_div_rn_noftz_f32_slowpath,(.L_x_3956 - $__internal_129_$__cuda_sm3x_div_rn_noftz_f32_slowpath)
$__internal_129_$__cuda_sm3x_div_rn_noftz_f32_slowpath:
        /* <DEDUP_REMOVED lines=34> */
.L_x_3710:
        /* <DEDUP_REMOVED lines=51> */
.L_x_3717:
[----:B------:R-:W-:-:S04]  /*1db0*/  LOP3.LUT R0, R0, 0x80000000, RZ, 0xc0, !PT ;  /* 0x8000000000007812 */ /* 0x000fc800078ec0ff */
[----:B------:R-:W-:Y:S01]  /*1dc0*/  LOP3.LUT R0, R0, 0x7f800000, RZ, 0xfc, !PT ;  /* 0x7f80000000007812 */ /* 0x000fe200078efcff */
[----:B------:R-:W-:Y:S06]  /*1dd0*/  BRA `(.L_x_3718) ;  /* 0x0000000000047947 */ /* 0x000fec0003800000 */
.L_x_3716:
[----:B------:R-:W-:-:S07]  /*1de0*/  IMAD R0, R19, 0x800000, R0 ;  /* 0x0080000013007824 */ /* 0x000fce00078e0200 */
.L_x_3718:
[----:B------:R-:W-:Y:S05]  /*1df0*/  BSYNC.RECONVERGENT B2 ;  /* 0x0000000000027941 */ /* 0x000fea0003800200 */
.L_x_3715:
[----:B------:R-:W-:Y:S05]  /*1e00*/  BRA `(.L_x_3719) ;  /* 0x0000000000207947 */ /* 0x000fea0003800000 */
.L_x_3714:
[----:B------:R-:W-:-:S04]  /*1e10*/  LOP3.LUT R0, R3, 0x80000000, R0, 0x48, !PT ;  /* 0x8000000003007812 */ /* 0x000fc800078e4800 */
[----:B------:R-:W-:Y:S01]  /*1e20*/  LOP3.LUT R0, R0, 0x7f800000, RZ, 0xfc, !PT ;  /* 0x7f80000000007812 */ /* 0x000fe200078efcff */
[----:B------:R-:W-:Y:S06]  /*1e30*/  BRA `(.L_x_3719) ;  /* 0x0000000000147947 */ /* 0x000fec0003800000 */
.L_x_3713:
[----:B------:R-:W-:Y:S01]  /*1e40*/  LOP3.LUT R0, R3, 0x80000000, R0, 0x48, !PT ;  /* 0x8000000003007812 */ /* 0x000fe200078e4800 */
[----:B------:R-:W-:Y:S06]  /*1e50*/  BRA `(.L_x_3719) ;  /* 0x00000000000c7947 */ /* 0x000fec0003800000 */
.L_x_3712:
[----:B------:R-:W0:Y:S01]  /*1e60*/  MUFU.RSQ R0, -QNAN ;  /* 0xffc0000000007908 */ /* 0x000e220000001400 */
[----:B------:R-:W-:Y:S05]  /*1e70*/  BRA `(.L_x_3719) ;  /* 0x0000000000047947 */ /* 0x000fea0003800000 */
.L_x_3711:
[----:B------:R-:W-:-:S07]  /*1e80*/  FADD.FTZ R0, R0, R3 ;  /* 0x0000000300007221 */ /* 0x000fce0000010000 */
.L_x_3719:
[----:B------:R-:W-:Y:S05]  /*1e90*/  BSYNC.RECONVERGENT B1 ;  /* 0x0000000000017941 */ /* 0x000fea0003800200 */
.L_x_3709:
[----:B------:R-:W-:Y:S01]  /*1ea0*/  HFMA2 R13, -RZ, RZ, 0, 0 ;  /* 0x00000000ff0d7431 */ /* 0x000fe200000001ff */
[----:B0-----:R-:W-:-:S03]  /*1eb0*/  MOV R3, R0 ;  /* 0x0000000000037202 */ /* 0x001fc60000000f00 */
[----:B------:R-:W-:Y:S05]  /*1ec0*/  RET.REL.NODEC R12 `(_Z24norm_dist_forward_kernelILi2ELi4EEvPKfS1_iiiiPff) ;  /* 0xffffffe00c4c7950 */ /* 0x000fea0003c3ffff */
.L_x_3720:
        /* <DEDUP_REMOVED lines=11> */
.L_x_3956:


//--------------------- .text._Z24norm_dist_forward_kernelILi2ELi2EEvPKfS1_iiiiPff --------------------------
	.section	.text._Z24norm_dist_forward_kernelILi2ELi2EEvPKfS1_iiiiPff,"ax",@progbits
	.align	128
        .global         _Z24norm_dist_forward_kernelILi2ELi2EEvPKfS1_iiiiPff
        .type           _Z24norm_dist_forward_kernelILi2ELi2EEvPKfS1_iiiiPff,@function
        .size           _Z24norm_dist_forward_kernelILi2ELi2EEvPKfS1_iiiiPff,(.L_x_3958 - _Z24norm_dist_forward_kernelILi2ELi2EEvPKfS1_iiiiPff)
        .other          _Z24norm_dist_forward_kernelILi2ELi2EEvPKfS1_iiiiPff,@"STO_CUDA_ENTRY STV_DEFAULT"
_Z24norm_dist_forward_kernelILi2ELi2EEvPKfS1_iiiiPff:
.text._Z24norm_dist_forward_kernelILi2ELi2EEvPKfS1_iiiiPff:
        /* <DEDUP_REMOVED lines=11> */
[----:B------:R-:W4:Y:S01]  /*00b0*/  @!P0 S2R R9, SR_CgaCtaId ;  /* 0x0000000000098919 */ /* 0x000f220000008800 */
        /* <DEDUP_REMOVED lines=8> */
[----:B------:R0:W5:Y:S02]  /*0140*/  F2I.FTZ.U32.TRUNC.NTZ R11, R10 ;  /* 0x0000000a000b7305 */ /* 0x000164000021f000 */
[----:B0-----:R-:W-:Y:S01]  /*0150*/  IMAD.MOV.U32 R10, RZ, RZ, RZ ;  /* 0x000000ffff0a7224 */ /* 0x001fe200078e00ff */
[----:B-----5:R-:W-:-:S05]  /*0160*/  IADD3 R6, PT, PT, RZ, -R11, RZ ;  /* 0x8000000bff067210 */ /* 0x020fca0007ffe0ff */
[----:B-1----:R-:W-:-:S04]  /*0170*/  IMAD R3, R6, R13, RZ ;  /* 0x0000000d06037224 */ /* 0x002fc800078e02ff */
[----:B------:R-:W-:-:S06]  /*0180*/  IMAD.HI.U32 R11, R11, R3, R10 ;  /* 0x000000030b0b7227 */ /* 0x000fcc00078e000a */
[----:B------:R-:W-:-:S04]  /*0190*/  IMAD.HI.U32 R3, R11, R0, RZ ;  /* 0x000000000b037227 */ /* 0x000fc800078e00ff */
        /* <DEDUP_REMOVED lines=10> */
[----:B----4-:R-:W-:Y:S01]  /*0240*/  @!P0 LEA R0, R9, R0, 0x18 ;  /* 0x0000000009008211 */ /* 0x010fe200078ec0ff */
        /* <DEDUP_REMOVED lines=10> */
[----:B------:R-:W-:Y:S01]  /*02f0*/  IMAD.MOV R0, RZ, RZ, -R3 ;  /* 0x000000ffff007224 */ /* 0x000fe200078e0a03 */
[----:B------:R-:W-:Y:S01]  /*0300*/  SHF.L.U32 R8, R8, 0x1, RZ ;  /* 0x0000000108087819 */ /* 0x000fe200000006ff */
[----:B------:R-:W-:Y:S01]  /*0310*/  IMAD.MOV.U32 R10, RZ, RZ, 0x2edbe6ff ;  /* 0x2edbe6ffff0a7424 */ /* 0x000fe200078e00ff */
[----:B------:R-:W-:Y:S01]  /*0320*/  UMOV UR4, 0x400 ;  /* 0x0000040000047882 */ /* 0x000fe20000000000 */
[----:B------:R-:W-:Y:S01]  /*0330*/  IMAD R4, R5, R0, R4 ;  /* 0x0000000005047224 */ /* 0x000fe200078e0204 */
[----:B------:R-:W-:Y:S01]  /*0340*/  UPLOP3.LUT UP0, UPT, UPT, UPT, UPT, 0x80, 0x8 ;  /* 0x000000000008789c */ /* 0x000fe20003f0f070 */
[----:B0-----:R-:W0:Y:S01]  /*0350*/  LDC.64 R6, c[0x0][0x380] ;  /* 0x0000e000ff067b82 */ /* 0x001e220000000a00 */
[----:B------:R-:W-:Y:S02]  /*0360*/  IMAD.MOV.U32 R0, RZ, RZ, 0x2edbe6ff ;  /* 0x2edbe6ffff007424 */ /* 0x000fe400078e00ff */
[----:B--2---:R-:W-:Y:S01]  /*0370*/  IMAD R9, R3, UR8, R8 ;  /* 0x0000000803097c24 */ /* 0x004fe2000f8e0208 */
[----:B-1----:R-:W-:-:S03]  /*0380*/  ULEA UR5, UR5, UR4, 0x18 ;  /* 0x0000000405057291 */ /* 0x002fc6000f8ec0ff */
[----:B------:R-:W-:-:S09]  /*0390*/  UMOV UR4, URZ ;  /* 0x000000ff00047c82 */ /* 0x000fd20008000000 */
.L_x_3721:
        /* <DEDUP_REMOVED lines=11> */
[----:B0-----:R-:W-:-:S04]  /*0450*/  FADD R15, R12, -R15 ;  /* 0x8000000f0c0f7221 */ /* 0x001fc80000000000 */
        /* <DEDUP_REMOVED lines=9> */
[----:B------:R-:W-:Y:S05]  /*04f0*/  CALL.REL.NOINC `($__internal_130_$__cuda_sm20_rcp_rn_f32_slowpath) ;  /* 0x0000000800207944 */ /* 0x000fea0003c00000 */
[----:B------:R-:W-:Y:S01]  /*0500*/  IMAD.MOV.U32 R7, RZ, RZ, R2 ;  /* 0x000000ffff077224 */ /* 0x000fe200078e0002 */
[----:B------:R-:W-:Y:S06]  /*0510*/  BRA `(.L_x_3724) ;  /* 0x0000000000107947 */ /* 0x000fec0003800000 */
.L_x_3723:
[----:B------:R-:W0:Y:S02]  /*0520*/  MUFU.RCP R7, R0 ;  /* 0x0000000000077308 */ /* 0x000e240000001000 */
[----:B0-----:R-:W-:-:S04]  /*0530*/  FFMA R2, R0, R7, -1 ;  /* 0xbf80000000027423 */ /* 0x001fc80000000007 */
[----:B------:R-:W-:-:S04]  /*0540*/  FADD.FTZ R2, -R2, -RZ ;  /* 0x800000ff02027221 */ /* 0x000fc80000010100 */
[----:B------:R-:W-:-:S07]  /*0550*/  FFMA R7, R7, R2, R7 ;  /* 0x0000000207077223 */ /* 0x000fce0000000007 */
.L_x_3724:
[----:B------:R-:W-:Y:S05]  /*0560*/  BSYNC.RECONVERGENT B0 ;  /* 0x0000000000007941 */ /* 0x000fea0003800200 */
.L_x_3722:
[----:B------:R-:W-:Y:S01]  /*0570*/  IADD3 R0, PT, PT, R10, 0x1800000, RZ ;  /* 0x018000000a007810 */ /* 0x000fe20007ffe0ff */
[----:B------:R-:W-:Y:S03]  /*0580*/  BSSY.RECONVERGENT B0, `(.L_x_3725) ;  /* 0x000000d000007945 */ /* 0x000fe60003800200 */
[----:B------:R-:W-:-:S04]  /*0590*/  LOP3.LUT R0, R0, 0x7f800000, RZ, 0xc0, !PT ;  /* 0x7f80000000007812 */ /* 0x000fc800078ec0ff */
[----:B------:R-:W-:-:S13]  /*05a0*/  ISETP.GT.U32.AND P0, PT, R0, 0x1ffffff, PT ;  /* 0x01ffffff0000780c */ /* 0x000fda0003f04070 */
[----:B------:R-:W-:Y:S05]  /*05b0*/  @P0 BRA `(.L_x_3726) ;  /* 0x0000000000140947 */ /* 0x000fea0003800000 */
[----:B------:R-:W-:Y:S01]  /*05c0*/  IMAD.MOV.U32 R0, RZ, RZ, R10 ;  /* 0x000000ffff007224 */ /* 0x000fe200078e000a */
[----:B------:R-:W-:-:S07]  /*05d0*/  MOV R12, 0x5f0 ;  /* 0x000005f0000c7802 */ /* 0x000fce0000000f00 */
[----:B------:R-:W-:Y:S05]  /*05e0*/  CALL.REL.NOINC `($__internal_130_$__cuda_sm20_rcp_rn_f32_slowpath) ;  /* 0x0000000400e47944 */ /* 0x000fea0003c00000 */
[----:B------:R-:W-:Y:S01]  /*05f0*/  IMAD.MOV.U32 R5, RZ, RZ, R2 ;  /* 0x000000ffff057224 */ /* 0x000fe200078e0002 */
[----:B------:R-:W-:Y:S06]  /*0600*/  BRA `(.L_x_3727) ;  /* 0x0000000000107947 */ /* 0x000fec0003800000 */
.L_x_3726:
[----:B------:R-:W0:Y:S02]  /*0610*/  MUFU.RCP R5, R10 ;  /* 0x0000000a00057308 */ /* 0x000e240000001000 */
[----:B0-----:R-:W-:-:S04]  /*0620*/  FFMA R0, R10, R5, -1 ;  /* 0xbf8000000a007423 */ /* 0x001fc80000000005 */
[----:B------:R-:W-:-:S04]  /*0630*/  FADD.FTZ R0, -R0, -RZ ;  /* 0x800000ff00007221 */ /* 0x000fc80000010100 */
[----:B------:R-:W-:-:S07]  /*0640*/  FFMA R5, R5, R0, R5 ;  /* 0x0000000005057223 */ /* 0x000fce0000000005 */
.L_x_3727:
[----:B------:R-:W-:Y:S05]  /*0650*/  BSYNC.RECONVERGENT B0 ;  /* 0x0000000000007941 */ /* 0x000fea0003800200 */
.L_x_3725:
[----:B------:R-:W0:Y:S01]  /*0660*/  LDC R2, c[0x0][0x39c] ;  /* 0x0000e700ff027b82 */ /* 0x000e220000000800 */
[----:B------:R-:W-:Y:S02]  /*0670*/  HFMA2 R6, -RZ, RZ, 0.10711669921875, -1791 ;  /* 0x2edbe6ffff067431 */ /* 0x000fe400000001ff */
[----:B------:R-:W-:Y:S02]  /*0680*/  IMAD.MOV.U32 R12, RZ, RZ, 0xc ;  /* 0x0000000cff0c7424 */ /* 0x000fe400078e00ff */
[----:B------:R-:W-:-:S03]  /*0690*/  IMAD.MOV.U32 R13, RZ, RZ, 0x4 ;  /* 0x00000004ff0d7424 */ /* 0x000fc600078e00ff */
[----:B------:R-:W1:Y:S08]  /*06a0*/  LDC R0, c[0x0][0x3a8] ;  /* 0x0000ea00ff007b82 */ /* 0x000e700000000800 */
[----:B------:R-:W2:Y:S01]  /*06b0*/  LDC.64 R10, c[0x0][0x380] ;  /* 0x0000e000ff0a7b82 */ /* 0x000ea20000000a00 */
[----:B0-----:R-:W-:Y:S01]  /*06c0*/  IMAD R15, R9, R2, R2 ;  /* 0x00000002090f7224 */ /* 0x001fe200078e0202 */
[----:B------:R-:W-:-:S03]  /*06d0*/  MOV R9, 0x2edbe6ff ;  /* 0x2edbe6ff00097802 */ /* 0x000fc60000000f00 */
[----:B------:R-:W-:-:S07]  /*06e0*/  IMAD.IADD R17, R4, 0x1, R15 ;  /* 0x0000000104117824 */ /* 0x000fce00078e020f */
.L_x_3728:
[C---:B--2---:R-:W-:Y:S01]  /*06f0*/  IMAD.WIDE R14, R17.reuse, 0x4, R10 ;  /* 0x00000004110e7825 */ /* 0x044fe200078e020a */
[----:B------:R0:W2:Y:S04]  /*0700*/  LDS R19, [R13+UR5] ;  /* 0x000000050d137984 */ /* 0x0000a80008000800 */
[----:B------:R3:W4:Y:S04]  /*0710*/  LDS R21, [R12+UR5] ;  /* 0x000000050c157984 */ /* 0x0007280008000800 */
[----:B------:R-:W2:Y:S01]  /*0720*/  LDG.E.CONSTANT R14, desc[UR6][R14.64] ;  /* 0x000000060e0e7981 */ /* 0x000ea2000c1e9900 */
[----:B------:R-:W-:Y:S01]  /*0730*/  IADD3 R17, PT, PT, R17, -R2, RZ ;  /* 0x8000000211117210 */ /* 0x000fe20007ffe0ff */
[----:B0-----:R-:W-:-:S02]  /*0740*/  VIADD R13, R13, 0xfffffffc ;  /* 0xfffffffc0d0d7836 */ /* 0x001fc40000000000 */
[----:B---3--:R-:W-:-:S05]  /*0750*/  VIADD R12, R12, 0xfffffffc ;  /* 0xfffffffc0c0c7836 */ /* 0x008fca0000000000 */
        /* <DEDUP_REMOVED lines=12> */
[----:B-1----:R-:W-:Y:S01]  /*0820*/  FMUL R19, R19, R0 ;  /* 0x0000000013137220 */ /* 0x002fe20000400000 */
        /* <DEDUP_REMOVED lines=22> */
[----:B------:R-:W-:Y:S05]  /*0990*/  CALL.REL.NOINC `($__internal_130_$__cuda_sm20_rcp_rn_f32_slowpath) ;  /* 0x0000000000f87944 */ /* 0x000fea0003c00000 */
[----:B------:R-:W-:Y:S05]  /*09a0*/  BRA `(.L_x_3730) ;  /* 0x0000000000107947 */ /* 0x000fea0003800000 */
.L_x_3729:
[----:B------:R-:W0:Y:S02]  /*09b0*/  MUFU.RCP R3, R0 ;  /* 0x0000000000037308 */ /* 0x000e240000001000 */
[----:B0-----:R-:W-:-:S04]  /*09c0*/  FFMA R2, R3, R0, -1 ;  /* 0xbf80000003027423 */ /* 0x001fc80000000000 */
[----:B------:R-:W-:-:S04]  /*09d0*/  FADD.FTZ R2, -R2, -RZ ;  /* 0x800000ff02027221 */ /* 0x000fc80000010100 */
[----:B------:R-:W-:-:S07]  /*09e0*/  FFMA R2, R3, R2, R3 ;  /* 0x0000000203027223 */ /* 0x000fce0000000003 */
.L_x_3730:
        /* <DEDUP_REMOVED lines=21> */
[----:B------:R-:W-:Y:S05]  /*0b40*/  CALL.REL.NOINC `($__internal_131_$__cuda_sm3x_div_rn_noftz_f32_slowpath) ;  /* 0x0000000400607944 */ /* 0x000fea0003c00000 */
[----:B------:R-:W-:-:S07]  /*0b50*/  IMAD.MOV.U32 R9, RZ, RZ, R0 ;  /* 0x000000ffff097224 */ /* 0x000fce00078e0000 */
.L_x_3732:
[----:B------:R-:W-:Y:S05]  /*0b60*/  BSYNC.RECONVERGENT B0 ;  /* 0x0000000000007941 */ /* 0x000fea0003800200 */
.L_x_3731:
[C---:B------:R-:W-:Y:S01]  /*0b70*/  FMUL R3, R6.reuse, 16777216 ;  /* 0x4b80000006037820 */ /* 0x040fe20000400000 */
[----:B------:R-:W-:Y:S01]  /*0b80*/  FSETP.GEU.AND P0, PT, |R6|, 1.175494350822287508e-38, PT ;  /* 0x008000000600780b */ /* 0x000fe20003f0e200 */
[----:B------:R-:W0:Y:S01]  /*0b90*/  LDCU UR4, c[0x0][0x39c] ;  /* 0x00007380ff0477ac */ /* 0x000e220008000800 */
[----:B------:R-:W1:Y:S01]  /*0ba0*/  MUFU.RCP R8, R5 ;  /* 0x0000000500087308 */ /* 0x000e620000001000 */
[----:B------:R-:W-:Y:S01]  /*0bb0*/  BSSY.RECONVERGENT B0, `(.L_x_3733) ;  /* 0x0000018000007945 */ /* 0x000fe20003800200 */
[----:B------:R-:W-:-:S06]  /*0bc0*/  FSEL R3, R3, R6, !P0 ;  /* 0x0000000603037208 */ /* 0x000fcc0004000000 */
[----:B------:R1:W2:Y:S01]  /*0bd0*/  MUFU.LG2 R7, R3 ;  /* 0x0000000300077308 */ /* 0x0002a20000000c00 */
        /* <DEDUP_REMOVED lines=19> */
[----:B------:R-:W-:Y:S05]  /*0d10*/  CALL.REL.NOINC `($__internal_131_$__cuda_sm3x_div_rn_noftz_f32_slowpath) ;  /* 0x0000000000ec7944 */ /* 0x000fea0003c00000 */
[----:B------:R-:W-:-:S07]  /*0d20*/  IMAD.MOV.U32 R3, RZ, RZ, R0 ;  /* 0x000000ffff037224 */ /* 0x000fce00078e0000 */
.L_x_3734:
[----:B------:R-:W-:Y:S05]  /*0d30*/  BSYNC.RECONVERGENT B0 ;  /* 0x0000000000007941 */ /* 0x000fea0003800200 */
.L_x_3733:
[----:B------:R-:W0:Y:S02]  /*0d40*/  LDC R5, c[0x0][0x39c] ;  /* 0x0000e700ff057b82 */ /* 0x000e240000000800 */
[----:B0-----:R-:W-:-:S05]  /*0d50*/  IMAD.WIDE R6, R5, 0x4, R6 ;  /* 0x0000000405067825 */ /* 0x001fca00078e0206 */
[----:B------:R-:W-:Y:S01]  /*0d60*/  STG.E desc[UR6][R6.64], R3 ;  /* 0x0000000306007986 */ /* 0x000fe2000c101906 */
[----:B------:R-:W-:Y:S05]  /*0d70*/  EXIT ;  /* 0x000000000000794d */ /* 0x000fea0003800000 */
        .weak           $__internal_130_$__cuda_sm20_rcp_rn_f32_slowpath
        .type           $__internal_130_$__cuda_sm20_rcp_rn_f32_slowpath,@function
        .size           $__internal_130_$__cuda_sm20_rcp_rn_f32_slowpath,($__internal_131_$__cuda_sm3x_div_rn_noftz_f32_slowpath - $__internal_130_$__cuda_sm20_rcp_rn_f32_slowpath)
$__internal_130_$__cuda_sm20_rcp_rn_f32_slowpath:
        /* <DEDUP_REMOVED lines=15> */
.L_x_3736:
[----:B------:R-:W-:-:S05]  /*0e70*/  VIADD R18, R2, 0xffffff03 ;  /* 0xffffff0302127836 */ /* 0x000fca0000000000 */
        /* <DEDUP_REMOVED lines=32> */
.L_x_3738:
[----:B------:R0:W1:Y:S02]  /*1080*/  MUFU.RCP R13, R0 ;  /* 0x00000000000d7308 */ /* 0x0000640000001000 */
.L_x_3737:
[----:B------:R-:W-:Y:S05]  /*1090*/  BSYNC.RECONVERGENT B1 ;  /* 0x0000000000017941 */ /* 0x000fea0003800200 */
.L_x_3735:
[----:B-1----:R-:W-:Y:S02]  /*10a0*/  IMAD.MOV.U32 R2, RZ, RZ, R13 ;  /* 0x000000ffff027224 */ /* 0x002fe400078e000d */
[----:B------:R-:W-:-:S04]  /*10b0*/  HFMA2 R13, -RZ, RZ, 0, 0 ;  /* 0x00000000ff0d7431 */ /* 0x000fc800000001ff */
[----:B0-----:R-:W-:Y:S05]  /*10c0*/  RET.REL.NODEC R12 `(_Z24norm_dist_forward_kernelILi2ELi2EEvPKfS1_iiiiPff) ;  /* 0xffffffec0ccc7950 */ /* 0x001fea0003c3ffff */
        .weak           $__internal_131_$__cuda_sm3x_div_rn_noftz_f32_slowpath
        .type           $__internal_131_$__cuda_sm3x_div_rn_noftz_f32_slowpath,@function
        .size           $__internal_131_$__cuda_sm3x_div_rn_noftz_f32_slowpath,(.L_x_3958 - $__internal_131_$__cuda_sm3x_div_rn_noftz_f32_slowpath)
$__internal_131_$__cuda_sm3x_div_rn_noftz_f32_slowpath:
        /* <DEDUP_REMOVED lines=34> */
.L_x_3740:
[----:B------:R-:W-:Y:S01]  /*12f0*/  LEA R12, R10, 0xc0800000, 0x17 ;  /* 0xc08000000a0c7811 */ /* 0x000fe200078eb8ff */
[----:B------:R-:W-:Y:S04]  /*1300*/  BSSY.RECONVERGENT B2, `(.L_x_3745) ;  /* 0x0000036000027945 */ /* 0x000fe80003800200 */
[----:B------:R-:W-:Y:S02]  /*1310*/  IMAD.IADD R12, R3, 0x1, -R12 ;  /* 0x00000001030c7824 */ /* 0x000fe400078e0a0c */
[----:B------:R-:W-:Y:S02]  /*1320*/  VIADD R3, R14, 0xffffff81 ;  /* 0xffffff810e037836 */ /* 0x000fe40000000000 */
[----:B------:R-:W0:Y:S01]  /*1330*/  MUFU.RCP R13, R12 ;  /* 0x0000000c000d7308 */ /* 0x000e220000001000 */
[----:B------:R-:W-:Y:S01]  /*1340*/  FADD.FTZ R15, -R12, -RZ ;  /* 0x800000ff0c0f7221 */ /* 0x000fe20000010100 */
[C---:B------:R-:W-:Y:S01]  /*1350*/  IMAD R0, R3.reuse, -0x800000, R0 ;  /* 0xff80000003007824 */ /* 0x040fe200078e0200 */
[----:B------:R-:W-:-:S04]  /*1360*/  IADD3 R10, PT, PT, R3, 0x7f, -R10 ;  /* 0x0000007f030a7810 */ /* 0x000fc80007ffe80a */
[----:B------:R-:W-:Y:S01]  /*1370*/  IADD3 R10, PT, PT, R10, R9, RZ ;  /* 0x000000090a0a7210 */ /* 0x000fe20007ffe0ff */
        /* <DEDUP_REMOVED lines=8> */
[----:B------:R-:W-:-:S05]  /*1400*/  LOP3.LUT R3, R3, 0xff, RZ, 0xc0, !PT ;  /* 0x000000ff03037812 */ /* 0x000fca00078ec0ff */
[----:B------:R-:W-:-:S04]  /*1410*/  IMAD.IADD R15, R3, 0x1, R10 ;  /* 0x00000001030f7824 */ /* 0x000fc800078e020a */
        /* <DEDUP_REMOVED lines=32> */
.L_x_3747:
[----:B------:R-:W-:-:S04]  /*1620*/  LOP3.LUT R0, R0, 0x80000000, RZ, 0xc0, !PT ;  /* 0x8000000000007812 */ /* 0x000fc800078ec0ff */
[----:B------:R-:W-:Y:S01]  /*1630*/  LOP3.LUT R0, R0, 0x7f800000, RZ, 0xfc, !PT ;  /* 0x7f80000000007812 */ /* 0x000fe200078efcff */
[----:B------:R-:W-:Y:S06]  /*1640*/  BRA `(.L_x_3748) ;  /* 0x0000000000047947 */ /* 0x000fec0003800000 */
.L_x_3746:
[----:B------:R-:W-:-:S07]  /*1650*/  IMAD R0, R10, 0x800000, R0 ;  /* 0x008000000a007824 */ /* 0x000fce00078e0200 */
.L_x_3748:
[----:B------:R-:W-:Y:S05]  /*1660*/  BSYNC.RECONVERGENT B2 ;  /* 0x0000000000027941 */ /* 0x000fea0003800200 */
.L_x_3745:
[----:B------:R-:W-:Y:S05]  /*1670*/  BRA `(.L_x_3749) ;  /* 0x0000000000207947 */ /* 0x000fea0003800000 */
.L_x_3744:
[----:B------:R-:W-:-:S04]  /*1680*/  LOP3.LUT R0, R3, 0x80000000, R0, 0x48, !PT ;  /* 0x8000000003007812 */ /* 0x000fc800078e4800 */
[----:B------:R-:W-:Y:S01]  /*1690*/  LOP3.LUT R0, R0, 0x7f800000, RZ, 0xfc, !PT ;  /* 0x7f80000000007812 */ /* 0x000fe200078efcff */
[----:B------:R-:W-:Y:S06]  /*16a0*/  BRA `(.L_x_3749) ;  /* 0x0000000000147947 */ /* 0x000fec0003800000 */
.L_x_3743:
[----:B------:R-:W-:Y:S01]  /*16b0*/  LOP3.LUT R0, R3, 0x80000000, R0, 0x48, !PT ;  /* 0x8000000003007812 */ /* 0x000fe200078e4800 */
[----:B------:R-:W-:Y:S06]  /*16c0*/  BRA `(.L_x_3749) ;  /* 0x00000000000c7947 */ /* 0x000fec0003800000 */
.L_x_3742:
[----:B------:R-:W0:Y:S01]  /*16d0*/  MUFU.RSQ R0, -QNAN ;  /* 0xffc0000000007908 */ /* 0x000e220000001400 */
[----:B------:R-:W-:Y:S05]  /*16e0*/  BRA `(.L_x_3749) ;  /* 0x0000000000047947 */ /* 0x000fea0003800000 */
.L_x_3741:
[----:B------:R-:W-:-:S07]  /*16f0*/  FADD.FTZ R0, R0, R3 ;  /* 0x0000000300007221 */ /* 0x000fce0000010000 */
.L_x_3749:
[----:B------:R-:W-:Y:S05]  /*1700*/  BSYNC.RECONVERGENT B1 ;  /* 0x0000000000017941 */ /* 0x000fea0003800200 */
.L_x_3739:
[----:B------:R-:W-:-:S04]  /*1710*/  HFMA2 R9, -RZ, RZ, 0, 0 ;  /* 0x00000000ff097431 */ /* 0x000fc800000001ff */
[----:B0-----:R-:W-:Y:S05]  /*1720*/  RET.REL.NODEC R8 `(_Z24norm_dist_forward_kernelILi2ELi2EEvPKfS1_iiiiPff) ;  /* 0xffffffe808347950 */ /* 0x001fea0003c3ffff */
.L_x_3750:
        /* <DEDUP_REMOVED lines=13> */
.L_x_3958:


//--------------------- .text._Z24norm_dist_forward_kernelILi2ELi1EEvPKfS1_iiiiPff --------------------------
	.section	.text._Z24norm_dist_forward_kernelILi2ELi1EEvPKfS1_iiiiPff,"ax",@progbits
	.align	128
        .global         _Z24norm_dist_forward_kernelILi2ELi1EEvPKfS1_iiiiPff
        .type           _Z24norm_dist_forward_kernelILi2ELi1EEvPKfS1_iiiiPff,@function
        .size           _Z24norm_dist_forward_kernelILi2ELi1EEvPKfS1_iiiiPff,(.L_x_3960 - _Z24norm_dist_forward_kernelILi2ELi1EEvPKfS1_iiiiPff)
        .other          _Z24norm_dist_forward_kernelILi2ELi1EEvPKfS1_iiiiPff,@"STO_CUDA_ENTRY STV_DEFAULT"
_Z24norm_dist_forward_kernelILi2ELi1EEvPKfS1_iiiiPff:
.text._Z24norm_dist_forward_kernelILi2ELi1EEvPKfS1_iiiiPff:
        /* <DEDUP_REMOVED lines=11> */
[----:B-1----:R-:W1:Y:S01]  /*00b0*/  @!P0 S2R R9, SR_CgaCtaId ;  /* 0x0000000000098919 */ /* 0x002e620000008800 */
        /* <DEDUP_REMOVED lines=9> */
[----:B0-----:R-:W-:Y:S02]  /*0150*/  IMAD.MOV.U32 R10, RZ, RZ, RZ ;  /* 0x000000ffff0a7224 */ /* 0x001fe400078e00ff */
[----:B----4-:R-:W-:-:S04]  /*0160*/  IMAD.MOV R2, RZ, RZ, -R11 ;  /* 0x000000ffff027224 */ /* 0x010fc800078e0a0b */
[----:B------:R-:W-:-:S04]  /*0170*/  IMAD R5, R2, R13, RZ ;  /* 0x0000000d02057224 */ /* 0x000fc800078e02ff */
        /* <DEDUP_REMOVED lines=17> */
[----:B---3--:R-:W-:Y:S01]  /*0290*/  ISETP.GE.AND P1, PT, R5, UR4, PT ;  /* 0x0000000405007c0c */ /* 0x008fe2000bf26270 */
[----:B--2---:R0:W-:Y:S01]  /*02a0*/  @!P0 STS [R7], R8 ;  /* 0x0000000807008388 */ /* 0x0041e20000000800 */
[----:B------:R-:W-:Y:S11]  /*02b0*/  BAR.SYNC.DEFER_BLOCKING 0x0 ;  /* 0x0000000000007b1d */ /* 0x000ff60000010000 */
[----:B------:R-:W-:Y:S05]  /*02c0*/  @P1 EXIT ;  /* 0x000000000000194d */ /* 0x000fea0003800000 */
[----:B------:R-:W1:Y:S01]  /*02d0*/  S2UR UR5, SR_CgaCtaId ;  /* 0x00000000000579c3 */ /* 0x000e620000008800 */
[----:B------:R-:W2:Y:S01]  /*02e0*/  LDCU UR8, c[0x0][0x398] ;  /* 0x00007300ff0877ac */ /* 0x000ea20008000800 */
[----:B------:R-:W-:Y:S01]  /*02f0*/  IADD3 R0, PT, PT, -R5, RZ, RZ ;  /* 0x000000ff05007210 */ /* 0x000fe20007ffe1ff */
[----:B------:R-:W-:Y:S01]  /*0300*/  IMAD.SHL.U32 R10, R4, 0x2, RZ ;  /* 0x00000002040a7824 */ /* 0x000fe200078e00ff */
[----:B------:R-:W-:Y:S01]  /*0310*/  UMOV UR4, 0x400 ;  /* 0x0000040000047882 */ /* 0x000fe20000000000 */
[----:B------:R-:W-:Y:S02]  /*0320*/  UPLOP3.LUT UP0, UPT, UPT, UPT, UPT, 0x80, 0x8 ;  /* 0x000000000008789c */ /* 0x000fe40003f0f070 */
[----:B------:R-:W-:Y:S01]  /*0330*/  IMAD R6, R3, R0, R6 ;  /* 0x0000000003067224 */ /* 0x000fe200078e0206 */
[----:B0-----:R-:W0:Y:S01]  /*0340*/  LDC.64 R8, c[0x0][0x380] ;  /* 0x0000e000ff087b82 */ /* 0x001e220000000a00 */
[----:B------:R-:W-:Y:S02]  /*0350*/  IMAD.MOV.U32 R0, RZ, RZ, 0x2edbe6ff ;  /* 0x2edbe6ffff007424 */ /* 0x000fe400078e00ff */
[----:B--2---:R-:W-:Y:S01]  /*0360*/  IMAD R10, R5, UR8, R10 ;  /* 0x00000008050a7c24 */ /* 0x004fe2000f8e020a */
[----:B-1----:R-:W-:-:S03]  /*0370*/  ULEA UR5, UR5, UR4, 0x18 ;  /* 0x0000000405057291 */ /* 0x002fc6000f8ec0ff */
[----:B------:R-:W-:-:S09]  /*0380*/  UMOV UR4, URZ ;  /* 0x000000ff00047c82 */ /* 0x000fd20008000000 */
.L_x_3751:
[----:B------:R-:W-:-:S04]  /*0390*/  VIADD R2, R10, UR4 ;  /* 0x000000040a027c36 */ /* 0x000fc80008000000 */
[----:B------:R-:W-:-:S04]  /*03a0*/  IMAD R13, R2, R3, R6 ;  /* 0x00000003020d7224 */ /* 0x000fc800078e0206 */
[----:B0-----:R-:W-:-:S06]  /*03b0*/  IMAD.WIDE R12, R13, 0x4, R8 ;  /* 0x000000040d0c7825 */ /* 0x001fcc00078e0208 */
[----:B------:R-:W2:Y:S01]  /*03c0*/  LDG.E.CONSTANT R12, desc[UR6][R12.64] ;  /* 0x000000060c0c7981 */ /* 0x000ea2000c1e9900 */
[----:B------:R-:W-:Y:S02]  /*03d0*/  ULEA UR4, UR4, UR5, 0x2 ;  /* 0x0000000504047291 */ /* 0x000fe4000f8e10ff */
[----:B------:R-:W-:Y:S02]  /*03e0*/  UPLOP3.LUT UP1, UPT, UPT, UPT, UP0, 0x80, 0x8 ;  /* 0x000000000008789c */ /* 0x000fe40003f2f000 */
[----:B------:R-:W-:-:S05]  /*03f0*/  UPLOP3.LUT UP0, UPT, UPT, UPT, UPT, 0x40, 0x4 ;  /* 0x000000000004789c */ /* 0x000fca0003f0e870 */
[----:B------:R-:W2:Y:S01]  /*0400*/  LDS R7, [UR4] ;  /* 0x00000004ff077984 */ /* 0x000ea20008000800 */
[----:B------:R-:W-:Y:S01]  /*0410*/  UMOV UR4, 0x1 ;  /* 0x0000000100047882 */ /* 0x000fe20000000000 */
[----:B--2---:R-:W-:-:S05]  /*0420*/  FADD R7, R12, -R7 ;  /* 0x800000070c077221 */ /* 0x004fca0000000000 */
        /* <DEDUP_REMOVED lines=8> */
[----:B------:R-:W-:Y:S05]  /*04b0*/  CALL.REL.NOINC `($__internal_132_$__cuda_sm20_rcp_rn_f32_slowpath) ;  /* 0x00000004003c7944 */ /* 0x000fea0003c00000 */
[----:B------:R-:W-:Y:S01]  /*04c0*/  MOV R7, R3 ;  /* 0x0000000300077202 */ /* 0x000fe20000000f00 */
[----:B------:R-:W-:Y:S06]  /*04d0*/  BRA `(.L_x_3754) ;  /* 0x0000000000107947 */ /* 0x000fec0003800000 */
.L_x_3753:
[----:B------:R-:W0:Y:S02]  /*04e0*/  MUFU.RCP R7, R0 ;  /* 0x0000000000077308 */ /* 0x000e240000001000 */
[----:B0-----:R-:W-:-:S04]  /*04f0*/  FFMA R2, R0, R7, -1 ;  /* 0xbf80000000027423 */ /* 0x001fc80000000007 */
[----:B------:R-:W-:-:S04]  /*0500*/  FADD.FTZ R2, -R2, -RZ ;  /* 0x800000ff02027221 */ /* 0x000fc80000010100 */
[----:B------:R-:W-:-:S07]  /*0510*/  FFMA R7, R7, R2, R7 ;  /* 0x0000000207077223 */ /* 0x000fce0000000007 */
.L_x_3754:
[----:B------:R-:W-:Y:S05]  /*0520*/  BSYNC.RECONVERGENT B0 ;  /* 0x0000000000007941 */ /* 0x000fea0003800200 */
.L_x_3752:
[----:B------:R-:W0:Y:S01]  /*0530*/  LDC R15, c[0x0][0x39c] ;  /* 0x0000e700ff0f7b82 */ /* 0x000e220000000800 */
[----:B------:R-:W-:Y:S02]  /*0540*/  IMAD.MOV.U32 R8, RZ, RZ, 0x2edbe6ff ;  /* 0x2edbe6ffff087424 */ /* 0x000fe400078e00ff */
[----:B------:R-:W-:-:S05]  /*0550*/  IMAD.MOV.U32 R0, RZ, RZ, 0x4 ;  /* 0x00000004ff007424 */ /* 0x000fca00078e00ff */
[----:B------:R-:W1:Y:S08]  /*0560*/  LDC R14, c[0x0][0x3a8] ;  /* 0x0000ea00ff0e7b82 */ /* 0x000e700000000800 */
[----:B------:R-:W2:Y:S01]  /*0570*/  LDC.64 R2, c[0x0][0x380] ;  /* 0x0000e000ff027b82 */ /* 0x000ea20000000a00 */
[----:B0-----:R-:W-:-:S04]  /*0580*/  IMAD R9, R10, R15, R15 ;  /* 0x0000000f0a097224 */ /* 0x001fc800078e020f */
[----:B------:R-:W-:-:S07]  /*0590*/  IMAD.IADD R9, R6, 0x1, R9 ;  /* 0x0000000106097824 */ /* 0x000fce00078e0209 */
.L_x_3755:
[C---:B--2---:R-:W-:Y:S01]  /*05a0*/  IMAD.WIDE R10, R9.reuse, 0x4, R2 ;  /* 0x00000004090a7825 */ /* 0x044fe200078e0202 */
[----:B------:R0:W2:Y:S05]  /*05b0*/  LDS R13, [R0+UR5] ;  /* 0x00000005000d7984 */ /* 0x0000aa0008000800 */
[----:B------:R-:W2:Y:S01]  /*05c0*/  LDG.E.CONSTANT R10, desc[UR6][R10.64] ;  /* 0x000000060a0a7981 */ /* 0x000ea2000c1e9900 */
[----:B------:R-:W-:Y:S01]  /*05d0*/  IADD3 R9, PT, PT, R9, -R15, RZ ;  /* 0x8000000f09097210 */ /* 0x000fe20007ffe0ff */
[----:B0-----:R-:W-:-:S05]  /*05e0*/  VIADD R0, R0, 0xfffffffc ;  /* 0xfffffffc00007836 */ /* 0x001fca0000000000 */
[----:B------:R-:W-:Y:S01]  /*05f0*/  ISETP.NE.AND P1, PT, R0, -0x4, PT ;  /* 0xfffffffc0000780c */ /* 0x000fe20003f25270 */
[----:B--2---:R-:W-:-:S04]  /*0600*/  FADD R12, R10, -R13 ;  /* 0x8000000d0a0c7221 */ /* 0x004fc80000000000 */
[----:B------:R-:W-:-:S05]  /*0610*/  FMUL R12, |R12|, R7 ;  /* 0x000000070c0c7220 */ /* 0x000fca0000400200 */
[----:B------:R-:W-:-:S13]  /*0620*/  FSETP.GEU.AND P0, PT, |R12|, 1.175494350822287508e-38, PT ;  /* 0x008000000c00780b */ /* 0x000fda0003f0e200 */
[----:B------:R-:W-:-:S04]  /*0630*/  @!P0 FMUL R12, R12, 16777216 ;  /* 0x4b8000000c0c8820 */ /* 0x000fc80000400000 */
[----:B------:R-:W0:Y:S02]  /*0640*/  MUFU.LG2 R13, R12 ;  /* 0x0000000c000d7308 */ /* 0x000e240000000c00 */
[----:B0-----:R-:W-:-:S04]  /*0650*/  @!P0 FADD R13, R13, -24 ;  /* 0xc1c000000d0d8421 */ /* 0x001fc80000000000 */
[----:B-1----:R-:W-:-:S05]  /*0660*/  FMUL R13, R13, R14 ;  /* 0x0000000e0d0d7220 */ /* 0x002fca0000400000 */
        /* <DEDUP_REMOVED lines=13> */
[----:B------:R-:W-:Y:S05]  /*0740*/  CALL.REL.NOINC `($__internal_132_$__cuda_sm20_rcp_rn_f32_slowpath) ;  /* 0x0000000000987944 */ /* 0x000fea0003c00000 */
[----:B------:R-:W-:Y:S01]  /*0750*/  IMAD.MOV.U32 R0, RZ, RZ, R3 ;  /* 0x000000ffff007224 */ /* 0x000fe200078e0003 */
[----:B------:R-:W-:Y:S06]  /*0760*/  BRA `(.L_x_3757) ;  /* 0x0000000000107947 */ /* 0x000fec0003800000 */
.L_x_3756:
[----:B------:R-:W0:Y:S02]  /*0770*/  MUFU.RCP R0, R14 ;  /* 0x0000000e00007308 */ /* 0x000e240000001000 */
[----:B0-----:R-:W-:-:S04]  /*0780*/  FFMA R2, R0, R14, -1 ;  /* 0xbf80000000027423 */ /* 0x001fc8000000000e */
[----:B------:R-:W-:-:S04]  /*0790*/  FADD.FTZ R3, -R2, -RZ ;  /* 0x800000ff02037221 */ /* 0x000fc80000010100 */
[----:B------:R-:W-:-:S07]  /*07a0*/  FFMA R0, R0, R3, R0 ;  /* 0x0000000300007223 */ /* 0x000fce0000000000 */
.L_x_3757:
        /* <DEDUP_REMOVED lines=21> */
[----:B------:R-:W-:Y:S05]  /*0900*/  CALL.REL.NOINC `($__internal_133_$__cuda_sm3x_div_rn_noftz_f32_slowpath) ;  /* 0x0000000000f87944 */ /* 0x000fea0003c00000 */
[----:B------:R-:W-:-:S07]  /*0910*/  MOV R11, R0 ;  /* 0x00000000000b7202 */ /* 0x000fce0000000f00 */
.L_x_3759:
[----:B------:R-:W-:Y:S05]  /*0920*/  BSYNC.RECONVERGENT B0 ;  /* 0x0000000000007941 */ /* 0x000fea0003800200 */
.L_x_3758:
        /* <DEDUP_REMOVED lines=8> */
        .weak           $__internal_132_$__cuda_sm20_rcp_rn_f32_slowpath
        .type           $__internal_132_$__cuda_sm20_rcp_rn_f32_slowpath,@function
        .size           $__internal_132_$__cuda_sm20_rcp_rn_f32_slowpath,($__internal_133_$__cuda_sm3x_div_rn_noftz_f32_slowpath - $__internal_132_$__cuda_sm20_rcp_rn_f32_slowpath)
$__internal_132_$__cuda_sm20_rcp_rn_f32_slowpath:
        /* <DEDUP_REMOVED lines=15> */
.L_x_3761:
        /* <DEDUP_REMOVED lines=29> */
[----:B------:R-:W-:-:S04]  /*0c70*/  @!P0 VIADD R3, R3, 0x1 ;  /* 0x0000000103038836 */ /* 0x000fc80000000000 */
[----:B------:R-:W-:-:S05]  /*0c80*/  @!P1 IMAD.SHL.U32 R3, R3, 0x2, RZ ;  /* 0x0000000203039824 */ /* 0x000fca00078e00ff */
[----:B------:R-:W-:Y:S01]  /*0c90*/  LOP3.LUT R3, R3, 0x80000000, R0, 0xf8, !PT ;  /* 0x8000000003037812 */ /* 0x000fe200078ef800 */
[----:B------:R-:W-:Y:S06]  /*0ca0*/  BRA `(.L_x_3762) ;  /* 0x0000000000047947 */ /* 0x000fec0003800000 */
.L_x_3763:
[----:B------:R0:W1:Y:S02]  /*0cb0*/  MUFU.RCP R3, R0 ;  /* 0x0000000000037308 */ /* 0x0000640000001000 */
.L_x_3762:
[----:B------:R-:W-:Y:S05]  /*0cc0*/  BSYNC.RECONVERGENT B1 ;  /* 0x0000000000017941 */ /* 0x000fea0003800200 */
.L_x_3760:
[----:B------:R-:W-:-:S04]  /*0cd0*/  HFMA2 R13, -RZ, RZ, 0, 0 ;  /* 0x00000000ff0d7431 */ /* 0x000fc800000001ff */
[----:B01----:R-:W-:Y:S05]  /*0ce0*/  RET.REL.NODEC R12 `(_Z24norm_dist_forward_kernelILi2ELi1EEvPKfS1_iiiiPff) ;  /* 0xfffffff00cc47950 */ /* 0x003fea0003c3ffff */
        .weak           $__internal_133_$__cuda_sm3x_div_rn_noftz_f32_slowpath
        .type           $__internal_133_$__cuda_sm3x_div_rn_noftz_f32_slowpath,@function
        .size           $__internal_133_$__cuda_sm3x_div_rn_noftz_f32_slowpath,(.L_x_3960 - $__internal_133_$__cuda_sm3x_div_rn_noftz_f32_slowpath)
$__internal_133_$__cuda_sm3x_div_rn_noftz_f32_slowpath:
        /* <DEDUP_REMOVED lines=32> */
[----:B------:R-:W-:-:S03]  /*0ef0*/  @!P1 FFMA R3, R3, 1.84467440737095516160e+19, RZ ;  /* 0x5f80000003039823 */ /* 0x000fc600000000ff */
[----:B------:R-:W-:-:S07]  /*0f00*/  @!P1 VIADD R7, R7, 0x40 ;  /* 0x0000004007079836 */ /* 0x000fce0000000000 */
.L_x_3765:
        /* <DEDUP_REMOVED lines=51> */
.L_x_3772:
[----:B------:R-:W-:-:S04]  /*1240*/  LOP3.LUT R0, R0, 0x80000000, RZ, 0xc0, !PT ;  /* 0x8000000000007812 */ /* 0x000fc800078ec0ff */
[----:B------:R-:W-:Y:S01]  /*1250*/  LOP3.LUT R0, R0, 0x7f800000, RZ, 0xfc, !PT ;  /* 0x7f80000000007812 */ /* 0x000fe200078efcff */
[----:B------:R-:W-:Y:S06]  /*1260*/  BRA `(.L_x_3773) ;  /* 0x0000000000047947 */ /* 0x000fec0003800000 */
.L_x_3771:
[----:B------:R-:W-:-:S07]  /*1270*/  IMAD R0, R8, 0x800000, R0 ;  /* 0x0080000008007824 */ /* 0x000fce00078e0200 */
.L_x_3773:
[----:B------:R-:W-:Y:S05]  /*1280*/  BSYNC.RECONVERGENT B2 ;  /* 0x0000000000027941 */ /* 0x000fea0003800200 */
.L_x_3770:
[----:B------:R-:W-:Y:S05]  /*1290*/  BRA `(.L_x_3774) ;  /* 0x0000000000207947 */ /* 0x000fea0003800000 */
.L_x_3769:
[----:B------:R-:W-:-:S04]  /*12a0*/  LOP3.LUT R0, R3, 0x80000000, R0, 0x48, !PT ;  /* 0x8000000003007812 */ /* 0x000fc800078e4800 */
[----:B------:R-:W-:Y:S01]  /*12b0*/  LOP3.LUT R0, R0, 0x7f800000, RZ, 0xfc, !PT ;  /* 0x7f80000000007812 */ /* 0x000fe200078efcff */
[----:B------:R-:W-:Y:S06]  /*12c0*/  BRA `(.L_x_3774) ;  /* 0x0000000000147947 */ /* 0x000fec0003800000 */
.L_x_3768:
[----:B------:R-:W-:Y:S01]  /*12d0*/  LOP3.LUT R0, R3, 0x80000000, R0, 0x48, !PT ;  /* 0x8000000003007812 */ /* 0x000fe200078e4800 */
[----:B------:R-:W-:Y:S06]  /*12e0*/  BRA `(.L_x_3774) ;  /* 0x00000000000c7947 */ /* 0x000fec0003800000 */
.L_x_3767:
[----:B------:R-:W0:Y:S01]  /*12f0*/  MUFU.RSQ R0, -QNAN ;  /* 0xffc0000000007908 */ /* 0x000e220000001400 */
[----:B------:R-:W-:Y:S05]  /*1300*/  BRA `(.L_x_3774) ;  /* 0x0000000000047947 */ /* 0x000fea0003800000 */
.L_x_3766:
[----:B------:R-:W-:-:S07]  /*1310*/  FADD.FTZ R0, R0, R3 ;  /* 0x0000000300007221 */ /* 0x000fce0000010000 */
.L_x_3774:
[----:B------:R-:W-:Y:S05]  /*1320*/  BSYNC.RECONVERGENT B1 ;  /* 0x0000000000017941 */ /* 0x000fea0003800200 */
.L_x_3764:
[----:B------:R-:W-:-:S04]  /*1330*/  IMAD.MOV.U32 R3, RZ, RZ, 0x0 ;  /* 0x00000000ff037424 */ /* 0x000fc800078e00ff */
[----:B0-----:R-:W-:Y:S05]  /*1340*/  RET.REL.NODEC R2 `(_Z24norm_dist_forward_kernelILi2ELi1EEvPKfS1_iiiiPff) ;  /* 0xffffffec022c7950 */ /* 0x001fea0003c3ffff */
.L_x_3775:
        /* <DEDUP_REMOVED lines=11> */
.L_x_3960:


//--------------------- .text._Z24norm_dist_forward_kernelILi1ELi2EEvPKfS1_iiiiPff --------------------------
	.section	.text._Z24norm_dist_forward_kernelILi1ELi2EEvPKfS1_iiiiPff,"ax",@progbits
	.align	128
        .global         _Z24norm_dist_forward_kernelILi1ELi2EEvPKfS1_iiiiPff
        .type           _Z24norm_dist_forward_kernelILi1ELi2EEvPKfS1_iiiiPff,@function
        .size           _Z24norm_dist_forward_kernelILi1ELi2EEvPKfS1_iiiiPff,(.L_x_3962 - _Z24norm_dist_forward_kernelILi1ELi2EEvPKfS1_iiiiPff)
        .other          _Z24norm_dist_forward_kernelILi1ELi2EEvPKfS1_iiiiPff,@"STO_CUDA_ENTRY STV_DEFAULT"
_Z24norm_dist_forward_kernelILi1ELi2EEvPKfS1_iiiiPff:
.text._Z24norm_dist_forward_kernelILi1ELi2EEvPKfS1_iiiiPff:
        /* <DEDUP_REMOVED lines=8> */
[----:B------:R-:W0:Y:S02]  /*0080*/  LDC R5, c[0x0][0x39c] ;  /* 0x0000e700ff057b82 */ /* 0x000e240000000800 */
[----:B-1----:R1:W2:Y:S01]  /*0090*/  @!P0 LDG.E.CONSTANT R11, desc[UR6][R6.64] ;  /* 0x00000006060b8981 */ /* 0x0022a2000c1e9900 */
[----:B------:R-:W3:Y:S05]  /*00a0*/  @!P0 S2R R13, SR_CgaCtaId ;  /* 0x00000000000d8919 */ /* 0x000eea0000008800 */
[----:B------:R-:W4:Y:S01]  /*00b0*/  S2UR UR4, SR_CTAID.Y ;  /* 0x00000000000479c3 */ /* 0x000f220000002600 */
[----:B0-----:R-:W-:-:S04]  /*00c0*/  IABS R2, R5 ;  /* 0x0000000500027213 */ /* 0x001fc80000000000 */
[----:B------:R-:W0:Y:S01]  /*00d0*/  I2F.RP R10, R2 ;  /* 0x00000002000a7306 */ /* 0x000e220000209400 */
[----:B----4-:R-:W-:-:S06]  /*00e0*/  USHF.L.U32 UR4, UR4, 0x8, URZ ;  /* 0x0000000804047899 */ /* 0x010fcc00080006ff */
[----:B------:R-:W-:-:S04]  /*00f0*/  LOP3.LUT R4, R0, UR4, RZ, 0xfc, !PT ;  /* 0x0000000400047c12 */ /* 0x000fc8000f8efcff */
[----:B-1----:R-:W-:Y:S01]  /*0100*/  IABS R6, R4 ;  /* 0x0000000400067213 */ /* 0x002fe20000000000 */
[----:B0-----:R-:W0:Y:S01]  /*0110*/  MUFU.RCP R10, R10 ;  /* 0x0000000a000a7308 */ /* 0x001e220000001000 */
[----:B------:R-:W1:Y:S01]  /*0120*/  LDCU UR4, c[0x0][0x390] ;  /* 0x00007200ff0477ac */ /* 0x000e620008000800 */
[----:B0-----:R-:W-:Y:S01]  /*0130*/  VIADD R8, R10, 0xffffffe ;  /* 0x0ffffffe0a087836 */ /* 0x001fe20000000000 */
[----:B------:R-:W-:-:S05]  /*0140*/  @!P0 MOV R10, 0x400 ;  /* 0x00000400000a8802 */ /* 0x000fca0000000f00 */
[----:B------:R0:W4:Y:S02]  /*0150*/  F2I.FTZ.U32.TRUNC.NTZ R9, R8 ;  /* 0x0000000800097305 */ /* 0x000124000021f000 */
[----:B0-----:R-:W-:Y:S02]  /*0160*/  IMAD.MOV.U32 R8, RZ, RZ, RZ ;  /* 0x000000ffff087224 */ /* 0x001fe400078e00ff */
[----:B----4-:R-:W-:-:S04]  /*0170*/  IMAD.MOV R7, RZ, RZ, -R9 ;  /* 0x000000ffff077224 */ /* 0x010fc800078e0a09 */
        /* <DEDUP_REMOVED lines=9> */
[----:B------:R-:W-:-:S11]  /*0210*/  ISETP.GE.AND P1, PT, R6, RZ, PT ;  /* 0x000000ff0600720c */ /* 0x000fd60003f26270 */
[----:B------:R-:W-:Y:S02]  /*0220*/  @!P3 IMAD.IADD R7, R7, 0x1, -R2 ;  /* 0x000000010707b824 */ /* 0x000fe400078e0a02 */
[----:B------:R-:W-:-:S03]  /*0230*/  @!P3 VIADD R9, R9, 0x1 ;  /* 0x000000010909b836 */ /* 0x000fc60000000000 */
[----:B------:R-:W-:-:S13]  /*0240*/  ISETP.GE.U32.AND P2, PT, R7, R2, PT ;  /* 0x000000020700720c */ /* 0x000fda0003f46070 */
[----:B------:R-:W-:Y:S02]  /*0250*/  @P2 IADD3 R9, PT, PT, R9, 0x1, RZ ;  /* 0x0000000109092810 */ /* 0x000fe40007ffe0ff */
[----:B------:R-:W-:-:S03]  /*0260*/  ISETP.NE.AND P2, PT, R5, RZ, PT ;  /* 0x000000ff0500720c */ /* 0x000fc60003f45270 */
[----:B------:R-:W-:-:S05]  /*0270*/  @!P1 IMAD.MOV R9, RZ, RZ, -R9 ;  /* 0x000000ffff099224 */ /* 0x000fca00078e0a09 */
[----:B------:R-:W-:Y:S02]  /*0280*/  SEL R6, R8, R9, !P2 ;  /* 0x0000000908067207 */ /* 0x000fe40005000000 */
[----:B---3--:R-:W-:Y:S02]  /*0290*/  @!P0 LEA R9, R13, R10, 0x18 ;  /* 0x0000000a0d098211 */ /* 0x008fe400078ec0ff */
[----:B-1----:R-:W-:-:S03]  /*02a0*/  ISETP.GE.AND P1, PT, R6, UR4, PT ;  /* 0x0000000406007c0c */ /* 0x002fc6000bf26270 */
[----:B------:R-:W-:-:S05]  /*02b0*/  @!P0 IMAD R0, R0, 0x4, R9 ;  /* 0x0000000400008824 */ /* 0x000fca00078e0209 */
[----:B--2---:R0:W-:Y:S01]  /*02c0*/  @!P0 STS [R0], R11 ;  /* 0x0000000b00008388 */ /* 0x0041e20000000800 */
[----:B------:R-:W-:Y:S06]  /*02d0*/  BAR.SYNC.DEFER_BLOCKING 0x0 ;  /* 0x0000000000007b1d */ /* 0x000fec0000010000 */
[----:B------:R-:W-:Y:S05]  /*02e0*/  @P1 EXIT ;  /* 0x000000000000194d */ /* 0x000fea0003800000 */
        /* <DEDUP_REMOVED lines=9> */
[----:B------:R-:W-:-:S04]  /*0380*/  IMAD R5, R0, R5, R4 ;  /* 0x0000000500057224 */ /* 0x000fc800078e0204 */
[----:B-1----:R-:W-:-:S06]  /*0390*/  IMAD.WIDE R12, R5, 0x4, R12 ;  /* 0x00000004050c7825 */ /* 0x002fcc00078e020c */
[----:B------:R-:W2:Y:S01]  /*03a0*/  LDG.E.CONSTANT R12, desc[UR6][R12.64] ;  /* 0x000000060c0c7981 */ /* 0x000ea2000c1e9900 */
[----:B------:R-:W0:Y:S01]  /*03b0*/  S2UR UR5, SR_CgaCtaId ;  /* 0x00000000000579c3 */ /* 0x000e220000008800 */
[----:B------:R-:W-:Y:S01]  /*03c0*/  UMOV UR4, 0x400 ;  /* 0x0000040000047882 */ /* 0x000fe20000000000 */
[----:B------:R-:W-:Y:S01]  /*03d0*/  BSSY.RECONVERGENT B0, `(.L_x_3776) ;  /* 0x0000014000007945 */ /* 0x000fe20003800200 */
[----:B0-----:R-:W-:-:S09]  /*03e0*/  ULEA UR4, UR5, UR4, 0x18 ;  /* 0x0000000405047291 */ /* 0x001fd2000f8ec0ff */
[----:B------:R-:W2:Y:S02]  /*03f0*/  LDS.64 R8, [UR4] ;  /* 0x00000004ff087984 */ /* 0x000ea40008000a00 */
[C---:B--2---:R-:W-:Y:S01]  /*0400*/  FADD R8, R12.reuse, -R8 ;  /* 0x800000080c087221 */ /* 0x044fe20000000000 */
[----:B------:R-:W-:-:S04]  /*0410*/  FADD R10, R12, -R9 ;  /* 0x800000090c0a7221 */ /* 0x000fc80000000000 */
[----:B------:R-:W-:Y:S02]  /*0420*/  FMNMX R2, |R8|, 1.00000001335143196e-10, !PT ;  /* 0x2edbe6ff08027809 */ /* 0x000fe40007800200 */
[----:B------:R-:W-:-:S03]  /*0430*/  FMNMX R9, |R10|, 1.00000001335143196e-10, !PT ;  /* 0x2edbe6ff0a097809 */ /* 0x000fc60007800200 */
[----:B------:R-:W-:-:S05]  /*0440*/  VIADD R0, R2, 0x1800000 ;  /* 0x0180000002007836 */ /* 0x000fca0000000000 */
[----:B------:R-:W-:-:S04]  /*0450*/  LOP3.LUT R0, R0, 0x7f800000, RZ, 0xc0, !PT ;  /* 0x7f80000000007812 */ /* 0x000fc800078ec0ff */
[----:B------:R-:W-:-:S13]  /*0460*/  ISETP.GT.U32.AND P0, PT, R0, 0x1ffffff, PT ;  /* 0x01ffffff0000780c */ /* 0x000fda0003f04070 */
[----:B------:R-:W-:Y:S05]  /*0470*/  @P0 BRA `(.L_x_3777) ;  /* 0x0000000000140947 */ /* 0x000fea0003800000 */
[----:B------:R-:W-:Y:S01]  /*0480*/  IMAD.MOV.U32 R0, RZ, RZ, R2 ;  /* 0x000000ffff007224 */ /* 0x000fe200078e0002 */
[----:B------:R-:W-:-:S07]  /*0490*/  MOV R12, 0x4b0 ;  /* 0x000004b0000c7802 */ /* 0x000fce0000000f00 */
[----:B------:R-:W-:Y:S05]  /*04a0*/  CALL.REL.NOINC `($__internal_134_$__cuda_sm20_rcp_rn_f32_slowpath) ;  /* 0x0000000400bc7944 */ /* 0x000fea0003c00000 */
[----:B------:R-:W-:Y:S01]  /*04b0*/  IMAD.MOV.U32 R7, RZ, RZ, R11 ;  /* 0x000000ffff077224 */ /* 0x000fe200078e000b */
[----:B------:R-:W-:Y:S06]  /*04c0*/  BRA `(.L_x_3778) ;  /* 0x0000000000107947 */ /* 0x000fec0003800000 */
.L_x_3777:
[----:B------:R-:W0:Y:S02]  /*04d0*/  MUFU.RCP R7, R2 ;  /* 0x0000000200077308 */ /* 0x000e240000001000 */
[----:B0-----:R-:W-:-:S04]  /*04e0*/  FFMA R0, R2, R7, -1 ;  /* 0xbf80000002007423 */ /* 0x001fc80000000007 */
[----:B------:R-:W-:-:S04]  /*04f0*/  FADD.FTZ R0, -R0, -RZ ;  /* 0x800000ff00007221 */ /* 0x000fc80000010100 */
[----:B------:R-:W-:-:S07]  /*0500*/  FFMA R7, R7, R0, R7 ;  /* 0x0000000007077223 */ /* 0x000fce0000000007 */
.L_x_3778:
[----:B------:R-:W-:Y:S05]  /*0510*/  BSYNC.RECONVERGENT B0 ;  /* 0x0000000000007941 */ /* 0x000fea0003800200 */
.L_x_3776:
[----:B------:R-:W-:Y:S01]  /*0520*/  IADD3 R0, PT, PT, R9, 0x1800000, RZ ;  /* 0x0180000009007810 */ /* 0x000fe20007ffe0ff */
[----:B------:R-:W-:Y:S03]  /*0530*/  BSSY.RECONVERGENT B0, `(.L_x_3779) ;  /* 0x000000d000007945 */ /* 0x000fe60003800200 */
        /* <DEDUP_REMOVED lines=8> */
.L_x_3780:
[----:B------:R-:W0:Y:S02]  /*05c0*/  MUFU.RCP R0, R9 ;  /* 0x0000000900007308 */ /* 0x000e240000001000 */
[----:B0-----:R-:W-:-:S04]  /*05d0*/  FFMA R2, R9, R0, -1 ;  /* 0xbf80000009027423 */ /* 0x001fc80000000000 */
[----:B------:R-:W-:-:S04]  /*05e0*/  FADD.FTZ R5, -R2, -RZ ;  /* 0x800000ff02057221 */ /* 0x000fc80000010100 */
[----:B------:R-:W-:-:S07]  /*05f0*/  FFMA R5, R0, R5, R0 ;  /* 0x0000000500057223 */ /* 0x000fce0000000000 */
.L_x_3781:
[----:B------:R-:W-:Y:S05]  /*0600*/  BSYNC.RECONVERGENT B0 ;  /* 0x0000000000007941 */ /* 0x000fea0003800200 */
.L_x_3779:
[----:B------:R-:W-:Y:S01]  /*0610*/  FMUL R8, |R8|, R7 ;  /* 0x0000000708087220 */ /* 0x000fe20000400200 */
[----:B------:R-:W-:Y:S01]  /*0620*/  FMUL R10, |R10|, R5 ;  /* 0x000000050a0a7220 */ /* 0x000fe20000400200 */
[----:B------:R-:W0:Y:S01]  /*0630*/  LDC R13, c[0x0][0x3a8] ;  /* 0x0000ea00ff0d7b82 */ /* 0x000e220000000800 */
[----:B------:R-:W1:Y:S02]  /*0640*/  LDCU UR4, c[0x0][0x394] ;  /* 0x00007280ff0477ac */ /* 0x000e640008000800 */
[----:B------:R-:W-:Y:S02]  /*0650*/  FSETP.GEU.AND P0, PT, |R8|, 1.175494350822287508e-38, PT ;  /* 0x008000000800780b */ /* 0x000fe40003f0e200 */
[----:B------:R-:W-:-:S11]  /*0660*/  FSETP.GEU.AND P1, PT, |R10|, 1.175494350822287508e-38, PT ;  /* 0x008000000a00780b */ /* 0x000fd60003f2e200 */
[----:B------:R-:W-:Y:S02]  /*0670*/  @!P0 FMUL R8, R8, 16777216 ;  /* 0x4b80000008088820 */ /* 0x000fe40000400000 */
[----:B------:R-:W-:Y:S02]  /*0680*/  @!P1 FMUL R10, R10, 16777216 ;  /* 0x4b8000000a0a9820 */ /* 0x000fe40000400000 */
[----:B------:R-:W2:Y:S01]  /*0690*/  MUFU.LG2 R0, R8 ;  /* 0x0000000800007308 */ /* 0x000ea20000000c00 */
[----:B0-----:R-:W-:-:S07]  /*06a0*/  VIADD R9, R13, 0x1800000 ;  /* 0x018000000d097836 */ /* 0x001fce0000000000 */
[----:B------:R0:W3:Y:S01]  /*06b0*/  MUFU.LG2 R2, R10 ;  /* 0x0000000a00027308 */ /* 0x0000e20000000c00 */
[----:B--2---:R-:W-:Y:S01]  /*06c0*/  @!P0 FADD R0, R0, -24 ;  /* 0xc1c0000000008421 */ /* 0x004fe20000000000 */
[----:B0-----:R-:W-:Y:S02]  /*06d0*/  LOP3.LUT R10, R9, 0x7f800000, RZ, 0xc0, !PT ;  /* 0x7f800000090a7812 */ /* 0x001fe400078ec0ff */
[----:B------:R-:W-:Y:S01]  /*06e0*/  SHF.L.U32 R9, R3, 0x1, RZ ;  /* 0x0000000103097819 */ /* 0x000fe200000006ff */
[----:B------:R-:W-:Y:S01]  /*06f0*/  FMUL R0, R0, R13 ;  /* 0x0000000d00007220 */ /* 0x000fe20000400000 */
[----:B------:R-:W-:Y:S01]  /*0700*/  ISETP.GT.U32.AND P2, PT, R10, 0x1ffffff, PT ;  /* 0x01ffffff0a00780c */ /* 0x000fe20003f44070 */
[----:B---3--:R-:W-:-:S03]  /*0710*/  @!P1 FADD R2, R2, -24 ;  /* 0xc1c0000002029421 */ /* 0x008fc60000000000 */
[----:B------:R-:W-:Y:S01]  /*0720*/  FSETP.GEU.AND P0, PT, R0, -126, PT ;  /* 0xc2fc00000000780b */ /* 0x000fe20003f0e000 */
[----:B-1----:R-:W-:Y:S02]  /*0730*/  IMAD R9, R6, UR4, R9 ;  /* 0x0000000406097c24 */ /* 0x002fe4000f8e0209 */
[----:B------:R-:W-:-:S05]  /*0740*/  FMUL R11, R2, R13 ;  /* 0x0000000d020b7220 */ /* 0x000fca0000400000 */
[----:B------:R-:W-:-:S05]  /*0750*/  FSETP.GEU.AND P1, PT, R11, -126, PT ;  /* 0xc2fc00000b00780b */ /* 0x000fca0003f2e000 */
[----:B------:R-:W-:-:S04]  /*0760*/  @!P0 FMUL R0, R0, 0.5 ;  /* 0x3f00000000008820 */ /* 0x000fc80000400000 */
[----:B------:R-:W0:Y:S04]  /*0770*/  MUFU.EX2 R2, R0 ;  /* 0x0000000000027308 */ /* 0x000e280000000800 */
[----:B------:R-:W-:-:S04]  /*0780*/  @!P1 FMUL R11, R11, 0.5 ;  /* 0x3f0000000b0b9820 */ /* 0x000fc80000400000 */
[----:B------:R-:W1:Y:S01]  /*0790*/  MUFU.EX2 R8, R11 ;  /* 0x0000000b00087308 */ /* 0x000e620000000800 */
[----:B0-----:R-:W-:-:S04]  /*07a0*/  @!P0 FMUL R2, R2, R2 ;  /* 0x0000000202028220 */ /* 0x001fc80000400000 */
[----:B------:R-:W-:Y:S01]  /*07b0*/  FADD R3, R2, 1.00000001335143196e-10 ;  /* 0x2edbe6ff02037421 */ /* 0x000fe20000000000 */
[----:B-1----:R-:W-:-:S04]  /*07c0*/  @!P1 FMUL R8, R8, R8 ;  /* 0x0000000808089220 */ /* 0x002fc80000400000 */
[----:B------:R-:W-:Y:S01]  /*07d0*/  FADD R6, R8, 1.00000001335143196e-10 ;  /* 0x2edbe6ff08067421 */ /* 0x000fe20000000000 */
[----:B------:R-:W-:Y:S06]  /*07e0*/  @P2 BRA `(.L_x_3782) ;  /* 0x0000000000182947 */ /* 0x000fec0003800000 */
[----:B------:R-:W0:Y:S01]  /*07f0*/  LDCU UR4, c[0x0][0x3a8] ;  /* 0x00007500ff0477ac */ /* 0x000e220008000800 */
[----:B------:R-:W-:Y:S01]  /*0800*/  MOV R12, 0x830 ;  /* 0x00000830000c7802 */ /* 0x000fe20000000f00 */
[----:B0-----:R-:W-:-:S07]  /*0810*/  IMAD.U32 R0, RZ, RZ, UR4 ;  /* 0x00000004ff007e24 */ /* 0x001fce000f8e00ff */
[----:B------:R-:W-:Y:S05]  /*0820*/  CALL.REL.NOINC `($__internal_134_$__cuda_sm20_rcp_rn_f32_slowpath) ;  /* 0x0000000000dc7944 */ /* 0x000fea0003c00000 */
[----:B------:R-:W-:Y:S01]  /*0830*/  IMAD.MOV.U32 R2, RZ, RZ, R11 ;  /* 0x000000ffff027224 */ /* 0x000fe200078e000b */
[----:B------:R-:W-:Y:S06]  /*0840*/  BRA `(.L_x_3783) ;  /* 0x0000000000107947 */ /* 0x000fec0003800000 */
.L_x_3782:
[----:B------:R-:W0:Y:S02]  /*0850*/  MUFU.RCP R2, R13 ;  /* 0x0000000d00027308 */ /* 0x000e240000001000 */
[----:B0-----:R-:W-:-:S04]  /*0860*/  FFMA R0, R2, R13, -1 ;  /* 0xbf80000002007423 */ /* 0x001fc8000000000d */
[----:B------:R-:W-:-:S04]  /*0870*/  FADD.FTZ R11, -R0, -RZ ;  /* 0x800000ff000b7221 */ /* 0x000fc80000010100 */
[----:B------:R-:W-:-:S07]  /*0880*/  FFMA R2, R2, R11, R2 ;  /* 0x0000000b02027223 */ /* 0x000fce0000000002 */
.L_x_3783:
[----:B------:R-:W0:Y:S01]  /*0890*/  MUFU.LG2 R3, R3 ;  /* 0x0000000300037308 */ /* 0x000e220000000c00 */
[----:B------:R-:W-:Y:S07]  /*08a0*/  BSSY.RECONVERGENT B0, `(.L_x_3784) ;  /* 0x0000012000007945 */ /* 0x000fee0003800200 */
[----:B------:R-:W1:Y:S01]  /*08b0*/  MUFU.RCP R10, R7 ;  /* 0x00000007000a7308 */ /* 0x000e620000001000 */
[----:B0-----:R-:W-:-:S05]  /*08c0*/  FMUL R8, R3, R2 ;  /* 0x0000000203087220 */ /* 0x001fca0000400000 */
[----:B------:R-:W-:Y:S01]  /*08d0*/  FSETP.GEU.AND P0, PT, R8, -126, PT ;  /* 0xc2fc00000800780b */ /* 0x000fe20003f0e000 */
[----:B-1----:R-:W-:-:S04]  /*08e0*/  FFMA R11, R10, -R7, 1 ;  /* 0x3f8000000a0b7423 */ /* 0x002fc80000000807 */
[----:B------:R-:W-:-:S08]  /*08f0*/  FFMA R11, R10, R11, R10 ;  /* 0x0000000b0a0b7223 */ /* 0x000fd0000000000a */
        /* <DEDUP_REMOVED lines=10> */
[----:B------:R-:W-:Y:S05]  /*09a0*/  CALL.REL.NOINC `($__internal_135_$__cuda_sm3x_div_rn_noftz_f32_slowpath) ;  /* 0x00000004004c7944 */ /* 0x000fea0003c00000 */
[----:B------:R-:W-:-:S07]  /*09b0*/  MOV R11, R0 ;  /* 0x00000000000b7202 */ /* 0x000fce0000000f00 */
.L_x_3785:
[----:B------:R-:W-:Y:S05]  /*09c0*/  BSYNC.RECONVERGENT B0 ;  /* 0x0000000000007941 */ /* 0x000fea0003800200 */
.L_x_3784:
[----:B------:R-:W0:Y:S01]  /*09d0*/  MUFU.LG2 R3, R6 ;  /* 0x0000000600037308 */ /* 0x000e220000000c00 */
[----:B------:R-:W1:Y:S01]  /*09e0*/  LDCU UR4, c[0x0][0x39c] ;  /* 0x00007380ff0477ac */ /* 0x000e620008000800 */
[----:B------:R-:W-:Y:S06]  /*09f0*/  BSSY.RECONVERGENT B0, `(.L_x_3786) ;  /* 0x0000016000007945 */ /* 0x000fec0003800200 */
[----:B------:R-:W2:Y:S01]  /*0a00*/  MUFU.RCP R10, R5 ;  /* 0x00000005000a7308 */ /* 0x000ea20000001000 */
[----:B0-----:R-:W-:Y:S02]  /*0a10*/  FMUL R7, R3, R2 ;  /* 0x0000000203077220 */ /* 0x001fe40000400000 */
[----:B------:R-:W0:Y:S01]  /*0a20*/  LDC.64 R2, c[0x0][0x3a0] ;  /* 0x0000e800ff027b82 */ /* 0x000e220000000a00 */
[----:B-1----:R-:W-:-:S02]  /*0a30*/  IMAD R9, R9, UR4, R4 ;  /* 0x0000000409097c24 */ /* 0x002fc4000f8e0204 */
[----:B------:R-:W-:-:S13]  /*0a40*/  FSETP.GEU.AND P0, PT, R7, -126, PT ;  /* 0xc2fc00000700780b */ /* 0x000fda0003f0e000 */
[----:B------:R-:W-:-:S04]  /*0a50*/  @!P0 FMUL R7, R7, 0.5 ;  /* 0x3f00000007078820 */ /* 0x000fc80000400000 */
[----:B------:R-:W1:Y:S01]  /*0a60*/  MUFU.EX2 R0, R7 ;  /* 0x0000000700007308 */ /* 0x000e620000000800 */
[----:B0-----:R-:W-:-:S04]  /*0a70*/  IMAD.WIDE R8, R9, 0x4, R2 ;  /* 0x0000000409087825 */ /* 0x001fc800078e0202 */
[C---:B--2---:R-:W-:Y:S01]  /*0a80*/  FFMA R3, R10.reuse, -R5, 1 ;  /* 0x3f8000000a037423 */ /* 0x044fe20000000805 */
        /* <DEDUP_REMOVED lines=10> */
[----:B------:R-:W-:Y:S05]  /*0b30*/  CALL.REL.NOINC `($__internal_135_$__cuda_sm3x_div_rn_noftz_f32_slowpath) ;  /* 0x0000000000e87944 */ /* 0x000fea0003c00000 */
[----:B------:R-:W-:-:S07]  /*0b40*/  IMAD.MOV.U32 R3, RZ, RZ, R0 ;  /* 0x000000ffff037224 */ /* 0x000fce00078e0000 */
.L_x_3787:
[----:B------:R-:W-:Y:S05]  /*0b50*/  BSYNC.RECONVERGENT B0 ;  /* 0x0000000000007941 */ /* 0x000fea0003800200 */
.L_x_3786:
[----:B------:R-:W0:Y:S02]  /*0b60*/  LDC R5, c[0x0][0x39c] ;  /* 0x0000e700ff057b82 */ /* 0x000e240000000800 */
[----:B0-----:R-:W-:-:S05]  /*0b70*/  IMAD.WIDE R8, R5, 0x4, R8 ;  /* 0x0000000405087825 */ /* 0x001fca00078e0208 */
[----:B------:R-:W-:Y:S01]  /*0b80*/  STG.E desc[UR6][R8.64], R3 ;  /* 0x0000000308007986 */ /* 0x000fe2000c101906 */
[----:B------:R-:W-:Y:S05]  /*0b90*/  EXIT ;  /* 0x000000000000794d */ /* 0x000fea0003800000 */
        .weak           $__internal_134_$__cuda_sm20_rcp_rn_f32_slowpath
        .type           $__internal_134_$__cuda_sm20_rcp_rn_f32_slowpath,@function
        .size           $__internal_134_$__cuda_sm20_rcp_rn_f32_slowpath,($__internal_135_$__cuda_sm3x_div_rn_noftz_f32_slowpath - $__internal_134_$__cuda_sm20_rcp_rn_f32_slowpath)
$__internal_134_$__cuda_sm20_rcp_rn_f32_slowpath:
        /* <DEDUP_REMOVED lines=15> */
.L_x_3789:
        /* <DEDUP_REMOVED lines=29> */
[----:B------:R-:W-:-:S04]  /*0e60*/  @!P0 VIADD R11, R11, 0x1 ;  /* 0x000000010b0b8836 */ /* 0x000fc80000000000 */
[----:B------:R-:W-:-:S05]  /*0e70*/  @!P1 IMAD.SHL.U32 R11, R11, 0x2, RZ ;  /* 0x000000020b0b9824 */ /* 0x000fca00078e00ff */
[----:B------:R-:W-:Y:S01]  /*0e80*/  LOP3.LUT R11, R11, 0x80000000, R0, 0xf8, !PT ;  /* 0x800000000b0b7812 */ /* 0x000fe200078ef800 */
[----:B------:R-:W-:Y:S06]  /*0e90*/  BRA `(.L_x_3790) ;  /* 0x0000000000047947 */ /* 0x000fec0003800000 */
.L_x_3791:
[----:B------:R0:W1:Y:S02]  /*0ea0*/  MUFU.RCP R11, R0 ;  /* 0x00000000000b7308 */ /* 0x0000640000001000 */
.L_x_3790:
[----:B------:R-:W-:Y:S05]  /*0eb0*/  BSYNC.RECONVERGENT B1 ;  /* 0x0000000000017941 */ /* 0x000fea0003800200 */
.L_x_3788:
[----:B------:R-:W-:-:S04]  /*0ec0*/  HFMA2 R13, -RZ, RZ, 0, 0 ;  /* 0x00000000ff0d7431 */ /* 0x000fc800000001ff */
[----:B01----:R-:W-:Y:S05]  /*0ed0*/  RET.REL.NODEC R12 `(_Z24norm_dist_forward_kernelILi1ELi2EEvPKfS1_iiiiPff) ;  /* 0xfffffff00c487950 */ /* 0x003fea0003c3ffff */
        .weak           $__internal_135_$__cuda_sm3x_div_rn_noftz_f32_slowpath
        .type           $__internal_135_$__cuda_sm3x_div_rn_noftz_f32_slowpath,@function
        .size           $__internal_135_$__cuda_sm3x_div_rn_noftz_f32_slowpath,(.L_x_3962 - $__internal_135_$__cuda_sm3x_div_rn_noftz_f32_slowpath)
$__internal_135_$__cuda_sm3x_div_rn_noftz_f32_slowpath:
        /* <DEDUP_REMOVED lines=34> */
.L_x_3793:
[----:B------:R-:W-:Y:S01]  /*1100*/  LEA R12, R11, 0xc0800000, 0x17 ;  /* 0xc08000000b0c7811 */ /* 0x000fe200078eb8ff */
[----:B------:R-:W-:Y:S04]  /*1110*/  BSSY.RECONVERGENT B2, `(.L_x_3798) ;  /* 0x0000036000027945 */ /* 0x000fe80003800200 */
[----:B------:R-:W-:Y:S01]  /*1120*/  IMAD.IADD R12, R3, 0x1, -R12 ;  /* 0x00000001030c7824 */ /* 0x000fe200078e0a0c */
[----:B------:R-:W-:-:S03]  /*1130*/  IADD3 R3, PT, PT, R14, -0x7f, RZ ;  /* 0xffffff810e037810 */ /* 0x000fc60007ffe0ff */
        /* <DEDUP_REMOVED lines=31> */
[----:B------:R-:W-:Y:S01]  /*1330*/  IADD3 R14, PT, PT, R11, 0x20, RZ ;  /* 0x000000200b0e7810 */ /* 0x000fe20007ffe0ff */
[----:B------:R-:W-:Y:S01]  /*1340*/  IMAD.MOV R11, RZ, RZ, -R11 ;  /* 0x000000ffff0b7224 */ /* 0x000fe200078e0a0b */
        /* <DEDUP_REMOVED lines=10> */
[----:B------:R-:W-:-:S05]  /*13f0*/  LOP3.LUT R3, R3, R12, RZ, 0xc0, !PT ;  /* 0x0000000c03037212 */ /* 0x000fca00078ec0ff */
[----:B------:R-:W-:-:S05]  /*1400*/  IMAD.IADD R3, R14, 0x1, R3 ;  /* 0x000000010e037824 */ /* 0x000fca00078e0203 */
[----:B------:R-:W-:Y:S01]  /*1410*/  LOP3.LUT R0, R3, R0, RZ, 0xfc, !PT ;  /* 0x0000000003007212 */ /* 0x000fe200078efcff */
[----:B------:R-:W-:Y:S06]  /*1420*/  BRA `(.L_x_3801) ;  /* 0x0000000000107947 */ /* 0x000fec0003800000 */
.L_x_3800:
[----:B------:R-:W-:-:S04]  /*1430*/  LOP3.LUT R0, R0, 0x80000000, RZ, 0xc0, !PT ;  /* 0x8000000000007812 */ /* 0x000fc800078ec0ff */
[----:B------:R-:W-:Y:S01]  /*1440*/  LOP3.LUT R0, R0, 0x7f800000, RZ, 0xfc, !PT ;  /* 0x7f80000000007812 */ /* 0x000fe200078efcff */
[----:B------:R-:W-:Y:S06]  /*1450*/  BRA `(.L_x_3801) ;  /* 0x0000000000047947 */ /* 0x000fec0003800000 */
.L_x_3799:
[----:B------:R-:W-:-:S07]  /*1460*/  LEA R0, R12, R0, 0x17 ;  /* 0x000000000c007211 */ /* 0x000fce00078eb8ff */
.L_x_3801:
[----:B------:R-:W-:Y:S05]  /*1470*/  BSYNC.RECONVERGENT B2 ;  /* 0x0000000000027941 */ /* 0x000fea0003800200 */
.L_x_3798:
[----:B------:R-:W-:Y:S05]  /*1480*/  BRA `(.L_x_3802) ;  /* 0x0000000000207947 */ /* 0x000fea0003800000 */
.L_x_3797:
[----:B------:R-:W-:-:S04]  /*1490*/  LOP3.LUT R0, R3, 0x80000000, R0, 0x48, !PT ;  /* 0x8000000003007812 */ /* 0x000fc800078e4800 */
[----:B------:R-:W-:Y:S01]  /*14a0*/  LOP3.LUT R0, R0, 0x7f800000, RZ, 0xfc, !PT ;  /* 0x7f80000000007812 */ /* 0x000fe200078efcff */
[----:B------:R-:W-:Y:S06]  /*14b0*/  BRA `(.L_x_3802) ;  /* 0x0000000000147947 */ /* 0x000fec0003800000 */
.L_x_3796:
[----:B------:R-:W-:Y:S01]  /*14c0*/  LOP3.LUT R0, R3, 0x80000000, R0, 0x48, !PT ;  /* 0x8000000003007812 */ /* 0x000fe200078e4800 */
[----:B------:R-:W-:Y:S06]  /*14d0*/  BRA `(.L_x_3802) ;  /* 0x00000000000c7947 */ /* 0x000fec0003800000 */
.L_x_3795:
[----:B------:R-:W0:Y:S01]  /*14e0*/  MUFU.RSQ R0, -QNAN ;  /* 0xffc0000000007908 */ /* 0x000e220000001400 */
[----:B------:R-:W-:Y:S05]  /*14f0*/  BRA `(.L_x_3802) ;  /* 0x0000000000047947 */ /* 0x000fea0003800000 */
.L_x_3794:
[----:B------:R-:W-:-:S07]  /*1500*/  FADD.FTZ R0, R0, R3 ;  /* 0x0000000300007221 */ /* 0x000fce0000010000 */
.L_x_3802:
[----:B------:R-:W-:Y:S05]  /*1510*/  BSYNC.RECONVERGENT B1 ;  /* 0x0000000000017941 */ /* 0x000fea0003800200 */
.L_x_3792:
[----:B------:R-:W-:-:S04]  /*1520*/  IMAD.MOV.U32 R11, RZ, RZ, 0x0 ;  /* 0x00000000ff0b7424 */ /* 0x000fc800078e00ff */
[----:B0-----:R-:W-:Y:S05]  /*1530*/  RET.REL.NODEC R10 `(_Z24norm_dist_forward_kernelILi1ELi2EEvPKfS1_iiiiPff) ;  /* 0xffffffe80ab07950 */ /* 0x001fea0003c3ffff */
.L_x_3803:
        /* <DEDUP_REMOVED lines=12> */
.L_x_3962:


//--------------------- .text._Z24norm_dist_forward_kernelILi1ELi1EEvPKfS1_iiiiPff --------------------------
	.section	.text._Z24norm_dist_forward_kernelILi1ELi1EEvPKfS1_iiiiPff,"ax",@progbits
	.align	128
        .global         _Z24norm_dist_forward_kernelILi1ELi1EEvPKfS1_iiiiPff
        .type           _Z24norm_dist_forward_kernelILi1ELi1EEvPKfS1_iiiiPff,@function
        .size           _Z24norm_dist_forward_kernelILi1ELi1EEvPKfS1_iiiiPff,(.L_x_3964 - _Z24norm_dist_forward_kernelILi1ELi1EEvPKfS1_iiiiPff)
        .other          _Z24norm_dist_forward_kernelILi1ELi1EEvPKfS1_iiiiPff,@"STO_CUDA_ENTRY STV_DEFAULT"
_Z24norm_dist_forward_kernelILi1ELi1EEvPKfS1_iiiiPff:
.text._Z24norm_dist_forward_kernelILi1ELi1EEvPKfS1_iiiiPff:
        /* <DEDUP_REMOVED lines=9> */
[----:B--2---:R-:W-:Y:S01]  /*0090*/  IABS R13, R3 ;  /* 0x00000003000d7213 */ /* 0x004fe20000000000 */
[----:B------:R-:W1:Y:S01]  /*00a0*/  S2UR UR4, SR_CTAID.Y ;  /* 0x00000000000479c3 */ /* 0x000e620000002600 */
[----:B------:R-:W2:Y:S02]  /*00b0*/  @!P0 S2R R11, SR_CgaCtaId ;  /* 0x00000000000b8919 */ /* 0x000ea40000008800 */
[----:B------:R-:W4:Y:S08]  /*00c0*/  I2F.RP R2, R13 ;  /* 0x0000000d00027306 */ /* 0x000f300000209400 */
[----:B----4-:R-:W4:Y:S01]  /*00d0*/  MUFU.RCP R2, R2 ;  /* 0x0000000200027308 */ /* 0x010f220000001000 */
[----:B-1----:R-:W-:-:S06]  /*00e0*/  USHF.L.U32 UR4, UR4, 0x8, URZ ;  /* 0x0000000804047899 */ /* 0x002fcc00080006ff */
[----:B------:R-:W-:Y:S01]  /*00f0*/  LOP3.LUT R0, R0, UR4, RZ, 0xfc, !PT ;  /* 0x0000000400007c12 */ /* 0x000fe2000f8efcff */
[----:B----4-:R-:W-:-:S03]  /*0100*/  VIADD R8, R2, 0xffffffe ;  /* 0x0ffffffe02087836 */ /* 0x010fc60000000000 */
[----:B------:R-:W-:Y:S01]  /*0110*/  IABS R2, R0 ;  /* 0x0000000000027213 */ /* 0x000fe20000000000 */
[----:B------:R-:W1:Y:S01]  /*0120*/  LDCU UR4, c[0x0][0x390] ;  /* 0x00007200ff0477ac */ /* 0x000e620008000800 */
[----:B------:R4:W0:Y:S02]  /*0130*/  F2I.FTZ.U32.TRUNC.NTZ R9, R8 ;  /* 0x0000000800097305 */ /* 0x000824000021f000 */
[----:B----4-:R-:W-:Y:S02]  /*0140*/  IMAD.MOV.U32 R8, RZ, RZ, RZ ;  /* 0x000000ffff087224 */ /* 0x010fe400078e00ff */
[----:B0-----:R-:W-:-:S04]  /*0150*/  IMAD.MOV R6, RZ, RZ, -R9 ;  /* 0x000000ffff067224 */ /* 0x001fc800078e0a09 */
[----:B------:R-:W-:Y:S01]  /*0160*/  IMAD R5, R6, R13, RZ ;  /* 0x0000000d06057224 */ /* 0x000fe200078e02ff */
[----:B------:R-:W-:-:S03]  /*0170*/  LOP3.LUT R6, RZ, R3, RZ, 0x33, !PT ;  /* 0x00000003ff067212 */ /* 0x000fc600078e33ff */
[----:B------:R-:W-:Y:S01]  /*0180*/  IMAD.HI.U32 R9, R9, R5, R8 ;  /* 0x0000000509097227 */ /* 0x000fe200078e0008 */
[----:B------:R-:W-:-:S04]  /*0190*/  @!P0 MOV R8, 0x400 ;  /* 0x0000040000088802 */ /* 0x000fc80000000f00 */
[----:B--2---:R-:W-:Y:S01]  /*01a0*/  @!P0 LEA R8, R11, R8, 0x18 ;  /* 0x000000080b088211 */ /* 0x004fe200078ec0ff */
        /* <DEDUP_REMOVED lines=9> */
[----:B------:R-:W-:Y:S01]  /*0240*/  @P2 VIADD R9, R9, 0x1 ;  /* 0x0000000109092836 */ /* 0x000fe20000000000 */
[----:B------:R-:W-:-:S03]  /*0250*/  ISETP.NE.AND P2, PT, R3, RZ, PT ;  /* 0x000000ff0300720c */ /* 0x000fc60003f45270 */
[----:B------:R-:W-:-:S05]  /*0260*/  @!P1 IMAD.MOV R9, RZ, RZ, -R9 ;  /* 0x000000ffff099224 */ /* 0x000fca00078e0a09 */
        /* <DEDUP_REMOVED lines=8> */
[----:B------:R-:W-:Y:S01]  /*02f0*/  IMAD.IADD R7, R2, 0x1, -R13 ;  /* 0x0000000102077824 */ /* 0x000fe200078e0a0d */
[----:B------:R-:W-:-:S04]  /*0300*/  ISETP.GT.U32.AND P0, PT, R13, R2, PT ;  /* 0x000000020d00720c */ /* 0x000fc80003f04070 */
[----:B------:R-:W-:-:S05]  /*0310*/  SEL R7, R7, R2, !P0 ;  /* 0x0000000207077207 */ /* 0x000fca0004000000 */
[----:B------:R-:W-:-:S05]  /*0320*/  @!P1 IMAD.MOV R7, RZ, RZ, -R7 ;  /* 0x000000ffff079224 */ /* 0x000fca00078e0a07 */
[----:B------:R-:W-:Y:S01]  /*0330*/  SEL R6, R6, R7, !P2 ;  /* 0x0000000706067207 */ /* 0x000fe20005000000 */
[----:B-1----:R-:W-:-:S04]  /*0340*/  IMAD R0, R5, UR4, R4 ;  /* 0x0000000405007c24 */ /* 0x002fc8000f8e0204 */
[----:B------:R-:W-:-:S04]  /*0350*/  IMAD R3, R0, R3, R6 ;  /* 0x0000000300037224 */ /* 0x000fc800078e0206 */
[----:B0-----:R-:W-:-:S06]  /*0360*/  IMAD.WIDE R2, R3, 0x4, R8 ;  /* 0x0000000403027825 */ /* 0x001fcc00078e0208 */
[----:B------:R-:W2:Y:S01]  /*0370*/  LDG.E.CONSTANT R2, desc[UR6][R2.64] ;  /* 0x0000000602027981 */ /* 0x000ea2000c1e9900 */
[----:B------:R-:W0:Y:S01]  /*0380*/  S2UR UR5, SR_CgaCtaId ;  /* 0x00000000000579c3 */ /* 0x000e220000008800 */
[----:B------:R-:W-:Y:S01]  /*0390*/  UMOV UR4, 0x400 ;  /* 0x0000040000047882 */ /* 0x000fe20000000000 */
[----:B------:R-:W-:Y:S01]  /*03a0*/  BSSY.RECONVERGENT B0, `(.L_x_3804) ;  /* 0x0000012000007945 */ /* 0x000fe20003800200 */
[----:B0-----:R-:W-:-:S09]  /*03b0*/  ULEA UR4, UR5, UR4, 0x18 ;  /* 0x0000000405047291 */ /* 0x001fd2000f8ec0ff */
[----:B------:R-:W2:Y:S02]  /*03c0*/  LDS R7, [UR4] ;  /* 0x00000004ff077984 */ /* 0x000ea40008000800 */
[----:B--2---:R-:W-:-:S05]  /*03d0*/  FADD R8, R2, -R7 ;  /* 0x8000000702087221 */ /* 0x004fca0000000000 */
[----:B------:R-:W-:-:S05]  /*03e0*/  FMNMX R10, |R8|, 1.00000001335143196e-10, !PT ;  /* 0x2edbe6ff080a7809 */ /* 0x000fca0007800200 */
[----:B------:R-:W-:-:S05]  /*03f0*/  VIADD R0, R10, 0x1800000 ;  /* 0x018000000a007836 */ /* 0x000fca0000000000 */
[----:B------:R-:W-:-:S04]  /*0400*/  LOP3.LUT R0, R0, 0x7f800000, RZ, 0xc0, !PT ;  /* 0x7f80000000007812 */ /* 0x000fc800078ec0ff */
[----:B------:R-:W-:-:S13]  /*0410*/  ISETP.GT.U32.AND P0, PT, R0, 0x1ffffff, PT ;  /* 0x01ffffff0000780c */ /* 0x000fda0003f04070 */
[----:B------:R-:W-:Y:S05]  /*0420*/  @P0 BRA `(.L_x_3805) ;  /* 0x0000000000140947 */ /* 0x000fea0003800000 */
[----:B------:R-:W-:Y:S01]  /*0430*/  IMAD.MOV.U32 R0, RZ, RZ, R10 ;  /* 0x000000ffff007224 */ /* 0x000fe200078e000a */
[----:B------:R-:W-:-:S07]  /*0440*/  MOV R10, 0x460 ;  /* 0x00000460000a7802 */ /* 0x000fce0000000f00 */
[----:B------:R-:W-:Y:S05]  /*0450*/  CALL.REL.NOINC `($__internal_136_$__cuda_sm20_rcp_rn_f32_slowpath) ;  /* 0x0000000000f07944 */ /* 0x000fea0003c00000 */
[----:B------:R-:W-:Y:S01]  /*0460*/  IMAD.MOV.U32 R3, RZ, RZ, R9 ;  /* 0x000000ffff037224 */ /* 0x000fe200078e0009 */
[----:B------:R-:W-:Y:S06]  /*0470*/  BRA `(.L_x_3806) ;  /* 0x0000000000107947 */ /* 0x000fec0003800000 */
.L_x_3805:
[----:B------:R-:W0:Y:S02]  /*0480*/  MUFU.RCP R3, R10 ;  /* 0x0000000a00037308 */ /* 0x000e240000001000 */
[----:B0-----:R-:W-:-:S04]  /*0490*/  FFMA R0, R10, R3, -1 ;  /* 0xbf8000000a007423 */ /* 0x001fc80000000003 */
[----:B------:R-:W-:-:S04]  /*04a0*/  FADD.FTZ R0, -R0, -RZ ;  /* 0x800000ff00007221 */ /* 0x000fc80000010100 */
[----:B------:R-:W-:-:S07]  /*04b0*/  FFMA R3, R3, R0, R3 ;  /* 0x0000000003037223 */ /* 0x000fce0000000003 */
.L_x_3806:
[----:B------:R-:W-:Y:S05]  /*04c0*/  BSYNC.RECONVERGENT B0 ;  /* 0x0000000000007941 */ /* 0x000fea0003800200 */
.L_x_3804:
[----:B------:R-:W-:Y:S01]  /*04d0*/  FMUL R8, |R8|, R3 ;  /* 0x0000000308087220 */ /* 0x000fe20000400200 */
[----:B------:R-:W0:Y:S04]  /*04e0*/  LDC R11, c[0x0][0x3a8] ;  /* 0x0000ea00ff0b7b82 */ /* 0x000e280000000800 */
[----:B------:R-:W-:-:S13]  /*04f0*/  FSETP.GEU.AND P0, PT, |R8|, 1.175494350822287508e-38, PT ;  /* 0x008000000800780b */ /* 0x000fda0003f0e200 */
[----:B------:R-:W-:-:S04]  /*0500*/  @!P0 FMUL R8, R8, 16777216 ;  /* 0x4b80000008088820 */ /* 0x000fc80000400000 */
[----:B------:R-:W1:Y:S01]  /*0510*/  MUFU.LG2 R0, R8 ;  /* 0x0000000800007308 */ /* 0x000e620000000c00 */
[----:B0-----:R-:W-:-:S05]  /*0520*/  VIADD R2, R11, 0x1800000 ;  /* 0x018000000b027836 */ /* 0x001fca0000000000 */
[----:B------:R-:W-:-:S04]  /*0530*/  LOP3.LUT R2, R2, 0x7f800000, RZ, 0xc0, !PT ;  /* 0x7f80000002027812 */ /* 0x000fc800078ec0ff */
[----:B------:R-:W-:Y:S01]  /*0540*/  ISETP.GT.U32.AND P1, PT, R2, 0x1ffffff, PT ;  /* 0x01ffffff0200780c */ /* 0x000fe20003f24070 */
[----:B-1----:R-:W-:-:S04]  /*0550*/  @!P0 FADD R0, R0, -24 ;  /* 0xc1c0000000008421 */ /* 0x002fc80000000000 */
[----:B------:R-:W-:-:S05]  /*0560*/  FMUL R0, R0, R11 ;  /* 0x0000000b00007220 */ /* 0x000fca0000400000 */
[----:B------:R-:W-:-:S13]  /*0570*/  FSETP.GEU.AND P0, PT, R0, -126, PT ;  /* 0xc2fc00000000780b */ /* 0x000fda0003f0e000 */
[----:B------:R-:W-:-:S04]  /*0580*/  @!P0 FMUL R0, R0, 0.5 ;  /* 0x3f00000000008820 */ /* 0x000fc80000400000 */
[----:B------:R-:W0:Y:S02]  /*0590*/  MUFU.EX2 R7, R0 ;  /* 0x0000000000077308 */ /* 0x000e240000000800 */
[----:B0-----:R-:W-:-:S04]  /*05a0*/  @!P0 FMUL R7, R7, R7 ;  /* 0x0000000707078220 */ /* 0x001fc80000400000 */
[----:B------:R-:W-:Y:S01]  /*05b0*/  FADD R7, R7, 1.00000001335143196e-10 ;  /* 0x2edbe6ff07077421 */ /* 0x000fe20000000000 */
[----:B------:R-:W-:Y:S06]  /*05c0*/  @P1 BRA `(.L_x_3807) ;  /* 0x0000000000181947 */ /* 0x000fec0003800000 */
[----:B------:R-:W0:Y:S01]  /*05d0*/  LDCU UR4, c[0x0][0x3a8] ;  /* 0x00007500ff0477ac */ /* 0x000e220008000800 */
[----:B------:R-:W-:Y:S01]  /*05e0*/  MOV R10, 0x610 ;  /* 0x00000610000a7802 */ /* 0x000fe20000000f00 */
[----:B0-----:R-:W-:-:S07]  /*05f0*/  IMAD.U32 R0, RZ, RZ, UR4 ;  /* 0x00000004ff007e24 */ /* 0x001fce000f8e00ff */
[----:B------:R-:W-:Y:S05]  /*0600*/  CALL.REL.NOINC `($__internal_136_$__cuda_sm20_rcp_rn_f32_slowpath) ;  /* 0x0000000000847944 */ /* 0x000fea0003c00000 */
[----:B------:R-:W-:Y:S01]  /*0610*/  IMAD.MOV.U32 R0, RZ, RZ, R9 ;  /* 0x000000ffff007224 */ /* 0x000fe200078e0009 */
[----:B------:R-:W-:Y:S06]  /*0620*/  BRA `(.L_x_3808) ;  /* 0x0000000000107947 */ /* 0x000fec0003800000 */
.L_x_3807:
[----:B------:R-:W0:Y:S02]  /*0630*/  MUFU.RCP R0, R11 ;  /* 0x0000000b00007308 */ /* 0x000e240000001000 */
[----:B0-----:R-:W-:-:S04]  /*0640*/  FFMA R2, R0, R11, -1 ;  /* 0xbf80000000027423 */ /* 0x001fc8000000000b */
[----:B------:R-:W-:-:S04]  /*0650*/  FADD.FTZ R9, -R2, -RZ ;  /* 0x800000ff02097221 */ /* 0x000fc80000010100 */
[----:B------:R-:W-:-:S07]  /*0660*/  FFMA R0, R0, R9, R0 ;  /* 0x0000000900007223 */ /* 0x000fce0000000000 */
.L_x_3808:
        /* <DEDUP_REMOVED lines=15> */
[----:B------:R-:W-:-:S07]  /*0760*/  MOV R2, 0x780 ;  /* 0x0000078000027802 */ /* 0x000fce0000000f00 */
[----:B------:R-:W-:Y:S05]  /*0770*/  CALL.REL.NOINC `($__internal_137_$__cuda_sm3x_div_rn_noftz_f32_slowpath) ;  /* 0x0000000000f87944 */ /* 0x000fea0003c00000 */
[----:B------:R-:W-:-:S07]  /*0780*/  IMAD.MOV.U32 R7, RZ, RZ, R0 ;  /* 0x000000ffff077224 */ /* 0x000fce00078e0000 */
.L_x_3810:
[----:B------:R-:W-:Y:S05]  /*0790*/  BSYNC.RECONVERGENT B0 ;  /* 0x0000000000007941 */ /* 0x000fea0003800200 */
.L_x_3809:
        /* <DEDUP_REMOVED lines=8> */
        .weak           $__internal_136_$__cuda_sm20_rcp_rn_f32_slowpath
        .type           $__internal_136_$__cuda_sm20_rcp_rn_f32_slowpath,@function
        .size           $__internal_136_$__cuda_sm20_rcp_rn_f32_slowpath,($__internal_137_$__cuda_sm3x_div_rn_noftz_f32_slowpath - $__internal_136_$__cuda_sm20_rcp_rn_f32_slowpath)
$__internal_136_$__cuda_sm20_rcp_rn_f32_slowpath:
        /* <DEDUP_REMOVED lines=15> */
.L_x_3812:
        /* <DEDUP_REMOVED lines=33> */
.L_x_3814:
[----:B------:R0:W1:Y:S02]  /*0b20*/  MUFU.RCP R9, R0 ;  /* 0x0000000000097308 */ /* 0x0000640000001000 */
.L_x_3813:
[----:B------:R-:W-:Y:S05]  /*0b30*/  BSYNC.RECONVERGENT B1 ;  /* 0x0000000000017941 */ /* 0x000fea0003800200 */
.L_x_3811:
[----:B------:R-:W-:-:S04]  /*0b40*/  IMAD.MOV.U32 R11, RZ, RZ, 0x0 ;  /* 0x00000000ff0b7424 */ /* 0x000fc800078e00ff */
[----:B01----:R-:W-:Y:S05]  /*0b50*/  RET.REL.NODEC R10 `(_Z24norm_dist_forward_kernelILi1ELi1EEvPKfS1_iiiiPff) ;  /* 0xfffffff40a287950 */ /* 0x003fea0003c3ffff */
        .weak           $__internal_137_$__cuda_sm3x_div_rn_noftz_f32_slowpath
        .type           $__internal_137_$__cuda_sm3x_div_rn_noftz_f32_slowpath,@function
        .size           $__internal_137_$__cuda_sm3x_div_rn_noftz_f32_slowpath,(.L_x_3964 - $__internal_137_$__cuda_sm3x_div_rn_noftz_f32_slowpath)
$__internal_137_$__cuda_sm3x_div_rn_noftz_f32_slowpath:
        /* <DEDUP_REMOVED lines=32> */
[----:B------:R-:W-:Y:S02]  /*0d60*/  @!P1 FFMA R3, R3, 1.84467440737095516160e+19, RZ ;  /* 0x5f80000003039823 */ /* 0x000fe400000000ff */
[----:B------:R-:W-:-:S07]  /*0d70*/  @!P1 VIADD R7, R7, 0x40 ;  /* 0x0000004007079836 */ /* 0x000fce0000000000 */
.L_x_3816:
[----:B------:R-:W-:Y:S01]  /*0d80*/  LEA R8, R12, 0xc0800000, 0x17 ;  /* 0xc08000000c087811 */ /* 0x000fe200078eb8ff */
[----:B------:R-:W-:Y:S03]  /*0d90*/  BSSY.RECONVERGENT B2, `(.L_x_3821) ;  /* 0x0000036000027945 */ /* 0x000fe60003800200 */
[----:B------:R-:W-:Y:S01]  /*0da0*/  IADD3 R8, PT, PT, -R8, R3, RZ ;  /* 0x0000000308087210 */ /* 0x000fe20007ffe1ff */
[----:B------:R-:W-:-:S03]  /*0db0*/  VIADD R3, R10, 0xffffff81 ;  /* 0xffffff810a037836 */ /* 0x000fc60000000000 */
        /* <DEDUP_REMOVED lines=43> */
[----:B------:R-:W-:-:S05]  /*1070*/  LOP3.LUT R3, R3, R8, RZ, 0xc0, !PT ;  /* 0x0000000803037212 */ /* 0x000fca00078ec0ff */
[----:B------:R-:W-:-:S05]  /*1080*/  IMAD.IADD R3, R10, 0x1, R3 ;  /* 0x000000010a037824 */ /* 0x000fca00078e0203 */
[----:B------:R-:W-:Y:S01]  /*1090*/  LOP3.LUT R0, R3, R0, RZ, 0xfc, !PT ;  /* 0x0000000003007212 */ /* 0x000fe200078efcff */
[----:B------:R-:W-:Y:S06]  /*10a0*/  BRA `(.L_x_3824) ;  /* 0x0000000000107947 */ /* 0x000fec0003800000 */
.L_x_3823:
[----:B------:R-:W-:-:S04]  /*10b0*/  LOP3.LUT R0, R0, 0x80000000, RZ, 0xc0, !PT ;  /* 0x8000000000007812 */ /* 0x000fc800078ec0ff */
[----:B------:R-:W-:Y:S01]  /*10c0*/  LOP3.LUT R0, R0, 0x7f800000, RZ, 0xfc, !PT ;  /* 0x7f80000000007812 */ /* 0x000fe200078efcff */
[----:B------:R-:W-:Y:S06]  /*10d0*/  BRA `(.L_x_3824) ;  /* 0x0000000000047947 */ /* 0x000fec0003800000 */
.L_x_3822:
[----:B------:R-:W-:-:S07]  /*10e0*/  IMAD R0, R8, 0x800000, R0 ;  /* 0x0080000008007824 */ /* 0x000fce00078e0200 */
.L_x_3824:
[----:B------:R-:W-:Y:S05]  /*10f0*/  BSYNC.RECONVERGENT B2 ;  /* 0x0000000000027941 */ /* 0x000fea0003800200 */
.L_x_3821:
[----:B------:R-:W-:Y:S05]  /*1100*/  BRA `(.L_x_3825) ;  /* 0x0000000000207947 */ /* 0x000fea0003800000 */
.L_x_3820:
[----:B------:R-:W-:-:S04]  /*1110*/  LOP3.LUT R0, R3, 0x80000000, R0, 0x48, !PT ;  /* 0x8000000003007812 */ /* 0x000fc800078e4800 */
[----:B------:R-:W-:Y:S01]  /*1120*/  LOP3.LUT R0, R0, 0x7f800000, RZ, 0xfc, !PT ;  /* 0x7f80000000007812 */ /* 0x000fe200078efcff */
[----:B------:R-:W-:Y:S06]  /*1130*/  BRA `(.L_x_3825) ;  /* 0x0000000000147947 */ /* 0x000fec0003800000 */
.L_x_3819:
[----:B------:R-:W-:Y:S01]  /*1140*/  LOP3.LUT R0, R3, 0x80000000, R0, 0x48, !PT ;  /* 0x8000000003007812 */ /* 0x000fe200078e4800 */
[----:B------:R-:W-:Y:S06]  /*1150*/  BRA `(.L_x_3825) ;  /* 0x00000000000c7947 */ /* 0x000fec0003800000 */
.L_x_3818:
[----:B------:R-:W0:Y:S01]  /*1160*/  MUFU.RSQ R0, -QNAN ;  /* 0xffc0000000007908 */ /* 0x000e220000001400 */
[----:B------:R-:W-:Y:S05]  /*1170*/  BRA `(.L_x_3825) ;  /* 0x0000000000047947 */ /* 0x000fea0003800000 */
.L_x_3817:
[----:B------:R-:W-:-:S07]  /*1180*/  FADD.FTZ R0, R0, R3 ;  /* 0x0000000300007221 */ /* 0x000fce0000010000 */
.L_x_3825:
[----:B------:R-:W-:Y:S05]  /*1190*/  BSYNC.RECONVERGENT B1 ;  /* 0x0000000000017941 */ /* 0x000fea0003800200 */
.L_x_3815:
[----:B------:R-:W-:-:S04]  /*11a0*/  IMAD.MOV.U32 R3, RZ, RZ, 0x0 ;  /* 0x00000000ff037424 */ /* 0x000fc800078e00ff */
[----:B0-----:R-:W-:Y:S05]  /*11b0*/  RET.REL.NODEC R2 `(_Z24norm_dist_forward_kernelILi1ELi1EEvPKfS1_iiiiPff) ;  /* 0xffffffec02907950 */ /* 0x001fea0003c3ffff */
.L_x_3826:
        /* <DEDUP_REMOVED lines=12> */
.L_x_3964:


//--------------------- .nv.shared._Z32norm_dist_backward_weight_kernelILb1EEvPKfS1_S1_S1_iiiiiPff --------------------------
	.section	.nv.shared._Z32norm_dist_backward_weight_kernelILb1EEvPKfS1_S1_S1_iiiiiPff,"aw",@nobits
	.sectionflags	@""
	.align	4
.nv.shared._Z32norm_dist_backward_weight_kernelILb1EEvPKfS1_S1_S1_iiiiiPff:
	.zero		4224


//--------------------- .nv.shared.reserved.0     --------------------------
	.section	.nv.shared.reserved.0,"aw",@nobits
	.weak		__nv_reservedSMEM_offset_0_alias
	.size		__nv_reservedSMEM_offset_0_alias, 0, 64
	.other		__nv_reservedSMEM_offset_0_alias,@"STO_CUDA_RESERVED_SHARED STV_DEFAULT"
__nv_reservedSMEM_offset_0_alias:
	.zero		0
	.zero		64


//--------------------- .nv.shared._Z32norm_dist_backward_weight_kernelILb0EEvPKfS1_S1_S1_iiiiiPff --------------------------
	.section	.nv.shared._Z32norm_dist_backward_weight_kernelILb0EEvPKfS1_S1_S1_iiiiiPff,"aw",@nobits
	.sectionflags	@""
	.align	4
.nv.shared._Z32norm_dist_backward_weight_kernelILb0EEvPKfS1_S1_S1_iiiiiPff:
	.zero		4224


//--------------------- .nv.shared._Z32norm_dist_backward_weight_kernelILi144ELi32EEvPKfS1_S1_S1_iiiiPff --------------------------
	.section	.nv.shared._Z32norm_dist_backward_weight_kernelILi144ELi32EEvPKfS1_S1_S1_iiiiPff,"aw",@nobits
	.sectionflags	@""
	.align	4
.nv.shared._Z32norm_dist_backward_weight_kernelILi144ELi32EEvPKfS1_S1_S1_iiiiPff:
	.zero		7680


//--------------------- .nv.shared._Z32norm_dist_backward_weight_kernelILi144ELi16EEvPKfS1_S1_S1_iiiiPff --------------------------
	.section	.nv.shared._Z32norm_dist_backward_weight_kernelILi144ELi16EEvPKfS1_S1_S1_iiiiPff,"aw",@nobits
	.sectionflags	@""
	.align	4
.nv.shared._Z32norm_dist_backward_weight_kernelILi144ELi16EEvPKfS1_S1_S1_iiiiPff:
	.zero		7680


//--------------------- .nv.shared._Z32norm_dist_backward_weight_kernelILi144ELi8EEvPKfS1_S1_S1_iiiiPff --------------------------
	.section	.nv.shared._Z32norm_dist_backward_weight_kernelILi144ELi8EEvPKfS1_S1_S1_iiiiPff,"aw",@nobits
	.sectionflags	@""
	.align	4
.nv.shared._Z32norm_dist_backward_weight_kernelILi144ELi8EEvPKfS1_S1_S1_iiiiPff:
	.zero		7680


//--------------------- .nv.shared._Z32norm_dist_backward_weight_kernelILi72ELi16EEvPKfS1_S1_S1_iiiiPff --------------------------
	.section	.nv.shared._Z32norm_dist_backward_weight_kernelILi72ELi16EEvPKfS1_S1_S1_iiiiPff,"aw",@nobits
	.sectionflags	@""
	.align	4
.nv.shared._Z32norm_dist_backward_weight_kernelILi72ELi16EEvPKfS1_S1_S1_iiiiPff:
	.zero		5376


//--------------------- .nv.shared._Z32norm_dist_backward_weight_kernelILi72ELi8EEvPKfS1_S1_S1_iiiiPff --------------------------
	.section	.nv.shared._Z32norm_dist_backward_weight_kernelILi72ELi8EEvPKfS1_S1_S1_iiiiPff,"aw",@nobits
	.sectionflags	@""
	.align	4
.nv.shared._Z32norm_dist_backward_weight_kernelILi72ELi8EEvPKfS1_S1_S1_iiiiPff:
	.zero		5376


//--------------------- .nv.shared._Z32norm_dist_backward_weight_kernelILi72ELi4EEvPKfS1_S1_S1_iiiiPff --------------------------
	.section	.nv.shared._Z32norm_dist_backward_weight_kernelILi72ELi4EEvPKfS1_S1_S1_iiiiPff,"aw",@nobits
	.sectionflags	@""
	.align	4
.nv.shared._Z32norm_dist_backward_weight_kernelILi72ELi4EEvPKfS1_S1_S1_iiiiPff:
	.zero		5376


//--------------------- .nv.shared._Z32norm_dist_backward_weight_kernelILi36ELi8EEvPKfS1_S1_S1_iiiiPff --------------------------
	.section	.nv.shared._Z32norm_dist_backward_weight_kernelILi36ELi8EEvPKfS1_S1_S1_iiiiPff,"aw",@nobits
	.sectionflags	@""
	.align	4
.nv.shared._Z32norm_dist_backward_weight_kernelILi36ELi8EEvPKfS1_S1_S1_iiiiPff:
	.zero		4224


//--------------------- .nv.shared._Z32norm_dist_backward_weight_kernelILi36ELi4EEvPKfS1_S1_S1_iiiiPff --------------------------
	.section	.nv.shared._Z32norm_dist_backward_weight_kernelILi36ELi4EEvPKfS1_S1_S1_iiiiPff,"aw",@nobits
	.sectionflags	@""
	.align	4
.nv.shared._Z32norm_dist_backward_weight_kernelILi36ELi4EEvPKfS1_S1_S1_iiiiPff:
	.zero		4224


//--------------------- .nv.shared._Z32norm_dist_backward_weight_kernelILi36ELi2EEvPKfS1_S1_S1_iiiiPff --------------------------
	.section	.nv.shared._Z32norm_dist_backward_weight_kernelILi36ELi2EEvPKfS1_S1_S1_iiiiPff,"aw",@nobits
	.sectionflags	@""
	.align	4
.nv.shared._Z32norm_dist_backward_weight_kernelILi36ELi2EEvPKfS1_S1_S1_iiiiPff:
	.zero		3648


//--------------------- .nv.shared._Z32norm_dist_backward_weight_kernelILi18ELi4EEvPKfS1_S1_S1_iiiiPff --------------------------
	.section	.nv.shared._Z32norm_dist_backward_weight_kernelILi18ELi4EEvPKfS1_S1_S1_iiiiPff,"aw",@nobits
	.sectionflags	@""
	.align	4
.nv.shared._Z32norm_dist_backward_weight_kernelILi18ELi4EEvPKfS1_S1_S1_iiiiPff:
	.zero		3648


//--------------------- .nv.shared._Z32norm_dist_backward_weight_kernelILi18ELi2EEvPKfS1_S1_S1_iiiiPff --------------------------
	.section	.nv.shared._Z32norm_dist_backward_weight_kernelILi18ELi2EEvPKfS1_S1_S1_iiiiPff,"aw",@nobits
	.sectionflags	@""
	.align	4
.nv.shared._Z32norm_dist_backward_weight_kernelILi18ELi2EEvPKfS1_S1_S1_iiiiPff:
	.zero		3360


//--------------------- .nv.shared._Z32norm_dist_backward_weight_kernelILi18ELi1EEvPKfS1_S1_S1_iiiiPff --------------------------
	.section	.nv.shared._Z32norm_dist_backward_weight_kernelILi18ELi1EEvPKfS1_S1_S1_iiiiPff,"aw",@nobits
	.sectionflags	@""
	.align	4
.nv.shared._Z32norm_dist_backward_weight_kernelILi18ELi1EEvPKfS1_S1_S1_iiiiPff:
	.zero		3216


//--------------------- .nv.shared._Z32norm_dist_backward_weight_kernelILi9ELi2EEvPKfS1_S1_S1_iiiiPff --------------------------
	.section	.nv.shared._Z32norm_dist_backward_weight_kernelILi9ELi2EEvPKfS1_S1_S1_iiiiPff,"aw",@nobits
	.sectionflags	@""
	.align	4
.nv.shared._Z32norm_dist_backward_weight_kernelILi9ELi2EEvPKfS1_S1_S1_iiiiPff:
	.zero		3216


//--------------------- .nv.shared._Z32norm_dist_backward_weight_kernelILi9ELi1EEvPKfS1_S1_S1_iiiiPff --------------------------
	.section	.nv.shared._Z32norm_dist_backward_weight_kernelILi9ELi1EEvPKfS1_S1_S1_iiiiPff,"aw",@nobits
	.sectionflags	@""
	.align	4
.nv.shared._Z32norm_dist_backward_weight_kernelILi9ELi1EEvPKfS1_S1_S1_iiiiPff:
	.zero		3144


//--------------------- .nv.shared._Z32norm_dist_backward_weight_kernelILi64ELi64EEvPKfS1_S1_S1_iiiiPff --------------------------
	.section	.nv.shared._Z32norm_dist_backward_weight_kernelILi64ELi64EEvPKfS1_S1_S1_iiiiPff,"aw",@nobits
	.sectionflags	@""
	.align	4
.nv.shared._Z32norm_dist_backward_weight_kernelILi64ELi64EEvPKfS1_S1_S1_iiiiPff:
	.zero		5120


//--------------------- .nv.shared._Z32norm_dist_backward_weight_kernelILi64ELi32EEvPKfS1_S1_S1_iiiiPff --------------------------
	.section	.nv.shared._Z32norm_dist_backward_weight_kernelILi64ELi32EEvPKfS1_S1_S1_iiiiPff,"aw",@nobits
	.sectionflags	@""
	.align	4
.nv.shared._Z32norm_dist_backward_weight_kernelILi64ELi32EEvPKfS1_S1_S1_iiiiPff:
	.zero		5120


//--------------------- .nv.shared._Z32norm_dist_backward_weight_kernelILi32ELi64EEvPKfS1_S1_S1_iiiiPff --------------------------
	.section	.nv.shared._Z32norm_dist_backward_weight_kernelILi32ELi64EEvPKfS1_S1_S1_iiiiPff,"aw",@nobits
	.sectionflags	@""
	.align	4
.nv.shared._Z32norm_dist_backward_weight_kernelILi32ELi64EEvPKfS1_S1_S1_iiiiPff:
	.zero		4096


//--------------------- .nv.shared._Z32norm_dist_backward_weight_kernelILi32ELi32EEvPKfS1_S1_S1_iiiiPff --------------------------
	.section	.nv.shared._Z32norm_dist_backward_weight_kernelILi32ELi32EEvPKfS1_S1_S1_iiiiPff,"aw",@nobits
	.sectionflags	@""
	.align	4
.nv.shared._Z32norm_dist_backward_weight_kernelILi32ELi32EEvPKfS1_S1_S1_iiiiPff:
	.zero		4096


//--------------------- .nv.shared._Z32norm_dist_backward_weight_kernelILi32ELi16EEvPKfS1_S1_S1_iiiiPff --------------------------
	.section	.nv.shared._Z32norm_dist_backward_weight_kernelILi32ELi16EEvPKfS1_S1_S1_iiiiPff,"aw",@nobits
	.sectionflags	@""
	.align	4
.nv.shared._Z32norm_dist_backward_weight_kernelILi32ELi16EEvPKfS1_S1_S1_iiiiPff:
	.zero		4096


//--------------------- .nv.shared._Z32norm_dist_backward_weight_kernelILi16ELi32EEvPKfS1_S1_S1_iiiiPff --------------------------
	.section	.nv.shared._Z32norm_dist_backward_weight_kernelILi16ELi32EEvPKfS1_S1_S1_iiiiPff,"aw",@nobits
	.sectionflags	@""
	.align	4
.nv.shared._Z32norm_dist_backward_weight_kernelILi16ELi32EEvPKfS1_S1_S1_iiiiPff:
	.zero		3584


//--------------------- .nv.shared._Z32norm_dist_backward_weight_kernelILi16ELi16EEvPKfS1_S1_S1_iiiiPff --------------------------
	.section	.nv.shared._Z32norm_dist_backward_weight_kernelILi16ELi16EEvPKfS1_S1_S1_iiiiPff,"aw",@nobits
	.sectionflags	@""
	.align	4
.nv.shared._Z32norm_dist_backward_weight_kernelILi16ELi16EEvPKfS1_S1_S1_iiiiPff:
	.zero		3584


//--------------------- .nv.shared._Z32norm_dist_backward_weight_kernelILi16ELi8EEvPKfS1_S1_S1_iiiiPff --------------------------
	.section	.nv.shared._Z32norm_dist_backward_weight_kernelILi16ELi8EEvPKfS1_S1_S1_iiiiPff,"aw",@nobits
	.sectionflags	@""
	.align	4
.nv.shared._Z32norm_dist_backward_weight_kernelILi16ELi8EEvPKfS1_S1_S1_iiiiPff:
	.zero		3584


//--------------------- .nv.shared._Z32norm_dist_backward_weight_kernelILi8ELi16EEvPKfS1_S1_S1_iiiiPff --------------------------
	.section	.nv.shared._Z32norm_dist_backward_weight_kernelILi8ELi16EEvPKfS1_S1_S1_iiiiPff,"aw",@nobits
	.sectionflags	@""
	.align	4
.nv.shared._Z32norm_dist_backward_weight_kernelILi8ELi16EEvPKfS1_S1_S1_iiiiPff:
	.zero		3328


//--------------------- .nv.shared._Z32norm_dist_backward_weight_kernelILi8ELi8EEvPKfS1_S1_S1_iiiiPff --------------------------
	.section	.nv.shared._Z32norm_dist_backward_weight_kernelILi8ELi8EEvPKfS1_S1_S1_iiiiPff,"aw",@nobits
	.sectionflags	@""
	.align	4
.nv.shared._Z32norm_dist_backward_weight_kernelILi8ELi8EEvPKfS1_S1_S1_iiiiPff:
	.zero		3328


//--------------------- .nv.shared._Z32norm_dist_backward_weight_kernelILi8ELi4EEvPKfS1_S1_S1_iiiiPff --------------------------
	.section	.nv.shared._Z32norm_dist_backward_weight_kernelILi8ELi4EEvPKfS1_S1_S1_iiiiPff,"aw",@nobits
	.sectionflags	@""
	.align	4
.nv.shared._Z32norm_dist_backward_weight_kernelILi8ELi4EEvPKfS1_S1_S1_iiiiPff:
	.zero		3328


//--------------------- .nv.shared._Z32norm_dist_backward_weight_kernelILi4ELi8EEvPKfS1_S1_S1_iiiiPff --------------------------
	.section	.nv.shared._Z32norm_dist_backward_weight_kernelILi4ELi8EEvPKfS1_S1_S1_iiiiPff,"aw",@nobits
	.sectionflags	@""
	.align	4
.nv.shared._Z32norm_dist_backward_weight_kernelILi4ELi8EEvPKfS1_S1_S1_iiiiPff:
	.zero		3200


//--------------------- .nv.shared._Z32norm_dist_backward_weight_kernelILi4ELi4EEvPKfS1_S1_S1_iiiiPff --------------------------
	.section	.nv.shared._Z32norm_dist_backward_weight_kernelILi4ELi4EEvPKfS1_S1_S1_iiiiPff,"aw",@nobits
	.sectionflags	@""
	.align	4
.nv.shared._Z32norm_dist_backward_weight_kernelILi4ELi4EEvPKfS1_S1_S1_iiiiPff:
	.zero		3200


//--------------------- .nv.shared._Z32norm_dist_backward_weight_kernelILi4ELi2EEvPKfS1_S1_S1_iiiiPff --------------------------
	.section	.nv.shared._Z32norm_dist_backward_weight_kernelILi4ELi2EEvPKfS1_S1_S1_iiiiPff,"aw",@nobits
	.sectionflags	@""
	.align	4
.nv.shared._Z32norm_dist_backward_weight_kernelILi4ELi2EEvPKfS1_S1_S1_iiiiPff:
	.zero		3136


//--------------------- .nv.shared._Z32norm_dist_backward_weight_kernelILi2ELi4EEvPKfS1_S1_S1_iiiiPff --------------------------
	.section	.nv.shared._Z32norm_dist_backward_weight_kernelILi2ELi4EEvPKfS1_S1_S1_iiiiPff,"aw",@nobits
	.sectionflags	@""
	.align	4
.nv.shared._Z32norm_dist_backward_weight_kernelILi2ELi4EEvPKfS1_S1_S1_iiiiPff:
	.zero		3136


//--------------------- .nv.shared._Z32norm_dist_backward_weight_kernelILi2ELi2EEvPKfS1_S1_S1_iiiiPff --------------------------
	.section	.nv.shared._Z32norm_dist_backward_weight_kernelILi2ELi2EEvPKfS1_S1_S1_iiiiPff,"aw",@nobits
	.sectionflags	@""
	.align	4
.nv.shared._Z32norm_dist_backward_weight_kernelILi2ELi2EEvPKfS1_S1_S1_iiiiPff:
	.zero		3104


//--------------------- .nv.shared._Z32norm_dist_backward_weight_kernelILi2ELi1EEvPKfS1_S1_S1_iiiiPff --------------------------
	.section	.nv.shared._Z32norm_dist_backward_weight_kernelILi2ELi1EEvPKfS1_S1_S1_iiiiPff,"aw",@nobits
	.sectionflags	@""
	.align	4
.nv.shared._Z32norm_dist_backward_weight_kernelILi2ELi1EEvPKfS1_S1_S1_iiiiPff:
	.zero		3088


//--------------------- .nv.shared._Z32norm_dist_backward_weight_kernelILi1ELi2EEvPKfS1_S1_S1_iiiiPff --------------------------
	.section	.nv.shared._Z32norm_dist_backward_weight_kernelILi1ELi2EEvPKfS1_S1_S1_iiiiPff,"aw",@nobits
	.sectionflags	@""
	.align	4
.nv.shared._Z32norm_dist_backward_weight_kernelILi1ELi2EEvPKfS1_S1_S1_iiiiPff:
	.zero		3088


//--------------------- .nv.shared._Z32norm_dist_backward_weight_kernelILi1ELi1EEvPKfS1_S1_S1_iiiiPff --------------------------
	.section	.nv.shared._Z32norm_dist_backward_weight_kernelILi1ELi1EEvPKfS1_S1_S1_iiiiPff,"aw",@nobits
	.sectionflags	@""
	.align	4
.nv.shared._Z32norm_dist_backward_weight_kernelILi1ELi1EEvPKfS1_S1_S1_iiiiPff:
	.zero		3080


//--------------------- .nv.shared._Z31norm_dist_backward_input_kernelILb1EEvPKfS1_S1_S1_iiiiiPff --------------------------
	.section	.nv.shared._Z31norm_dist_backward_input_kernelILb1EEvPKfS1_S1_S1_iiiiiPff,"aw",@nobits
	.sectionflags	@""
	.align	4
.nv.shared._Z31norm_dist_backward_input_kernelILb1EEvPKfS1_S1_S1_iiiiiPff:
	.zero		4224


//--------------------- .nv.shared._Z31norm_dist_backward_input_kernelILb0EEvPKfS1_S1_S1_iiiiiPff --------------------------
	.section	.nv.shared._Z31norm_dist_backward_input_kernelILb0EEvPKfS1_S1_S1_iiiiiPff,"aw",@nobits
	.sectionflags	@""
	.align	4
.nv.shared._Z31norm_dist_backward_input_kernelILb0EEvPKfS1_S1_S1_iiiiiPff:
	.zero		4224


//--------------------- .nv.shared._Z31norm_dist_backward_input_kernelILi144ELi32EEvPKfS1_S1_S1_iiiiPff --------------------------
	.section	.nv.shared._Z31norm_dist_backward_input_kernelILi144ELi32EEvPKfS1_S1_S1_iiiiPff,"aw",@nobits
	.sectionflags	@""
	.align	4
.nv.shared._Z31norm_dist_backward_input_kernelILi144ELi32EEvPKfS1_S1_S1_iiiiPff:
	.zero		19456


//--------------------- .nv.shared._Z31norm_dist_backward_input_kernelILi144ELi16EEvPKfS1_S1_S1_iiiiPff --------------------------
	.section	.nv.shared._Z31norm_dist_backward_input_kernelILi144ELi16EEvPKfS1_S1_S1_iiiiPff,"aw",@nobits
	.sectionflags	@""
	.align	4
.nv.shared._Z31norm_dist_backward_input_kernelILi144ELi16EEvPKfS1_S1_S1_iiiiPff:
	.zero		10240


//--------------------- .nv.shared._Z31norm_dist_backward_input_kernelILi144ELi8EEvPKfS1_S1_S1_iiiiPff --------------------------
	.section	.nv.shared._Z31norm_dist_backward_input_kernelILi144ELi8EEvPKfS1_S1_S1_iiiiPff,"aw",@nobits
	.sectionflags	@""
	.align	4
.nv.shared._Z31norm_dist_backward_input_kernelILi144ELi8EEvPKfS1_S1_S1_iiiiPff:
	.zero		5632


//--------------------- .nv.shared._Z31norm_dist_backward_input_kernelILi72ELi16EEvPKfS1_S1_S1_iiiiPff --------------------------
	.section	.nv.shared._Z31norm_dist_backward_input_kernelILi72ELi16EEvPKfS1_S1_S1_iiiiPff,"aw",@nobits
	.sectionflags	@""
	.align	4
.nv.shared._Z31norm_dist_backward_input_kernelILi72ELi16EEvPKfS1_S1_S1_iiiiPff:
	.zero		5632


//--------------------- .nv.shared._Z31norm_dist_backward_input_kernelILi72ELi8EEvPKfS1_S1_S1_iiiiPff --------------------------
	.section	.nv.shared._Z31norm_dist_backward_input_kernelILi72ELi8EEvPKfS1_S1_S1_iiiiPff,"aw",@nobits
	.sectionflags	@""
	.align	4
.nv.shared._Z31norm_dist_backward_input_kernelILi72ELi8EEvPKfS1_S1_S1_iiiiPff:
	.zero		3328


//--------------------- .nv.shared._Z31norm_dist_backward_input_kernelILi72ELi4EEvPKfS1_S1_S1_iiiiPff --------------------------
	.section	.nv.shared._Z31norm_dist_backward_input_kernelILi72ELi4EEvPKfS1_S1_S1_iiiiPff,"aw",@nobits
	.sectionflags	@""
	.align	4
.nv.shared._Z31norm_dist_backward_input_kernelILi72ELi4EEvPKfS1_S1_S1_iiiiPff:
	.zero		2176


//--------------------- .nv.shared._Z31norm_dist_backward_input_kernelILi36ELi8EEvPKfS1_S1_S1_iiiiPff --------------------------
	.section	.nv.shared._Z31norm_dist_backward_input_kernelILi36ELi8EEvPKfS1_S1_S1_iiiiPff,"aw",@nobits
	.sectionflags	@""
	.align	4
.nv.shared._Z31norm_dist_backward_input_kernelILi36ELi8EEvPKfS1_S1_S1_iiiiPff:
	.zero		2176


//--------------------- .nv.shared._Z31norm_dist_backward_input_kernelILi36ELi4EEvPKfS1_S1_S1_iiiiPff --------------------------
	.section	.nv.shared._Z31norm_dist_backward_input_kernelILi36ELi4EEvPKfS1_S1_S1_iiiiPff,"aw",@nobits
	.sectionflags	@""
	.align	4
.nv.shared._Z31norm_dist_backward_input_kernelILi36ELi4EEvPKfS1_S1_S1_iiiiPff:
	.zero		1600


//--------------------- .nv.shared._Z31norm_dist_backward_input_kernelILi36ELi2EEvPKfS1_S1_S1_iiiiPff --------------------------
	.section	.nv.shared._Z31norm_dist_backward_input_kernelILi36ELi2EEvPKfS1_S1_S1_iiiiPff,"aw",@nobits
	.sectionflags	@""
	.align	4
.nv.shared._Z31norm_dist_backward_input_kernelILi36ELi2EEvPKfS1_S1_S1_iiiiPff:
	.zero		1312


//--------------------- .nv.shared._Z31norm_dist_backward_input_kernelILi18ELi4EEvPKfS1_S1_S1_iiiiPff --------------------------
	.section	.nv.shared._Z31norm_dist_backward_input_kernelILi18ELi4EEvPKfS1_S1_S1_iiiiPff,"aw",@nobits
	.sectionflags	@""
	.align	4
.nv.shared._Z31norm_dist_backward_input_kernelILi18ELi4EEvPKfS1_S1_S1_iiiiPff:
	.zero		1312


//--------------------- .nv.shared._Z31norm_dist_backward_input_kernelILi18ELi2EEvPKfS1_S1_S1_iiiiPff --------------------------
	.section	.nv.shared._Z31norm_dist_backward_input_kernelILi18ELi2EEvPKfS1_S1_S1_iiiiPff,"aw",@nobits
	.sectionflags	@""
	.align	4
.nv.shared._Z31norm_dist_backward_input_kernelILi18ELi2EEvPKfS1_S1_S1_iiiiPff:
	.zero		1168


//--------------------- .nv.shared._Z31norm_dist_backward_input_kernelILi18ELi1EEvPKfS1_S1_S1_iiiiPff --------------------------
	.section	.nv.shared._Z31norm_dist_backward_input_kernelILi18ELi1EEvPKfS1_S1_S1_iiiiPff,"aw",@nobits
	.sectionflags	@""
	.align	4
.nv.shared._Z31norm_dist_backward_input_kernelILi18ELi1EEvPKfS1_S1_S1_iiiiPff:
	.zero		1096


//--------------------- .nv.shared._Z31norm_dist_backward_input_kernelILi9ELi2EEvPKfS1_S1_S1_iiiiPff --------------------------
	.section	.nv.shared._Z31norm_dist_backward_input_kernelILi9ELi2EEvPKfS1_S1_S1_iiiiPff,"aw",@nobits
	.sectionflags	@""
	.align	4
.nv.shared._Z31norm_dist_backward_input_kernelILi9ELi2EEvPKfS1_S1_S1_iiiiPff:
	.zero		1096


//--------------------- .nv.shared._Z31norm_dist_backward_input_kernelILi9ELi1EEvPKfS1_S1_S1_iiiiPff --------------------------
	.section	.nv.shared._Z31norm_dist_backward_input_kernelILi9ELi1EEvPKfS1_S1_S1_iiiiPff,"aw",@nobits
	.sectionflags	@""
	.align	4
.nv.shared._Z31norm_dist_backward_input_kernelILi9ELi1EEvPKfS1_S1_S1_iiiiPff:
	.zero		1060


//--------------------- .nv.shared._Z31norm_dist_backward_input_kernelILi64ELi64EEvPKfS1_S1_S1_iiiiPff --------------------------
	.section	.nv.shared._Z31norm_dist_backward_input_kernelILi64ELi64EEvPKfS1_S1_S1_iiiiPff,"aw",@nobits
	.sectionflags	@""
	.align	4
.nv.shared._Z31norm_dist_backward_input_kernelILi64ELi64EEvPKfS1_S1_S1_iiiiPff:
	.zero		17408


//--------------------- .nv.shared._Z31norm_dist_backward_input_kernelILi64ELi32EEvPKfS1_S1_S1_iiiiPff --------------------------
	.section	.nv.shared._Z31norm_dist_backward_input_kernelILi64ELi32EEvPKfS1_S1_S1_iiiiPff,"aw",@nobits
	.sectionflags	@""
	.align	4
.nv.shared._Z31norm_dist_backward_input_kernelILi64ELi32EEvPKfS1_S1_S1_iiiiPff:
	.zero		9216


//--------------------- .nv.shared._Z31norm_dist_backward_input_kernelILi32ELi64EEvPKfS1_S1_S1_iiiiPff --------------------------
	.section	.nv.shared._Z31norm_dist_backward_input_kernelILi32ELi64EEvPKfS1_S1_S1_iiiiPff,"aw",@nobits
	.sectionflags	@""
	.align	4
.nv.shared._Z31norm_dist_backward_input_kernelILi32ELi64EEvPKfS1_S1_S1_iiiiPff:
	.zero		9216


//--------------------- .nv.shared._Z31norm_dist_backward_input_kernelILi32ELi32EEvPKfS1_S1_S1_iiiiPff --------------------------
	.section	.nv.shared._Z31norm_dist_backward_input_kernelILi32ELi32EEvPKfS1_S1_S1_iiiiPff,"aw",@nobits
	.sectionflags	@""
	.align	4
.nv.shared._Z31norm_dist_backward_input_kernelILi32ELi32EEvPKfS1_S1_S1_iiiiPff:
	.zero		5120


//--------------------- .nv.shared._Z31norm_dist_backward_input_kernelILi32ELi16EEvPKfS1_S1_S1_iiiiPff --------------------------
	.section	.nv.shared._Z31norm_dist_backward_input_kernelILi32ELi16EEvPKfS1_S1_S1_iiiiPff,"aw",@nobits
	.sectionflags	@""
	.align	4
.nv.shared._Z31norm_dist_backward_input_kernelILi32ELi16EEvPKfS1_S1_S1_iiiiPff:
	.zero		3072


//--------------------- .nv.shared._Z31norm_dist_backward_input_kernelILi16ELi32EEvPKfS1_S1_S1_iiiiPff --------------------------
	.section	.nv.shared._Z31norm_dist_backward_input_kernelILi16ELi32EEvPKfS1_S1_S1_iiiiPff,"aw",@nobits
	.sectionflags	@""
	.align	4
.nv.shared._Z31norm_dist_backward_input_kernelILi16ELi32EEvPKfS1_S1_S1_iiiiPff:
	.zero		3072


//--------------------- .nv.shared._Z31norm_dist_backward_input_kernelILi16ELi16EEvPKfS1_S1_S1_iiiiPff --------------------------
	.section	.nv.shared._Z31norm_dist_backward_input_kernelILi16ELi16EEvPKfS1_S1_S1_iiiiPff,"aw",@nobits
	.sectionflags	@""
	.align	4
.nv.shared._Z31norm_dist_backward_input_kernelILi16ELi16EEvPKfS1_S1_S1_iiiiPff:
	.zero		2048


//--------------------- .nv.shared._Z31norm_dist_backward_input_kernelILi16ELi8EEvPKfS1_S1_S1_iiiiPff --------------------------
	.section	.nv.shared._Z31norm_dist_backward_input_kernelILi16ELi8EEvPKfS1_S1_S1_iiiiPff,"aw",@nobits
	.sectionflags	@""
	.align	4
.nv.shared._Z31norm_dist_backward_input_kernelILi16ELi8EEvPKfS1_S1_S1_iiiiPff:
	.zero		1536


//--------------------- .nv.shared._Z31norm_dist_backward_input_kernelILi8ELi16EEvPKfS1_S1_S1_iiiiPff --------------------------
	.section	.nv.shared._Z31norm_dist_backward_input_kernelILi8ELi16EEvPKfS1_S1_S1_iiiiPff,"aw",@nobits
	.sectionflags	@""
	.align	4
.nv.shared._Z31norm_dist_backward_input_kernelILi8ELi16EEvPKfS1_S1_S1_iiiiPff:
	.zero		1536


//--------------------- .nv.shared._Z31norm_dist_backward_input_kernelILi8ELi8EEvPKfS1_S1_S1_iiiiPff --------------------------
	.section	.nv.shared._Z31norm_dist_backward_input_kernelILi8ELi8EEvPKfS1_S1_S1_iiiiPff,"aw",@nobits
	.sectionflags	@""
	.align	4
.nv.shared._Z31norm_dist_backward_input_kernelILi8ELi8EEvPKfS1_S1_S1_iiiiPff:
	.zero		1280


//--------------------- .nv.shared._Z31norm_dist_backward_input_kernelILi8ELi4EEvPKfS1_S1_S1_iiiiPff --------------------------
	.section	.nv.shared._Z31norm_dist_backward_input_kernelILi8ELi4EEvPKfS1_S1_S1_iiiiPff,"aw",@nobits
	.sectionflags	@""
	.align	4
.nv.shared._Z31norm_dist_backward_input_kernelILi8ELi4EEvPKfS1_S1_S1_iiiiPff:
	.zero		1152


//--------------------- .nv.shared._Z31norm_dist_backward_input_kernelILi4ELi8EEvPKfS1_S1_S1_iiiiPff --------------------------
	.section	.nv.shared._Z31norm_dist_backward_input_kernelILi4ELi8EEvPKfS1_S1_S1_iiiiPff,"aw",@nobits
	.sectionflags	@""
	.align	4
.nv.shared._Z31norm_dist_backward_input_kernelILi4ELi8EEvPKfS1_S1_S1_iiiiPff:
	.zero		1152


//--------------------- .nv.shared._Z31norm_dist_backward_input_kernelILi4ELi4EEvPKfS1_S1_S1_iiiiPff --------------------------
	.section	.nv.shared._Z31norm_dist_backward_input_kernelILi4ELi4EEvPKfS1_S1_S1_iiiiPff,"aw",@nobits
	.sectionflags	@""
	.align	4
.nv.shared._Z31norm_dist_backward_input_kernelILi4ELi4EEvPKfS1_S1_S1_iiiiPff:
	.zero		1088


//--------------------- .nv.shared._Z31norm_dist_backward_input_kernelILi4ELi2EEvPKfS1_S1_S1_iiiiPff --------------------------
	.section	.nv.shared._Z31norm_dist_backward_input_kernelILi4ELi2EEvPKfS1_S1_S1_iiiiPff,"aw",@nobits
	.sectionflags	@""
	.align	4
.nv.shared._Z31norm_dist_backward_input_kernelILi4ELi2EEvPKfS1_S1_S1_iiiiPff:
	.zero		1056


//--------------------- .nv.shared._Z31norm_dist_backward_input_kernelILi2ELi4EEvPKfS1_S1_S1_iiiiPff --------------------------
	.section	.nv.shared._Z31norm_dist_backward_input_kernelILi2ELi4EEvPKfS1_S1_S1_iiiiPff,"aw",@nobits
	.sectionflags	@""
	.align	4
.nv.shared._Z31norm_dist_backward_input_kernelILi2ELi4EEvPKfS1_S1_S1_iiiiPff:
	.zero		1056


//--------------------- .nv.shared._Z31norm_dist_backward_input_kernelILi2ELi2EEvPKfS1_S1_S1_iiiiPff --------------------------
	.section	.nv.shared._Z31norm_dist_backward_input_kernelILi2ELi2EEvPKfS1_S1_S1_iiiiPff,"aw",@nobits
	.sectionflags	@""
	.align	4
.nv.shared._Z31norm_dist_backward_input_kernelILi2ELi2EEvPKfS1_S1_S1_iiiiPff:
	.zero		1040


//--------------------- .nv.shared._Z31norm_dist_backward_input_kernelILi2ELi1EEvPKfS1_S1_S1_iiiiPff --------------------------
	.section	.nv.shared._Z31norm_dist_backward_input_kernelILi2ELi1EEvPKfS1_S1_S1_iiiiPff,"aw",@nobits
	.sectionflags	@""
	.align	4
.nv.shared._Z31norm_dist_backward_input_kernelILi2ELi1EEvPKfS1_S1_S1_iiiiPff:
	.zero		1032


//--------------------- .nv.shared._Z31norm_dist_backward_input_kernelILi1ELi2EEvPKfS1_S1_S1_iiiiPff --------------------------
	.section	.nv.shared._Z31norm_dist_backward_input_kernelILi1ELi2EEvPKfS1_S1_S1_iiiiPff,"aw",@nobits
	.sectionflags	@""
	.align	4
.nv.shared._Z31norm_dist_backward_input_kernelILi1ELi2EEvPKfS1_S1_S1_iiiiPff:
	.zero		1032


//--------------------- .nv.shared._Z31norm_dist_backward_input_kernelILi1ELi1EEvPKfS1_S1_S1_iiiiPff --------------------------
	.section	.nv.shared._Z31norm_dist_backward_input_kernelILi1ELi1EEvPKfS1_S1_S1_iiiiPff,"aw",@nobits
	.sectionflags	@""
	.align	4
.nv.shared._Z31norm_dist_backward_input_kernelILi1ELi1EEvPKfS1_S1_S1_iiiiPff:
	.zero		1028


//--------------------- .nv.shared._Z24norm_dist_forward_kernelILb1EEvPKfS1_iiiiiPff --------------------------
	.section	.nv.shared._Z24norm_dist_forward_kernelILb1EEvPKfS1_iiiiiPff,"aw",@nobits
	.sectionflags	@""
	.align	4
.nv.shared._Z24norm_dist_forward_kernelILb1EEvPKfS1_iiiiiPff:
	.zero		3200


//--------------------- .nv.shared._Z24norm_dist_forward_kernelILb0EEvPKfS1_iiiiiPff --------------------------
	.section	.nv.shared._Z24norm_dist_forward_kernelILb0EEvPKfS1_iiiiiPff,"aw",@nobits
	.sectionflags	@""
	.align	4
.nv.shared._Z24norm_dist_forward_kernelILb0EEvPKfS1_iiiiiPff:
	.zero		3200


//--------------------- .nv.shared._Z24norm_dist_forward_kernelILi144ELi32EEvPKfS1_iiiiPff --------------------------
	.section	.nv.shared._Z24norm_dist_forward_kernelILi144ELi32EEvPKfS1_iiiiPff,"aw",@nobits
	.sectionflags	@""
	.align	4
.nv.shared._Z24norm_dist_forward_kernelILi144ELi32EEvPKfS1_iiiiPff:
	.zero		19456


//--------------------- .nv.shared._Z24norm_dist_forward_kernelILi144ELi16EEvPKfS1_iiiiPff --------------------------
	.section	.nv.shared._Z24norm_dist_forward_kernelILi144ELi16EEvPKfS1_iiiiPff,"aw",@nobits
	.sectionflags	@""
	.align	4
.nv.shared._Z24norm_dist_forward_kernelILi144ELi16EEvPKfS1_iiiiPff:
	.zero		10240


//--------------------- .nv.shared._Z24norm_dist_forward_kernelILi144ELi8EEvPKfS1_iiiiPff --------------------------
	.section	.nv.shared._Z24norm_dist_forward_kernelILi144ELi8EEvPKfS1_iiiiPff,"aw",@nobits
	.sectionflags	@""
	.align	4
.nv.shared._Z24norm_dist_forward_kernelILi144ELi8EEvPKfS1_iiiiPff:
	.zero		5632


//--------------------- .nv.shared._Z24norm_dist_forward_kernelILi72ELi16EEvPKfS1_iiiiPff --------------------------
	.section	.nv.shared._Z24norm_dist_forward_kernelILi72ELi16EEvPKfS1_iiiiPff,"aw",@nobits
	.sectionflags	@""
	.align	4
.nv.shared._Z24norm_dist_forward_kernelILi72ELi16EEvPKfS1_iiiiPff:
	.zero		5632


//--------------------- .nv.shared._Z24norm_dist_forward_kernelILi72ELi8EEvPKfS1_iiiiPff --------------------------
	.section	.nv.shared._Z24norm_dist_forward_kernelILi72ELi8EEvPKfS1_iiiiPff,"aw",@nobits
	.sectionflags	@""
	.align	4
.nv.shared._Z24norm_dist_forward_kernelILi72ELi8EEvPKfS1_iiiiPff:
	.zero		3328


//--------------------- .nv.shared._Z24norm_dist_forward_kernelILi72ELi4EEvPKfS1_iiiiPff --------------------------
	.section	.nv.shared._Z24norm_dist_forward_kernelILi72ELi4EEvPKfS1_iiiiPff,"aw",@nobits
	.sectionflags	@""
	.align	4
.nv.shared._Z24norm_dist_forward_kernelILi72ELi4EEvPKfS1_iiiiPff:
	.zero		2176


//--------------------- .nv.shared._Z24norm_dist_forward_kernelILi36ELi8EEvPKfS1_iiiiPff --------------------------
	.section	.nv.shared._Z24norm_dist_forward_kernelILi36ELi8EEvPKfS1_iiiiPff,"aw",@nobits
	.sectionflags	@""
	.align	4
.nv.shared._Z24norm_dist_forward_kernelILi36ELi8EEvPKfS1_iiiiPff:
	.zero		2176


//--------------------- .nv.shared._Z24norm_dist_forward_kernelILi36ELi4EEvPKfS1_iiiiPff --------------------------
	.section	.nv.shared._Z24norm_dist_forward_kernelILi36ELi4EEvPKfS1_iiiiPff,"aw",@nobits
	.sectionflags	@""
	.align	4
.nv.shared._Z24norm_dist_forward_kernelILi36ELi4EEvPKfS1_iiiiPff:
	.zero		1600


//--------------------- .nv.shared._Z24norm_dist_forward_kernelILi36ELi2EEvPKfS1_iiiiPff --------------------------
	.section	.nv.shared._Z24norm_dist_forward_kernelILi36ELi2EEvPKfS1_iiiiPff,"aw",@nobits
	.sectionflags	@""
	.align	4
.nv.shared._Z24norm_dist_forward_kernelILi36ELi2EEvPKfS1_iiiiPff:
	.zero		1312


//--------------------- .nv.shared._Z24norm_dist_forward_kernelILi18ELi4EEvPKfS1_iiiiPff --------------------------
	.section	.nv.shared._Z24norm_dist_forward_kernelILi18ELi4EEvPKfS1_iiiiPff,"aw",@nobits
	.sectionflags	@""
	.align	4
.nv.shared._Z24norm_dist_forward_kernelILi18ELi4EEvPKfS1_iiiiPff:
	.zero		1312


//--------------------- .nv.shared._Z24norm_dist_forward_kernelILi18ELi2EEvPKfS1_iiiiPff --------------------------
	.section	.nv.shared._Z24norm_dist_forward_kernelILi18ELi2EEvPKfS1_iiiiPff,"aw",@nobits
	.sectionflags	@""
	.align	4
.nv.shared._Z24norm_dist_forward_kernelILi18ELi2EEvPKfS1_iiiiPff:
	.zero		1168


//--------------------- .nv.shared._Z24norm_dist_forward_kernelILi18ELi1EEvPKfS1_iiiiPff --------------------------
	.section	.nv.shared._Z24norm_dist_forward_kernelILi18ELi1EEvPKfS1_iiiiPff,"aw",@nobits
	.sectionflags	@""
	.align	4
.nv.shared._Z24norm_dist_forward_kernelILi18ELi1EEvPKfS1_iiiiPff:
	.zero		1096


//--------------------- .nv.shared._Z24norm_dist_forward_kernelILi9ELi2EEvPKfS1_iiiiPff --------------------------
	.section	.nv.shared._Z24norm_dist_forward_kernelILi9ELi2EEvPKfS1_iiiiPff,"aw",@nobits
	.sectionflags	@""
	.align	4
.nv.shared._Z24norm_dist_forward_kernelILi9ELi2EEvPKfS1_iiiiPff:
	.zero		1096


//--------------------- .nv.shared._Z24norm_dist_forward_kernelILi9ELi1EEvPKfS1_iiiiPff --------------------------
	.section	.nv.shared._Z24norm_dist_forward_kernelILi9ELi1EEvPKfS1_iiiiPff,"aw",@nobits
	.sectionflags	@""
	.align	4
.nv.shared._Z24norm_dist_forward_kernelILi9ELi1EEvPKfS1_iiiiPff:
	.zero		1060


//--------------------- .nv.shared._Z24norm_dist_forward_kernelILi64ELi64EEvPKfS1_iiiiPff --------------------------
	.section	.nv.shared._Z24norm_dist_forward_kernelILi64ELi64EEvPKfS1_iiiiPff,"aw",@nobits
	.sectionflags	@""
	.align	4
.nv.shared._Z24norm_dist_forward_kernelILi64ELi64EEvPKfS1_iiiiPff:
	.zero		17408


//--------------------- .nv.shared._Z24norm_dist_forward_kernelILi64ELi32EEvPKfS1_iiiiPff --------------------------
	.section	.nv.shared._Z24norm_dist_forward_kernelILi64ELi32EEvPKfS1_iiiiPff,"aw",@nobits
	.sectionflags	@""
	.align	4
.nv.shared._Z24norm_dist_forward_kernelILi64ELi32EEvPKfS1_iiiiPff:
	.zero		9216


//--------------------- .nv.shared._Z24norm_dist_forward_kernelILi32ELi64EEvPKfS1_iiiiPff --------------------------
	.section	.nv.shared._Z24norm_dist_forward_kernelILi32ELi64EEvPKfS1_iiiiPff,"aw",@nobits
	.sectionflags	@""
	.align	4
.nv.shared._Z24norm_dist_forward_kernelILi32ELi64EEvPKfS1_iiiiPff:
	.zero		9216


//--------------------- .nv.shared._Z24norm_dist_forward_kernelILi32ELi32EEvPKfS1_iiiiPff --------------------------
	.section	.nv.shared._Z24norm_dist_forward_kernelILi32ELi32EEvPKfS1_iiiiPff,"aw",@nobits
	.sectionflags	@""
	.align	4
.nv.shared._Z24norm_dist_forward_kernelILi32ELi32EEvPKfS1_iiiiPff:
	.zero		5120


//--------------------- .nv.shared._Z24norm_dist_forward_kernelILi32ELi16EEvPKfS1_iiiiPff --------------------------
	.section	.nv.shared._Z24norm_dist_forward_kernelILi32ELi16EEvPKfS1_iiiiPff,"aw",@nobits
	.sectionflags	@""
	.align	4
.nv.shared._Z24norm_dist_forward_kernelILi32ELi16EEvPKfS1_iiiiPff:
	.zero		3072


//--------------------- .nv.shared._Z24norm_dist_forward_kernelILi16ELi32EEvPKfS1_iiiiPff --------------------------
	.section	.nv.shared._Z24norm_dist_forward_kernelILi16ELi32EEvPKfS1_iiiiPff,"aw",@nobits
	.sectionflags	@""
	.align	4
.nv.shared._Z24norm_dist_forward_kernelILi16ELi32EEvPKfS1_iiiiPff:
	.zero		3072


//--------------------- .nv.shared._Z24norm_dist_forward_kernelILi16ELi16EEvPKfS1_iiiiPff --------------------------
	.section	.nv.shared._Z24norm_dist_forward_kernelILi16ELi16EEvPKfS1_iiiiPff,"aw",@nobits
	.sectionflags	@""
	.align	4
.nv.shared._Z24norm_dist_forward_kernelILi16ELi16EEvPKfS1_iiiiPff:
	.zero		2048


//--------------------- .nv.shared._Z24norm_dist_forward_kernelILi16ELi8EEvPKfS1_iiiiPff --------------------------
	.section	.nv.shared._Z24norm_dist_forward_kernelILi16ELi8EEvPKfS1_iiiiPff,"aw",@nobits
	.sectionflags	@""
	.align	4
.nv.shared._Z24norm_dist_forward_kernelILi16ELi8EEvPKfS1_iiiiPff:
	.zero		1536


//--------------------- .nv.shared._Z24norm_dist_forward_kernelILi8ELi16EEvPKfS1_iiiiPff --------------------------
	.section	.nv.shared._Z24norm_dist_forward_kernelILi8ELi16EEvPKfS1_iiiiPff,"aw",@nobits
	.sectionflags	@""
	.align	4
.nv.shared._Z24norm_dist_forward_kernelILi8ELi16EEvPKfS1_iiiiPff:
	.zero		1536


//--------------------- .nv.shared._Z24norm_dist_forward_kernelILi8ELi8EEvPKfS1_iiiiPff --------------------------
	.section	.nv.shared._Z24norm_dist_forward_kernelILi8ELi8EEvPKfS1_iiiiPff,"aw",@nobits
	.sectionflags	@""
	.align	4
.nv.shared._Z24norm_dist_forward_kernelILi8ELi8EEvPKfS1_iiiiPff:
	.zero		1280


//--------------------- .nv.shared._Z24norm_dist_forward_kernelILi8ELi4EEvPKfS1_iiiiPff --------------------------
	.section	.nv.shared._Z24norm_dist_forward_kernelILi8ELi4EEvPKfS1_iiiiPff,"aw",@nobits
	.sectionflags	@""
	.align	4
.nv.shared._Z24norm_dist_forward_kernelILi8ELi4EEvPKfS1_iiiiPff:
	.zero		1152


//--------------------- .nv.shared._Z24norm_dist_forward_kernelILi4ELi8EEvPKfS1_iiiiPff --------------------------
	.section	.nv.shared._Z24norm_dist_forward_kernelILi4ELi8EEvPKfS1_iiiiPff,"aw",@nobits
	.sectionflags	@""
	.align	4
.nv.shared._Z24norm_dist_forward_kernelILi4ELi8EEvPKfS1_iiiiPff:
	.zero		1152


//--------------------- .nv.shared._Z24norm_dist_forward_kernelILi4ELi4EEvPKfS1_iiiiPff --------------------------
	.section	.nv.shared._Z24norm_dist_forward_kernelILi4ELi4EEvPKfS1_iiiiPff,"aw",@nobits
	.sectionflags	@""
	.align	4
.nv.shared._Z24norm_dist_forward_kernelILi4ELi4EEvPKfS1_iiiiPff:
	.zero		1088


//--------------------- .nv.shared._Z24norm_dist_forward_kernelILi4ELi2EEvPKfS1_iiiiPff --------------------------
	.section	.nv.shared._Z24norm_dist_forward_kernelILi4ELi2EEvPKfS1_iiiiPff,"aw",@nobits
	.sectionflags	@""
	.align	4
.nv.shared._Z24norm_dist_forward_kernelILi4ELi2EEvPKfS1_iiiiPff:
	.zero		1056


//--------------------- .nv.shared._Z24norm_dist_forward_kernelILi2ELi4EEvPKfS1_iiiiPff --------------------------
	.section	.nv.shared._Z24norm_dist_forward_kernelILi2ELi4EEvPKfS1_iiiiPff,"aw",@nobits
	.sectionflags	@""
	.align	4
.nv.shared._Z24norm_dist_forward_kernelILi2ELi4EEvPKfS1_iiiiPff:
	.zero		1056


//--------------------- .nv.shared._Z24norm_dist_forward_kernelILi2ELi2EEvPKfS1_iiiiPff --------------------------
	.section	.nv.shared._Z24norm_dist_forward_kernelILi2ELi2EEvPKfS1_iiiiPff,"aw",@nobits
	.sectionflags	@""
	.align	4
.nv.shared._Z24norm_dist_forward_kernelILi2ELi2EEvPKfS1_iiiiPff:
	.zero		1040


//--------------------- .nv.shared._Z24norm_dist_forward_kernelILi2ELi1EEvPKfS1_iiiiPff --------------------------
	.section	.nv.shared._Z24norm_dist_forward_kernelILi2ELi1EEvPKfS1_iiiiPff,"aw",@nobits
	.sectionflags	@""
	.align	4
.nv.shared._Z24norm_dist_forward_kernelILi2ELi1EEvPKfS1_iiiiPff:
	.zero		1032


//--------------------- .nv.shared._Z24norm_dist_forward_kernelILi1ELi2EEvPKfS1_iiiiPff --------------------------
	.section	.nv.shared._Z24norm_dist_forward_kernelILi1ELi2EEvPKfS1_iiiiPff,"aw",@nobits
	.sectionflags	@""
	.align	4
.nv.shared._Z24norm_dist_forward_kernelILi1ELi2EEvPKfS1_iiiiPff:
	.zero		1032


//--------------------- .nv.shared._Z24norm_dist_forward_kernelILi1ELi1EEvPKfS1_iiiiPff --------------------------
	.section	.nv.shared._Z24norm_dist_forward_kernelILi1ELi1EEvPKfS1_iiiiPff,"aw",@nobits
	.sectionflags	@""
	.align	4
.nv.shared._Z24norm_dist_forward_kernelILi1ELi1EEvPKfS1_iiiiPff:
	.zero		1028


//--------------------- .nv.constant0._Z32norm_dist_backward_weight_kernelILb1EEvPKfS1_S1_S1_iiiiiPff --------------------------
	.section	.nv.constant0._Z32norm_dist_backward_weight_kernelILb1EEvPKfS1_S1_S1_iiiiiPff,"a",@progbits
	.sectionflags	@""
	.align	4
.nv.constant0._Z32norm_dist_backward_weight_kernelILb1EEvPKfS1_S1_S1_iiiiiPff:
	.zero		964


//--------------------- .nv.constant0._Z32norm_dist_backward_weight_kernelILb0EEvPKfS1_S1_S1_iiiiiPff --------------------------
	.section	.nv.constant0._Z32norm_dist_backward_weight_kernelILb0EEvPKfS1_S1_S1_iiiiiPff,"a",@progbits
	.sectionflags	@""
	.align	4
.nv.constant0._Z32norm_dist_backward_weight_kernelILb0EEvPKfS1_S1_S1_iiiiiPff:
	.zero		964


//--------------------- .nv.constant0._Z32norm_dist_backward_weight_kernelILi144ELi32EEvPKfS1_S1_S1_iiiiPff --------------------------
	.section	.nv.constant0._Z32norm_dist_backward_weight_kernelILi144ELi32EEvPKfS1_S1_S1_iiiiPff,"a",@progbits
	.sectionflags	@""
	.align	4
.nv.constant0._Z32norm_dist_backward_weight_kernelILi144ELi32EEvPKfS1_S1_S1_iiiiPff:
	.zero		956


//--------------------- .nv.constant0._Z32norm_dist_backward_weight_kernelILi144ELi16EEvPKfS1_S1_S1_iiiiPff --------------------------
	.section	.nv.constant0._Z32norm_dist_backward_weight_kernelILi144ELi16EEvPKfS1_S1_S1_iiiiPff,"a",@progbits
	.sectionflags	@""
	.align	4
.nv.constant0._Z32norm_dist_backward_weight_kernelILi144ELi16EEvPKfS1_S1_S1_iiiiPff:
	.zero		956


//--------------------- .nv.constant0._Z32norm_dist_backward_weight_kernelILi144ELi8EEvPKfS1_S1_S1_iiiiPff --------------------------
	.section	.nv.constant0._Z32norm_dist_backward_weight_kernelILi144ELi8EEvPKfS1_S1_S1_iiiiPff,"a",@progbits
	.sectionflags	@""
	.align	4
.nv.constant0._Z32norm_dist_backward_weight_kernelILi144ELi8EEvPKfS1_S1_S1_iiiiPff:
	.zero		956


//--------------------- .nv.constant0._Z32norm_dist_backward_weight_kernelILi72ELi16EEvPKfS1_S1_S1_iiiiPff --------------------------
	.section	.nv.constant0._Z32norm_dist_backward_weight_kernelILi72ELi16EEvPKfS1_S1_S1_iiiiPff,"a",@progbits
	.sectionflags	@""
	.align	4
.nv.constant0._Z32norm_dist_backward_weight_kernelILi72ELi16EEvPKfS1_S1_S1_iiiiPff:
	.zero		956


//--------------------- .nv.constant0._Z32norm_dist_backward_weight_kernelILi72ELi8EEvPKfS1_S1_S1_iiiiPff --------------------------
	.section	.nv.constant0._Z32norm_dist_backward_weight_kernelILi72ELi8EEvPKfS1_S1_S1_iiiiPff,"a",@progbits
	.sectionflags	@""
	.align	4
.nv.constant0._Z32norm_dist_backward_weight_kernelILi72ELi8EEvPKfS1_S1_S1_iiiiPff:
	.zero		956


//--------------------- .nv.constant0._Z32norm_dist_backward_weight_kernelILi72ELi4EEvPKfS1_S1_S1_iiiiPff --------------------------
	.section	.nv.constant0._Z32norm_dist_backward_weight_kernelILi72ELi4EEvPKfS1_S1_S1_iiiiPff,"a",@progbits
	.sectionflags	@""
	.align	4
.nv.constant0._Z32norm_dist_backward_weight_kernelILi72ELi4EEvPKfS1_S1_S1_iiiiPff:
	.zero		956


//--------------------- .nv.constant0._Z32norm_dist_backward_weight_kernelILi36ELi8EEvPKfS1_S1_S1_iiiiPff --------------------------
	.section	.nv.constant0._Z32norm_dist_backward_weight_kernelILi36ELi8EEvPKfS1_S1_S1_iiiiPff,"a",@progbits
	.sectionflags	@""
	.align	4
.nv.constant0._Z32norm_dist_backward_weight_kernelILi36ELi8EEvPKfS1_S1_S1_iiiiPff:
	.zero		956


//--------------------- .nv.constant0._Z32norm_dist_backward_weight_kernelILi36ELi4EEvPKfS1_S1_S1_iiiiPff --------------------------
	.section	.nv.constant0._Z32norm_dist_backward_weight_kernelILi36ELi4EEvPKfS1_S1_S1_iiiiPff,"a",@progbits
	.sectionflags	@""
	.align	4
.nv.constant0._Z32norm_dist_backward_weight_kernelILi36ELi4EEvPKfS1_S1_S1_iiiiPff:
	.zero		956


//--------------------- .nv.constant0._Z32norm_dist_backward_weight_kernelILi36ELi2EEvPKfS1_S1_S1_iiiiPff --------------------------
	.section	.nv.constant0._Z32norm_dist_backward_weight_kernelILi36ELi2EEvPKfS1_S1_S1_iiiiPff,"a",@progbits
	.sectionflags	@""
	.align	4
.nv.constant0._Z32norm_dist_backward_weight_kernelILi36ELi2EEvPKfS1_S1_S1_iiiiPff:
	.zero		956


//--------------------- .nv.constant0._Z32norm_dist_backward_weight_kernelILi18ELi4EEvPKfS1_S1_S1_iiiiPff --------------------------
	.section	.nv.constant0._Z32norm_dist_backward_weight_kernelILi18ELi4EEvPKfS1_S1_S1_iiiiPff,"a",@progbits
	.sectionflags	@""
	.align	4
.nv.constant0._Z32norm_dist_backward_weight_kernelILi18ELi4EEvPKfS1_S1_S1_iiiiPff:
	.zero		956


//--------------------- .nv.constant0._Z32norm_dist_backward_weight_kernelILi18ELi2EEvPKfS1_S1_S1_iiiiPff --------------------------
	.section	.nv.constant0._Z32norm_dist_backward_weight_kernelILi18ELi2EEvPKfS1_S1_S1_iiiiPff,"a",@progbits
	.sectionflags	@""
	.align	4
.nv.constant0._Z32norm_dist_backward_weight_kernelILi18ELi2EEvPKfS1_S1_S1_iiiiPff:
	.zero		956


//--------------------- .nv.constant0._Z32norm_dist_backward_weight_kernelILi18ELi1EEvPKfS1_S1_S1_iiiiPff --------------------------
	.section	.nv.constant0._Z32norm_dist_backward_weight_kernelILi18ELi1EEvPKfS1_S1_S1_iiiiPff,"a",@progbits
	.sectionflags	@""
	.align	4
.nv.constant0._Z32norm_dist_backward_weight_kernelILi18ELi1EEvPKfS1_S1_S1_iiiiPff:
	.zero		956


//--------------------- .nv.constant0._Z32norm_dist_backward_weight_kernelILi9ELi2EEvPKfS1_S1_S1_iiiiPff --------------------------
	.section	.nv.constant0._Z32norm_dist_backward_weight_kernelILi9ELi2EEvPKfS1_S1_S1_iiiiPff,"a",@progbits
	.sectionflags	@""
	.align	4
.nv.constant0._Z32norm_dist_backward_weight_kernelILi9ELi2EEvPKfS1_S1_S1_iiiiPff:
	.zero		956


//--------------------- .nv.constant0._Z32norm_dist_backward_weight_kernelILi9ELi1EEvPKfS1_S1_S1_iiiiPff --------------------------
	.section	.nv.constant0._Z32norm_dist_backward_weight_kernelILi9ELi1EEvPKfS1_S1_S1_iiiiPff,"a",@progbits
	.sectionflags	@""
	.align	4
.nv.constant0._Z32norm_dist_backward_weight_kernelILi9ELi1EEvPKfS1_S1_S1_iiiiPff:
	.zero		956


//--------------------- .nv.constant0._Z32norm_dist_backward_weight_kernelILi64ELi64EEvPKfS1_S1_S1_iiiiPff --------------------------
	.section	.nv.constant0._Z32norm_dist_backward_weight_kernelILi64ELi64EEvPKfS1_S1_S1_iiiiPff,"a",@progbits
	.sectionflags	@""
	.align	4
.nv.constant0._Z32norm_dist_backward_weight_kernelILi64ELi64EEvPKfS1_S1_S1_iiiiPff:
	.zero		956


//--------------------- .nv.constant0._Z32norm_dist_backward_weight_kernelILi64ELi32EEvPKfS1_S1_S1_iiiiPff --------------------------
	.section	.nv.constant0._Z32norm_dist_backward_weight_kernelILi64ELi32EEvPKfS1_S1_S1_iiiiPff,"a",@progbits
	.sectionflags	@""
	.align	4
.nv.constant0._Z32norm_dist_backward_weight_kernelILi64ELi32EEvPKfS1_S1_S1_iiiiPff:
	.zero		956


//--------------------- .nv.constant0._Z32norm_dist_backward_weight_kernelILi32ELi64EEvPKfS1_S1_S1_iiiiPff --------------------------
	.section	.nv.constant0._Z32norm_dist_backward_weight_kernelILi32ELi64EEvPKfS1_S1_S1_iiiiPff,"a",@progbits
	.sectionflags	@""
	.align	4
.nv.constant0._Z32norm_dist_backward_weight_kernelILi32ELi64EEvPKfS1_S1_S1_iiiiPff:
	.zero		956


//--------------------- .nv.constant0._Z32norm_dist_backward_weight_kernelILi32ELi32EEvPKfS1_S1_S1_iiiiPff --------------------------
	.section	.nv.constant0._Z32norm_dist_backward_weight_kernelILi32ELi32EEvPKfS1_S1_S1_iiiiPff,"a",@progbits
	.sectionflags	@""
	.align	4
.nv.constant0._Z32norm_dist_backward_weight_kernelILi32ELi32EEvPKfS1_S1_S1_iiiiPff:
	.zero		956


//--------------------- .nv.constant0._Z32norm_dist_backward_weight_kernelILi32ELi16EEvPKfS1_S1_S1_iiiiPff --------------------------
	.section	.nv.constant0._Z32norm_dist_backward_weight_kernelILi32ELi16EEvPKfS1_S1_S1_iiiiPff,"a",@progbits
	.sectionflags	@""
	.align	4
.nv.constant0._Z32norm_dist_backward_weight_kernelILi32ELi16EEvPKfS1_S1_S1_iiiiPff:
	.zero		956


//--------------------- .nv.constant0._Z32norm_dist_backward_weight_kernelILi16ELi32EEvPKfS1_S1_S1_iiiiPff --------------------------
	.section	.nv.constant0._Z32norm_dist_backward_weight_kernelILi16ELi32EEvPKfS1_S1_S1_iiiiPff,"a",@progbits
	.sectionflags	@""
	.align	4
.nv.constant0._Z32norm_dist_backward_weight_kernelILi16ELi32EEvPKfS1_S1_S1_iiiiPff:
	.zero		956


//--------------------- .nv.constant0._Z32norm_dist_backward_weight_kernelILi16ELi16EEvPKfS1_S1_S1_iiiiPff --------------------------
	.section	.nv.constant0._Z32norm_dist_backward_weight_kernelILi16ELi16EEvPKfS1_S1_S1_iiiiPff,"a",@progbits
	.sectionflags	@""
	.align	4
.nv.constant0._Z32norm_dist_backward_weight_kernelILi16ELi16EEvPKfS1_S1_S1_iiiiPff:
	.zero		956


//--------------------- .nv.constant0._Z32norm_dist_backward_weight_kernelILi16ELi8EEvPKfS1_S1_S1_iiiiPff --------------------------
	.section	.nv.constant0._Z32norm_dist_backward_weight_kernelILi16ELi8EEvPKfS1_S1_S1_iiiiPff,"a",@progbits
	.sectionflags	@""
	.align	4
.nv.constant0._Z32norm_dist_backward_weight_kernelILi16ELi8EEvPKfS1_S1_S1_iiiiPff:
	.zero		956


//--------------------- .nv.constant0._Z32norm_dist_backward_weight_kernelILi8ELi16EEvPKfS1_S1_S1_iiiiPff --------------------------
	.section	.nv.constant0._Z32norm_dist_backward_weight_kernelILi8ELi16EEvPKfS1_S1_S1_iiiiPff,"a",@progbits
	.sectionflags	@""
	.align	4
.nv.constant0._Z32norm_dist_backward_weight_kernelILi8ELi16EEvPKfS1_S1_S1_iiiiPff:
	.zero		956


//--------------------- .nv.constant0._Z32norm_dist_backward_weight_kernelILi8ELi8EEvPKfS1_S1_S1_iiiiPff --------------------------
	.section	.nv.constant0._Z32norm_dist_backward_weight_kernelILi8ELi8EEvPKfS1_S1_S1_iiiiPff,"a",@progbits
	.sectionflags	@""
	.align	4
.nv.constant0._Z32norm_dist_backward_weight_kernelILi8ELi8EEvPKfS1_S1_S1_iiiiPff:
	.zero		956


//--------------------- .nv.constant0._Z32norm_dist_backward_weight_kernelILi8ELi4EEvPKfS1_S1_S1_iiiiPff --------------------------
	.section	.nv.constant0._Z32norm_dist_backward_weight_kernelILi8ELi4EEvPKfS1_S1_S1_iiiiPff,"a",@progbits
	.sectionflags	@""
	.align	4
.nv.constant0._Z32norm_dist_backward_weight_kernelILi8ELi4EEvPKfS1_S1_S1_iiiiPff:
	.zero		956


//--------------------- .nv.constant0._Z32norm_dist_backward_weight_kernelILi4ELi8EEvPKfS1_S1_S1_iiiiPff --------------------------
	.section	.nv.constant0._Z32norm_dist_backward_weight_kernelILi4ELi8EEvPKfS1_S1_S1_iiiiPff,"a",@progbits
	.sectionflags	@""
	.align	4
.nv.constant0._Z32norm_dist_backward_weight_kernelILi4ELi8EEvPKfS1_S1_S1_iiiiPff:
	.zero		956


//--------------------- .nv.constant0._Z32norm_dist_backward_weight_kernelILi4ELi4EEvPKfS1_S1_S1_iiiiPff --------------------------
	.section	.nv.constant0._Z32norm_dist_backward_weight_kernelILi4ELi4EEvPKfS1_S1_S1_iiiiPff,"a",@progbits
	.sectionflags	@""
	.align	4
.nv.constant0._Z32norm_dist_backward_weight_kernelILi4ELi4EEvPKfS1_S1_S1_iiiiPff:
	.zero		956


//--------------------- .nv.constant0._Z32norm_dist_backward_weight_kernelILi4ELi2EEvPKfS1_S1_S1_iiiiPff --------------------------
	.section	.nv.constant0._Z32norm_dist_backward_weight_kernelILi4ELi2EEvPKfS1_S1_S1_iiiiPff,"a",@progbits
	.sectionflags	@""
	.align	4
.nv.constant0._Z32norm_dist_backward_weight_kernelILi4ELi2EEvPKfS1_S1_S1_iiiiPff:
	.zero		956


//--------------------- .nv.constant0._Z32norm_dist_backward_weight_kernelILi2ELi4EEvPKfS1_S1_S1_iiiiPff --------------------------
	.section	.nv.constant0._Z32norm_dist_backward_weight_kernelILi2ELi4EEvPKfS1_S1_S1_iiiiPff,"a",@progbits
	.sectionflags	@""
	.align	4
.nv.constant0._Z32norm_dist_backward_weight_kernelILi2ELi4EEvPKfS1_S1_S1_iiiiPff:
	.zero		956


//--------------------- .nv.constant0._Z32norm_dist_backward_weight_kernelILi2ELi2EEvPKfS1_S1_S1_iiiiPff --------------------------
	.section	.nv.constant0._Z32norm_dist_backward_weight_kernelILi2ELi2EEvPKfS1_S1_S1_iiiiPff,"a",@progbits
	.sectionflags	@""
	.align	4
.nv.constant0._Z32norm_dist_backward_weight_kernelILi2ELi2EEvPKfS1_S1_S1_iiiiPff:
	.zero		956


//--------------------- .nv.constant0._Z32norm_dist_backward_weight_kernelILi2ELi1EEvPKfS1_S1_S1_iiiiPff --------------------------
	.section	.nv.constant0._Z32norm_dist_backward_weight_kernelILi2ELi1EEvPKfS1_S1_S1_iiiiPff,"a",@progbits
	.sectionflags	@""
	.align	4
.nv.constant0._Z32norm_dist_backward_weight_kernelILi2ELi1EEvPKfS1_S1_S1_iiiiPff:
	.zero		956


//--------------------- .nv.constant0._Z32norm_dist_backward_weight_kernelILi1ELi2EEvPKfS1_S1_S1_iiiiPff --------------------------
	.section	.nv.constant0._Z32norm_dist_backward_weight_kernelILi1ELi2EEvPKfS1_S1_S1_iiiiPff,"a",@progbits
	.sectionflags	@""
	.align	4
.nv.constant0._Z32norm_dist_backward_weight_kernelILi1ELi2EEvPKfS1_S1_S1_iiiiPff:
	.zero		956


//--------------------- .nv.constant0._Z32norm_dist_backward_weight_kernelILi1ELi1EEvPKfS1_S1_S1_iiiiPff --------------------------
	.section	.nv.constant0._Z32norm_dist_backward_weight_kernelILi1ELi1EEvPKfS1_S1_S1_iiiiPff,"a",@progbits
	.sectionflags	@""
	.align	4
.nv.constant0._Z32norm_dist_backward_weight_kernelILi1ELi1EEvPKfS1_S1_S1_iiiiPff:
	.zero		956


//--------------------- .nv.constant0._Z31norm_dist_backward_input_kernelILb1EEvPKfS1_S1_S1_iiiiiPff --------------------------
	.section	.nv.constant0._Z31norm_dist_backward_input_kernelILb1EEvPKfS1_S1_S1_iiiiiPff,"a",@progbits
	.sectionflags	@""
	.align	4
.nv.constant0._Z31norm_dist_backward_input_kernelILb1EEvPKfS1_S1_S1_iiiiiPff:
	.zero		964


//--------------------- .nv.constant0._Z31norm_dist_backward_input_kernelILb0EEvPKfS1_S1_S1_iiiiiPff --------------------------
	.section	.nv.constant0._Z31norm_dist_backward_input_kernelILb0EEvPKfS1_S1_S1_iiiiiPff,"a",@progbits
	.sectionflags	@""
	.align	4
.nv.constant0._Z31norm_dist_backward_input_kernelILb0EEvPKfS1_S1_S1_iiiiiPff:
	.zero		964


//--------------------- .nv.constant0._Z31norm_dist_backward_input_kernelILi144ELi32EEvPKfS1_S1_S1_iiiiPff --------------------------
	.section	.nv.constant0._Z31norm_dist_backward_input_kernelILi144ELi32EEvPKfS1_S1_S1_iiiiPff,"a",@progbits
	.sectionflags	@""
	.align	4
.nv.constant0._Z31norm_dist_backward_input_kernelILi144ELi32EEvPKfS1_S1_S1_iiiiPff:
	.zero		956


//--------------------- .nv.constant0._Z31norm_dist_backward_input_kernelILi144ELi16EEvPKfS1_S1_S1_iiiiPff --------------------------
	.section	.nv.constant0._Z31norm_dist_backward_input_kernelILi144ELi16EEvPKfS1_S1_S1_iiiiPff,"a",@progbits
	.sectionflags	@""
	.align	4
.nv.constant0._Z31norm_dist_backward_input_kernelILi144ELi16EEvPKfS1_S1_S1_iiiiPff:
	.zero		956


//--------------------- .nv.constant0._Z31norm_dist_backward_input_kernelILi144ELi8EEvPKfS1_S1_S1_iiiiPff --------------------------
	.section	.nv.constant0._Z31norm_dist_backward_input_kernelILi144ELi8EEvPKfS1_S1_S1_iiiiPff,"a",@progbits
	.sectionflags	@""
	.align	4
.nv.constant0._Z31norm_dist_backward_input_kernelILi144ELi8EEvPKfS1_S1_S1_iiiiPff:
	.zero		956


//--------------------- .nv.constant0._Z31norm_dist_backward_input_kernelILi72ELi16EEvPKfS1_S1_S1_iiiiPff --------------------------
	.section	.nv.constant0._Z31norm_dist_backward_input_kernelILi72ELi16EEvPKfS1_S1_S1_iiiiPff,"a",@progbits
	.sectionflags	@""
	.align	4
.nv.constant0._Z31norm_dist_backward_input_kernelILi72ELi16EEvPKfS1_S1_S1_iiiiPff:
	.zero		956


//--------------------- .nv.constant0._Z31norm_dist_backward_input_kernelILi72ELi8EEvPKfS1_S1_S1_iiiiPff --------------------------
	.section	.nv.constant0._Z31norm_dist_backward_input_kernelILi72ELi8EEvPKfS1_S1_S1_iiiiPff,"a",@progbits
	.sectionflags	@""
	.align	4
.nv.constant0._Z31norm_dist_backward_input_kernelILi72ELi8EEvPKfS1_S1_S1_iiiiPff:
	.zero		956


//--------------------- .nv.constant0._Z31norm_dist_backward_input_kernelILi72ELi4EEvPKfS1_S1_S1_iiiiPff --------------------------
	.section	.nv.constant0._Z31norm_dist_backward_input_kernelILi72ELi4EEvPKfS1_S1_S1_iiiiPff,"a",@progbits
	.sectionflags	@""
	.align	4
.nv.constant0._Z31norm_dist_backward_input_kernelILi72ELi4EEvPKfS1_S1_S1_iiiiPff:
	.zero		956


//--------------------- .nv.constant0._Z31norm_dist_backward_input_kernelILi36ELi8EEvPKfS1_S1_S1_iiiiPff --------------------------
	.section	.nv.constant0._Z31norm_dist_backward_input_kernelILi36ELi8EEvPKfS1_S1_S1_iiiiPff,"a",@progbits
	.sectionflags	@""
	.align	4
.nv.constant0._Z31norm_dist_backward_input_kernelILi36ELi8EEvPKfS1_S1_S1_iiiiPff:
	.zero		956


//--------------------- .nv.constant0._Z31norm_dist_backward_input_kernelILi36ELi4EEvPKfS1_S1_S1_iiiiPff --------------------------
	.section	.nv.constant0._Z31norm_dist_backward_input_kernelILi36ELi4EEvPKfS1_S1_S1_iiiiPff,"a",@progbits
	.sectionflags	@""
	.align	4
.nv.constant0._Z31norm_dist_backward_input_kernelILi36ELi4EEvPKfS1_S1_S1_iiiiPff:
	.zero		956


//--------------------- .nv.constant0._Z31norm_dist_backward_input_kernelILi36ELi2EEvPKfS1_S1_S1_iiiiPff --------------------------
	.section	.nv.constant0._Z31norm_dist_backward_input_kernelILi36ELi2EEvPKfS1_S1_S1_iiiiPff,"a",@progbits
	.sectionflags	@""
	.align	4
.nv.constant0._Z31norm_dist_backward_input_kernelILi36ELi2EEvPKfS1_S1_S1_iiiiPff:
	.zero		956


//--------------------- .nv.constant0._Z31norm_dist_backward_input_kernelILi18ELi4EEvPKfS1_S1_S1_iiiiPff --------------------------
	.section	.nv.constant0._Z31norm_dist_backward_input_kernelILi18ELi4EEvPKfS1_S1_S1_iiiiPff,"a",@progbits
	.sectionflags	@""
	.align	4
.nv.constant0._Z31norm_dist_backward_input_kernelILi18ELi4EEvPKfS1_S1_S1_iiiiPff:
	.zero		956


//--------------------- .nv.constant0._Z31norm_dist_backward_input_kernelILi18ELi2EEvPKfS1_S1_S1_iiiiPff --------------------------
	.section	.nv.constant0._Z31norm_dist_backward_input_kernelILi18ELi2EEvPKfS1_S1_S1_iiiiPff,"a",@progbits
	.sectionflags	@""
	.align	4
.nv.constant0._Z31norm_dist_backward_input_kernelILi18ELi2EEvPKfS1_S1_S1_iiiiPff:
	.zero		956


//--------------------- .nv.constant0._Z31norm_dist_backward_input_kernelILi18ELi1EEvPKfS1_S1_S1_iiiiPff --------------------------
	.section	.nv.constant0._Z31norm_dist_backward_input_kernelILi18ELi1EEvPKfS1_S1_S1_iiiiPff,"a",@progbits
	.sectionflags	@""
	.align	4
.nv.constant0._Z31norm_dist_backward_input_kernelILi18ELi1EEvPKfS1_S1_S1_iiiiPff:
	.zero		956


//--------------------- .nv.constant0._Z31norm_dist_backward_input_kernelILi9ELi2EEvPKfS1_S1_S1_iiiiPff --------------------------
	.section	.nv.constant0._Z31norm_dist_backward_input_kernelILi9ELi2EEvPKfS1_S1_S1_iiiiPff,"a",@progbits
	.sectionflags	@""
	.align	4
.nv.constant0._Z31norm_dist_backward_input_kernelILi9ELi2EEvPKfS1_S1_S1_iiiiPff:
	.zero		956


//--------------------- .nv.constant0._Z31norm_dist_backward_input_kernelILi9ELi1EEvPKfS1_S1_S1_iiiiPff --------------------------
	.section	.nv.constant0._Z31norm_dist_backward_input_kernelILi9ELi1EEvPKfS1_S1_S1_iiiiPff,"a",@progbits
	.sectionflags	@""
	.align	4
.nv.constant0._Z31norm_dist_backward_input_kernelILi9ELi1EEvPKfS1_S1_S1_iiiiPff:
	.zero		956


//--------------------- .nv.constant0._Z31norm_dist_backward_input_kernelILi64ELi64EEvPKfS1_S1_S1_iiiiPff --------------------------
	.section	.nv.constant0._Z31norm_dist_backward_input_kernelILi64ELi64EEvPKfS1_S1_S1_iiiiPff,"a",@progbits
	.sectionflags	@""
	.align	4
.nv.constant0._Z31norm_dist_backward_input_kernelILi64ELi64EEvPKfS1_S1_S1_iiiiPff:
	.zero		956


//--------------------- .nv.constant0._Z31norm_dist_backward_input_kernelILi64ELi32EEvPKfS1_S1_S1_iiiiPff --------------------------
	.section	.nv.constant0._Z31norm_dist_backward_input_kernelILi64ELi32EEvPKfS1_S1_S1_iiiiPff,"a",@progbits
	.sectionflags	@""
	.align	4
.nv.constant0._Z31norm_dist_backward_input_kernelILi64ELi32EEvPKfS1_S1_S1_iiiiPff:
	.zero		956


//--------------------- .nv.constant0._Z31norm_dist_backward_input_kernelILi32ELi64EEvPKfS1_S1_S1_iiiiPff --------------------------
	.section	.nv.constant0._Z31norm_dist_backward_input_kernelILi32ELi64EEvPKfS1_S1_S1_iiiiPff,"a",@progbits
	.sectionflags	@""
	.align	4
.nv.constant0._Z31norm_dist_backward_input_kernelILi32ELi64EEvPKfS1_S1_S1_iiiiPff:
	.zero		956


//--------------------- .nv.constant0._Z31norm_dist_backward_input_kernelILi32ELi32EEvPKfS1_S1_S1_iiiiPff --------------------------
	.section	.nv.constant0._Z31norm_dist_backward_input_kernelILi32ELi32EEvPKfS1_S1_S1_iiiiPff,"a",@progbits
	.sectionflags	@""
	.align	4
.nv.constant0._Z31norm_dist_backward_input_kernelILi32ELi32EEvPKfS1_S1_S1_iiiiPff:
	.zero		956


//--------------------- .nv.constant0._Z31norm_dist_backward_input_kernelILi32ELi16EEvPKfS1_S1_S1_iiiiPff --------------------------
	.section	.nv.constant0._Z31norm_dist_backward_input_kernelILi32ELi16EEvPKfS1_S1_S1_iiiiPff,"a",@progbits
	.sectionflags	@""
	.align	4
.nv.constant0._Z31norm_dist_backward_input_kernelILi32ELi16EEvPKfS1_S1_S1_iiiiPff:
	.zero		956


//--------------------- .nv.constant0._Z31norm_dist_backward_input_kernelILi16ELi32EEvPKfS1_S1_S1_iiiiPff --------------------------
	.section	.nv.constant0._Z31norm_dist_backward_input_kernelILi16ELi32EEvPKfS1_S1_S1_iiiiPff,"a",@progbits
	.sectionflags	@""
	.align	4
.nv.constant0._Z31norm_dist_backward_input_kernelILi16ELi32EEvPKfS1_S1_S1_iiiiPff:
	.zero		956


//--------------------- .nv.constant0._Z31norm_dist_backward_input_kernelILi16ELi16EEvPKfS1_S1_S1_iiiiPff --------------------------
	.section	.nv.constant0._Z31norm_dist_backward_input_kernelILi16ELi16EEvPKfS1_S1_S1_iiiiPff,"a",@progbits
	.sectionflags	@""
	.align	4
.nv.constant0._Z31norm_dist_backward_input_kernelILi16ELi16EEvPKfS1_S1_S1_iiiiPff:
	.zero		956


//--------------------- .nv.constant0._Z31norm_dist_backward_input_kernelILi16ELi8EEvPKfS1_S1_S1_iiiiPff --------------------------
	.section	.nv.constant0._Z31norm_dist_backward_input_kernelILi16ELi8EEvPKfS1_S1_S1_iiiiPff,"a",@progbits
	.sectionflags	@""
	.align	4
.nv.constant0._Z31norm_dist_backward_input_kernelILi16ELi8EEvPKfS1_S1_S1_iiiiPff:
	.zero		956


//--------------------- .nv.constant0._Z31norm_dist_backward_input_kernelILi8ELi16EEvPKfS1_S1_S1_iiiiPff --------------------------
	.section	.nv.constant0._Z31norm_dist_backward_input_kernelILi8ELi16EEvPKfS1_S1_S1_iiiiPff,"a",@progbits
	.sectionflags	@""
	.align	4
.nv.constant0._Z31norm_dist_backward_input_kernelILi8ELi16EEvPKfS1_S1_S1_iiiiPff:
	.zero		956


//--------------------- .nv.constant0._Z31norm_dist_backward_input_kernelILi8ELi8EEvPKfS1_S1_S1_iiiiPff --------------------------
	.section	.nv.constant0._Z31norm_dist_backward_input_kernelILi8ELi8EEvPKfS1_S1_S1_iiiiPff,"a",@progbits
	.sectionflags	@""
	.align	4
.nv.constant0._Z31norm_dist_backward_input_kernelILi8ELi8EEvPKfS1_S1_S1_iiiiPff:
	.zero		956


//--------------------- .nv.constant0._Z31norm_dist_backward_input_kernelILi8ELi4EEvPKfS1_S1_S1_iiiiPff --------------------------
	.section	.nv.constant0._Z31norm_dist_backward_input_kernelILi8ELi4EEvPKfS1_S1_S1_iiiiPff,"a",@progbits
	.sectionflags	@""
	.align	4
.nv.constant0._Z31norm_dist_backward_input_kernelILi8ELi4EEvPKfS1_S1_S1_iiiiPff:
	.zero		956


//--------------------- .nv.constant0._Z31norm_dist_backward_input_kernelILi4ELi8EEvPKfS1_S1_S1_iiiiPff --------------------------
	.section	.nv.constant0._Z31norm_dist_backward_input_kernelILi4ELi8EEvPKfS1_S1_S1_iiiiPff,"a",@progbits
	.sectionflags	@""
	.align	4
.nv.constant0._Z31norm_dist_backward_input_kernelILi4ELi8EEvPKfS1_S1_S1_iiiiPff:
	.zero		956


//--------------------- .nv.constant0._Z31norm_dist_backward_input_kernelILi4ELi4EEvPKfS1_S1_S1_iiiiPff --------------------------
	.section	.nv.constant0._Z31norm_dist_backward_input_kernelILi4ELi4EEvPKfS1_S1_S1_iiiiPff,"a",@progbits
	.sectionflags	@""
	.align	4
.nv.constant0._Z31norm_dist_backward_input_kernelILi4ELi4EEvPKfS1_S1_S1_iiiiPff:
	.zero		956


//--------------------- .nv.constant0._Z31norm_dist_backward_input_kernelILi4ELi2EEvPKfS1_S1_S1_iiiiPff --------------------------
	.section	.nv.constant0._Z31norm_dist_backward_input_kernelILi4ELi2EEvPKfS1_S1_S1_iiiiPff,"a",@progbits
	.sectionflags	@""
	.align	4
.nv.constant0._Z31norm_dist_backward_input_kernelILi4ELi2EEvPKfS1_S1_S1_iiiiPff:
	.zero		956


//--------------------- .nv.constant0._Z31norm_dist_backward_input_kernelILi2ELi4EEvPKfS1_S1_S1_iiiiPff --------------------------
	.section	.nv.constant0._Z31norm_dist_backward_input_kernelILi2ELi4EEvPKfS1_S1_S1_iiiiPff,"a",@progbits
	.sectionflags	@""
	.align	4
.nv.constant0._Z31norm_dist_backward_input_kernelILi2ELi4EEvPKfS1_S1_S1_iiiiPff:
	.zero		956


//--------------------- .nv.constant0._Z31norm_dist_backward_input_kernelILi2ELi2EEvPKfS1_S1_S1_iiiiPff --------------------------
	.section	.nv.constant0._Z31norm_dist_backward_input_kernelILi2ELi2EEvPKfS1_S1_S1_iiiiPff,"a",@progbits
	.sectionflags	@""
	.align	4
.nv.constant0._Z31norm_dist_backward_input_kernelILi2ELi2EEvPKfS1_S1_S1_iiiiPff:
	.zero		956


//--------------------- .nv.constant0._Z31norm_dist_backward_input_kernelILi2ELi1EEvPKfS1_S1_S1_iiiiPff --------------------------
	.section	.nv.constant0._Z31norm_dist_backward_input_kernelILi2ELi1EEvPKfS1_S1_S1_iiiiPff,"a",@progbits
	.sectionflags	@""
	.align	4
.nv.constant0._Z31norm_dist_backward_input_kernelILi2ELi1EEvPKfS1_S1_S1_iiiiPff:
	.zero		956


//--------------------- .nv.constant0._Z31norm_dist_backward_input_kernelILi1ELi2EEvPKfS1_S1_S1_iiiiPff --------------------------
	.section	.nv.constant0._Z31norm_dist_backward_input_kernelILi1ELi2EEvPKfS1_S1_S1_iiiiPff,"a",@progbits
	.sectionflags	@""
	.align	4
.nv.constant0._Z31norm_dist_backward_input_kernelILi1ELi2EEvPKfS1_S1_S1_iiiiPff:
	.zero		956


//--------------------- .nv.constant0._Z31norm_dist_backward_input_kernelILi1ELi1EEvPKfS1_S1_S1_iiiiPff --------------------------
	.section	.nv.constant0._Z31norm_dist_backward_input_kernelILi1ELi1EEvPKfS1_S1_S1_iiiiPff,"a",@progbits
	.sectionflags	@""
	.align	4
.nv.constant0._Z31norm_dist_backward_input_kernelILi1ELi1EEvPKfS1_S1_S1_iiiiPff:
	.zero		956


//--------------------- .nv.constant0._Z24norm_dist_forward_kernelILb1EEvPKfS1_iiiiiPff --------------------------
	.section	.nv.constant0._Z24norm_dist_forward_kernelILb1EEvPKfS1_iiiiiPff,"a",@progbits
	.sectionflags	@""
	.align	4
.nv.constant0._Z24norm_dist_forward_kernelILb1EEvPKfS1_iiiiiPff:
	.zero		948


//--------------------- .nv.constant0._Z24norm_dist_forward_kernelILb0EEvPKfS1_iiiiiPff --------------------------
	.section	.nv.constant0._Z24norm_dist_forward_kernelILb0EEvPKfS1_iiiiiPff,"a",@progbits
	.sectionflags	@""
	.align	4
.nv.constant0._Z24norm_dist_forward_kernelILb0EEvPKfS1_iiiiiPff:
	.zero		948


//--------------------- .nv.constant0._Z24norm_dist_forward_kernelILi144ELi32EEvPKfS1_iiiiPff --------------------------
	.section	.nv.constant0._Z24norm_dist_forward_kernelILi144ELi32EEvPKfS1_iiiiPff,"a",@progbits
	.sectionflags	@""
	.align	4
.nv.constant0._Z24norm_dist_forward_kernelILi144ELi32EEvPKfS1_iiiiPff:
	.zero		940


//--------------------- .nv.constant0._Z24norm_dist_forward_kernelILi144ELi16EEvPKfS1_iiiiPff --------------------------
	.section	.nv.constant0._Z24norm_dist_forward_kernelILi144ELi16EEvPKfS1_iiiiPff,"a",@progbits
	.sectionflags	@""
	.align	4
.nv.constant0._Z24norm_dist_forward_kernelILi144ELi16EEvPKfS1_iiiiPff:
	.zero		940


//--------------------- .nv.constant0._Z24norm_dist_forward_kernelILi144ELi8EEvPKfS1_iiiiPff --------------------------
	.section	.nv.constant0._Z24norm_dist_forward_kernelILi144ELi8EEvPKfS1_iiiiPff,"a",@progbits
	.sectionflags	@""
	.align	4
.nv.constant0._Z24norm_dist_forward_kernelILi144ELi8EEvPKfS1_iiiiPff:
	.zero		940


//--------------------- .nv.constant0._Z24norm_dist_forward_kernelILi72ELi16EEvPKfS1_iiiiPff --------------------------
	.section	.nv.constant0._Z24norm_dist_forward_kernelILi72ELi16EEvPKfS1_iiiiPff,"a",@progbits
	.sectionflags	@""
	.align	4
.nv.constant0._Z24norm_dist_forward_kernelILi72ELi16EEvPKfS1_iiiiPff:
	.zero		940


//--------------------- .nv.constant0._Z24norm_dist_forward_kernelILi72ELi8EEvPKfS1_iiiiPff --------------------------
	.section	.nv.constant0._Z24norm_dist_forward_kernelILi72ELi8EEvPKfS1_iiiiPff,"a",@progbits
	.sectionflags	@""
	.align	4
.nv.constant0._Z24norm_dist_forward_kernelILi72ELi8EEvPKfS1_iiiiPff:
	.zero		940


//--------------------- .nv.constant0._Z24norm_dist_forward_kernelILi72ELi4EEvPKfS1_iiiiPff --------------------------
	.section	.nv.constant0._Z24norm_dist_forward_kernelILi72ELi4EEvPKfS1_iiiiPff,"a",@progbits
	.sectionflags	@""
	.align	4
.nv.constant0._Z24norm_dist_forward_kernelILi72ELi4EEvPKfS1_iiiiPff:
	.zero		940


//--------------------- .nv.constant0._Z24norm_dist_forward_kernelILi36ELi8EEvPKfS1_iiiiPff --------------------------
	.section	.nv.constant0._Z24norm_dist_forward_kernelILi36ELi8EEvPKfS1_iiiiPff,"a",@progbits
	.sectionflags	@""
	.align	4
.nv.constant0._Z24norm_dist_forward_kernelILi36ELi8EEvPKfS1_iiiiPff:
	.zero		940


//--------------------- .nv.constant0._Z24norm_dist_forward_kernelILi36ELi4EEvPKfS1_iiiiPff --------------------------
	.section	.nv.constant0._Z24norm_dist_forward_kernelILi36ELi4EEvPKfS1_iiiiPff,"a",@progbits
	.sectionflags	@""
	.align	4
.nv.constant0._Z24norm_dist_forward_kernelILi36ELi4EEvPKfS1_iiiiPff:
	.zero		940


//--------------------- .nv.constant0._Z24norm_dist_forward_kernelILi36ELi2EEvPKfS1_iiiiPff --------------------------
	.section	.nv.constant0._Z24norm_dist_forward_kernelILi36ELi2EEvPKfS1_iiiiPff,"a",@progbits
	.sectionflags	@""
	.align	4
.nv.constant0._Z24norm_dist_forward_kernelILi36ELi2EEvPKfS1_iiiiPff:
	.zero		940


//--------------------- .nv.constant0._Z24norm_dist_forward_kernelILi18ELi4EEvPKfS1_iiiiPff --------------------------
	.section	.nv.constant0._Z24norm_dist_forward_kernelILi18ELi4EEvPKfS1_iiiiPff,"a",@progbits
	.sectionflags	@""
	.align	4
.nv.constant0._Z24norm_dist_forward_kernelILi18ELi4EEvPKfS1_iiiiPff:
	.zero		940


//--------------------- .nv.constant0._Z24norm_dist_forward_kernelILi18ELi2EEvPKfS1_iiiiPff --------------------------
	.section	.nv.constant0._Z24norm_dist_forward_kernelILi18ELi2EEvPKfS1_iiiiPff,"a",@progbits
	.sectionflags	@""
	.align	4
.nv.constant0._Z24norm_dist_forward_kernelILi18ELi2EEvPKfS1_iiiiPff:
	.zero		940


//--------------------- .nv.constant0._Z24norm_dist_forward_kernelILi18ELi1EEvPKfS1_iiiiPff --------------------------
	.section	.nv.constant0._Z24norm_dist_forward_kernelILi18ELi1EEvPKfS1_iiiiPff,"a",@progbits
	.sectionflags	@""
	.align	4
.nv.constant0._Z24norm_dist_forward_kernelILi18ELi1EEvPKfS1_iiiiPff:
	.zero		940


//--------------------- .nv.constant0._Z24norm_dist_forward_kernelILi9ELi2EEvPKfS1_iiiiPff --------------------------
	.section	.nv.constant0._Z24norm_dist_forward_kernelILi9ELi2EEvPKfS1_iiiiPff,"a",@progbits
	.sectionflags	@""
	.align	4
.nv.constant0._Z24norm_dist_forward_kernelILi9ELi2EEvPKfS1_iiiiPff:
	.zero		940


//--------------------- .nv.constant0._Z24norm_dist_forward_kernelILi9ELi1EEvPKfS1_iiiiPff --------------------------
	.section	.nv.constant0._Z24norm_dist_forward_kernelILi9ELi1EEvPKfS1_iiiiPff,"a",@progbits
	.sectionflags	@""
	.align	4
.nv.constant0._Z24norm_dist_forward_kernelILi9ELi1EEvPKfS1_iiiiPff:
	.zero		940


//--------------------- .nv.constant0._Z24norm_dist_forward_kernelILi64ELi64EEvPKfS1_iiiiPff --------------------------
	.section	.nv.constant0._Z24norm_dist_forward_kernelILi64ELi64EEvPKfS1_iiiiPff,"a",@progbits
	.sectionflags	@""
	.align	4
.nv.constant0._Z24norm_dist_forward_kernelILi64ELi64EEvPKfS1_iiiiPff:
	.zero		940


//--------------------- .nv.constant0._Z24norm_dist_forward_kernelILi64ELi32EEvPKfS1_iiiiPff --------------------------
	.section	.nv.constant0._Z24norm_dist_forward_kernelILi64ELi32EEvPKfS1_iiiiPff,"a",@progbits
	.sectionflags	@""
	.align	4
.nv.constant0._Z24norm_dist_forward_kernelILi64ELi32EEvPKfS1_iiiiPff:
	.zero		940


//--------------------- .nv.constant0._Z24norm_dist_forward_kernelILi32ELi64EEvPKfS1_iiiiPff --------------------------
	.section	.nv.constant0._Z24norm_dist_forward_kernelILi32ELi64EEvPKfS1_iiiiPff,"a",@progbits
	.sectionflags	@""
	.align	4
.nv.constant0._Z24norm_dist_forward_kernelILi32ELi64EEvPKfS1_iiiiPff:
	.zero		940


//--------------------- .nv.constant0._Z24norm_dist_forward_kernelILi32ELi32EEvPKfS1_iiiiPff --------------------------
	.section	.nv.constant0._Z24norm_dist_forward_kernelILi32ELi32EEvPKfS1_iiiiPff,"a",@progbits
	.sectionflags	@""
	.align	4
.nv.constant0._Z24norm_dist_forward_kernelILi32ELi32EEvPKfS1_iiiiPff:
	.zero		940


//--------------------- .nv.constant0._Z24norm_dist_forward_kernelILi32ELi16EEvPKfS1_iiiiPff --------------------------
	.section	.nv.constant0._Z24norm_dist_forward_kernelILi32ELi16EEvPKfS1_iiiiPff,"a",@progbits
	.sectionflags	@""
	.align	4
.nv.constant0._Z24norm_dist_forward_kernelILi32ELi16EEvPKfS1_iiiiPff:
	.zero		940


//--------------------- .nv.constant0._Z24norm_dist_forward_kernelILi16ELi32EEvPKfS1_iiiiPff --------------------------
	.section	.nv.constant0._Z24norm_dist_forward_kernelILi16ELi32EEvPKfS1_iiiiPff,"a",@progbits
	.sectionflags	@""
	.align	4
.nv.constant0._Z24norm_dist_forward_kernelILi16ELi32EEvPKfS1_iiiiPff:
	.zero		940


//--------------------- .nv.constant0._Z24norm_dist_forward_kernelILi16ELi16EEvPKfS1_iiiiPff --------------------------
	.section	.nv.constant0._Z24norm_dist_forward_kernelILi16ELi16EEvPKfS1_iiiiPff,"a",@progbits
	.sectionflags	@""
	.align	4
.nv.constant0._Z24norm_dist_forward_kernelILi16ELi16EEvPKfS1_iiiiPff:
	.zero		940


//--------------------- .nv.constant0._Z24norm_dist_forward_kernelILi16ELi8EEvPKfS1_iiiiPff --------------------------
	.section	.nv.constant0._Z24norm_dist_forward_kernelILi16ELi8EEvPKfS1_iiiiPff,"a",@progbits
	.sectionflags	@""
	.align	4
.nv.constant0._Z24norm_dist_forward_kernelILi16ELi8EEvPKfS1_iiiiPff:
	.zero		940


//--------------------- .nv.constant0._Z24norm_dist_forward_kernelILi8ELi16EEvPKfS1_iiiiPff --------------------------
	.section	.nv.constant0._Z24norm_dist_forward_kernelILi8ELi16EEvPKfS1_iiiiPff,"a",@progbits
	.sectionflags	@""
	.align	4
.nv.constant0._Z24norm_dist_forward_kernelILi8ELi16EEvPKfS1_iiiiPff:
	.zero		940


//--------------------- .nv.constant0._Z24norm_dist_forward_kernelILi8ELi8EEvPKfS1_iiiiPff --------------------------
	.section	.nv.constant0._Z24norm_dist_forward_kernelILi8ELi8EEvPKfS1_iiiiPff,"a",@progbits
	.sectionflags	@""
	.align	4
.nv.constant0._Z24norm_dist_forward_kernelILi8ELi8EEvPKfS1_iiiiPff:
	.zero		940


//--------------------- .nv.constant0._Z24norm_dist_forward_kernelILi8ELi4EEvPKfS1_iiiiPff --------------------------
	.section	.nv.constant0._Z24norm_dist_forward_kernelILi8ELi4EEvPKfS1_iiiiPff,"a",@progbits
	.sectionflags	@""
	.align	4
.nv.constant0._Z24norm_dist_forward_kernelILi8ELi4EEvPKfS1_iiiiPff:
	.zero		940


//--------------------- .nv.constant0._Z24norm_dist_forward_kernelILi4ELi8EEvPKfS1_iiiiPff --------------------------
	.section	.nv.constant0._Z24norm_dist_forward_kernelILi4ELi8EEvPKfS1_iiiiPff,"a",@progbits
	.sectionflags	@""
	.align	4
.nv.constant0._Z24norm_dist_forward_kernelILi4ELi8EEvPKfS1_iiiiPff:
	.zero		940


//--------------------- .nv.constant0._Z24norm_dist_forward_kernelILi4ELi4EEvPKfS1_iiiiPff --------------------------
	.section	.nv.constant0._Z24norm_dist_forward_kernelILi4ELi4EEvPKfS1_iiiiPff,"a",@progbits
	.sectionflags	@""
	.align	4
.nv.constant0._Z24norm_dist_forward_kernelILi4ELi4EEvPKfS1_iiiiPff:
	.zero		940


//--------------------- .nv.constant0._Z24norm_dist_forward_kernelILi4ELi2EEvPKfS1_iiiiPff --------------------------
	.section	.nv.constant0._Z24norm_dist_forward_kernelILi4ELi2EEvPKfS1_iiiiPff,"a",@progbits
	.sectionflags	@""
	.align	4
.nv.constant0._Z24norm_dist_forward_kernelILi4ELi2EEvPKfS1_iiiiPff:
	.zero		940


//--------------------- .nv.constant0._Z24norm_dist_forward_kernelILi2ELi4EEvPKfS1_iiiiPff --------------------------
	.section	.nv.constant0._Z24norm_dist_forward_kernelILi2ELi4EEvPKfS1_iiiiPff,"a",@progbits
	.sectionflags	@""
	.align	4
.nv.constant0._Z24norm_dist_forward_kernelILi2ELi4EEvPKfS1_iiiiPff:
	.zero		940


//--------------------- .nv.constant0._Z24norm_dist_forward_kernelILi2ELi2EEvPKfS1_iiiiPff --------------------------
	.section	.nv.constant0._Z24norm_dist_forward_kernelILi2ELi2EEvPKfS1_iiiiPff,"a",@progbits
	.sectionflags	@""
	.align	4
.nv.constant0._Z24norm_dist_forward_kernelILi2ELi2EEvPKfS1_iiiiPff:
	.zero		940


//--------------------- .nv.constant0._Z24norm_dist_forward_kernelILi2ELi1EEvPKfS1_iiiiPff --------------------------
	.section	.nv.constant0._Z24norm_dist_forward_kernelILi2ELi1EEvPKfS1_iiiiPff,"a",@progbits
	.sectionflags	@""
	.align	4
.nv.constant0._Z24norm_dist_forward_kernelILi2ELi1EEvPKfS1_iiiiPff:
	.zero		940


//--------------------- .nv.constant0._Z24norm_dist_forward_kernelILi1ELi2EEvPKfS1_iiiiPff --------------------------
	.section	.nv.constant0._Z24norm_dist_forward_kernelILi1ELi2EEvPKfS1_iiiiPff,"a",@progbits
	.sectionflags	@""
	.align	4
.nv.constant0._Z24norm_dist_forward_kernelILi1ELi2EEvPKfS1_iiiiPff:
	.zero		940


//--------------------- .nv.constant0._Z24norm_dist_forward_kernelILi1ELi1EEvPKfS1_iiiiPff --------------------------
	.section	.nv.constant0._Z24norm_dist_forward_kernelILi1ELi1EEvPKfS1_iiiiPff,"a",@progbits
	.sectionflags	@""
	.align	4
.nv.constant0._Z24norm_dist_forward_kernelILi1ELi1EEvPKfS1_iiiiPff:
	.zero		940


//--------------------- SYMBOLS --------------------------

	.type		.nv.reservedSmem.offset0,@object
	.size		.nv.reservedSmem.offset0,0x4
	.type		.nv.reservedSmem.cap,@object
	.size		.nv.reservedSmem.cap,0x4
